	.target	sm_90a

	.elftype	@"ET_EXEC"


//--------------------- .note.nv.tkinfo           --------------------------
	.section	.note.nv.tkinfo,"",@"SHT_NOTE"
	.sectionflags	@"SHF_NOTE_NV_TKINFO"
	.tkinfo
        /*0018*/ 	.word	0x00000002
        /*0030*/ 	.string	""
        /*0030*/ 	.string	"ptxas"
        /*0030*/ 	.string	"Cuda compilation tools, release 13.0, V13.0.88"
        /*0030*/ 	.string	"Build cuda_13.0.r13.0/compiler.36424714_0"
        /*0030*/ 	.string	"-arch sm_90a -m 64 "



//--------------------- .note.nv.cuinfo           --------------------------
	.section	.note.nv.cuinfo,"",@"SHT_NOTE"
	.sectionflags	@"SHF_NOTE_NV_CUINFO"
        /*0018*/ 	.short	0x0002
        /*001a*/ 	.short	0x005a
        /*001c*/ 	.short	0x0082
	.zero		2


//--------------------- .nv.info                  --------------------------
	.section	.nv.info,"",@"SHT_CUDA_INFO"
	.align	4


	//----- nvinfo : EIATTR_REGCOUNT
	.align		4
        /*0000*/ 	.byte	0x04, 0x2f
        /*0002*/ 	.short	(.L_12 - .L_11)
	.align		4
.L_11:
        /*0004*/ 	.word	index@(_ZN5flash25flash_bwd_dot_do_o_kernelILb1E23Flash_bwd_kernel_traitsILi128ELi64ELi128ELi8ELi2ELi4ELi2ELb0ELb0EN7cutlass6half_tE19Flash_kernel_traitsILi128ELi64ELi128ELi8ES3_EEEEvNS_16Flash_bwd_paramsE)
        /*0008*/ 	.word	0x00000033


	//----- nvinfo : EIATTR_FRAME_SIZE
	.align		4
.L_12:
        /*000c*/ 	.byte	0x04, 0x11
        /*000e*/ 	.short	(.L_14 - .L_13)
	.align		4
.L_13:
        /*0010*/ 	.word	index@(_ZN5flash25flash_bwd_dot_do_o_kernelILb1E23Flash_bwd_kernel_traitsILi128ELi64ELi128ELi8ELi2ELi4ELi2ELb0ELb0EN7cutlass6half_tE19Flash_kernel_traitsILi128ELi64ELi128ELi8ES3_EEEEvNS_16Flash_bwd_paramsE)
        /*0014*/ 	.word	0x00000000


	//----- nvinfo : EIATTR_REGCOUNT
	.align		4
.L_14:
        /*0018*/ 	.byte	0x04, 0x2f
        /*001a*/ 	.short	(.L_16 - .L_15)
	.align		4
.L_15:
        /*001c*/ 	.word	index@(_ZN5flash25flash_bwd_dot_do_o_kernelILb0E23Flash_bwd_kernel_traitsILi128ELi64ELi128ELi8ELi2ELi4ELi2ELb0ELb0EN7cutlass6half_tE19Flash_kernel_traitsILi128ELi64ELi128ELi8ES3_EEEEvNS_16Flash_bwd_paramsE)
        /*0020*/ 	.word	0x00000030


	//----- nvinfo : EIATTR_FRAME_SIZE
	.align		4
.L_16:
        /*0024*/ 	.byte	0x04, 0x11
        /*0026*/ 	.short	(.L_18 - .L_17)
	.align		4
.L_17:
        /*0028*/ 	.word	index@(_ZN5flash25flash_bwd_dot_do_o_kernelILb0E23Flash_bwd_kernel_traitsILi128ELi64ELi128ELi8ELi2ELi4ELi2ELb0ELb0EN7cutlass6half_tE19Flash_kernel_traitsILi128ELi64ELi128ELi8ES3_EEEEvNS_16Flash_bwd_paramsE)
        /*002c*/ 	.word	0x00000000


	//----- nvinfo : EIATTR_REGCOUNT
	.align		4
.L_18:
        /*0030*/ 	.byte	0x04, 0x2f
        /*0032*/ 	.short	(.L_20 - .L_19)
	.align		4
.L_19:
        /*0034*/ 	.word	index@(_ZN5flash44flash_bwd_dq_dk_dv_loop_seqk_parallel_kernelI23Flash_bwd_kernel_traitsILi128ELi64ELi128ELi8ELi2ELi4ELi2ELb0ELb0EN7cutlass6half_tE19Flash_kernel_traitsILi128ELi64ELi128ELi8ES3_EELb0ELb1ELb0ELb1ELb0ELb0ELb1EEEvNS_16Flash_bwd_paramsE)
        /*0038*/ 	.word	0x000000ff


	//----- nvinfo : EIATTR_FRAME_SIZE
	.align		4
.L_20:
        /*003c*/ 	.byte	0x04, 0x11
        /*003e*/ 	.short	(.L_22 - .L_21)
	.align		4
.L_21:
        /*0040*/ 	.word	index@(_ZN5flash44flash_bwd_dq_dk_dv_loop_seqk_parallel_kernelI23Flash_bwd_kernel_traitsILi128ELi64ELi128ELi8ELi2ELi4ELi2ELb0ELb0EN7cutlass6half_tE19Flash_kernel_traitsILi128ELi64ELi128ELi8ES3_EELb0ELb1ELb0ELb1ELb0ELb0ELb1EEEvNS_16Flash_bwd_paramsE)
        /*0044*/ 	.word	0x000000a0


	//----- nvinfo : EIATTR_REGCOUNT
	.align		4
.L_22:
        /*0048*/ 	.byte	0x04, 0x2f
        /*004a*/ 	.short	(.L_24 - .L_23)
	.align		4
.L_23:
        /*004c*/ 	.word	index@(_ZN5flash44flash_bwd_dq_dk_dv_loop_seqk_parallel_kernelI23Flash_bwd_kernel_traitsILi128ELi64ELi128ELi8ELi2ELi4ELi2ELb0ELb0EN7cutlass6half_tE19Flash_kernel_traitsILi128ELi64ELi128ELi8ES3_EELb1ELb1ELb0ELb1ELb0ELb0ELb0EEEvNS_16Flash_bwd_paramsE)
        /*0050*/ 	.word	0x000000ff


	//----- nvinfo : EIATTR_FRAME_SIZE
	.align		4
.L_24:
        /*0054*/ 	.byte	0x04, 0x11
        /*0056*/ 	.short	(.L_26 - .L_25)
	.align		4
.L_25:
        /*0058*/ 	.word	index@(_ZN5flash44flash_bwd_dq_dk_dv_loop_seqk_parallel_kernelI23Flash_bwd_kernel_traitsILi128ELi64ELi128ELi8ELi2ELi4ELi2ELb0ELb0EN7cutlass6half_tE19Flash_kernel_traitsILi128ELi64ELi128ELi8ES3_EELb1ELb1ELb0ELb1ELb0ELb0ELb0EEEvNS_16Flash_bwd_paramsE)
        /*005c*/ 	.word	0x00000068


	//----- nvinfo : EIATTR_REGCOUNT
	.align		4
.L_26:
        /*0060*/ 	.byte	0x04, 0x2f
        /*0062*/ 	.short	(.L_28 - .L_27)
	.align		4
.L_27:
        /*0064*/ 	.word	index@(_ZN5flash44flash_bwd_dq_dk_dv_loop_seqk_parallel_kernelI23Flash_bwd_kernel_traitsILi128ELi64ELi128ELi8ELi2ELi4ELi2ELb0ELb0EN7cutlass6half_tE19Flash_kernel_traitsILi128ELi64ELi128ELi8ES3_EELb0ELb1ELb0ELb0ELb0ELb1ELb1EEEvNS_16Flash_bwd_paramsE)
        /*0068*/ 	.word	0x000000ff


	//----- nvinfo : EIATTR_FRAME_SIZE
	.align		4
.L_28:
        /*006c*/ 	.byte	0x04, 0x11
        /*006e*/ 	.short	(.L_30 - .L_29)
	.align		4
.L_29:
        /*0070*/ 	.word	index@(_ZN5flash44flash_bwd_dq_dk_dv_loop_seqk_parallel_kernelI23Flash_bwd_kernel_traitsILi128ELi64ELi128ELi8ELi2ELi4ELi2ELb0ELb0EN7cutlass6half_tE19Flash_kernel_traitsILi128ELi64ELi128ELi8ES3_EELb0ELb1ELb0ELb0ELb0ELb1ELb1EEEvNS_16Flash_bwd_paramsE)
        /*0074*/ 	.word	0x00000090


	//----- nvinfo : EIATTR_REGCOUNT
	.align		4
.L_30:
        /*0078*/ 	.byte	0x04, 0x2f
        /*007a*/ 	.short	(.L_32 - .L_31)
	.align		4
.L_31:
        /*007c*/ 	.word	index@(_ZN5flash44flash_bwd_dq_dk_dv_loop_seqk_parallel_kernelI23Flash_bwd_kernel_traitsILi128ELi64ELi128ELi8ELi2ELi4ELi2ELb0ELb0EN7cutlass6half_tE19Flash_kernel_traitsILi128ELi64ELi128ELi8ES3_EELb1ELb1ELb0ELb0ELb0ELb1ELb0EEEvNS_16Flash_bwd_paramsE)
        /*0080*/ 	.word	0x000000ff


	//----- nvinfo : EIATTR_FRAME_SIZE
	.align		4
.L_32:
        /*0084*/ 	.byte	0x04, 0x11
        /*0086*/ 	.short	(.L_34 - .L_33)
	.align		4
.L_33:
        /*0088*/ 	.word	index@(_ZN5flash44flash_bwd_dq_dk_dv_loop_seqk_parallel_kernelI23Flash_bwd_kernel_traitsILi128ELi64ELi128ELi8ELi2ELi4ELi2ELb0ELb0EN7cutlass6half_tE19Flash_kernel_traitsILi128ELi64ELi128ELi8ES3_EELb1ELb1ELb0ELb0ELb0ELb1ELb0EEEvNS_16Flash_bwd_paramsE)
        /*008c*/ 	.word	0x00000018


	//----- nvinfo : EIATTR_REGCOUNT
	.align		4
.L_34:
        /*0090*/ 	.byte	0x04, 0x2f
        /*0092*/ 	.short	(.L_36 - .L_35)
	.align		4
.L_35:
        /*0094*/ 	.word	index@(_ZN5flash44flash_bwd_dq_dk_dv_loop_seqk_parallel_kernelI23Flash_bwd_kernel_traitsILi128ELi64ELi128ELi8ELi2ELi4ELi2ELb0ELb0EN7cutlass6half_tE19Flash_kernel_traitsILi128ELi64ELi128ELi8ES3_EELb0ELb1ELb0ELb0ELb1ELb1ELb1EEEvNS_16Flash_bwd_paramsE)
        /*0098*/ 	.word	0x000000ff


	//----- nvinfo : EIATTR_FRAME_SIZE
	.align		4
.L_36:
        /*009c*/ 	.byte	0x04, 0x11
        /*009e*/ 	.short	(.L_38 - .L_37)
	.align		4
.L_37:
        /*00a0*/ 	.word	index@(_ZN5flash44flash_bwd_dq_dk_dv_loop_seqk_parallel_kernelI23Flash_bwd_kernel_traitsILi128ELi64ELi128ELi8ELi2ELi4ELi2ELb0ELb0EN7cutlass6half_tE19Flash_kernel_traitsILi128ELi64ELi128ELi8ES3_EELb0ELb1ELb0ELb0ELb1ELb1ELb1EEEvNS_16Flash_bwd_paramsE)
        /*00a4*/ 	.word	0x00000090


	//----- nvinfo : EIATTR_REGCOUNT
	.align		4
.L_38:
        /*00a8*/ 	.byte	0x04, 0x2f
        /*00aa*/ 	.short	(.L_40 - .L_39)
	.align		4
.L_39:
        /*00ac*/ 	.word	index@(_ZN5flash44flash_bwd_dq_dk_dv_loop_seqk_parallel_kernelI23Flash_bwd_kernel_traitsILi128ELi64ELi128ELi8ELi2ELi4ELi2ELb0ELb0EN7cutlass6half_tE19Flash_kernel_traitsILi128ELi64ELi128ELi8ES3_EELb1ELb1ELb0ELb0ELb1ELb1ELb0EEEvNS_16Flash_bwd_paramsE)
        /*00b0*/ 	.word	0x000000ff


	//----- nvinfo : EIATTR_FRAME_SIZE
	.align		4
.L_40:
        /*00b4*/ 	.byte	0x04, 0x11
        /*00b6*/ 	.short	(.L_42 - .L_41)
	.align		4
.L_41:
        /*00b8*/ 	.word	index@(_ZN5flash44flash_bwd_dq_dk_dv_loop_seqk_parallel_kernelI23Flash_bwd_kernel_traitsILi128ELi64ELi128ELi8ELi2ELi4ELi2ELb0ELb0EN7cutlass6half_tE19Flash_kernel_traitsILi128ELi64ELi128ELi8ES3_EELb1ELb1ELb0ELb0ELb1ELb1ELb0EEEvNS_16Flash_bwd_paramsE)
        /*00bc*/ 	.word	0x00000018


	//----- nvinfo : EIATTR_REGCOUNT
	.align		4
.L_42:
        /*00c0*/ 	.byte	0x04, 0x2f
        /*00c2*/ 	.short	(.L_44 - .L_43)
	.align		4
.L_43:
        /*00c4*/ 	.word	index@(_ZN5flash44flash_bwd_dq_dk_dv_loop_seqk_parallel_kernelI23Flash_bwd_kernel_traitsILi128ELi64ELi128ELi8ELi2ELi4ELi2ELb0ELb0EN7cutlass6half_tE19Flash_kernel_traitsILi128ELi64ELi128ELi8ES3_EELb0ELb1ELb0ELb0ELb0ELb0ELb1EEEvNS_16Flash_bwd_paramsE)
        /*00c8*/ 	.word	0x000000ff


	//----- nvinfo : EIATTR_FRAME_SIZE
	.align		4
.L_44:
        /*00cc*/ 	.byte	0x04, 0x11
        /*00ce*/ 	.short	(.L_46 - .L_45)
	.align		4
.L_45:
        /*00d0*/ 	.word	index@(_ZN5flash44flash_bwd_dq_dk_dv_loop_seqk_parallel_kernelI23Flash_bwd_kernel_traitsILi128ELi64ELi128ELi8ELi2ELi4ELi2ELb0ELb0EN7cutlass6half_tE19Flash_kernel_traitsILi128ELi64ELi128ELi8ES3_EELb0ELb1ELb0ELb0ELb0ELb0ELb1EEEvNS_16Flash_bwd_paramsE)
        /*00d4*/ 	.word	0x00000098


	//----- nvinfo : EIATTR_REGCOUNT
	.align		4
.L_46:
        /*00d8*/ 	.byte	0x04, 0x2f
        /*00da*/ 	.short	(.L_48 - .L_47)
	.align		4
.L_47:
        /*00dc*/ 	.word	index@(_ZN5flash44flash_bwd_dq_dk_dv_loop_seqk_parallel_kernelI23Flash_bwd_kernel_traitsILi128ELi64ELi128ELi8ELi2ELi4ELi2ELb0ELb0EN7cutlass6half_tE19Flash_kernel_traitsILi128ELi64ELi128ELi8ES3_EELb1ELb1ELb0ELb0ELb0ELb0ELb0EEEvNS_16Flash_bwd_paramsE)
        /*00e0*/ 	.word	0x000000ff


	//----- nvinfo : EIATTR_FRAME_SIZE
	.align		4
.L_48:
        /*00e4*/ 	.byte	0x04, 0x11
        /*00e6*/ 	.short	(.L_50 - .L_49)
	.align		4
.L_49:
        /*00e8*/ 	.word	index@(_ZN5flash44flash_bwd_dq_dk_dv_loop_seqk_parallel_kernelI23Flash_bwd_kernel_traitsILi128ELi64ELi128ELi8ELi2ELi4ELi2ELb0ELb0EN7cutlass6half_tE19Flash_kernel_traitsILi128ELi64ELi128ELi8ES3_EELb1ELb1ELb0ELb0ELb0ELb0ELb0EEEvNS_16Flash_bwd_paramsE)
        /*00ec*/ 	.word	0x00000018


	//----- nvinfo : EIATTR_REGCOUNT
	.align		4
.L_50:
        /*00f0*/ 	.byte	0x04, 0x2f
        /*00f2*/ 	.short	(.L_52 - .L_51)
	.align		4
.L_51:
        /*00f4*/ 	.word	index@(_ZN5flash27flash_bwd_convert_dq_kernelI23Flash_bwd_kernel_traitsILi128ELi64ELi128ELi8ELi2ELi4ELi2ELb0ELb0EN7cutlass6half_tE19Flash_kernel_traitsILi128ELi64ELi128ELi8ES3_EEEEvNS_16Flash_bwd_paramsEi)
        /*00f8*/ 	.word	0x00000048


	//----- nvinfo : EIATTR_FRAME_SIZE
	.align		4
.L_52:
        /*00fc*/ 	.byte	0x04, 0x11
        /*00fe*/ 	.short	(.L_54 - .L_53)
	.align		4
.L_53:
        /*0100*/ 	.word	index@(_ZN5flash27flash_bwd_convert_dq_kernelI23Flash_bwd_kernel_traitsILi128ELi64ELi128ELi8ELi2ELi4ELi2ELb0ELb0EN7cutlass6half_tE19Flash_kernel_traitsILi128ELi64ELi128ELi8ES3_EEEEvNS_16Flash_bwd_paramsEi)
        /*0104*/ 	.word	0x00000000


	//----- nvinfo : EIATTR_REGCOUNT
	.align		4
.L_54:
        /*0108*/ 	.byte	0x04, 0x2f
        /*010a*/ 	.short	(.L_56 - .L_55)
	.align		4
.L_55:
        /*010c*/ 	.word	index@(_ZN5flash25flash_bwd_dot_do_o_kernelILb1E23Flash_bwd_kernel_traitsILi128ELi64ELi64ELi8ELi4ELi2ELi2ELb1ELb0EN7cutlass6half_tE19Flash_kernel_traitsILi128ELi64ELi64ELi8ES3_EEEEvNS_16Flash_bwd_paramsE)
        /*0110*/ 	.word	0x00000033


	//----- nvinfo : EIATTR_FRAME_SIZE
	.align		4
.L_56:
        /*0114*/ 	.byte	0x04, 0x11
        /*0116*/ 	.short	(.L_58 - .L_57)
	.align		4
.L_57:
        /*0118*/ 	.word	index@(_ZN5flash25flash_bwd_dot_do_o_kernelILb1E23Flash_bwd_kernel_traitsILi128ELi64ELi64ELi8ELi4ELi2ELi2ELb1ELb0EN7cutlass6half_tE19Flash_kernel_traitsILi128ELi64ELi64ELi8ES3_EEEEvNS_16Flash_bwd_paramsE)
        /*011c*/ 	.word	0x00000000


	//----- nvinfo : EIATTR_REGCOUNT
	.align		4
.L_58:
        /*0120*/ 	.byte	0x04, 0x2f
        /*0122*/ 	.short	(.L_60 - .L_59)
	.align		4
.L_59:
        /*0124*/ 	.word	index@(_ZN5flash25flash_bwd_dot_do_o_kernelILb0E23Flash_bwd_kernel_traitsILi128ELi64ELi64ELi8ELi4ELi2ELi2ELb1ELb0EN7cutlass6half_tE19Flash_kernel_traitsILi128ELi64ELi64ELi8ES3_EEEEvNS_16Flash_bwd_paramsE)
        /*0128*/ 	.word	0x00000030


	//----- nvinfo : EIATTR_FRAME_SIZE
	.align		4
.L_60:
        /*012c*/ 	.byte	0x04, 0x11
        /*012e*/ 	.short	(.L_62 - .L_61)
	.align		4
.L_61:
        /*0130*/ 	.word	index@(_ZN5flash25flash_bwd_dot_do_o_kernelILb0E23Flash_bwd_kernel_traitsILi128ELi64ELi64ELi8ELi4ELi2ELi2ELb1ELb0EN7cutlass6half_tE19Flash_kernel_traitsILi128ELi64ELi64ELi8ES3_EEEEvNS_16Flash_bwd_paramsE)
        /*0134*/ 	.word	0x00000000


	//----- nvinfo : EIATTR_REGCOUNT
	.align		4
.L_62:
        /*0138*/ 	.byte	0x04, 0x2f
        /*013a*/ 	.short	(.L_64 - .L_63)
	.align		4
.L_63:
        /*013c*/ 	.word	index@(_ZN5flash44flash_bwd_dq_dk_dv_loop_seqk_parallel_kernelI23Flash_bwd_kernel_traitsILi128ELi64ELi64ELi8ELi4ELi2ELi2ELb1ELb0EN7cutlass6half_tE19Flash_kernel_traitsILi128ELi64ELi64ELi8ES3_EELb0ELb1ELb0ELb1ELb0ELb0ELb1EEEvNS_16Flash_bwd_paramsE)
        /*0140*/ 	.word	0x000000ff


	//----- nvinfo : EIATTR_FRAME_SIZE
	.align		4
.L_64:
        /*0144*/ 	.byte	0x04, 0x11
        /*0146*/ 	.short	(.L_66 - .L_65)
	.align		4
.L_65:
        /*0148*/ 	.word	index@(_ZN5flash44flash_bwd_dq_dk_dv_loop_seqk_parallel_kernelI23Flash_bwd_kernel_traitsILi128ELi64ELi64ELi8ELi4ELi2ELi2ELb1ELb0EN7cutlass6half_tE19Flash_kernel_traitsILi128ELi64ELi64ELi8ES3_EELb0ELb1ELb0ELb1ELb0ELb0ELb1EEEvNS_16Flash_bwd_paramsE)
        /*014c*/ 	.word	0x00000008


	//----- nvinfo : EIATTR_REGCOUNT
	.align		4
.L_66:
        /*0150*/ 	.byte	0x04, 0x2f
        /*0152*/ 	.short	(.L_68 - .L_67)
	.align		4
.L_67:
        /*0154*/ 	.word	index@(_ZN5flash44flash_bwd_dq_dk_dv_loop_seqk_parallel_kernelI23Flash_bwd_kernel_traitsILi128ELi64ELi64ELi8ELi4ELi2ELi2ELb1ELb0EN7cutlass6half_tE19Flash_kernel_traitsILi128ELi64ELi64ELi8ES3_EELb1ELb1ELb0ELb1ELb0ELb0ELb0EEEvNS_16Flash_bwd_paramsE)
        /*0158*/ 	.word	0x000000ff


	//----- nvinfo : EIATTR_FRAME_SIZE
	.align		4
.L_68:
        /*015c*/ 	.byte	0x04, 0x11
        /*015e*/ 	.short	(.L_70 - .L_69)
	.align		4
.L_69:
        /*0160*/ 	.word	index@(_ZN5flash44flash_bwd_dq_dk_dv_loop_seqk_parallel_kernelI23Flash_bwd_kernel_traitsILi128ELi64ELi64ELi8ELi4ELi2ELi2ELb1ELb0EN7cutlass6half_tE19Flash_kernel_traitsILi128ELi64ELi64ELi8ES3_EELb1ELb1ELb0ELb1ELb0ELb0ELb0EEEvNS_16Flash_bwd_paramsE)
        /*0164*/ 	.word	0x00000000


	//----- nvinfo : EIATTR_REGCOUNT
	.align		4
.L_70:
        /*0168*/ 	.byte	0x04, 0x2f
        /*016a*/ 	.short	(.L_72 - .L_71)
	.align		4
.L_71:
        /*016c*/ 	.word	index@(_ZN5flash44flash_bwd_dq_dk_dv_loop_seqk_parallel_kernelI23Flash_bwd_kernel_traitsILi128ELi64ELi64ELi8ELi4ELi2ELi2ELb1ELb0EN7cutlass6half_tE19Flash_kernel_traitsILi128ELi64ELi64ELi8ES3_EELb0ELb1ELb0ELb0ELb0ELb1ELb1EEEvNS_16Flash_bwd_paramsE)
        /*0170*/ 	.word	0x000000ff


	//----- nvinfo : EIATTR_FRAME_SIZE
	.align		4
.L_72:
        /*0174*/ 	.byte	0x04, 0x11
        /*0176*/ 	.short	(.L_74 - .L_73)
	.align		4
.L_73:
        /*0178*/ 	.word	index@(_ZN5flash44flash_bwd_dq_dk_dv_loop_seqk_parallel_kernelI23Flash_bwd_kernel_traitsILi128ELi64ELi64ELi8ELi4ELi2ELi2ELb1ELb0EN7cutlass6half_tE19Flash_kernel_traitsILi128ELi64ELi64ELi8ES3_EELb0ELb1ELb0ELb0ELb0ELb1ELb1EEEvNS_16Flash_bwd_paramsE)
        /*017c*/ 	.word	0x00000000


	//----- nvinfo : EIATTR_REGCOUNT
	.align		4
.L_74:
        /*0180*/ 	.byte	0x04, 0x2f
        /*0182*/ 	.short	(.L_76 - .L_75)
	.align		4
.L_75:
        /*0184*/ 	.word	index@(_ZN5flash44flash_bwd_dq_dk_dv_loop_seqk_parallel_kernelI23Flash_bwd_kernel_traitsILi128ELi64ELi64ELi8ELi4ELi2ELi2ELb1ELb0EN7cutlass6half_tE19Flash_kernel_traitsILi128ELi64ELi64ELi8ES3_EELb1ELb1ELb0ELb0ELb0ELb1ELb0EEEvNS_16Flash_bwd_paramsE)
        /*0188*/ 	.word	0x000000ff


	//----- nvinfo : EIATTR_FRAME_SIZE
	.align		4
.L_76:
        /*018c*/ 	.byte	0x04, 0x11
        /*018e*/ 	.short	(.L_78 - .L_77)
	.align		4
.L_77:
        /*0190*/ 	.word	index@(_ZN5flash44flash_bwd_dq_dk_dv_loop_seqk_parallel_kernelI23Flash_bwd_kernel_traitsILi128ELi64ELi64ELi8ELi4ELi2ELi2ELb1ELb0EN7cutlass6half_tE19Flash_kernel_traitsILi128ELi64ELi64ELi8ES3_EELb1ELb1ELb0ELb0ELb0ELb1ELb0EEEvNS_16Flash_bwd_paramsE)
        /*0194*/ 	.word	0x00000000


	//----- nvinfo : EIATTR_REGCOUNT
	.align		4
.L_78:
        /*0198*/ 	.byte	0x04, 0x2f
        /*019a*/ 	.short	(.L_80 - .L_79)
	.align		4
.L_79:
        /*019c*/ 	.word	index@(_ZN5flash44flash_bwd_dq_dk_dv_loop_seqk_parallel_kernelI23Flash_bwd_kernel_traitsILi128ELi64ELi64ELi8ELi4ELi2ELi2ELb1ELb0EN7cutlass6half_tE19Flash_kernel_traitsILi128ELi64ELi64ELi8ES3_EELb0ELb1ELb0ELb0ELb1ELb1ELb1EEEvNS_16Flash_bwd_paramsE)
        /*01a0*/ 	.word	0x000000ff


	//----- nvinfo : EIATTR_FRAME_SIZE
	.align		4
.L_80:
        /*01a4*/ 	.byte	0x04, 0x11
        /*01a6*/ 	.short	(.L_82 - .L_81)
	.align		4
.L_81:
        /*01a8*/ 	.word	index@(_ZN5flash44flash_bwd_dq_dk_dv_loop_seqk_parallel_kernelI23Flash_bwd_kernel_traitsILi128ELi64ELi64ELi8ELi4ELi2ELi2ELb1ELb0EN7cutlass6half_tE19Flash_kernel_traitsILi128ELi64ELi64ELi8ES3_EELb0ELb1ELb0ELb0ELb1ELb1ELb1EEEvNS_16Flash_bwd_paramsE)
        /*01ac*/ 	.word	0x00000018


	//----- nvinfo : EIATTR_REGCOUNT
	.align		4
.L_82:
        /*01b0*/ 	.byte	0x04, 0x2f
        /*01b2*/ 	.short	(.L_84 - .L_83)
	.align		4
.L_83:
        /*01b4*/ 	.word	index@(_ZN5flash44flash_bwd_dq_dk_dv_loop_seqk_parallel_kernelI23Flash_bwd_kernel_traitsILi128ELi64ELi64ELi8ELi4ELi2ELi2ELb1ELb0EN7cutlass6half_tE19Flash_kernel_traitsILi128ELi64ELi64ELi8ES3_EELb1ELb1ELb0ELb0ELb1ELb1ELb0EEEvNS_16Flash_bwd_paramsE)
        /*01b8*/ 	.word	0x000000ff


	//----- nvinfo : EIATTR_FRAME_SIZE
	.align		4
.L_84:
        /*01bc*/ 	.byte	0x04, 0x11
        /*01be*/ 	.short	(.L_86 - .L_85)
	.align		4
.L_85:
        /*01c0*/ 	.word	index@(_ZN5flash44flash_bwd_dq_dk_dv_loop_seqk_parallel_kernelI23Flash_bwd_kernel_traitsILi128ELi64ELi64ELi8ELi4ELi2ELi2ELb1ELb0EN7cutlass6half_tE19Flash_kernel_traitsILi128ELi64ELi64ELi8ES3_EELb1ELb1ELb0ELb0ELb1ELb1ELb0EEEvNS_16Flash_bwd_paramsE)
        /*01c4*/ 	.word	0x00000000


	//----- nvinfo : EIATTR_REGCOUNT
	.align		4
.L_86:
        /*01c8*/ 	.byte	0x04, 0x2f
        /*01ca*/ 	.short	(.L_88 - .L_87)
	.align		4
.L_87:
        /*01cc*/ 	.word	index@(_ZN5flash44flash_bwd_dq_dk_dv_loop_seqk_parallel_kernelI23Flash_bwd_kernel_traitsILi128ELi64ELi64ELi8ELi4ELi2ELi2ELb1ELb0EN7cutlass6half_tE19Flash_kernel_traitsILi128ELi64ELi64ELi8ES3_EELb0ELb1ELb0ELb0ELb0ELb0ELb1EEEvNS_16Flash_bwd_paramsE)
        /*01d0*/ 	.word	0x000000ff


	//----- nvinfo : EIATTR_FRAME_SIZE
	.align		4
.L_88:
        /*01d4*/ 	.byte	0x04, 0x11
        /*01d6*/ 	.short	(.L_90 - .L_89)
	.align		4
.L_89:
        /*01d8*/ 	.word	index@(_ZN5flash44flash_bwd_dq_dk_dv_loop_seqk_parallel_kernelI23Flash_bwd_kernel_traitsILi128ELi64ELi64ELi8ELi4ELi2ELi2ELb1ELb0EN7cutlass6half_tE19Flash_kernel_traitsILi128ELi64ELi64ELi8ES3_EELb0ELb1ELb0ELb0ELb0ELb0ELb1EEEvNS_16Flash_bwd_paramsE)
        /*01dc*/ 	.word	0x00000028


	//----- nvinfo : EIATTR_REGCOUNT
	.align		4
.L_90:
        /*01e0*/ 	.byte	0x04, 0x2f
        /*01e2*/ 	.short	(.L_92 - .L_91)
	.align		4
.L_91:
        /*01e4*/ 	.word	index@(_ZN5flash44flash_bwd_dq_dk_dv_loop_seqk_parallel_kernelI23Flash_bwd_kernel_traitsILi128ELi64ELi64ELi8ELi4ELi2ELi2ELb1ELb0EN7cutlass6half_tE19Flash_kernel_traitsILi128ELi64ELi64ELi8ES3_EELb1ELb1ELb0ELb0ELb0ELb0ELb0EEEvNS_16Flash_bwd_paramsE)
        /*01e8*/ 	.word	0x000000ff


	//----- nvinfo : EIATTR_FRAME_SIZE
	.align		4
.L_92:
        /*01ec*/ 	.byte	0x04, 0x11
        /*01ee*/ 	.short	(.L_94 - .L_93)
	.align		4
.L_93:
        /*01f0*/ 	.word	index@(_ZN5flash44flash_bwd_dq_dk_dv_loop_seqk_parallel_kernelI23Flash_bwd_kernel_traitsILi128ELi64ELi64ELi8ELi4ELi2ELi2ELb1ELb0EN7cutlass6half_tE19Flash_kernel_traitsILi128ELi64ELi64ELi8ES3_EELb1ELb1ELb0ELb0ELb0ELb0ELb0EEEvNS_16Flash_bwd_paramsE)
        /*01f4*/ 	.word	0x00000020


	//----- nvinfo : EIATTR_REGCOUNT
	.align		4
.L_94:
        /*01f8*/ 	.byte	0x04, 0x2f
        /*01fa*/ 	.short	(.L_96 - .L_95)
	.align		4
.L_95:
        /*01fc*/ 	.word	index@(_ZN5flash27flash_bwd_convert_dq_kernelI23Flash_bwd_kernel_traitsILi128ELi64ELi64ELi8ELi4ELi2ELi2ELb1ELb0EN7cutlass6half_tE19Flash_kernel_traitsILi128ELi64ELi64ELi8ES3_EEEEvNS_16Flash_bwd_paramsEi)
        /*0200*/ 	.word	0x00000048


	//----- nvinfo : EIATTR_FRAME_SIZE
	.align		4
.L_96:
        /*0204*/ 	.byte	0x04, 0x11
        /*0206*/ 	.short	(.L_98 - .L_97)
	.align		4
.L_97:
        /*0208*/ 	.word	index@(_ZN5flash27flash_bwd_convert_dq_kernelI23Flash_bwd_kernel_traitsILi128ELi64ELi64ELi8ELi4ELi2ELi2ELb1ELb0EN7cutlass6half_tE19Flash_kernel_traitsILi128ELi64ELi64ELi8ES3_EEEEvNS_16Flash_bwd_paramsEi)
        /*020c*/ 	.word	0x00000000


	//----- nvinfo : EIATTR_REGCOUNT
	.align		4
.L_98:
        /*0210*/ 	.byte	0x04, 0x2f
        /*0212*/ 	.short	(.L_100 - .L_99)
	.align		4
.L_99:
        /*0214*/ 	.word	index@(_ZN5flash44flash_bwd_dq_dk_dv_loop_seqk_parallel_kernelI23Flash_bwd_kernel_traitsILi128ELi64ELi128ELi8ELi2ELi4ELi2ELb0ELb0EN7cutlass6half_tE19Flash_kernel_traitsILi128ELi64ELi128ELi8ES3_EELb0ELb1ELb0ELb1ELb0ELb0ELb0EEEvNS_16Flash_bwd_paramsE)
        /*0218*/ 	.word	0x000000ff


	//----- nvinfo : EIATTR_FRAME_SIZE
	.align		4
.L_100:
        /*021c*/ 	.byte	0x04, 0x11
        /*021e*/ 	.short	(.L_102 - .L_101)
	.align		4
.L_101:
        /*0220*/ 	.word	index@(_ZN5flash44flash_bwd_dq_dk_dv_loop_seqk_parallel_kernelI23Flash_bwd_kernel_traitsILi128ELi64ELi128ELi8ELi2ELi4ELi2ELb0ELb0EN7cutlass6half_tE19Flash_kernel_traitsILi128ELi64ELi128ELi8ES3_EELb0ELb1ELb0ELb1ELb0ELb0ELb0EEEvNS_16Flash_bwd_paramsE)
        /*0224*/ 	.word	0x00000030


	//----- nvinfo : EIATTR_REGCOUNT
	.align		4
.L_102:
        /*0228*/ 	.byte	0x04, 0x2f
        /*022a*/ 	.short	(.L_104 - .L_103)
	.align		4
.L_103:
        /*022c*/ 	.word	index@(_ZN5flash44flash_bwd_dq_dk_dv_loop_seqk_parallel_kernelI23Flash_bwd_kernel_traitsILi128ELi64ELi128ELi8ELi2ELi4ELi2ELb0ELb0EN7cutlass6half_tE19Flash_kernel_traitsILi128ELi64ELi128ELi8ES3_EELb0ELb1ELb0ELb0ELb0ELb1ELb0EEEvNS_16Flash_bwd_paramsE)
        /*0230*/ 	.word	0x000000ff


	//----- nvinfo : EIATTR_FRAME_SIZE
	.align		4
.L_104:
        /*0234*/ 	.byte	0x04, 0x11
        /*0236*/ 	.short	(.L_106 - .L_105)
	.align		4
.L_105:
        /*0238*/ 	.word	index@(_ZN5flash44flash_bwd_dq_dk_dv_loop_seqk_parallel_kernelI23Flash_bwd_kernel_traitsILi128ELi64ELi128ELi8ELi2ELi4ELi2ELb0ELb0EN7cutlass6half_tE19Flash_kernel_traitsILi128ELi64ELi128ELi8ES3_EELb0ELb1ELb0ELb0ELb0ELb1ELb0EEEvNS_16Flash_bwd_paramsE)
        /*023c*/ 	.word	0x00000010


	//----- nvinfo : EIATTR_REGCOUNT
	.align		4
.L_106:
        /*0240*/ 	.byte	0x04, 0x2f
        /*0242*/ 	.short	(.L_108 - .L_107)
	.align		4
.L_107:
        /*0244*/ 	.word	index@(_ZN5flash44flash_bwd_dq_dk_dv_loop_seqk_parallel_kernelI23Flash_bwd_kernel_traitsILi128ELi64ELi128ELi8ELi2ELi4ELi2ELb0ELb0EN7cutlass6half_tE19Flash_kernel_traitsILi128ELi64ELi128ELi8ES3_EELb0ELb1ELb0ELb0ELb1ELb1ELb0EEEvNS_16Flash_bwd_paramsE)
        /*0248*/ 	.word	0x000000ff


	//----- nvinfo : EIATTR_FRAME_SIZE
	.align		4
.L_108:
        /*024c*/ 	.byte	0x04, 0x11
        /*024e*/ 	.short	(.L_110 - .L_109)
	.align		4
.L_109:
        /*0250*/ 	.word	index@(_ZN5flash44flash_bwd_dq_dk_dv_loop_seqk_parallel_kernelI23Flash_bwd_kernel_traitsILi128ELi64ELi128ELi8ELi2ELi4ELi2ELb0ELb0EN7cutlass6half_tE19Flash_kernel_traitsILi128ELi64ELi128ELi8ES3_EELb0ELb1ELb0ELb0ELb1ELb1ELb0EEEvNS_16Flash_bwd_paramsE)
        /*0254*/ 	.word	0x00000010


	//----- nvinfo : EIATTR_REGCOUNT
	.align		4
.L_110:
        /*0258*/ 	.byte	0x04, 0x2f
        /*025a*/ 	.short	(.L_112 - .L_111)
	.align		4
.L_111:
        /*025c*/ 	.word	index@(_ZN5flash44flash_bwd_dq_dk_dv_loop_seqk_parallel_kernelI23Flash_bwd_kernel_traitsILi128ELi64ELi128ELi8ELi2ELi4ELi2ELb0ELb0EN7cutlass6half_tE19Flash_kernel_traitsILi128ELi64ELi128ELi8ES3_EELb0ELb1ELb0ELb0ELb0ELb0ELb0EEEvNS_16Flash_bwd_paramsE)
        /*0260*/ 	.word	0x000000ff


	//----- nvinfo : EIATTR_FRAME_SIZE
	.align		4
.L_112:
        /*0264*/ 	.byte	0x04, 0x11
        /*0266*/ 	.short	(.L_114 - .L_113)
	.align		4
.L_113:
        /*0268*/ 	.word	index@(_ZN5flash44flash_bwd_dq_dk_dv_loop_seqk_parallel_kernelI23Flash_bwd_kernel_traitsILi128ELi64ELi128ELi8ELi2ELi4ELi2ELb0ELb0EN7cutlass6half_tE19Flash_kernel_traitsILi128ELi64ELi128ELi8ES3_EELb0ELb1ELb0ELb0ELb0ELb0ELb0EEEvNS_16Flash_bwd_paramsE)
        /*026c*/ 	.word	0x00000018


	//----- nvinfo : EIATTR_REGCOUNT
	.align		4
.L_114:
        /*0270*/ 	.byte	0x04, 0x2f
        /*0272*/ 	.short	(.L_116 - .L_115)
	.align		4
.L_115:
        /*0274*/ 	.word	index@(_ZN5flash44flash_bwd_dq_dk_dv_loop_seqk_parallel_kernelI23Flash_bwd_kernel_traitsILi128ELi64ELi64ELi8ELi4ELi2ELi2ELb1ELb0EN7cutlass6half_tE19Flash_kernel_traitsILi128ELi64ELi64ELi8ES3_EELb0ELb1ELb0ELb1ELb0ELb0ELb0EEEvNS_16Flash_bwd_paramsE)
        /*0278*/ 	.word	0x000000ff


	//----- nvinfo : EIATTR_FRAME_SIZE
	.align		4
.L_116:
        /*027c*/ 	.byte	0x04, 0x11
        /*027e*/ 	.short	(.L_118 - .L_117)
	.align		4
.L_117:
        /*0280*/ 	.word	index@(_ZN5flash44flash_bwd_dq_dk_dv_loop_seqk_parallel_kernelI23Flash_bwd_kernel_traitsILi128ELi64ELi64ELi8ELi4ELi2ELi2ELb1ELb0EN7cutlass6half_tE19Flash_kernel_traitsILi128ELi64ELi64ELi8ES3_EELb0ELb1ELb0ELb1ELb0ELb0ELb0EEEvNS_16Flash_bwd_paramsE)
        /*0284*/ 	.word	0x00000000


	//----- nvinfo : EIATTR_REGCOUNT
	.align		4
.L_118:
        /*0288*/ 	.byte	0x04, 0x2f
        /*028a*/ 	.short	(.L_120 - .L_119)
	.align		4
.L_119:
        /*028c*/ 	.word	index@(_ZN5flash44flash_bwd_dq_dk_dv_loop_seqk_parallel_kernelI23Flash_bwd_kernel_traitsILi128ELi64ELi64ELi8ELi4ELi2ELi2ELb1ELb0EN7cutlass6half_tE19Flash_kernel_traitsILi128ELi64ELi64ELi8ES3_EELb0ELb1ELb0ELb0ELb0ELb1ELb0EEEvNS_16Flash_bwd_paramsE)
        /*0290*/ 	.word	0x000000ff


	//----- nvinfo : EIATTR_FRAME_SIZE
	.align		4
.L_120:
        /*0294*/ 	.byte	0x04, 0x11
        /*0296*/ 	.short	(.L_122 - .L_121)
	.align		4
.L_121:
        /*0298*/ 	.word	index@(_ZN5flash44flash_bwd_dq_dk_dv_loop_seqk_parallel_kernelI23Flash_bwd_kernel_traitsILi128ELi64ELi64ELi8ELi4ELi2ELi2ELb1ELb0EN7cutlass6half_tE19Flash_kernel_traitsILi128ELi64ELi64ELi8ES3_EELb0ELb1ELb0ELb0ELb0ELb1ELb0EEEvNS_16Flash_bwd_paramsE)
        /*029c*/ 	.word	0x00000000


	//----- nvinfo : EIATTR_REGCOUNT
	.align		4
.L_122:
        /*02a0*/ 	.byte	0x04, 0x2f
        /*02a2*/ 	.short	(.L_124 - .L_123)
	.align		4
.L_123:
        /*02a4*/ 	.word	index@(_ZN5flash44flash_bwd_dq_dk_dv_loop_seqk_parallel_kernelI23Flash_bwd_kernel_traitsILi128ELi64ELi64ELi8ELi4ELi2ELi2ELb1ELb0EN7cutlass6half_tE19Flash_kernel_traitsILi128ELi64ELi64ELi8ES3_EELb0ELb1ELb0ELb0ELb1ELb1ELb0EEEvNS_16Flash_bwd_paramsE)
        /*02a8*/ 	.word	0x000000fa


	//----- nvinfo : EIATTR_FRAME_SIZE
	.align		4
.L_124:
        /*02ac*/ 	.byte	0x04, 0x11
        /*02ae*/ 	.short	(.L_126 - .L_125)
	.align		4
.L_125:
        /*02b0*/ 	.word	index@(_ZN5flash44flash_bwd_dq_dk_dv_loop_seqk_parallel_kernelI23Flash_bwd_kernel_traitsILi128ELi64ELi64ELi8ELi4ELi2ELi2ELb1ELb0EN7cutlass6half_tE19Flash_kernel_traitsILi128ELi64ELi64ELi8ES3_EELb0ELb1ELb0ELb0ELb1ELb1ELb0EEEvNS_16Flash_bwd_paramsE)
        /*02b4*/ 	.word	0x00000000


	//----- nvinfo : EIATTR_REGCOUNT
	.align		4
.L_126:
        /*02b8*/ 	.byte	0x04, 0x2f
        /*02ba*/ 	.short	(.L_128 - .L_127)
	.align		4
.L_127:
        /*02bc*/ 	.word	index@(_ZN5flash44flash_bwd_dq_dk_dv_loop_seqk_parallel_kernelI23Flash_bwd_kernel_traitsILi128ELi64ELi64ELi8ELi4ELi2ELi2ELb1ELb0EN7cutlass6half_tE19Flash_kernel_traitsILi128ELi64ELi64ELi8ES3_EELb0ELb1ELb0ELb0ELb0ELb0ELb0EEEvNS_16Flash_bwd_paramsE)
        /*02c0*/ 	.word	0x000000ff


	//----- nvinfo : EIATTR_FRAME_SIZE
	.align		4
.L_128:
        /*02c4*/ 	.byte	0x04, 0x11
        /*02c6*/ 	.short	(.L_130 - .L_129)
	.align		4
.L_129:
        /*02c8*/ 	.word	index@(_ZN5flash44flash_bwd_dq_dk_dv_loop_seqk_parallel_kernelI23Flash_bwd_kernel_traitsILi128ELi64ELi64ELi8ELi4ELi2ELi2ELb1ELb0EN7cutlass6half_tE19Flash_kernel_traitsILi128ELi64ELi64ELi8ES3_EELb0ELb1ELb0ELb0ELb0ELb0ELb0EEEvNS_16Flash_bwd_paramsE)
        /*02cc*/ 	.word	0x00000020


	//----- nvinfo : EIATTR_MIN_STACK_SIZE
	.align		4
.L_130:
        /*02d0*/ 	.byte	0x04, 0x12
        /*02d2*/ 	.short	(.L_132 - .L_131)
	.align		4
.L_131:
        /*02d4*/ 	.word	index@(_ZN5flash44flash_bwd_dq_dk_dv_loop_seqk_parallel_kernelI23Flash_bwd_kernel_traitsILi128ELi64ELi64ELi8ELi4ELi2ELi2ELb1ELb0EN7cutlass6half_tE19Flash_kernel_traitsILi128ELi64ELi64ELi8ES3_EELb0ELb1ELb0ELb0ELb0ELb0ELb0EEEvNS_16Flash_bwd_paramsE)
        /*02d8*/ 	.word	0x00000020


	//----- nvinfo : EIATTR_MIN_STACK_SIZE
	.align		4
.L_132:
        /*02dc*/ 	.byte	0x04, 0x12
        /*02de*/ 	.short	(.L_134 - .L_133)
	.align		4
.L_133:
        /*02e0*/ 	.word	index@(_ZN5flash44flash_bwd_dq_dk_dv_loop_seqk_parallel_kernelI23Flash_bwd_kernel_traitsILi128ELi64ELi64ELi8ELi4ELi2ELi2ELb1ELb0EN7cutlass6half_tE19Flash_kernel_traitsILi128ELi64ELi64ELi8ES3_EELb0ELb1ELb0ELb0ELb1ELb1ELb0EEEvNS_16Flash_bwd_paramsE)
        /*02e4*/ 	.word	0x00000000


	//----- nvinfo : EIATTR_MIN_STACK_SIZE
	.align		4
.L_134:
        /*02e8*/ 	.byte	0x04, 0x12
        /*02ea*/ 	.short	(.L_136 - .L_135)
	.align		4
.L_135:
        /*02ec*/ 	.word	index@(_ZN5flash44flash_bwd_dq_dk_dv_loop_seqk_parallel_kernelI23Flash_bwd_kernel_traitsILi128ELi64ELi64ELi8ELi4ELi2ELi2ELb1ELb0EN7cutlass6half_tE19Flash_kernel_traitsILi128ELi64ELi64ELi8ES3_EELb0ELb1ELb0ELb0ELb0ELb1ELb0EEEvNS_16Flash_bwd_paramsE)
        /*02f0*/ 	.word	0x00000000


	//----- nvinfo : EIATTR_MIN_STACK_SIZE
	.align		4
.L_136:
        /*02f4*/ 	.byte	0x04, 0x12
        /*02f6*/ 	.short	(.L_138 - .L_137)
	.align		4
.L_137:
        /*02f8*/ 	.word	index@(_ZN5flash44flash_bwd_dq_dk_dv_loop_seqk_parallel_kernelI23Flash_bwd_kernel_traitsILi128ELi64ELi64ELi8ELi4ELi2ELi2ELb1ELb0EN7cutlass6half_tE19Flash_kernel_traitsILi128ELi64ELi64ELi8ES3_EELb0ELb1ELb0ELb1ELb0ELb0ELb0EEEvNS_16Flash_bwd_paramsE)
        /*02fc*/ 	.word	0x00000000


	//----- nvinfo : EIATTR_MIN_STACK_SIZE
	.align		4
.L_138:
        /*0300*/ 	.byte	0x04, 0x12
        /*0302*/ 	.short	(.L_140 - .L_139)
	.align		4
.L_139:
        /*0304*/ 	.word	index@(_ZN5flash44flash_bwd_dq_dk_dv_loop_seqk_parallel_kernelI23Flash_bwd_kernel_traitsILi128ELi64ELi128ELi8ELi2ELi4ELi2ELb0ELb0EN7cutlass6half_tE19Flash_kernel_traitsILi128ELi64ELi128ELi8ES3_EELb0ELb1ELb0ELb0ELb0ELb0ELb0EEEvNS_16Flash_bwd_paramsE)
        /*0308*/ 	.word	0x00000018


	//----- nvinfo : EIATTR_MIN_STACK_SIZE
	.align		4
.L_140:
        /*030c*/ 	.byte	0x04, 0x12
        /*030e*/ 	.short	(.L_142 - .L_141)
	.align		4
.L_141:
        /*0310*/ 	.word	index@(_ZN5flash44flash_bwd_dq_dk_dv_loop_seqk_parallel_kernelI23Flash_bwd_kernel_traitsILi128ELi64ELi128ELi8ELi2ELi4ELi2ELb0ELb0EN7cutlass6half_tE19Flash_kernel_traitsILi128ELi64ELi128ELi8ES3_EELb0ELb1ELb0ELb0ELb1ELb1ELb0EEEvNS_16Flash_bwd_paramsE)
        /*0314*/ 	.word	0x00000010


	//----- nvinfo : EIATTR_MIN_STACK_SIZE
	.align		4
.L_142:
        /*0318*/ 	.byte	0x04, 0x12
        /*031a*/ 	.short	(.L_144 - .L_143)
	.align		4
.L_143:
        /*031c*/ 	.word	index@(_ZN5flash44flash_bwd_dq_dk_dv_loop_seqk_parallel_kernelI23Flash_bwd_kernel_traitsILi128ELi64ELi128ELi8ELi2ELi4ELi2ELb0ELb0EN7cutlass6half_tE19Flash_kernel_traitsILi128ELi64ELi128ELi8ES3_EELb0ELb1ELb0ELb0ELb0ELb1ELb0EEEvNS_16Flash_bwd_paramsE)
        /*0320*/ 	.word	0x00000010


	//----- nvinfo : EIATTR_MIN_STACK_SIZE
	.align		4
.L_144:
        /*0324*/ 	.byte	0x04, 0x12
        /*0326*/ 	.short	(.L_146 - .L_145)
	.align		4
.L_145:
        /*0328*/ 	.word	index@(_ZN5flash44flash_bwd_dq_dk_dv_loop_seqk_parallel_kernelI23Flash_bwd_kernel_traitsILi128ELi64ELi128ELi8ELi2ELi4ELi2ELb0ELb0EN7cutlass6half_tE19Flash_kernel_traitsILi128ELi64ELi128ELi8ES3_EELb0ELb1ELb0ELb1ELb0ELb0ELb0EEEvNS_16Flash_bwd_paramsE)
        /*032c*/ 	.word	0x00000030


	//----- nvinfo : EIATTR_MIN_STACK_SIZE
	.align		4
.L_146:
        /*0330*/ 	.byte	0x04, 0x12
        /*0332*/ 	.short	(.L_148 - .L_147)
	.align		4
.L_147:
        /*0334*/ 	.word	index@(_ZN5flash27flash_bwd_convert_dq_kernelI23Flash_bwd_kernel_traitsILi128ELi64ELi64ELi8ELi4ELi2ELi2ELb1ELb0EN7cutlass6half_tE19Flash_kernel_traitsILi128ELi64ELi64ELi8ES3_EEEEvNS_16Flash_bwd_paramsEi)
        /*0338*/ 	.word	0x00000000


	//----- nvinfo : EIATTR_MIN_STACK_SIZE
	.align		4
.L_148:
        /*033c*/ 	.byte	0x04, 0x12
        /*033e*/ 	.short	(.L_150 - .L_149)
	.align		4
.L_149:
        /*0340*/ 	.word	index@(_ZN5flash44flash_bwd_dq_dk_dv_loop_seqk_parallel_kernelI23Flash_bwd_kernel_traitsILi128ELi64ELi64ELi8ELi4ELi2ELi2ELb1ELb0EN7cutlass6half_tE19Flash_kernel_traitsILi128ELi64ELi64ELi8ES3_EELb1ELb1ELb0ELb0ELb0ELb0ELb0EEEvNS_16Flash_bwd_paramsE)
        /*0344*/ 	.word	0x00000020


	//----- nvinfo : EIATTR_MIN_STACK_SIZE
	.align		4
.L_150:
        /*0348*/ 	.byte	0x04, 0x12
        /*034a*/ 	.short	(.L_152 - .L_151)
	.align		4
.L_151:
        /*034c*/ 	.word	index@(_ZN5flash44flash_bwd_dq_dk_dv_loop_seqk_parallel_kernelI23Flash_bwd_kernel_traitsILi128ELi64ELi64ELi8ELi4ELi2ELi2ELb1ELb0EN7cutlass6half_tE19Flash_kernel_traitsILi128ELi64ELi64ELi8ES3_EELb0ELb1ELb0ELb0ELb0ELb0ELb1EEEvNS_16Flash_bwd_paramsE)
        /*0350*/ 	.word	0x00000028


	//----- nvinfo : EIATTR_MIN_STACK_SIZE
	.align		4
.L_152:
        /*0354*/ 	.byte	0x04, 0x12
        /*0356*/ 	.short	(.L_154 - .L_153)
	.align		4
.L_153:
        /*0358*/ 	.word	index@(_ZN5flash44flash_bwd_dq_dk_dv_loop_seqk_parallel_kernelI23Flash_bwd_kernel_traitsILi128ELi64ELi64ELi8ELi4ELi2ELi2ELb1ELb0EN7cutlass6half_tE19Flash_kernel_traitsILi128ELi64ELi64ELi8ES3_EELb1ELb1ELb0ELb0ELb1ELb1ELb0EEEvNS_16Flash_bwd_paramsE)
        /*035c*/ 	.word	0x00000000


	//----- nvinfo : EIATTR_MIN_STACK_SIZE
	.align		4
.L_154:
        /*0360*/ 	.byte	0x04, 0x12
        /*0362*/ 	.short	(.L_156 - .L_155)
	.align		4
.L_155:
        /*0364*/ 	.word	index@(_ZN5flash44flash_bwd_dq_dk_dv_loop_seqk_parallel_kernelI23Flash_bwd_kernel_traitsILi128ELi64ELi64ELi8ELi4ELi2ELi2ELb1ELb0EN7cutlass6half_tE19Flash_kernel_traitsILi128ELi64ELi64ELi8ES3_EELb0ELb1ELb0ELb0ELb1ELb1ELb1EEEvNS_16Flash_bwd_paramsE)
        /*0368*/ 	.word	0x00000018


	//----- nvinfo : EIATTR_MIN_STACK_SIZE
	.align		4
.L_156:
        /*036c*/ 	.byte	0x04, 0x12
        /*036e*/ 	.short	(.L_158 - .L_157)
	.align		4
.L_157:
        /*0370*/ 	.word	index@(_ZN5flash44flash_bwd_dq_dk_dv_loop_seqk_parallel_kernelI23Flash_bwd_kernel_traitsILi128ELi64ELi64ELi8ELi4ELi2ELi2ELb1ELb0EN7cutlass6half_tE19Flash_kernel_traitsILi128ELi64ELi64ELi8ES3_EELb1ELb1ELb0ELb0ELb0ELb1ELb0EEEvNS_16Flash_bwd_paramsE)
        /*0374*/ 	.word	0x00000000


	//----- nvinfo : EIATTR_MIN_STACK_SIZE
	.align		4
.L_158:
        /*0378*/ 	.byte	0x04, 0x12
        /*037a*/ 	.short	(.L_160 - .L_159)
	.align		4
.L_159:
        /*037c*/ 	.word	index@(_ZN5flash44flash_bwd_dq_dk_dv_loop_seqk_parallel_kernelI23Flash_bwd_kernel_traitsILi128ELi64ELi64ELi8ELi4ELi2ELi2ELb1ELb0EN7cutlass6half_tE19Flash_kernel_traitsILi128ELi64ELi64ELi8ES3_EELb0ELb1ELb0ELb0ELb0ELb1ELb1EEEvNS_16Flash_bwd_paramsE)
        /*0380*/ 	.word	0x00000000


	//----- nvinfo : EIATTR_MIN_STACK_SIZE
	.align		4
.L_160:
        /*0384*/ 	.byte	0x04, 0x12
        /*0386*/ 	.short	(.L_162 - .L_161)
	.align		4
.L_161:
        /*0388*/ 	.word	index@(_ZN5flash44flash_bwd_dq_dk_dv_loop_seqk_parallel_kernelI23Flash_bwd_kernel_traitsILi128ELi64ELi64ELi8ELi4ELi2ELi2ELb1ELb0EN7cutlass6half_tE19Flash_kernel_traitsILi128ELi64ELi64ELi8ES3_EELb1ELb1ELb0ELb1ELb0ELb0ELb0EEEvNS_16Flash_bwd_paramsE)
        /*038c*/ 	.word	0x00000000


	//----- nvinfo : EIATTR_MIN_STACK_SIZE
	.align		4
.L_162:
        /*0390*/ 	.byte	0x04, 0x12
        /*0392*/ 	.short	(.L_164 - .L_163)
	.align		4
.L_163:
        /*0394*/ 	.word	index@(_ZN5flash44flash_bwd_dq_dk_dv_loop_seqk_parallel_kernelI23Flash_bwd_kernel_traitsILi128ELi64ELi64ELi8ELi4ELi2ELi2ELb1ELb0EN7cutlass6half_tE19Flash_kernel_traitsILi128ELi64ELi64ELi8ES3_EELb0ELb1ELb0ELb1ELb0ELb0ELb1EEEvNS_16Flash_bwd_paramsE)
        /*0398*/ 	.word	0x00000008


	//----- nvinfo : EIATTR_MIN_STACK_SIZE
	.align		4
.L_164:
        /*039c*/ 	.byte	0x04, 0x12
        /*039e*/ 	.short	(.L_166 - .L_165)
	.align		4
.L_165:
        /*03a0*/ 	.word	index@(_ZN5flash25flash_bwd_dot_do_o_kernelILb0E23Flash_bwd_kernel_traitsILi128ELi64ELi64ELi8ELi4ELi2ELi2ELb1ELb0EN7cutlass6half_tE19Flash_kernel_traitsILi128ELi64ELi64ELi8ES3_EEEEvNS_16Flash_bwd_paramsE)
        /*03a4*/ 	.word	0x00000000


	//----- nvinfo : EIATTR_MIN_STACK_SIZE
	.align		4
.L_166:
        /*03a8*/ 	.byte	0x04, 0x12
        /*03aa*/ 	.short	(.L_168 - .L_167)
	.align		4
.L_167:
        /*03ac*/ 	.word	index@(_ZN5flash25flash_bwd_dot_do_o_kernelILb1E23Flash_bwd_kernel_traitsILi128ELi64ELi64ELi8ELi4ELi2ELi2ELb1ELb0EN7cutlass6half_tE19Flash_kernel_traitsILi128ELi64ELi64ELi8ES3_EEEEvNS_16Flash_bwd_paramsE)
        /*03b0*/ 	.word	0x00000000


	//----- nvinfo : EIATTR_MIN_STACK_SIZE
	.align		4
.L_168:
        /*03b4*/ 	.byte	0x04, 0x12
        /*03b6*/ 	.short	(.L_170 - .L_169)
	.align		4
.L_169:
        /*03b8*/ 	.word	index@(_ZN5flash27flash_bwd_convert_dq_kernelI23Flash_bwd_kernel_traitsILi128ELi64ELi128ELi8ELi2ELi4ELi2ELb0ELb0EN7cutlass6half_tE19Flash_kernel_traitsILi128ELi64ELi128ELi8ES3_EEEEvNS_16Flash_bwd_paramsEi)
        /*03bc*/ 	.word	0x00000000


	//----- nvinfo : EIATTR_MIN_STACK_SIZE
	.align		4
.L_170:
        /*03c0*/ 	.byte	0x04, 0x12
        /*03c2*/ 	.short	(.L_172 - .L_171)
	.align		4
.L_171:
        /*03c4*/ 	.word	index@(_ZN5flash44flash_bwd_dq_dk_dv_loop_seqk_parallel_kernelI23Flash_bwd_kernel_traitsILi128ELi64ELi128ELi8ELi2ELi4ELi2ELb0ELb0EN7cutlass6half_tE19Flash_kernel_traitsILi128ELi64ELi128ELi8ES3_EELb1ELb1ELb0ELb0ELb0ELb0ELb0EEEvNS_16Flash_bwd_paramsE)
        /*03c8*/ 	.word	0x00000018


	//----- nvinfo : EIATTR_MIN_STACK_SIZE
	.align		4
.L_172:
        /*03cc*/ 	.byte	0x04, 0x12
        /*03ce*/ 	.short	(.L_174 - .L_173)
	.align		4
.L_173:
        /*03d0*/ 	.word	index@(_ZN5flash44flash_bwd_dq_dk_dv_loop_seqk_parallel_kernelI23Flash_bwd_kernel_traitsILi128ELi64ELi128ELi8ELi2ELi4ELi2ELb0ELb0EN7cutlass6half_tE19Flash_kernel_traitsILi128ELi64ELi128ELi8ES3_EELb0ELb1ELb0ELb0ELb0ELb0ELb1EEEvNS_16Flash_bwd_paramsE)
        /*03d4*/ 	.word	0x00000098


	//----- nvinfo : EIATTR_MIN_STACK_SIZE
	.align		4
.L_174:
        /*03d8*/ 	.byte	0x04, 0x12
        /*03da*/ 	.short	(.L_176 - .L_175)
	.align		4
.L_175:
        /*03dc*/ 	.word	index@(_ZN5flash44flash_bwd_dq_dk_dv_loop_seqk_parallel_kernelI23Flash_bwd_kernel_traitsILi128ELi64ELi128ELi8ELi2ELi4ELi2ELb0ELb0EN7cutlass6half_tE19Flash_kernel_traitsILi128ELi64ELi128ELi8ES3_EELb1ELb1ELb0ELb0ELb1ELb1ELb0EEEvNS_16Flash_bwd_paramsE)
        /*03e0*/ 	.word	0x00000018


	//----- nvinfo : EIATTR_MIN_STACK_SIZE
	.align		4
.L_176:
        /*03e4*/ 	.byte	0x04, 0x12
        /*03e6*/ 	.short	(.L_178 - .L_177)
	.align		4
.L_177:
        /*03e8*/ 	.word	index@(_ZN5flash44flash_bwd_dq_dk_dv_loop_seqk_parallel_kernelI23Flash_bwd_kernel_traitsILi128ELi64ELi128ELi8ELi2ELi4ELi2ELb0ELb0EN7cutlass6half_tE19Flash_kernel_traitsILi128ELi64ELi128ELi8ES3_EELb0ELb1ELb0ELb0ELb1ELb1ELb1EEEvNS_16Flash_bwd_paramsE)
        /*03ec*/ 	.word	0x00000090


	//----- nvinfo : EIATTR_MIN_STACK_SIZE
	.align		4
.L_178:
        /*03f0*/ 	.byte	0x04, 0x12
        /*03f2*/ 	.short	(.L_180 - .L_179)
	.align		4
.L_179:
        /*03f4*/ 	.word	index@(_ZN5flash44flash_bwd_dq_dk_dv_loop_seqk_parallel_kernelI23Flash_bwd_kernel_traitsILi128ELi64ELi128ELi8ELi2ELi4ELi2ELb0ELb0EN7cutlass6half_tE19Flash_kernel_traitsILi128ELi64ELi128ELi8ES3_EELb1ELb1ELb0ELb0ELb0ELb1ELb0EEEvNS_16Flash_bwd_paramsE)
        /*03f8*/ 	.word	0x00000018


	//----- nvinfo : EIATTR_MIN_STACK_SIZE
	.align		4
.L_180:
        /*03fc*/ 	.byte	0x04, 0x12
        /*03fe*/ 	.short	(.L_182 - .L_181)
	.align		4
.L_181:
        /*0400*/ 	.word	index@(_ZN5flash44flash_bwd_dq_dk_dv_loop_seqk_parallel_kernelI23Flash_bwd_kernel_traitsILi128ELi64ELi128ELi8ELi2ELi4ELi2ELb0ELb0EN7cutlass6half_tE19Flash_kernel_traitsILi128ELi64ELi128ELi8ES3_EELb0ELb1ELb0ELb0ELb0ELb1ELb1EEEvNS_16Flash_bwd_paramsE)
        /*0404*/ 	.word	0x00000090


	//----- nvinfo : EIATTR_MIN_STACK_SIZE
	.align		4
.L_182:
        /*0408*/ 	.byte	0x04, 0x12
        /*040a*/ 	.short	(.L_184 - .L_183)
	.align		4
.L_183:
        /*040c*/ 	.word	index@(_ZN5flash44flash_bwd_dq_dk_dv_loop_seqk_parallel_kernelI23Flash_bwd_kernel_traitsILi128ELi64ELi128ELi8ELi2ELi4ELi2ELb0ELb0EN7cutlass6half_tE19Flash_kernel_traitsILi128ELi64ELi128ELi8ES3_EELb1ELb1ELb0ELb1ELb0ELb0ELb0EEEvNS_16Flash_bwd_paramsE)
        /*0410*/ 	.word	0x00000068


	//----- nvinfo : EIATTR_MIN_STACK_SIZE
	.align		4
.L_184:
        /*0414*/ 	.byte	0x04, 0x12
        /*0416*/ 	.short	(.L_186 - .L_185)
	.align		4
.L_185:
        /*0418*/ 	.word	index@(_ZN5flash44flash_bwd_dq_dk_dv_loop_seqk_parallel_kernelI23Flash_bwd_kernel_traitsILi128ELi64ELi128ELi8ELi2ELi4ELi2ELb0ELb0EN7cutlass6half_tE19Flash_kernel_traitsILi128ELi64ELi128ELi8ES3_EELb0ELb1ELb0ELb1ELb0ELb0ELb1EEEvNS_16Flash_bwd_paramsE)
        /*041c*/ 	.word	0x000000a0


	//----- nvinfo : EIATTR_MIN_STACK_SIZE
	.align		4
.L_186:
        /*0420*/ 	.byte	0x04, 0x12
        /*0422*/ 	.short	(.L_188 - .L_187)
	.align		4
.L_187:
        /*0424*/ 	.word	index@(_ZN5flash25flash_bwd_dot_do_o_kernelILb0E23Flash_bwd_kernel_traitsILi128ELi64ELi128ELi8ELi2ELi4ELi2ELb0ELb0EN7cutlass6half_tE19Flash_kernel_traitsILi128ELi64ELi128ELi8ES3_EEEEvNS_16Flash_bwd_paramsE)
        /*0428*/ 	.word	0x00000000


	//----- nvinfo : EIATTR_MIN_STACK_SIZE
	.align		4
.L_188:
        /*042c*/ 	.byte	0x04, 0x12
        /*042e*/ 	.short	(.L_190 - .L_189)
	.align		4
.L_189:
        /*0430*/ 	.word	index@(_ZN5flash25flash_bwd_dot_do_o_kernelILb1E23Flash_bwd_kernel_traitsILi128ELi64ELi128ELi8ELi2ELi4ELi2ELb0ELb0EN7cutlass6half_tE19Flash_kernel_traitsILi128ELi64ELi128ELi8ES3_EEEEvNS_16Flash_bwd_paramsE)
        /*0434*/ 	.word	0x00000000
.L_190:


//--------------------- .nv.compat                --------------------------
	.section	.nv.compat,"",@"SHT_CUDA_COMPAT_INFO"
	.align	4
        /*0000*/ 	.byte	0x02, 0x09, 0x01, 0x00, 0x02, 0x02, 0x01, 0x00, 0x02, 0x05, 0x05, 0x00, 0x03, 0x07, 0x01, 0x01
        /*0010*/ 	.byte	0x02, 0x03, 0x00, 0x00, 0x02, 0x06, 0x01, 0x00, 0x04, 0x0b, 0x08, 0x00, 0x00, 0x00, 0x00, 0x00
        /*0020*/ 	.byte	0x00, 0x00, 0x00, 0x00


//--------------------- .nv.info._ZN5flash44flash_bwd_dq_dk_dv_loop_seqk_parallel_kernelI23Flash_bwd_kernel_traitsILi128ELi64ELi64ELi8ELi4ELi2ELi2ELb1ELb0EN7cutlass6half_tE19Flash_kernel_traitsILi128ELi64ELi64ELi8ES3_EELb0ELb1ELb0ELb0ELb0ELb0ELb0EEEvNS_16Flash_bwd_paramsE --------------------------
	.section	.nv.info._ZN5flash44flash_bwd_dq_dk_dv_loop_seqk_parallel_kernelI23Flash_bwd_kernel_traitsILi128ELi64ELi64ELi8ELi4ELi2ELi2ELb1ELb0EN7cutlass6half_tE19Flash_kernel_traitsILi128ELi64ELi64ELi8ES3_EELb0ELb1ELb0ELb0ELb0ELb0ELb0EEEvNS_16Flash_bwd_paramsE,"",@"SHT_CUDA_INFO"
	.sectionflags	@""
	.align	4


	//----- nvinfo : EIATTR_CUDA_API_VERSION
	.align		4
        /*0000*/ 	.byte	0x04, 0x37
        /*0002*/ 	.short	(.L_192 - .L_191)
.L_191:
        /*0004*/ 	.word	0x00000082


	//----- nvinfo : EIATTR_KPARAM_INFO
	.align		4
.L_192:
        /*0008*/ 	.byte	0x04, 0x17
        /*000a*/ 	.short	(.L_194 - .L_193)
.L_193:
        /*000c*/ 	.word	0x00000000
        /*0010*/ 	.short	0x0000
        /*0012*/ 	.short	0x0000
        /*0014*/ 	.byte	0x00, 0xf0, 0x01, 0x0a


	//----- nvinfo : EIATTR_SPARSE_MMA_MASK
	.align		4
.L_194:
        /*0018*/ 	.byte	0x03, 0x50
        /*001a*/ 	.short	0x0000


	//----- nvinfo : EIATTR_MAXREG_COUNT
	.align		4
        /*001c*/ 	.byte	0x03, 0x1b
        /*001e*/ 	.short	0x00ff


	//----- nvinfo : EIATTR_NUM_BARRIERS
	.align		4
        /*0020*/ 	.byte	0x02, 0x4c
        /*0022*/ 	.byte	0x01
	.zero		1


	//----- nvinfo : EIATTR_ANNOTATIONS
	.align		4
        /*0024*/ 	.byte	0x04, 0x55
        /*0026*/ 	.short	(.L_196 - .L_195)


	//   ....[0]....
.L_195:
        /*0028*/ 	.word	0x00000001
        /*002c*/ 	.byte	0x50, 0x05, 0x00, 0x00, 0x01, 0x00, 0x00, 0x00, 0xb0, 0x05, 0x00, 0x00, 0x01, 0x00, 0x00, 0x00
        /*003c*/ 	.byte	0x70, 0x06, 0x00, 0x00, 0x01, 0x00, 0x00, 0x00, 0x20, 0x08, 0x00, 0x00, 0x01, 0x00, 0x00, 0x00
        /*004c*/ 	.byte	0xd0, 0x08, 0x00, 0x00, 0x01, 0x00, 0x00, 0x00, 0x10, 0x09, 0x00, 0x00, 0x01, 0x00, 0x00, 0x00
        /*005c*/ 	.byte	0xe0, 0x0b, 0x00, 0x00, 0x01, 0x00, 0x00, 0x00, 0x00, 0x16, 0x00, 0x00, 0x01, 0x00, 0x00, 0x00
        /*006c*/ 	.byte	0x40, 0x23, 0x00, 0x00, 0x01, 0x00, 0x00, 0x00, 0x30, 0x30, 0x00, 0x00, 0x01, 0x00, 0x00, 0x00
        /*007c*/ 	.byte	0xe0, 0x3c, 0x00, 0x00, 0x01, 0x00, 0x00, 0x00, 0x70, 0x63, 0x00, 0x00, 0x01, 0x00, 0x00, 0x00
        /*008c*/ 	.byte	0x90, 0x63, 0x00, 0x00, 0x01, 0x00, 0x00, 0x00, 0xa0, 0x63, 0x00, 0x00, 0x01, 0x00, 0x00, 0x00
        /*009c*/ 	.byte	0xb0, 0x63, 0x00, 0x00


	//----- nvinfo : EIATTR_MERCURY_ISA_VERSION
	.align		4
.L_196:
        /*00a0*/ 	.byte	0x03, 0x5f
        /*00a2*/ 	.short	0x0101


	//----- nvinfo : EIATTR_EXIT_INSTR_OFFSETS
	.align		4
        /*00a4*/ 	.byte	0x04, 0x1c
        /*00a6*/ 	.short	(.L_198 - .L_197)


	//   ....[0]....
.L_197:
        /*00a8*/ 	.word	0x00000090


	//   ....[1]....
        /*00ac*/ 	.word	0x000073d0


	//----- nvinfo : EIATTR_CRS_STACK_SIZE
	.align		4
.L_198:
        /*00b0*/ 	.byte	0x04, 0x1e
        /*00b2*/ 	.short	(.L_200 - .L_199)
.L_199:
        /*00b4*/ 	.word	0x00000000


	//----- nvinfo : EIATTR_CBANK_PARAM_SIZE
	.align		4
.L_200:
        /*00b8*/ 	.byte	0x03, 0x19
        /*00ba*/ 	.short	0x0280


	//----- nvinfo : EIATTR_PARAM_CBANK
	.align		4
        /*00bc*/ 	.byte	0x04, 0x0a
        /*00be*/ 	.short	(.L_202 - .L_201)
	.align		4
.L_201:
        /*00c0*/ 	.word	index@(.nv.constant0._ZN5flash44flash_bwd_dq_dk_dv_loop_seqk_parallel_kernelI23Flash_bwd_kernel_traitsILi128ELi64ELi64ELi8ELi4ELi2ELi2ELb1ELb0EN7cutlass6half_tE19Flash_kernel_traitsILi128ELi64ELi64ELi8ES3_EELb0ELb1ELb0ELb0ELb0ELb0ELb0EEEvNS_16Flash_bwd_paramsE)
        /*00c4*/ 	.short	0x0210
        /*00c6*/ 	.short	0x0280


	//----- nvinfo : EIATTR_SW_WAR
	.align		4
.L_202:
        /*00c8*/ 	.byte	0x04, 0x36
        /*00ca*/ 	.short	(.L_204 - .L_203)
.L_203:
        /*00cc*/ 	.word	0x00000008
.L_204:


//--------------------- .nv.info._ZN5flash44flash_bwd_dq_dk_dv_loop_seqk_parallel_kernelI23Flash_bwd_kernel_traitsILi128ELi64ELi64ELi8ELi4ELi2ELi2ELb1ELb0EN7cutlass6half_tE19Flash_kernel_traitsILi128ELi64ELi64ELi8ES3_EELb0ELb1ELb0ELb0ELb1ELb1ELb0EEEvNS_16Flash_bwd_paramsE --------------------------
	.section	.nv.info._ZN5flash44flash_bwd_dq_dk_dv_loop_seqk_parallel_kernelI23Flash_bwd_kernel_traitsILi128ELi64ELi64ELi8ELi4ELi2ELi2ELb1ELb0EN7cutlass6half_tE19Flash_kernel_traitsILi128ELi64ELi64ELi8ES3_EELb0ELb1ELb0ELb0ELb1ELb1ELb0EEEvNS_16Flash_bwd_paramsE,"",@"SHT_CUDA_INFO"
	.sectionflags	@""
	.align	4


	//----- nvinfo : EIATTR_CUDA_API_VERSION
	.align		4
        /*0000*/ 	.byte	0x04, 0x37
        /*0002*/ 	.short	(.L_206 - .L_205)
.L_205:
        /*0004*/ 	.word	0x00000082


	//----- nvinfo : EIATTR_KPARAM_INFO
	.align		4
.L_206:
        /*0008*/ 	.byte	0x04, 0x17
        /*000a*/ 	.short	(.L_208 - .L_207)
.L_207:
        /*000c*/ 	.word	0x00000000
        /*0010*/ 	.short	0x0000
        /*0012*/ 	.short	0x0000
        /*0014*/ 	.byte	0x00, 0xf0, 0x01, 0x0a


	//----- nvinfo : EIATTR_SPARSE_MMA_MASK
	.align		4
.L_208:
        /*0018*/ 	.byte	0x03, 0x50
        /*001a*/ 	.short	0x0000


	//----- nvinfo : EIATTR_MAXREG_COUNT
	.align		4
        /*001c*/ 	.byte	0x03, 0x1b
        /*001e*/ 	.short	0x00ff


	//----- nvinfo : EIATTR_NUM_BARRIERS
	.align		4
        /*0020*/ 	.byte	0x02, 0x4c
        /*0022*/ 	.byte	0x01
	.zero		1


	//----- nvinfo : EIATTR_MERCURY_ISA_VERSION
	.align		4
        /*0024*/ 	.byte	0x03, 0x5f
        /*0026*/ 	.short	0x0101


	//----- nvinfo : EIATTR_EXIT_INSTR_OFFSETS
	.align		4
        /*0028*/ 	.byte	0x04, 0x1c
        /*002a*/ 	.short	(.L_210 - .L_209)


	//   ....[0]....
.L_209:
        /*002c*/ 	.word	0x00000090


	//   ....[1]....
        /*0030*/ 	.word	0x00005480


	//----- nvinfo : EIATTR_CBANK_PARAM_SIZE
	.align		4
.L_210:
        /*0034*/ 	.byte	0x03, 0x19
        /*0036*/ 	.short	0x0280


	//----- nvinfo : EIATTR_PARAM_CBANK
	.align		4
        /*0038*/ 	.byte	0x04, 0x0a
        /*003a*/ 	.short	(.L_212 - .L_211)
	.align		4
.L_211:
        /*003c*/ 	.word	index@(.nv.constant0._ZN5flash44flash_bwd_dq_dk_dv_loop_seqk_parallel_kernelI23Flash_bwd_kernel_traitsILi128ELi64ELi64ELi8ELi4ELi2ELi2ELb1ELb0EN7cutlass6half_tE19Flash_kernel_traitsILi128ELi64ELi64ELi8ES3_EELb0ELb1ELb0ELb0ELb1ELb1ELb0EEEvNS_16Flash_bwd_paramsE)
        /*0040*/ 	.short	0x0210
        /*0042*/ 	.short	0x0280


	//----- nvinfo : EIATTR_SW_WAR
	.align		4
.L_212:
        /*0044*/ 	.byte	0x04, 0x36
        /*0046*/ 	.short	(.L_214 - .L_213)
.L_213:
        /*0048*/ 	.word	0x00000008
.L_214:


//--------------------- .nv.info._ZN5flash44flash_bwd_dq_dk_dv_loop_seqk_parallel_kernelI23Flash_bwd_kernel_traitsILi128ELi64ELi64ELi8ELi4ELi2ELi2ELb1ELb0EN7cutlass6half_tE19Flash_kernel_traitsILi128ELi64ELi64ELi8ES3_EELb0ELb1ELb0ELb0ELb0ELb1ELb0EEEvNS_16Flash_bwd_paramsE --------------------------
	.section	.nv.info._ZN5flash44flash_bwd_dq_dk_dv_loop_seqk_parallel_kernelI23Flash_bwd_kernel_traitsILi128ELi64ELi64ELi8ELi4ELi2ELi2ELb1ELb0EN7cutlass6half_tE19Flash_kernel_traitsILi128ELi64ELi64ELi8ES3_EELb0ELb1ELb0ELb0ELb0ELb1ELb0EEEvNS_16Flash_bwd_paramsE,"",@"SHT_CUDA_INFO"
	.sectionflags	@""
	.align	4


	//----- nvinfo : EIATTR_CUDA_API_VERSION
	.align		4
        /*0000*/ 	.byte	0x04, 0x37
        /*0002*/ 	.short	(.L_216 - .L_215)
.L_215:
        /*0004*/ 	.word	0x00000082


	//----- nvinfo : EIATTR_KPARAM_INFO
	.align		4
.L_216:
        /*0008*/ 	.byte	0x04, 0x17
        /*000a*/ 	.short	(.L_218 - .L_217)
.L_217:
        /*000c*/ 	.word	0x00000000
        /*0010*/ 	.short	0x0000
        /*0012*/ 	.short	0x0000
        /*0014*/ 	.byte	0x00, 0xf0, 0x01, 0x0a


	//----- nvinfo : EIATTR_SPARSE_MMA_MASK
	.align		4
.L_218:
        /*0018*/ 	.byte	0x03, 0x50
        /*001a*/ 	.short	0x0000


	//----- nvinfo : EIATTR_MAXREG_COUNT
	.align		4
        /*001c*/ 	.byte	0x03, 0x1b
        /*001e*/ 	.short	0x00ff


	//----- nvinfo : EIATTR_NUM_BARRIERS
	.align		4
        /*0020*/ 	.byte	0x02, 0x4c
        /*0022*/ 	.byte	0x01
	.zero		1


	//----- nvinfo : EIATTR_MERCURY_ISA_VERSION
	.align		4
        /*0024*/ 	.byte	0x03, 0x5f
        /*0026*/ 	.short	0x0101


	//----- nvinfo : EIATTR_EXIT_INSTR_OFFSETS
	.align		4
        /*0028*/ 	.byte	0x04, 0x1c
        /*002a*/ 	.short	(.L_220 - .L_219)


	//   ....[0]....
.L_219:
        /*002c*/ 	.word	0x000000a0


	//   ....[1]....
        /*0030*/ 	.word	0x00006b60


	//----- nvinfo : EIATTR_CRS_STACK_SIZE
	.align		4
.L_220:
        /*0034*/ 	.byte	0x04, 0x1e
        /*0036*/ 	.short	(.L_222 - .L_221)
.L_221:
        /*0038*/ 	.word	0x00000000


	//----- nvinfo : EIATTR_CBANK_PARAM_SIZE
	.align		4
.L_222:
        /*003c*/ 	.byte	0x03, 0x19
        /*003e*/ 	.short	0x0280


	//----- nvinfo : EIATTR_PARAM_CBANK
	.align		4
        /*0040*/ 	.byte	0x04, 0x0a
        /*0042*/ 	.short	(.L_224 - .L_223)
	.align		4
.L_223:
        /*0044*/ 	.word	index@(.nv.constant0._ZN5flash44flash_bwd_dq_dk_dv_loop_seqk_parallel_kernelI23Flash_bwd_kernel_traitsILi128ELi64ELi64ELi8ELi4ELi2ELi2ELb1ELb0EN7cutlass6half_tE19Flash_kernel_traitsILi128ELi64ELi64ELi8ES3_EELb0ELb1ELb0ELb0ELb0ELb1ELb0EEEvNS_16Flash_bwd_paramsE)
        /*0048*/ 	.short	0x0210
        /*004a*/ 	.short	0x0280


	//----- nvinfo : EIATTR_SW_WAR
	.align		4
.L_224:
        /*004c*/ 	.byte	0x04, 0x36
        /*004e*/ 	.short	(.L_226 - .L_225)
.L_225:
        /*0050*/ 	.word	0x00000008
.L_226:


//--------------------- .nv.info._ZN5flash44flash_bwd_dq_dk_dv_loop_seqk_parallel_kernelI23Flash_bwd_kernel_traitsILi128ELi64ELi64ELi8ELi4ELi2ELi2ELb1ELb0EN7cutlass6half_tE19Flash_kernel_traitsILi128ELi64ELi64ELi8ES3_EELb0ELb1ELb0ELb1ELb0ELb0ELb0EEEvNS_16Flash_bwd_paramsE --------------------------
	.section	.nv.info._ZN5flash44flash_bwd_dq_dk_dv_loop_seqk_parallel_kernelI23Flash_bwd_kernel_traitsILi128ELi64ELi64ELi8ELi4ELi2ELi2ELb1ELb0EN7cutlass6half_tE19Flash_kernel_traitsILi128ELi64ELi64ELi8ES3_EELb0ELb1ELb0ELb1ELb0ELb0ELb0EEEvNS_16Flash_bwd_paramsE,"",@"SHT_CUDA_INFO"
	.sectionflags	@""
	.align	4


	//----- nvinfo : EIATTR_CUDA_API_VERSION
	.align		4
        /*0000*/ 	.byte	0x04, 0x37
        /*0002*/ 	.short	(.L_228 - .L_227)
.L_227:
        /*0004*/ 	.word	0x00000082


	//----- nvinfo : EIATTR_KPARAM_INFO
	.align		4
.L_228:
        /*0008*/ 	.byte	0x04, 0x17
        /*000a*/ 	.short	(.L_230 - .L_229)
.L_229:
        /*000c*/ 	.word	0x00000000
        /*0010*/ 	.short	0x0000
        /*0012*/ 	.short	0x0000
        /*0014*/ 	.byte	0x00, 0xf0, 0x01, 0x0a


	//----- nvinfo : EIATTR_SPARSE_MMA_MASK
	.align		4
.L_230:
        /*0018*/ 	.byte	0x03, 0x50
        /*001a*/ 	.short	0x0000


	//----- nvinfo : EIATTR_MAXREG_COUNT
	.align		4
        /*001c*/ 	.byte	0x03, 0x1b
        /*001e*/ 	.short	0x00ff


	//----- nvinfo : EIATTR_NUM_BARRIERS
	.align		4
        /*0020*/ 	.byte	0x02, 0x4c
        /*0022*/ 	.byte	0x01
	.zero		1


	//----- nvinfo : EIATTR_MERCURY_ISA_VERSION
	.align		4
        /*0024*/ 	.byte	0x03, 0x5f
        /*0026*/ 	.short	0x0101


	//----- nvinfo : EIATTR_EXIT_INSTR_OFFSETS
	.align		4
        /*0028*/ 	.byte	0x04, 0x1c
        /*002a*/ 	.short	(.L_232 - .L_231)


	//   ....[0]....
.L_231:
        /*002c*/ 	.word	0x000000a0


	//   ....[1]....
        /*0030*/ 	.word	0x00007d60


	//----- nvinfo : EIATTR_CRS_STACK_SIZE
	.align		4
.L_232:
        /*0034*/ 	.byte	0x04, 0x1e
        /*0036*/ 	.short	(.L_234 - .L_233)
.L_233:
        /*0038*/ 	.word	0x00000000


	//----- nvinfo : EIATTR_CBANK_PARAM_SIZE
	.align		4
.L_234:
        /*003c*/ 	.byte	0x03, 0x19
        /*003e*/ 	.short	0x0280


	//----- nvinfo : EIATTR_PARAM_CBANK
	.align		4
        /*0040*/ 	.byte	0x04, 0x0a
        /*0042*/ 	.short	(.L_236 - .L_235)
	.align		4
.L_235:
        /*0044*/ 	.word	index@(.nv.constant0._ZN5flash44flash_bwd_dq_dk_dv_loop_seqk_parallel_kernelI23Flash_bwd_kernel_traitsILi128ELi64ELi64ELi8ELi4ELi2ELi2ELb1ELb0EN7cutlass6half_tE19Flash_kernel_traitsILi128ELi64ELi64ELi8ES3_EELb0ELb1ELb0ELb1ELb0ELb0ELb0EEEvNS_16Flash_bwd_paramsE)
        /*0048*/ 	.short	0x0210
        /*004a*/ 	.short	0x0280


	//----- nvinfo : EIATTR_SW_WAR
	.align		4
.L_236:
        /*004c*/ 	.byte	0x04, 0x36
        /*004e*/ 	.short	(.L_238 - .L_237)
.L_237:
        /*0050*/ 	.word	0x00000008
.L_238:


//--------------------- .nv.info._ZN5flash44flash_bwd_dq_dk_dv_loop_seqk_parallel_kernelI23Flash_bwd_kernel_traitsILi128ELi64ELi128ELi8ELi2ELi4ELi2ELb0ELb0EN7cutlass6half_tE19Flash_kernel_traitsILi128ELi64ELi128ELi8ES3_EELb0ELb1ELb0ELb0ELb0ELb0ELb0EEEvNS_16Flash_bwd_paramsE --------------------------
	.section	.nv.info._ZN5flash44flash_bwd_dq_dk_dv_loop_seqk_parallel_kernelI23Flash_bwd_kernel_traitsILi128ELi64ELi128ELi8ELi2ELi4ELi2ELb0ELb0EN7cutlass6half_tE19Flash_kernel_traitsILi128ELi64ELi128ELi8ES3_EELb0ELb1ELb0ELb0ELb0ELb0ELb0EEEvNS_16Flash_bwd_paramsE,"",@"SHT_CUDA_INFO"
	.sectionflags	@""
	.align	4


	//----- nvinfo : EIATTR_CUDA_API_VERSION
	.align		4
        /*0000*/ 	.byte	0x04, 0x37
        /*0002*/ 	.short	(.L_240 - .L_239)
.L_239:
        /*0004*/ 	.word	0x00000082


	//----- nvinfo : EIATTR_KPARAM_INFO
	.align		4
.L_240:
        /*0008*/ 	.byte	0x04, 0x17
        /*000a*/ 	.short	(.L_242 - .L_241)
.L_241:
        /*000c*/ 	.word	0x00000000
        /*0010*/ 	.short	0x0000
        /*0012*/ 	.short	0x0000
        /*0014*/ 	.byte	0x00, 0xf0, 0x01, 0x0a


	//----- nvinfo : EIATTR_SPARSE_MMA_MASK
	.align		4
.L_242:
        /*0018*/ 	.byte	0x03, 0x50
        /*001a*/ 	.short	0x0000


	//----- nvinfo : EIATTR_MAXREG_COUNT
	.align		4
        /*001c*/ 	.byte	0x03, 0x1b
        /*001e*/ 	.short	0x00ff


	//----- nvinfo : EIATTR_NUM_BARRIERS
	.align		4
        /*0020*/ 	.byte	0x02, 0x4c
        /*0022*/ 	.byte	0x01
	.zero		1


	//----- nvinfo : EIATTR_ANNOTATIONS
	.align		4
        /*0024*/ 	.byte	0x04, 0x55
        /*0026*/ 	.short	(.L_244 - .L_243)


	//   ....[0]....
.L_243:
        /*0028*/ 	.word	0x00000001
        /*002c*/ 	.byte	0x70, 0x04, 0x00, 0x00, 0x01, 0x00, 0x00, 0x00, 0xe0, 0x07, 0x00, 0x00, 0x01, 0x00, 0x00, 0x00
        /*003c*/ 	.byte	0xa0, 0x09, 0x00, 0x00, 0x01, 0x00, 0x00, 0x00, 0xd0, 0x09, 0x00, 0x00, 0x01, 0x00, 0x00, 0x00
        /*004c*/ 	.byte	0x00, 0x0a, 0x00, 0x00, 0x01, 0x00, 0x00, 0x00, 0x30, 0x0a, 0x00, 0x00, 0x01, 0x00, 0x00, 0x00
        /*005c*/ 	.byte	0xd0, 0x33, 0x00, 0x00, 0x01, 0x00, 0x00, 0x00, 0x30, 0x47, 0x00, 0x00, 0x01, 0x00, 0x00, 0x00
        /*006c*/ 	.byte	0x60, 0x90, 0x00, 0x00, 0x01, 0x00, 0x00, 0x00, 0x80, 0x90, 0x00, 0x00, 0x01, 0x00, 0x00, 0x00
        /*007c*/ 	.byte	0x90, 0x90, 0x00, 0x00, 0x01, 0x00, 0x00, 0x00, 0xa0, 0x90, 0x00, 0x00


	//----- nvinfo : EIATTR_MERCURY_ISA_VERSION
	.align		4
.L_244:
        /*0088*/ 	.byte	0x03, 0x5f
        /*008a*/ 	.short	0x0101


	//----- nvinfo : EIATTR_EXIT_INSTR_OFFSETS
	.align		4
        /*008c*/ 	.byte	0x04, 0x1c
        /*008e*/ 	.short	(.L_246 - .L_245)


	//   ....[0]....
.L_245:
        /*0090*/ 	.word	0x000000a0


	//   ....[1]....
        /*0094*/ 	.word	0x0000ad30


	//----- nvinfo : EIATTR_CRS_STACK_SIZE
	.align		4
.L_246:
        /*0098*/ 	.byte	0x04, 0x1e
        /*009a*/ 	.short	(.L_248 - .L_247)
.L_247:
        /*009c*/ 	.word	0x00000000


	//----- nvinfo : EIATTR_CBANK_PARAM_SIZE
	.align		4
.L_248:
        /*00a0*/ 	.byte	0x03, 0x19
        /*00a2*/ 	.short	0x0280


	//----- nvinfo : EIATTR_PARAM_CBANK
	.align		4
        /*00a4*/ 	.byte	0x04, 0x0a
        /*00a6*/ 	.short	(.L_250 - .L_249)
	.align		4
.L_249:
        /*00a8*/ 	.word	index@(.nv.constant0._ZN5flash44flash_bwd_dq_dk_dv_loop_seqk_parallel_kernelI23Flash_bwd_kernel_traitsILi128ELi64ELi128ELi8ELi2ELi4ELi2ELb0ELb0EN7cutlass6half_tE19Flash_kernel_traitsILi128ELi64ELi128ELi8ES3_EELb0ELb1ELb0ELb0ELb0ELb0ELb0EEEvNS_16Flash_bwd_paramsE)
        /*00ac*/ 	.short	0x0210
        /*00ae*/ 	.short	0x0280


	//----- nvinfo : EIATTR_SW_WAR
	.align		4
.L_250:
        /*00b0*/ 	.byte	0x04, 0x36
        /*00b2*/ 	.short	(.L_252 - .L_251)
.L_251:
        /*00b4*/ 	.word	0x00000008
.L_252:


//--------------------- .nv.info._ZN5flash44flash_bwd_dq_dk_dv_loop_seqk_parallel_kernelI23Flash_bwd_kernel_traitsILi128ELi64ELi128ELi8ELi2ELi4ELi2ELb0ELb0EN7cutlass6half_tE19Flash_kernel_traitsILi128ELi64ELi128ELi8ES3_EELb0ELb1ELb0ELb0ELb1ELb1ELb0EEEvNS_16Flash_bwd_paramsE --------------------------
	.section	.nv.info._ZN5flash44flash_bwd_dq_dk_dv_loop_seqk_parallel_kernelI23Flash_bwd_kernel_traitsILi128ELi64ELi128ELi8ELi2ELi4ELi2ELb0ELb0EN7cutlass6half_tE19Flash_kernel_traitsILi128ELi64ELi128ELi8ES3_EELb0ELb1ELb0ELb0ELb1ELb1ELb0EEEvNS_16Flash_bwd_paramsE,"",@"SHT_CUDA_INFO"
	.sectionflags	@""
	.align	4


	//----- nvinfo : EIATTR_CUDA_API_VERSION
	.align		4
        /*0000*/ 	.byte	0x04, 0x37
        /*0002*/ 	.short	(.L_254 - .L_253)
.L_253:
        /*0004*/ 	.word	0x00000082


	//----- nvinfo : EIATTR_KPARAM_INFO
	.align		4
.L_254:
        /*0008*/ 	.byte	0x04, 0x17
        /*000a*/ 	.short	(.L_256 - .L_255)
.L_255:
        /*000c*/ 	.word	0x00000000
        /*0010*/ 	.short	0x0000
        /*0012*/ 	.short	0x0000
        /*0014*/ 	.byte	0x00, 0xf0, 0x01, 0x0a


	//----- nvinfo : EIATTR_SPARSE_MMA_MASK
	.align		4
.L_256:
        /*0018*/ 	.byte	0x03, 0x50
        /*001a*/ 	.short	0x0000


	//----- nvinfo : EIATTR_MAXREG_COUNT
	.align		4
        /*001c*/ 	.byte	0x03, 0x1b
        /*001e*/ 	.short	0x00ff


	//----- nvinfo : EIATTR_NUM_BARRIERS
	.align		4
        /*0020*/ 	.byte	0x02, 0x4c
        /*0022*/ 	.byte	0x01
	.zero		1


	//----- nvinfo : EIATTR_ANNOTATIONS
	.align		4
        /*0024*/ 	.byte	0x04, 0x55
        /*0026*/ 	.short	(.L_258 - .L_257)


	//   ....[0]....
.L_257:
        /*0028*/ 	.word	0x00000001
        /*002c*/ 	.byte	0x50, 0x07, 0x00, 0x00, 0x01, 0x00, 0x00, 0x00, 0x60, 0x09, 0x00, 0x00, 0x01, 0x00, 0x00, 0x00
        /*003c*/ 	.byte	0x20, 0x0a, 0x00, 0x00, 0x01, 0x00, 0x00, 0x00, 0x00, 0x11, 0x00, 0x00, 0x01, 0x00, 0x00, 0x00
        /*004c*/ 	.byte	0x50, 0x60, 0x00, 0x00, 0x01, 0x00, 0x00, 0x00, 0x70, 0x60, 0x00, 0x00


	//----- nvinfo : EIATTR_MERCURY_ISA_VERSION
	.align		4
.L_258:
        /*0058*/ 	.byte	0x03, 0x5f
        /*005a*/ 	.short	0x0101


	//----- nvinfo : EIATTR_EXIT_INSTR_OFFSETS
	.align		4
        /*005c*/ 	.byte	0x04, 0x1c
        /*005e*/ 	.short	(.L_260 - .L_259)


	//   ....[0]....
.L_259:
        /*0060*/ 	.word	0x000000a0


	//   ....[1]....
        /*0064*/ 	.word	0x000073e0


	//----- nvinfo : EIATTR_CBANK_PARAM_SIZE
	.align		4
.L_260:
        /*0068*/ 	.byte	0x03, 0x19
        /*006a*/ 	.short	0x0280


	//----- nvinfo : EIATTR_PARAM_CBANK
	.align		4
        /*006c*/ 	.byte	0x04, 0x0a
        /*006e*/ 	.short	(.L_262 - .L_261)
	.align		4
.L_261:
        /*0070*/ 	.word	index@(.nv.constant0._ZN5flash44flash_bwd_dq_dk_dv_loop_seqk_parallel_kernelI23Flash_bwd_kernel_traitsILi128ELi64ELi128ELi8ELi2ELi4ELi2ELb0ELb0EN7cutlass6half_tE19Flash_kernel_traitsILi128ELi64ELi128ELi8ES3_EELb0ELb1ELb0ELb0ELb1ELb1ELb0EEEvNS_16Flash_bwd_paramsE)
        /*0074*/ 	.short	0x0210
        /*0076*/ 	.short	0x0280


	//----- nvinfo : EIATTR_SW_WAR
	.align		4
.L_262:
        /*0078*/ 	.byte	0x04, 0x36
        /*007a*/ 	.short	(.L_264 - .L_263)
.L_263:
        /*007c*/ 	.word	0x00000008
.L_264:


//--------------------- .nv.info._ZN5flash44flash_bwd_dq_dk_dv_loop_seqk_parallel_kernelI23Flash_bwd_kernel_traitsILi128ELi64ELi128ELi8ELi2ELi4ELi2ELb0ELb0EN7cutlass6half_tE19Flash_kernel_traitsILi128ELi64ELi128ELi8ES3_EELb0ELb1ELb0ELb0ELb0ELb1ELb0EEEvNS_16Flash_bwd_paramsE --------------------------
	.section	.nv.info._ZN5flash44flash_bwd_dq_dk_dv_loop_seqk_parallel_kernelI23Flash_bwd_kernel_traitsILi128ELi64ELi128ELi8ELi2ELi4ELi2ELb0ELb0EN7cutlass6half_tE19Flash_kernel_traitsILi128ELi64ELi128ELi8ES3_EELb0ELb1ELb0ELb0ELb0ELb1ELb0EEEvNS_16Flash_bwd_paramsE,"",@"SHT_CUDA_INFO"
	.sectionflags	@""
	.align	4


	//----- nvinfo : EIATTR_CUDA_API_VERSION
	.align		4
        /*0000*/ 	.byte	0x04, 0x37
        /*0002*/ 	.short	(.L_266 - .L_265)
.L_265:
        /*0004*/ 	.word	0x00000082


	//----- nvinfo : EIATTR_KPARAM_INFO
	.align		4
.L_266:
        /*0008*/ 	.byte	0x04, 0x17
        /*000a*/ 	.short	(.L_268 - .L_267)
.L_267:
        /*000c*/ 	.word	0x00000000
        /*0010*/ 	.short	0x0000
        /*0012*/ 	.short	0x0000
        /*0014*/ 	.byte	0x00, 0xf0, 0x01, 0x0a


	//----- nvinfo : EIATTR_SPARSE_MMA_MASK
	.align		4
.L_268:
        /*0018*/ 	.byte	0x03, 0x50
        /*001a*/ 	.short	0x0000


	//----- nvinfo : EIATTR_MAXREG_COUNT
	.align		4
        /*001c*/ 	.byte	0x03, 0x1b
        /*001e*/ 	.short	0x00ff


	//----- nvinfo : EIATTR_NUM_BARRIERS
	.align		4
        /*0020*/ 	.byte	0x02, 0x4c
        /*0022*/ 	.byte	0x01
	.zero		1


	//----- nvinfo : EIATTR_ANNOTATIONS
	.align		4
        /*0024*/ 	.byte	0x04, 0x55
        /*0026*/ 	.short	(.L_270 - .L_269)


	//   ....[0]....
.L_269:
        /*0028*/ 	.word	0x00000001
        /*002c*/ 	.byte	0xa0, 0x00, 0x00, 0x00, 0x01, 0x00, 0x00, 0x00, 0x90, 0x07, 0x00, 0x00, 0x01, 0x00, 0x00, 0x00
        /*003c*/ 	.byte	0xe0, 0x09, 0x00, 0x00, 0x01, 0x00, 0x00, 0x00, 0x20, 0x0a, 0x00, 0x00, 0x01, 0x00, 0x00, 0x00
        /*004c*/ 	.byte	0x20, 0x2a, 0x00, 0x00, 0x01, 0x00, 0x00, 0x00, 0x30, 0x7c, 0x00, 0x00, 0x01, 0x00, 0x00, 0x00
        /*005c*/ 	.byte	0x50, 0x7c, 0x00, 0x00, 0x01, 0x00, 0x00, 0x00, 0xc0, 0x96, 0x00, 0x00


	//----- nvinfo : EIATTR_MERCURY_ISA_VERSION
	.align		4
.L_270:
        /*0068*/ 	.byte	0x03, 0x5f
        /*006a*/ 	.short	0x0101


	//----- nvinfo : EIATTR_EXIT_INSTR_OFFSETS
	.align		4
        /*006c*/ 	.byte	0x04, 0x1c
        /*006e*/ 	.short	(.L_272 - .L_271)


	//   ....[0]....
.L_271:
        /*0070*/ 	.word	0x000000c0


	//   ....[1]....
        /*0074*/ 	.word	0x00009740


	//----- nvinfo : EIATTR_CRS_STACK_SIZE
	.align		4
.L_272:
        /*0078*/ 	.byte	0x04, 0x1e
        /*007a*/ 	.short	(.L_274 - .L_273)
.L_273:
        /*007c*/ 	.word	0x00000000


	//----- nvinfo : EIATTR_CBANK_PARAM_SIZE
	.align		4
.L_274:
        /*0080*/ 	.byte	0x03, 0x19
        /*0082*/ 	.short	0x0280


	//----- nvinfo : EIATTR_PARAM_CBANK
	.align		4
        /*0084*/ 	.byte	0x04, 0x0a
        /*0086*/ 	.short	(.L_276 - .L_275)
	.align		4
.L_275:
        /*0088*/ 	.word	index@(.nv.constant0._ZN5flash44flash_bwd_dq_dk_dv_loop_seqk_parallel_kernelI23Flash_bwd_kernel_traitsILi128ELi64ELi128ELi8ELi2ELi4ELi2ELb0ELb0EN7cutlass6half_tE19Flash_kernel_traitsILi128ELi64ELi128ELi8ES3_EELb0ELb1ELb0ELb0ELb0ELb1ELb0EEEvNS_16Flash_bwd_paramsE)
        /*008c*/ 	.short	0x0210
        /*008e*/ 	.short	0x0280


	//----- nvinfo : EIATTR_SW_WAR
	.align		4
.L_276:
        /*0090*/ 	.byte	0x04, 0x36
        /*0092*/ 	.short	(.L_278 - .L_277)
.L_277:
        /*0094*/ 	.word	0x00000008
.L_278:


//--------------------- .nv.info._ZN5flash44flash_bwd_dq_dk_dv_loop_seqk_parallel_kernelI23Flash_bwd_kernel_traitsILi128ELi64ELi128ELi8ELi2ELi4ELi2ELb0ELb0EN7cutlass6half_tE19Flash_kernel_traitsILi128ELi64ELi128ELi8ES3_EELb0ELb1ELb0ELb1ELb0ELb0ELb0EEEvNS_16Flash_bwd_paramsE --------------------------
	.section	.nv.info._ZN5flash44flash_bwd_dq_dk_dv_loop_seqk_parallel_kernelI23Flash_bwd_kernel_traitsILi128ELi64ELi128ELi8ELi2ELi4ELi2ELb0ELb0EN7cutlass6half_tE19Flash_kernel_traitsILi128ELi64ELi128ELi8ES3_EELb0ELb1ELb0ELb1ELb0ELb0ELb0EEEvNS_16Flash_bwd_paramsE,"",@"SHT_CUDA_INFO"
	.sectionflags	@""
	.align	4


	//----- nvinfo : EIATTR_CUDA_API_VERSION
	.align		4
        /*0000*/ 	.byte	0x04, 0x37
        /*0002*/ 	.short	(.L_280 - .L_279)
.L_279:
        /*0004*/ 	.word	0x00000082


	//----- nvinfo : EIATTR_KPARAM_INFO
	.align		4
.L_280:
        /*0008*/ 	.byte	0x04, 0x17
        /*000a*/ 	.short	(.L_282 - .L_281)
.L_281:
        /*000c*/ 	.word	0x00000000
        /*0010*/ 	.short	0x0000
        /*0012*/ 	.short	0x0000
        /*0014*/ 	.byte	0x00, 0xf0, 0x01, 0x0a


	//----- nvinfo : EIATTR_SPARSE_MMA_MASK
	.align		4
.L_282:
        /*0018*/ 	.byte	0x03, 0x50
        /*001a*/ 	.short	0x0000


	//----- nvinfo : EIATTR_MAXREG_COUNT
	.align		4
        /*001c*/ 	.byte	0x03, 0x1b
        /*001e*/ 	.short	0x00ff


	//----- nvinfo : EIATTR_NUM_BARRIERS
	.align		4
        /*0020*/ 	.byte	0x02, 0x4c
        /*0022*/ 	.byte	0x01
	.zero		1


	//----- nvinfo : EIATTR_ANNOTATIONS
	.align		4
        /*0024*/ 	.byte	0x04, 0x55
        /*0026*/ 	.short	(.L_284 - .L_283)


	//   ....[0]....
.L_283:
        /* <DEDUP_REMOVED lines=12> */
        /*00dc*/ 	.byte	0x20, 0x95, 0x00, 0x00, 0x01, 0x00, 0x00, 0x00, 0xf0, 0xb0, 0x00, 0x00


	//----- nvinfo : EIATTR_MERCURY_ISA_VERSION
	.align		4
.L_284:
        /*00e8*/ 	.byte	0x03, 0x5f
        /*00ea*/ 	.short	0x0101


	//----- nvinfo : EIATTR_EXIT_INSTR_OFFSETS
	.align		4
        /*00ec*/ 	.byte	0x04, 0x1c
        /*00ee*/ 	.short	(.L_286 - .L_285)


	//   ....[0]....
.L_285:
        /*00f0*/ 	.word	0x000000c0


	//   ....[1]....
        /*00f4*/ 	.word	0x0000b170


	//----- nvinfo : EIATTR_CRS_STACK_SIZE
	.align		4
.L_286:
        /*00f8*/ 	.byte	0x04, 0x1e
        /*00fa*/ 	.short	(.L_288 - .L_287)
.L_287:
        /*00fc*/ 	.word	0x00000000


	//----- nvinfo : EIATTR_CBANK_PARAM_SIZE
	.align		4
.L_288:
        /*0100*/ 	.byte	0x03, 0x19
        /*0102*/ 	.short	0x0280


	//----- nvinfo : EIATTR_PARAM_CBANK
	.align		4
        /*0104*/ 	.byte	0x04, 0x0a
        /*0106*/ 	.short	(.L_290 - .L_289)
	.align		4
.L_289:
        /*0108*/ 	.word	index@(.nv.constant0._ZN5flash44flash_bwd_dq_dk_dv_loop_seqk_parallel_kernelI23Flash_bwd_kernel_traitsILi128ELi64ELi128ELi8ELi2ELi4ELi2ELb0ELb0EN7cutlass6half_tE19Flash_kernel_traitsILi128ELi64ELi128ELi8ES3_EELb0ELb1ELb0ELb1ELb0ELb0ELb0EEEvNS_16Flash_bwd_paramsE)
        /*010c*/ 	.short	0x0210
        /*010e*/ 	.short	0x0280


	//----- nvinfo : EIATTR_SW_WAR
	.align		4
.L_290:
        /*0110*/ 	.byte	0x04, 0x36
        /*0112*/ 	.short	(.L_292 - .L_291)
.L_291:
        /*0114*/ 	.word	0x00000008
.L_292:


//--------------------- .nv.info._ZN5flash27flash_bwd_convert_dq_kernelI23Flash_bwd_kernel_traitsILi128ELi64ELi64ELi8ELi4ELi2ELi2ELb1ELb0EN7cutlass6half_tE19Flash_kernel_traitsILi128ELi64ELi64ELi8ES3_EEEEvNS_16Flash_bwd_paramsEi --------------------------
	.section	.nv.info._ZN5flash27flash_bwd_convert_dq_kernelI23Flash_bwd_kernel_traitsILi128ELi64ELi64ELi8ELi4ELi2ELi2ELb1ELb0EN7cutlass6half_tE19Flash_kernel_traitsILi128ELi64ELi64ELi8ES3_EEEEvNS_16Flash_bwd_paramsEi,"",@"SHT_CUDA_INFO"
	.sectionflags	@""
	.align	4


	//----- nvinfo : EIATTR_CUDA_API_VERSION
	.align		4
        /*0000*/ 	.byte	0x04, 0x37
        /*0002*/ 	.short	(.L_294 - .L_293)
.L_293:
        /*0004*/ 	.word	0x00000082


	//----- nvinfo : EIATTR_KPARAM_INFO
	.align		4
.L_294:
        /*0008*/ 	.byte	0x04, 0x17
        /*000a*/ 	.short	(.L_296 - .L_295)
.L_295:
        /*000c*/ 	.word	0x00000000
        /*0010*/ 	.short	0x0001
        /*0012*/ 	.short	0x0280
        /*0014*/ 	.byte	0x00, 0xf0, 0x11, 0x00


	//----- nvinfo : EIATTR_KPARAM_INFO
	.align		4
.L_296:
        /*0018*/ 	.byte	0x04, 0x17
        /*001a*/ 	.short	(.L_298 - .L_297)
.L_297:
        /*001c*/ 	.word	0x00000000
        /*0020*/ 	.short	0x0000
        /*0022*/ 	.short	0x0000
        /*0024*/ 	.byte	0x00, 0xf0, 0x01, 0x0a


	//----- nvinfo : EIATTR_SPARSE_MMA_MASK
	.align		4
.L_298:
        /*0028*/ 	.byte	0x03, 0x50
        /*002a*/ 	.short	0x0000


	//----- nvinfo : EIATTR_MAXREG_COUNT
	.align		4
        /*002c*/ 	.byte	0x03, 0x1b
        /*002e*/ 	.short	0x00ff


	//----- nvinfo : EIATTR_NUM_BARRIERS
	.align		4
        /*0030*/ 	.byte	0x02, 0x4c
        /*0032*/ 	.byte	0x01
	.zero		1


	//----- nvinfo : EIATTR_MERCURY_ISA_VERSION
	.align		4
        /*0034*/ 	.byte	0x03, 0x5f
        /*0036*/ 	.short	0x0101


	//----- nvinfo : EIATTR_EXIT_INSTR_OFFSETS
	.align		4
        /*0038*/ 	.byte	0x04, 0x1c
        /*003a*/ 	.short	(.L_300 - .L_299)


	//   ....[0]....
.L_299:
        /*003c*/ 	.word	0x00000100


	//   ....[1]....
        /*0040*/ 	.word	0x000017b0


	//   ....[2]....
        /*0044*/ 	.word	0x000018b0


	//   ....[3]....
        /*0048*/ 	.word	0x000018d0


	//----- nvinfo : EIATTR_CRS_STACK_SIZE
	.align		4
.L_300:
        /*004c*/ 	.byte	0x04, 0x1e
        /*004e*/ 	.short	(.L_302 - .L_301)
.L_301:
        /*0050*/ 	.word	0x00000000


	//----- nvinfo : EIATTR_CBANK_PARAM_SIZE
	.align		4
.L_302:
        /*0054*/ 	.byte	0x03, 0x19
        /*0056*/ 	.short	0x0284


	//----- nvinfo : EIATTR_PARAM_CBANK
	.align		4
        /*0058*/ 	.byte	0x04, 0x0a
        /*005a*/ 	.short	(.L_304 - .L_303)
	.align		4
.L_303:
        /*005c*/ 	.word	index@(.nv.constant0._ZN5flash27flash_bwd_convert_dq_kernelI23Flash_bwd_kernel_traitsILi128ELi64ELi64ELi8ELi4ELi2ELi2ELb1ELb0EN7cutlass6half_tE19Flash_kernel_traitsILi128ELi64ELi64ELi8ES3_EEEEvNS_16Flash_bwd_paramsEi)
        /*0060*/ 	.short	0x0210
        /*0062*/ 	.short	0x0284


	//----- nvinfo : EIATTR_SW_WAR
	.align		4
.L_304:
        /*0064*/ 	.byte	0x04, 0x36
        /*0066*/ 	.short	(.L_306 - .L_305)
.L_305:
        /*0068*/ 	.word	0x00000008
.L_306:


//--------------------- .nv.info._ZN5flash44flash_bwd_dq_dk_dv_loop_seqk_parallel_kernelI23Flash_bwd_kernel_traitsILi128ELi64ELi64ELi8ELi4ELi2ELi2ELb1ELb0EN7cutlass6half_tE19Flash_kernel_traitsILi128ELi64ELi64ELi8ES3_EELb1ELb1ELb0ELb0ELb0ELb0ELb0EEEvNS_16Flash_bwd_paramsE --------------------------
	.section	.nv.info._ZN5flash44flash_bwd_dq_dk_dv_loop_seqk_parallel_kernelI23Flash_bwd_kernel_traitsILi128ELi64ELi64ELi8ELi4ELi2ELi2ELb1ELb0EN7cutlass6half_tE19Flash_kernel_traitsILi128ELi64ELi64ELi8ES3_EELb1ELb1ELb0ELb0ELb0ELb0ELb0EEEvNS_16Flash_bwd_paramsE,"",@"SHT_CUDA_INFO"
	.sectionflags	@""
	.align	4


	//----- nvinfo : EIATTR_CUDA_API_VERSION
	.align		4
        /*0000*/ 	.byte	0x04, 0x37
        /*0002*/ 	.short	(.L_308 - .L_307)
.L_307:
        /*0004*/ 	.word	0x00000082


	//----- nvinfo : EIATTR_KPARAM_INFO
	.align		4
.L_308:
        /*0008*/ 	.byte	0x04, 0x17
        /*000a*/ 	.short	(.L_310 - .L_309)
.L_309:
        /*000c*/ 	.word	0x00000000
        /*0010*/ 	.short	0x0000
        /*0012*/ 	.short	0x0000
        /*0014*/ 	.byte	0x00, 0xf0, 0x01, 0x0a


	//----- nvinfo : EIATTR_SPARSE_MMA_MASK
	.align		4
.L_310:
        /*0018*/ 	.byte	0x03, 0x50
        /*001a*/ 	.short	0x0000


	//----- nvinfo : EIATTR_MAXREG_COUNT
	.align		4
        /*001c*/ 	.byte	0x03, 0x1b
        /*001e*/ 	.short	0x00ff


	//----- nvinfo : EIATTR_NUM_BARRIERS
	.align		4
        /*0020*/ 	.byte	0x02, 0x4c
        /*0022*/ 	.byte	0x01
	.zero		1


	//----- nvinfo : EIATTR_ANNOTATIONS
	.align		4
        /*0024*/ 	.byte	0x04, 0x55
        /*0026*/ 	.short	(.L_312 - .L_311)


	//   ....[0]....
.L_311:
        /* <DEDUP_REMOVED lines=9> */


	//----- nvinfo : EIATTR_MERCURY_ISA_VERSION
	.align		4
.L_312:
        /*00a0*/ 	.byte	0x03, 0x5f
        /*00a2*/ 	.short	0x0101


	//----- nvinfo : EIATTR_EXIT_INSTR_OFFSETS
	.align		4
        /*00a4*/ 	.byte	0x04, 0x1c
        /*00a6*/ 	.short	(.L_314 - .L_313)


	//   ....[0]....
.L_313:
        /*00a8*/ 	.word	0x00000090


	//   ....[1]....
        /*00ac*/ 	.word	0x00007ff0


	//----- nvinfo : EIATTR_CRS_STACK_SIZE
	.align		4
.L_314:
        /*00b0*/ 	.byte	0x04, 0x1e
        /*00b2*/ 	.short	(.L_316 - .L_315)
.L_315:
        /*00b4*/ 	.word	0x00000000


	//----- nvinfo : EIATTR_CBANK_PARAM_SIZE
	.align		4
.L_316:
        /*00b8*/ 	.byte	0x03, 0x19
        /*00ba*/ 	.short	0x0280


	//----- nvinfo : EIATTR_PARAM_CBANK
	.align		4
        /*00bc*/ 	.byte	0x04, 0x0a
        /*00be*/ 	.short	(.L_318 - .L_317)
	.align		4
.L_317:
        /*00c0*/ 	.word	index@(.nv.constant0._ZN5flash44flash_bwd_dq_dk_dv_loop_seqk_parallel_kernelI23Flash_bwd_kernel_traitsILi128ELi64ELi64ELi8ELi4ELi2ELi2ELb1ELb0EN7cutlass6half_tE19Flash_kernel_traitsILi128ELi64ELi64ELi8ES3_EELb1ELb1ELb0ELb0ELb0ELb0ELb0EEEvNS_16Flash_bwd_paramsE)
        /*00c4*/ 	.short	0x0210
        /*00c6*/ 	.short	0x0280


	//----- nvinfo : EIATTR_SW_WAR
	.align		4
.L_318:
        /*00c8*/ 	.byte	0x04, 0x36
        /*00ca*/ 	.short	(.L_320 - .L_319)
.L_319:
        /*00cc*/ 	.word	0x00000008
.L_320:


//--------------------- .nv.info._ZN5flash44flash_bwd_dq_dk_dv_loop_seqk_parallel_kernelI23Flash_bwd_kernel_traitsILi128ELi64ELi64ELi8ELi4ELi2ELi2ELb1ELb0EN7cutlass6half_tE19Flash_kernel_traitsILi128ELi64ELi64ELi8ES3_EELb0ELb1ELb0ELb0ELb0ELb0ELb1EEEvNS_16Flash_bwd_paramsE --------------------------
	.section	.nv.info._ZN5flash44flash_bwd_dq_dk_dv_loop_seqk_parallel_kernelI23Flash_bwd_kernel_traitsILi128ELi64ELi64ELi8ELi4ELi2ELi2ELb1ELb0EN7cutlass6half_tE19Flash_kernel_traitsILi128ELi64ELi64ELi8ES3_EELb0ELb1ELb0ELb0ELb0ELb0ELb1EEEvNS_16Flash_bwd_paramsE,"",@"SHT_CUDA_INFO"
	.sectionflags	@""
	.align	4


	//----- nvinfo : EIATTR_CUDA_API_VERSION
	.align		4
        /*0000*/ 	.byte	0x04, 0x37
        /*0002*/ 	.short	(.L_322 - .L_321)
.L_321:
        /*0004*/ 	.word	0x00000082


	//----- nvinfo : EIATTR_KPARAM_INFO
	.align		4
.L_322:
        /*0008*/ 	.byte	0x04, 0x17
        /*000a*/ 	.short	(.L_324 - .L_323)
.L_323:
        /*000c*/ 	.word	0x00000000
        /*0010*/ 	.short	0x0000
        /*0012*/ 	.short	0x0000
        /*0014*/ 	.byte	0x00, 0xf0, 0x01, 0x0a


	//----- nvinfo : EIATTR_SPARSE_MMA_MASK
	.align		4
.L_324:
        /*0018*/ 	.byte	0x03, 0x50
        /*001a*/ 	.short	0x0000


	//----- nvinfo : EIATTR_MAXREG_COUNT
	.align		4
        /*001c*/ 	.byte	0x03, 0x1b
        /*001e*/ 	.short	0x00ff


	//----- nvinfo : EIATTR_NUM_BARRIERS
	.align		4
        /*0020*/ 	.byte	0x02, 0x4c
        /*0022*/ 	.byte	0x01
	.zero		1


	//----- nvinfo : EIATTR_ANNOTATIONS
	.align		4
        /*0024*/ 	.byte	0x04, 0x55
        /*0026*/ 	.short	(.L_326 - .L_325)


	//   ....[0]....
.L_325:
        /* <DEDUP_REMOVED lines=11> */


	//----- nvinfo : EIATTR_MERCURY_ISA_VERSION
	.align		4
.L_326:
        /*00c0*/ 	.byte	0x03, 0x5f
        /*00c2*/ 	.short	0x0101


	//----- nvinfo : EIATTR_EXIT_INSTR_OFFSETS
	.align		4
        /*00c4*/ 	.byte	0x04, 0x1c
        /*00c6*/ 	.short	(.L_328 - .L_327)


	//   ....[0]....
.L_327:
        /*00c8*/ 	.word	0x00000090


	//   ....[1]....
        /*00cc*/ 	.word	0x00007a70


	//----- nvinfo : EIATTR_CRS_STACK_SIZE
	.align		4
.L_328:
        /*00d0*/ 	.byte	0x04, 0x1e
        /*00d2*/ 	.short	(.L_330 - .L_329)
.L_329:
        /*00d4*/ 	.word	0x00000000


	//----- nvinfo : EIATTR_CBANK_PARAM_SIZE
	.align		4
.L_330:
        /*00d8*/ 	.byte	0x03, 0x19
        /*00da*/ 	.short	0x0280


	//----- nvinfo : EIATTR_PARAM_CBANK
	.align		4
        /*00dc*/ 	.byte	0x04, 0x0a
        /*00de*/ 	.short	(.L_332 - .L_331)
	.align		4
.L_331:
        /*00e0*/ 	.word	index@(.nv.constant0._ZN5flash44flash_bwd_dq_dk_dv_loop_seqk_parallel_kernelI23Flash_bwd_kernel_traitsILi128ELi64ELi64ELi8ELi4ELi2ELi2ELb1ELb0EN7cutlass6half_tE19Flash_kernel_traitsILi128ELi64ELi64ELi8ES3_EELb0ELb1ELb0ELb0ELb0ELb0ELb1EEEvNS_16Flash_bwd_paramsE)
        /*00e4*/ 	.short	0x0210
        /*00e6*/ 	.short	0x0280


	//----- nvinfo : EIATTR_SW_WAR
	.align		4
.L_332:
        /*00e8*/ 	.byte	0x04, 0x36
        /*00ea*/ 	.short	(.L_334 - .L_333)
.L_333:
        /*00ec*/ 	.word	0x00000008
.L_334:


//--------------------- .nv.info._ZN5flash44flash_bwd_dq_dk_dv_loop_seqk_parallel_kernelI23Flash_bwd_kernel_traitsILi128ELi64ELi64ELi8ELi4ELi2ELi2ELb1ELb0EN7cutlass6half_tE19Flash_kernel_traitsILi128ELi64ELi64ELi8ES3_EELb1ELb1ELb0ELb0ELb1ELb1ELb0EEEvNS_16Flash_bwd_paramsE --------------------------
	.section	.nv.info._ZN5flash44flash_bwd_dq_dk_dv_loop_seqk_parallel_kernelI23Flash_bwd_kernel_traitsILi128ELi64ELi64ELi8ELi4ELi2ELi2ELb1ELb0EN7cutlass6half_tE19Flash_kernel_traitsILi128ELi64ELi64ELi8ES3_EELb1ELb1ELb0ELb0ELb1ELb1ELb0EEEvNS_16Flash_bwd_paramsE,"",@"SHT_CUDA_INFO"
	.sectionflags	@""
	.align	4


	//----- nvinfo : EIATTR_CUDA_API_VERSION
	.align		4
        /*0000*/ 	.byte	0x04, 0x37
        /*0002*/ 	.short	(.L_336 - .L_335)
.L_335:
        /*0004*/ 	.word	0x00000082


	//----- nvinfo : EIATTR_KPARAM_INFO
	.align		4
.L_336:
        /*0008*/ 	.byte	0x04, 0x17
        /*000a*/ 	.short	(.L_338 - .L_337)
.L_337:
        /*000c*/ 	.word	0x00000000
        /*0010*/ 	.short	0x0000
        /*0012*/ 	.short	0x0000
        /*0014*/ 	.byte	0x00, 0xf0, 0x01, 0x0a


	//----- nvinfo : EIATTR_SPARSE_MMA_MASK
	.align		4
.L_338:
        /*0018*/ 	.byte	0x03, 0x50
        /*001a*/ 	.short	0x0000


	//----- nvinfo : EIATTR_MAXREG_COUNT
	.align		4
        /*001c*/ 	.byte	0x03, 0x1b
        /*001e*/ 	.short	0x00ff


	//----- nvinfo : EIATTR_NUM_BARRIERS
	.align		4
        /*0020*/ 	.byte	0x02, 0x4c
        /*0022*/ 	.byte	0x01
	.zero		1


	//----- nvinfo : EIATTR_MERCURY_ISA_VERSION
	.align		4
        /*0024*/ 	.byte	0x03, 0x5f
        /*0026*/ 	.short	0x0101


	//----- nvinfo : EIATTR_EXIT_INSTR_OFFSETS
	.align		4
        /*0028*/ 	.byte	0x04, 0x1c
        /*002a*/ 	.short	(.L_340 - .L_339)


	//   ....[0]....
.L_339:
        /*002c*/ 	.word	0x00000090


	//   ....[1]....
        /*0030*/ 	.word	0x00005d30


	//----- nvinfo : EIATTR_CBANK_PARAM_SIZE
	.align		4
.L_340:
        /*0034*/ 	.byte	0x03, 0x19
        /*0036*/ 	.short	0x0280


	//----- nvinfo : EIATTR_PARAM_CBANK
	.align		4
        /*0038*/ 	.byte	0x04, 0x0a
        /*003a*/ 	.short	(.L_342 - .L_341)
	.align		4
.L_341:
        /*003c*/ 	.word	index@(.nv.constant0._ZN5flash44flash_bwd_dq_dk_dv_loop_seqk_parallel_kernelI23Flash_bwd_kernel_traitsILi128ELi64ELi64ELi8ELi4ELi2ELi2ELb1ELb0EN7cutlass6half_tE19Flash_kernel_traitsILi128ELi64ELi64ELi8ES3_EELb1ELb1ELb0ELb0ELb1ELb1ELb0EEEvNS_16Flash_bwd_paramsE)
        /*0040*/ 	.short	0x0210
        /*0042*/ 	.short	0x0280


	//----- nvinfo : EIATTR_SW_WAR
	.align		4
.L_342:
        /*0044*/ 	.byte	0x04, 0x36
        /*0046*/ 	.short	(.L_344 - .L_343)
.L_343:
        /*0048*/ 	.word	0x00000008
.L_344:


//--------------------- .nv.info._ZN5flash44flash_bwd_dq_dk_dv_loop_seqk_parallel_kernelI23Flash_bwd_kernel_traitsILi128ELi64ELi64ELi8ELi4ELi2ELi2ELb1ELb0EN7cutlass6half_tE19Flash_kernel_traitsILi128ELi64ELi64ELi8ES3_EELb0ELb1ELb0ELb0ELb1ELb1ELb1EEEvNS_16Flash_bwd_paramsE --------------------------
	.section	.nv.info._ZN5flash44flash_bwd_dq_dk_dv_loop_seqk_parallel_kernelI23Flash_bwd_kernel_traitsILi128ELi64ELi64ELi8ELi4ELi2ELi2ELb1ELb0EN7cutlass6half_tE19Flash_kernel_traitsILi128ELi64ELi64ELi8ES3_EELb0ELb1ELb0ELb0ELb1ELb1ELb1EEEvNS_16Flash_bwd_paramsE,"",@"SHT_CUDA_INFO"
	.sectionflags	@""
	.align	4


	//----- nvinfo : EIATTR_CUDA_API_VERSION
	.align		4
        /*0000*/ 	.byte	0x04, 0x37
        /*0002*/ 	.short	(.L_346 - .L_345)
.L_345:
        /*0004*/ 	.word	0x00000082


	//----- nvinfo : EIATTR_KPARAM_INFO
	.align		4
.L_346:
        /*0008*/ 	.byte	0x04, 0x17
        /*000a*/ 	.short	(.L_348 - .L_347)
.L_347:
        /*000c*/ 	.word	0x00000000
        /*0010*/ 	.short	0x0000
        /*0012*/ 	.short	0x0000
        /*0014*/ 	.byte	0x00, 0xf0, 0x01, 0x0a


	//----- nvinfo : EIATTR_SPARSE_MMA_MASK
	.align		4
.L_348:
        /*0018*/ 	.byte	0x03, 0x50
        /*001a*/ 	.short	0x0000


	//----- nvinfo : EIATTR_MAXREG_COUNT
	.align		4
        /*001c*/ 	.byte	0x03, 0x1b
        /*001e*/ 	.short	0x00ff


	//----- nvinfo : EIATTR_NUM_BARRIERS
	.align		4
        /*0020*/ 	.byte	0x02, 0x4c
        /*0022*/ 	.byte	0x01
	.zero		1


	//----- nvinfo : EIATTR_ANNOTATIONS
	.align		4
        /*0024*/ 	.byte	0x04, 0x55
        /*0026*/ 	.short	(.L_350 - .L_349)


	//   ....[0]....
.L_349:
        /*0028*/ 	.word	0x00000001
        /*002c*/ 	.byte	0x40, 0x04, 0x00, 0x00, 0x01, 0x00, 0x00, 0x00, 0x50, 0x06, 0x00, 0x00, 0x01, 0x00, 0x00, 0x00
        /*003c*/ 	.byte	0xb0, 0x0f, 0x00, 0x00, 0x01, 0x00, 0x00, 0x00, 0xd0, 0x0f, 0x00, 0x00, 0x01, 0x00, 0x00, 0x00
        /*004c*/ 	.byte	0x30, 0x12, 0x00, 0x00, 0x01, 0x00, 0x00, 0x00, 0x60, 0x12, 0x00, 0x00, 0x01, 0x00, 0x00, 0x00
        /*005c*/ 	.byte	0x90, 0x12, 0x00, 0x00, 0x01, 0x00, 0x00, 0x00, 0x90, 0x14, 0x00, 0x00, 0x01, 0x00, 0x00, 0x00
        /*006c*/ 	.byte	0x80, 0x4c, 0x00, 0x00, 0x01, 0x00, 0x00, 0x00, 0xc0, 0x4c, 0x00, 0x00, 0x01, 0x00, 0x00, 0x00
        /*007c*/ 	.byte	0xd0, 0x4c, 0x00, 0x00


	//----- nvinfo : EIATTR_MERCURY_ISA_VERSION
	.align		4
.L_350:
        /*0080*/ 	.byte	0x03, 0x5f
        /*0082*/ 	.short	0x0101


	//----- nvinfo : EIATTR_EXIT_INSTR_OFFSETS
	.align		4
        /*0084*/ 	.byte	0x04, 0x1c
        /*0086*/ 	.short	(.L_352 - .L_351)


	//   ....[0]....
.L_351:
        /*0088*/ 	.word	0x00000090


	//   ....[1]....
        /*008c*/ 	.word	0x00005810


	//----- nvinfo : EIATTR_CBANK_PARAM_SIZE
	.align		4
.L_352:
        /*0090*/ 	.byte	0x03, 0x19
        /*0092*/ 	.short	0x0280


	//----- nvinfo : EIATTR_PARAM_CBANK
	.align		4
        /*0094*/ 	.byte	0x04, 0x0a
        /*0096*/ 	.short	(.L_354 - .L_353)
	.align		4
.L_353:
        /*0098*/ 	.word	index@(.nv.constant0._ZN5flash44flash_bwd_dq_dk_dv_loop_seqk_parallel_kernelI23Flash_bwd_kernel_traitsILi128ELi64ELi64ELi8ELi4ELi2ELi2ELb1ELb0EN7cutlass6half_tE19Flash_kernel_traitsILi128ELi64ELi64ELi8ES3_EELb0ELb1ELb0ELb0ELb1ELb1ELb1EEEvNS_16Flash_bwd_paramsE)
        /*009c*/ 	.short	0x0210
        /*009e*/ 	.short	0x0280


	//----- nvinfo : EIATTR_SW_WAR
	.align		4
.L_354:
        /*00a0*/ 	.byte	0x04, 0x36
        /*00a2*/ 	.short	(.L_356 - .L_355)
.L_355:
        /*00a4*/ 	.word	0x00000008
.L_356:


//--------------------- .nv.info._ZN5flash44flash_bwd_dq_dk_dv_loop_seqk_parallel_kernelI23Flash_bwd_kernel_traitsILi128ELi64ELi64ELi8ELi4ELi2ELi2ELb1ELb0EN7cutlass6half_tE19Flash_kernel_traitsILi128ELi64ELi64ELi8ES3_EELb1ELb1ELb0ELb0ELb0ELb1ELb0EEEvNS_16Flash_bwd_paramsE --------------------------
	.section	.nv.info._ZN5flash44flash_bwd_dq_dk_dv_loop_seqk_parallel_kernelI23Flash_bwd_kernel_traitsILi128ELi64ELi64ELi8ELi4ELi2ELi2ELb1ELb0EN7cutlass6half_tE19Flash_kernel_traitsILi128ELi64ELi64ELi8ES3_EELb1ELb1ELb0ELb0ELb0ELb1ELb0EEEvNS_16Flash_bwd_paramsE,"",@"SHT_CUDA_INFO"
	.sectionflags	@""
	.align	4


	//----- nvinfo : EIATTR_CUDA_API_VERSION
	.align		4
        /*0000*/ 	.byte	0x04, 0x37
        /*0002*/ 	.short	(.L_358 - .L_357)
.L_357:
        /*0004*/ 	.word	0x00000082


	//----- nvinfo : EIATTR_KPARAM_INFO
	.align		4
.L_358:
        /*0008*/ 	.byte	0x04, 0x17
        /*000a*/ 	.short	(.L_360 - .L_359)
.L_359:
        /*000c*/ 	.word	0x00000000
        /*0010*/ 	.short	0x0000
        /*0012*/ 	.short	0x0000
        /*0014*/ 	.byte	0x00, 0xf0, 0x01, 0x0a


	//----- nvinfo : EIATTR_SPARSE_MMA_MASK
	.align		4
.L_360:
        /*0018*/ 	.byte	0x03, 0x50
        /*001a*/ 	.short	0x0000


	//----- nvinfo : EIATTR_MAXREG_COUNT
	.align		4
        /*001c*/ 	.byte	0x03, 0x1b
        /*001e*/ 	.short	0x00ff


	//----- nvinfo : EIATTR_NUM_BARRIERS
	.align		4
        /*0020*/ 	.byte	0x02, 0x4c
        /*0022*/ 	.byte	0x01
	.zero		1


	//----- nvinfo : EIATTR_MERCURY_ISA_VERSION
	.align		4
        /*0024*/ 	.byte	0x03, 0x5f
        /*0026*/ 	.short	0x0101


	//----- nvinfo : EIATTR_EXIT_INSTR_OFFSETS
	.align		4
        /*0028*/ 	.byte	0x04, 0x1c
        /*002a*/ 	.short	(.L_362 - .L_361)


	//   ....[0]....
.L_361:
        /*002c*/ 	.word	0x000000a0


	//   ....[1]....
        /*0030*/ 	.word	0x00007950


	//----- nvinfo : EIATTR_CRS_STACK_SIZE
	.align		4
.L_362:
        /*0034*/ 	.byte	0x04, 0x1e
        /*0036*/ 	.short	(.L_364 - .L_363)
.L_363:
        /*0038*/ 	.word	0x00000000


	//----- nvinfo : EIATTR_CBANK_PARAM_SIZE
	.align		4
.L_364:
        /*003c*/ 	.byte	0x03, 0x19
        /*003e*/ 	.short	0x0280


	//----- nvinfo : EIATTR_PARAM_CBANK
	.align		4
        /*0040*/ 	.byte	0x04, 0x0a
        /*0042*/ 	.short	(.L_366 - .L_365)
	.align		4
.L_365:
        /*0044*/ 	.word	index@(.nv.constant0._ZN5flash44flash_bwd_dq_dk_dv_loop_seqk_parallel_kernelI23Flash_bwd_kernel_traitsILi128ELi64ELi64ELi8ELi4ELi2ELi2ELb1ELb0EN7cutlass6half_tE19Flash_kernel_traitsILi128ELi64ELi64ELi8ES3_EELb1ELb1ELb0ELb0ELb0ELb1ELb0EEEvNS_16Flash_bwd_paramsE)
        /*0048*/ 	.short	0x0210
        /*004a*/ 	.short	0x0280


	//----- nvinfo : EIATTR_SW_WAR
	.align		4
.L_366:
        /*004c*/ 	.byte	0x04, 0x36
        /*004e*/ 	.short	(.L_368 - .L_367)
.L_367:
        /*0050*/ 	.word	0x00000008
.L_368:


//--------------------- .nv.info._ZN5flash44flash_bwd_dq_dk_dv_loop_seqk_parallel_kernelI23Flash_bwd_kernel_traitsILi128ELi64ELi64ELi8ELi4ELi2ELi2ELb1ELb0EN7cutlass6half_tE19Flash_kernel_traitsILi128ELi64ELi64ELi8ES3_EELb0ELb1ELb0ELb0ELb0ELb1ELb1EEEvNS_16Flash_bwd_paramsE --------------------------
	.section	.nv.info._ZN5flash44flash_bwd_dq_dk_dv_loop_seqk_parallel_kernelI23Flash_bwd_kernel_traitsILi128ELi64ELi64ELi8ELi4ELi2ELi2ELb1ELb0EN7cutlass6half_tE19Flash_kernel_traitsILi128ELi64ELi64ELi8ES3_EELb0ELb1ELb0ELb0ELb0ELb1ELb1EEEvNS_16Flash_bwd_paramsE,"",@"SHT_CUDA_INFO"
	.sectionflags	@""
	.align	4


	//----- nvinfo : EIATTR_CUDA_API_VERSION
	.align		4
        /*0000*/ 	.byte	0x04, 0x37
        /*0002*/ 	.short	(.L_370 - .L_369)
.L_369:
        /*0004*/ 	.word	0x00000082


	//----- nvinfo : EIATTR_KPARAM_INFO
	.align		4
.L_370:
        /*0008*/ 	.byte	0x04, 0x17
        /*000a*/ 	.short	(.L_372 - .L_371)
.L_371:
        /*000c*/ 	.word	0x00000000
        /*0010*/ 	.short	0x0000
        /*0012*/ 	.short	0x0000
        /*0014*/ 	.byte	0x00, 0xf0, 0x01, 0x0a


	//----- nvinfo : EIATTR_SPARSE_MMA_MASK
	.align		4
.L_372:
        /*0018*/ 	.byte	0x03, 0x50
        /*001a*/ 	.short	0x0000


	//----- nvinfo : EIATTR_MAXREG_COUNT
	.align		4
        /*001c*/ 	.byte	0x03, 0x1b
        /*001e*/ 	.short	0x00ff


	//----- nvinfo : EIATTR_NUM_BARRIERS
	.align		4
        /*0020*/ 	.byte	0x02, 0x4c
        /*0022*/ 	.byte	0x01
	.zero		1


	//----- nvinfo : EIATTR_MERCURY_ISA_VERSION
	.align		4
        /*0024*/ 	.byte	0x03, 0x5f
        /*0026*/ 	.short	0x0101


	//----- nvinfo : EIATTR_EXIT_INSTR_OFFSETS
	.align		4
        /*0028*/ 	.byte	0x04, 0x1c
        /*002a*/ 	.short	(.L_374 - .L_373)


	//   ....[0]....
.L_373:
        /*002c*/ 	.word	0x000000a0


	//   ....[1]....
        /*0030*/ 	.word	0x000071a0


	//----- nvinfo : EIATTR_CRS_STACK_SIZE
	.align		4
.L_374:
        /*0034*/ 	.byte	0x04, 0x1e
        /*0036*/ 	.short	(.L_376 - .L_375)
.L_375:
        /*0038*/ 	.word	0x00000000


	//----- nvinfo : EIATTR_CBANK_PARAM_SIZE
	.align		4
.L_376:
        /*003c*/ 	.byte	0x03, 0x19
        /*003e*/ 	.short	0x0280


	//----- nvinfo : EIATTR_PARAM_CBANK
	.align		4
        /*0040*/ 	.byte	0x04, 0x0a
        /*0042*/ 	.short	(.L_378 - .L_377)
	.align		4
.L_377:
        /*0044*/ 	.word	index@(.nv.constant0._ZN5flash44flash_bwd_dq_dk_dv_loop_seqk_parallel_kernelI23Flash_bwd_kernel_traitsILi128ELi64ELi64ELi8ELi4ELi2ELi2ELb1ELb0EN7cutlass6half_tE19Flash_kernel_traitsILi128ELi64ELi64ELi8ES3_EELb0ELb1ELb0ELb0ELb0ELb1ELb1EEEvNS_16Flash_bwd_paramsE)
        /*0048*/ 	.short	0x0210
        /*004a*/ 	.short	0x0280


	//----- nvinfo : EIATTR_SW_WAR
	.align		4
.L_378:
        /*004c*/ 	.byte	0x04, 0x36
        /*004e*/ 	.short	(.L_380 - .L_379)
.L_379:
        /*0050*/ 	.word	0x00000008
.L_380:


//--------------------- .nv.info._ZN5flash44flash_bwd_dq_dk_dv_loop_seqk_parallel_kernelI23Flash_bwd_kernel_traitsILi128ELi64ELi64ELi8ELi4ELi2ELi2ELb1ELb0EN7cutlass6half_tE19Flash_kernel_traitsILi128ELi64ELi64ELi8ES3_EELb1ELb1ELb0ELb1ELb0ELb0ELb0EEEvNS_16Flash_bwd_paramsE --------------------------
	.section	.nv.info._ZN5flash44flash_bwd_dq_dk_dv_loop_seqk_parallel_kernelI23Flash_bwd_kernel_traitsILi128ELi64ELi64ELi8ELi4ELi2ELi2ELb1ELb0EN7cutlass6half_tE19Flash_kernel_traitsILi128ELi64ELi64ELi8ES3_EELb1ELb1ELb0ELb1ELb0ELb0ELb0EEEvNS_16Flash_bwd_paramsE,"",@"SHT_CUDA_INFO"
	.sectionflags	@""
	.align	4


	//----- nvinfo : EIATTR_CUDA_API_VERSION
	.align		4
        /*0000*/ 	.byte	0x04, 0x37
        /*0002*/ 	.short	(.L_382 - .L_381)
.L_381:
        /*0004*/ 	.word	0x00000082


	//----- nvinfo : EIATTR_KPARAM_INFO
	.align		4
.L_382:
        /*0008*/ 	.byte	0x04, 0x17
        /*000a*/ 	.short	(.L_384 - .L_383)
.L_383:
        /*000c*/ 	.word	0x00000000
        /*0010*/ 	.short	0x0000
        /*0012*/ 	.short	0x0000
        /*0014*/ 	.byte	0x00, 0xf0, 0x01, 0x0a


	//----- nvinfo : EIATTR_SPARSE_MMA_MASK
	.align		4
.L_384:
        /*0018*/ 	.byte	0x03, 0x50
        /*001a*/ 	.short	0x0000


	//----- nvinfo : EIATTR_MAXREG_COUNT
	.align		4
        /*001c*/ 	.byte	0x03, 0x1b
        /*001e*/ 	.short	0x00ff


	//----- nvinfo : EIATTR_NUM_BARRIERS
	.align		4
        /*0020*/ 	.byte	0x02, 0x4c
        /*0022*/ 	.byte	0x01
	.zero		1


	//----- nvinfo : EIATTR_MERCURY_ISA_VERSION
	.align		4
        /*0024*/ 	.byte	0x03, 0x5f
        /*0026*/ 	.short	0x0101


	//----- nvinfo : EIATTR_EXIT_INSTR_OFFSETS
	.align		4
        /*0028*/ 	.byte	0x04, 0x1c
        /*002a*/ 	.short	(.L_386 - .L_385)


	//   ....[0]....
.L_385:
        /*002c*/ 	.word	0x000000a0


	//   ....[1]....
        /*0030*/ 	.word	0x00008af0


	//----- nvinfo : EIATTR_CRS_STACK_SIZE
	.align		4
.L_386:
        /*0034*/ 	.byte	0x04, 0x1e
        /*0036*/ 	.short	(.L_388 - .L_387)
.L_387:
        /*0038*/ 	.word	0x00000000


	//----- nvinfo : EIATTR_CBANK_PARAM_SIZE
	.align		4
.L_388:
        /*003c*/ 	.byte	0x03, 0x19
        /*003e*/ 	.short	0x0280


	//----- nvinfo : EIATTR_PARAM_CBANK
	.align		4
        /*0040*/ 	.byte	0x04, 0x0a
        /*0042*/ 	.short	(.L_390 - .L_389)
	.align		4
.L_389:
        /*0044*/ 	.word	index@(.nv.constant0._ZN5flash44flash_bwd_dq_dk_dv_loop_seqk_parallel_kernelI23Flash_bwd_kernel_traitsILi128ELi64ELi64ELi8ELi4ELi2ELi2ELb1ELb0EN7cutlass6half_tE19Flash_kernel_traitsILi128ELi64ELi64ELi8ES3_EELb1ELb1ELb0ELb1ELb0ELb0ELb0EEEvNS_16Flash_bwd_paramsE)
        /*0048*/ 	.short	0x0210
        /*004a*/ 	.short	0x0280


	//----- nvinfo : EIATTR_SW_WAR
	.align		4
.L_390:
        /*004c*/ 	.byte	0x04, 0x36
        /*004e*/ 	.short	(.L_392 - .L_391)
.L_391:
        /*0050*/ 	.word	0x00000008
.L_392:


//--------------------- .nv.info._ZN5flash44flash_bwd_dq_dk_dv_loop_seqk_parallel_kernelI23Flash_bwd_kernel_traitsILi128ELi64ELi64ELi8ELi4ELi2ELi2ELb1ELb0EN7cutlass6half_tE19Flash_kernel_traitsILi128ELi64ELi64ELi8ES3_EELb0ELb1ELb0ELb1ELb0ELb0ELb1EEEvNS_16Flash_bwd_paramsE --------------------------
	.section	.nv.info._ZN5flash44flash_bwd_dq_dk_dv_loop_seqk_parallel_kernelI23Flash_bwd_kernel_traitsILi128ELi64ELi64ELi8ELi4ELi2ELi2ELb1ELb0EN7cutlass6half_tE19Flash_kernel_traitsILi128ELi64ELi64ELi8ES3_EELb0ELb1ELb0ELb1ELb0ELb0ELb1EEEvNS_16Flash_bwd_paramsE,"",@"SHT_CUDA_INFO"
	.sectionflags	@""
	.align	4


	//----- nvinfo : EIATTR_CUDA_API_VERSION
	.align		4
        /*0000*/ 	.byte	0x04, 0x37
        /*0002*/ 	.short	(.L_394 - .L_393)
.L_393:
        /*0004*/ 	.word	0x00000082


	//----- nvinfo : EIATTR_KPARAM_INFO
	.align		4
.L_394:
        /*0008*/ 	.byte	0x04, 0x17
        /*000a*/ 	.short	(.L_396 - .L_395)
.L_395:
        /*000c*/ 	.word	0x00000000
        /*0010*/ 	.short	0x0000
        /*0012*/ 	.short	0x0000
        /*0014*/ 	.byte	0x00, 0xf0, 0x01, 0x0a


	//----- nvinfo : EIATTR_SPARSE_MMA_MASK
	.align		4
.L_396:
        /*0018*/ 	.byte	0x03, 0x50
        /*001a*/ 	.short	0x0000


	//----- nvinfo : EIATTR_MAXREG_COUNT
	.align		4
        /*001c*/ 	.byte	0x03, 0x1b
        /*001e*/ 	.short	0x00ff


	//----- nvinfo : EIATTR_NUM_BARRIERS
	.align		4
        /*0020*/ 	.byte	0x02, 0x4c
        /*0022*/ 	.byte	0x01
	.zero		1


	//----- nvinfo : EIATTR_ANNOTATIONS
	.align		4
        /*0024*/ 	.byte	0x04, 0x55
        /*0026*/ 	.short	(.L_398 - .L_397)


	//   ....[0]....
.L_397:
        /*0028*/ 	.word	0x00000001
        /*002c*/ 	.byte	0x30, 0x06, 0x00, 0x00, 0x01, 0x00, 0x00, 0x00, 0x00, 0x3e, 0x00, 0x00


	//----- nvinfo : EIATTR_MERCURY_ISA_VERSION
	.align		4
.L_398:
        /*0038*/ 	.byte	0x03, 0x5f
        /*003a*/ 	.short	0x0101


	//----- nvinfo : EIATTR_EXIT_INSTR_OFFSETS
	.align		4
        /*003c*/ 	.byte	0x04, 0x1c
        /*003e*/ 	.short	(.L_400 - .L_399)


	//   ....[0]....
.L_399:
        /*0040*/ 	.word	0x000000b0


	//   ....[1]....
        /*0044*/ 	.word	0x000082b0


	//----- nvinfo : EIATTR_CRS_STACK_SIZE
	.align		4
.L_400:
        /*0048*/ 	.byte	0x04, 0x1e
        /*004a*/ 	.short	(.L_402 - .L_401)
.L_401:
        /*004c*/ 	.word	0x00000000


	//----- nvinfo : EIATTR_CBANK_PARAM_SIZE
	.align		4
.L_402:
        /*0050*/ 	.byte	0x03, 0x19
        /*0052*/ 	.short	0x0280


	//----- nvinfo : EIATTR_PARAM_CBANK
	.align		4
        /*0054*/ 	.byte	0x04, 0x0a
        /*0056*/ 	.short	(.L_404 - .L_403)
	.align		4
.L_403:
        /*0058*/ 	.word	index@(.nv.constant0._ZN5flash44flash_bwd_dq_dk_dv_loop_seqk_parallel_kernelI23Flash_bwd_kernel_traitsILi128ELi64ELi64ELi8ELi4ELi2ELi2ELb1ELb0EN7cutlass6half_tE19Flash_kernel_traitsILi128ELi64ELi64ELi8ES3_EELb0ELb1ELb0ELb1ELb0ELb0ELb1EEEvNS_16Flash_bwd_paramsE)
        /*005c*/ 	.short	0x0210
        /*005e*/ 	.short	0x0280


	//----- nvinfo : EIATTR_SW_WAR
	.align		4
.L_404:
        /*0060*/ 	.byte	0x04, 0x36
        /*0062*/ 	.short	(.L_406 - .L_405)
.L_405:
        /*0064*/ 	.word	0x00000008
.L_406:


//--------------------- .nv.info._ZN5flash25flash_bwd_dot_do_o_kernelILb0E23Flash_bwd_kernel_traitsILi128ELi64ELi64ELi8ELi4ELi2ELi2ELb1ELb0EN7cutlass6half_tE19Flash_kernel_traitsILi128ELi64ELi64ELi8ES3_EEEEvNS_16Flash_bwd_paramsE --------------------------
	.section	.nv.info._ZN5flash25flash_bwd_dot_do_o_kernelILb0E23Flash_bwd_kernel_traitsILi128ELi64ELi64ELi8ELi4ELi2ELi2ELb1ELb0EN7cutlass6half_tE19Flash_kernel_traitsILi128ELi64ELi64ELi8ES3_EEEEvNS_16Flash_bwd_paramsE,"",@"SHT_CUDA_INFO"
	.sectionflags	@""
	.align	4


	//----- nvinfo : EIATTR_CUDA_API_VERSION
	.align		4
        /*0000*/ 	.byte	0x04, 0x37
        /*0002*/ 	.short	(.L_408 - .L_407)
.L_407:
        /*0004*/ 	.word	0x00000082


	//----- nvinfo : EIATTR_KPARAM_INFO
	.align		4
.L_408:
        /*0008*/ 	.byte	0x04, 0x17
        /*000a*/ 	.short	(.L_410 - .L_409)
.L_409:
        /*000c*/ 	.word	0x00000000
        /*0010*/ 	.short	0x0000
        /*0012*/ 	.short	0x0000
        /*0014*/ 	.byte	0x00, 0xf0, 0x01, 0x0a


	//----- nvinfo : EIATTR_SPARSE_MMA_MASK
	.align		4
.L_410:
        /*0018*/ 	.byte	0x03, 0x50
        /*001a*/ 	.short	0x0000


	//----- nvinfo : EIATTR_MAXREG_COUNT
	.align		4
        /*001c*/ 	.byte	0x03, 0x1b
        /*001e*/ 	.short	0x00ff


	//----- nvinfo : EIATTR_MERCURY_ISA_VERSION
	.align		4
        /*0020*/ 	.byte	0x03, 0x5f
        /*0022*/ 	.short	0x0101


	//----- nvinfo : EIATTR_COOP_GROUP_MASK_REGIDS
	.align		4
        /*0024*/ 	.byte	0x04, 0x29
        /*0026*/ 	.short	(.L_412 - .L_411)


	//   ....[0]....
.L_411:
        /*0028*/ 	.word	0xffffffff


	//   ....[1]....
        /*002c*/ 	.word	0xffffffff


	//   ....[2]....
        /*0030*/ 	.word	0xffffffff


	//   ....[3]....
        /*0034*/ 	.word	0xffffffff


	//   ....[4]....
        /*0038*/ 	.word	0xffffffff


	//   ....[5]....
        /*003c*/ 	.word	0xffffffff


	//----- nvinfo : EIATTR_COOP_GROUP_INSTR_OFFSETS
	.align		4
.L_412:
        /*0040*/ 	.byte	0x04, 0x28
        /*0042*/ 	.short	(.L_414 - .L_413)


	//   ....[0]....
.L_413:
        /*0044*/ 	.word	0x000011d0


	//   ....[1]....
        /*0048*/ 	.word	0x000011f0


	//   ....[2]....
        /*004c*/ 	.word	0x00001210


	//   ....[3]....
        /*0050*/ 	.word	0x00001230


	//   ....[4]....
        /*0054*/ 	.word	0x00001250


	//   ....[5]....
        /*0058*/ 	.word	0x00001290


	//----- nvinfo : EIATTR_EXIT_INSTR_OFFSETS
	.align		4
.L_414:
        /*005c*/ 	.byte	0x04, 0x1c
        /*005e*/ 	.short	(.L_416 - .L_415)


	//   ....[0]....
.L_415:
        /*0060*/ 	.word	0x00000100


	//   ....[1]....
        /*0064*/ 	.word	0x00001330


	//   ....[2]....
        /*0068*/ 	.word	0x00001350


	//----- nvinfo : EIATTR_CRS_STACK_SIZE
	.align		4
.L_416:
        /*006c*/ 	.byte	0x04, 0x1e
        /*006e*/ 	.short	(.L_418 - .L_417)
.L_417:
        /*0070*/ 	.word	0x00000000


	//----- nvinfo : EIATTR_CBANK_PARAM_SIZE
	.align		4
.L_418:
        /*0074*/ 	.byte	0x03, 0x19
        /*0076*/ 	.short	0x0280


	//----- nvinfo : EIATTR_PARAM_CBANK
	.align		4
        /*0078*/ 	.byte	0x04, 0x0a
        /*007a*/ 	.short	(.L_420 - .L_419)
	.align		4
.L_419:
        /*007c*/ 	.word	index@(.nv.constant0._ZN5flash25flash_bwd_dot_do_o_kernelILb0E23Flash_bwd_kernel_traitsILi128ELi64ELi64ELi8ELi4ELi2ELi2ELb1ELb0EN7cutlass6half_tE19Flash_kernel_traitsILi128ELi64ELi64ELi8ES3_EEEEvNS_16Flash_bwd_paramsE)
        /*0080*/ 	.short	0x0210
        /*0082*/ 	.short	0x0280


	//----- nvinfo : EIATTR_SW_WAR
	.align		4
.L_420:
        /*0084*/ 	.byte	0x04, 0x36
        /*0086*/ 	.short	(.L_422 - .L_421)
.L_421:
        /*0088*/ 	.word	0x00000008
.L_422:


//--------------------- .nv.info._ZN5flash25flash_bwd_dot_do_o_kernelILb1E23Flash_bwd_kernel_traitsILi128ELi64ELi64ELi8ELi4ELi2ELi2ELb1ELb0EN7cutlass6half_tE19Flash_kernel_traitsILi128ELi64ELi64ELi8ES3_EEEEvNS_16Flash_bwd_paramsE --------------------------
	.section	.nv.info._ZN5flash25flash_bwd_dot_do_o_kernelILb1E23Flash_bwd_kernel_traitsILi128ELi64ELi64ELi8ELi4ELi2ELi2ELb1ELb0EN7cutlass6half_tE19Flash_kernel_traitsILi128ELi64ELi64ELi8ES3_EEEEvNS_16Flash_bwd_paramsE,"",@"SHT_CUDA_INFO"
	.sectionflags	@""
	.align	4


	//----- nvinfo : EIATTR_CUDA_API_VERSION
	.align		4
        /*0000*/ 	.byte	0x04, 0x37
        /*0002*/ 	.short	(.L_424 - .L_423)
.L_423:
        /*0004*/ 	.word	0x00000082


	//----- nvinfo : EIATTR_KPARAM_INFO
	.align		4
.L_424:
        /*0008*/ 	.byte	0x04, 0x17
        /*000a*/ 	.short	(.L_426 - .L_425)
.L_425:
        /*000c*/ 	.word	0x00000000
        /*0010*/ 	.short	0x0000
        /*0012*/ 	.short	0x0000
        /*0014*/ 	.byte	0x00, 0xf0, 0x01, 0x0a


	//----- nvinfo : EIATTR_SPARSE_MMA_MASK
	.align		4
.L_426:
        /*0018*/ 	.byte	0x03, 0x50
        /*001a*/ 	.short	0x0000


	//----- nvinfo : EIATTR_MAXREG_COUNT
	.align		4
        /*001c*/ 	.byte	0x03, 0x1b
        /*001e*/ 	.short	0x00ff


	//----- nvinfo : EIATTR_MERCURY_ISA_VERSION
	.align		4
        /*0020*/ 	.byte	0x03, 0x5f
        /*0022*/ 	.short	0x0101


	//----- nvinfo : EIATTR_COOP_GROUP_MASK_REGIDS
	.align		4
        /*0024*/ 	.byte	0x04, 0x29
        /*0026*/ 	.short	(.L_428 - .L_427)


	//   ....[0]....
.L_427:
        /*0028*/ 	.word	0xffffffff


	//   ....[1]....
        /*002c*/ 	.word	0xffffffff


	//   ....[2]....
        /*0030*/ 	.word	0xffffffff


	//   ....[3]....
        /*0034*/ 	.word	0xffffffff


	//   ....[4]....
        /*0038*/ 	.word	0xffffffff


	//   ....[5]....
        /*003c*/ 	.word	0xffffffff


	//----- nvinfo : EIATTR_COOP_GROUP_INSTR_OFFSETS
	.align		4
.L_428:
        /*0040*/ 	.byte	0x04, 0x28
        /*0042*/ 	.short	(.L_430 - .L_429)


	//   ....[0]....
.L_429:
        /*0044*/ 	.word	0x00001500


	//   ....[1]....
        /*0048*/ 	.word	0x00001550


	//   ....[2]....
        /*004c*/ 	.word	0x000015d0


	//   ....[3]....
        /*0050*/ 	.word	0x000015f0


	//   ....[4]....
        /*0054*/ 	.word	0x00001610


	//   ....[5]....
        /*0058*/ 	.word	0x00001630


	//----- nvinfo : EIATTR_EXIT_INSTR_OFFSETS
	.align		4
.L_430:
        /*005c*/ 	.byte	0x04, 0x1c
        /*005e*/ 	.short	(.L_432 - .L_431)


	//   ....[0]....
.L_431:
        /*0060*/ 	.word	0x00000100


	//   ....[1]....
        /*0064*/ 	.word	0x00001760


	//----- nvinfo : EIATTR_CRS_STACK_SIZE
	.align		4
.L_432:
        /*0068*/ 	.byte	0x04, 0x1e
        /*006a*/ 	.short	(.L_434 - .L_433)
.L_433:
        /*006c*/ 	.word	0x00000000


	//----- nvinfo : EIATTR_CBANK_PARAM_SIZE
	.align		4
.L_434:
        /*0070*/ 	.byte	0x03, 0x19
        /*0072*/ 	.short	0x0280


	//----- nvinfo : EIATTR_PARAM_CBANK
	.align		4
        /*0074*/ 	.byte	0x04, 0x0a
        /*0076*/ 	.short	(.L_436 - .L_435)
	.align		4
.L_435:
        /*0078*/ 	.word	index@(.nv.constant0._ZN5flash25flash_bwd_dot_do_o_kernelILb1E23Flash_bwd_kernel_traitsILi128ELi64ELi64ELi8ELi4ELi2ELi2ELb1ELb0EN7cutlass6half_tE19Flash_kernel_traitsILi128ELi64ELi64ELi8ES3_EEEEvNS_16Flash_bwd_paramsE)
        /*007c*/ 	.short	0x0210
        /*007e*/ 	.short	0x0280


	//----- nvinfo : EIATTR_SW_WAR
	.align		4
.L_436:
        /*0080*/ 	.byte	0x04, 0x36
        /*0082*/ 	.short	(.L_438 - .L_437)
.L_437:
        /*0084*/ 	.word	0x00000008
.L_438:


//--------------------- .nv.info._ZN5flash27flash_bwd_convert_dq_kernelI23Flash_bwd_kernel_traitsILi128ELi64ELi128ELi8ELi2ELi4ELi2ELb0ELb0EN7cutlass6half_tE19Flash_kernel_traitsILi128ELi64ELi128ELi8ES3_EEEEvNS_16Flash_bwd_paramsEi --------------------------
	.section	.nv.info._ZN5flash27flash_bwd_convert_dq_kernelI23Flash_bwd_kernel_traitsILi128ELi64ELi128ELi8ELi2ELi4ELi2ELb0ELb0EN7cutlass6half_tE19Flash_kernel_traitsILi128ELi64ELi128ELi8ES3_EEEEvNS_16Flash_bwd_paramsEi,"",@"SHT_CUDA_INFO"
	.sectionflags	@""
	.align	4


	//----- nvinfo : EIATTR_CUDA_API_VERSION
	.align		4
        /*0000*/ 	.byte	0x04, 0x37
        /*0002*/ 	.short	(.L_440 - .L_439)
.L_439:
        /*0004*/ 	.word	0x00000082


	//----- nvinfo : EIATTR_KPARAM_INFO
	.align		4
.L_440:
        /*0008*/ 	.byte	0x04, 0x17
        /*000a*/ 	.short	(.L_442 - .L_441)
.L_441:
        /*000c*/ 	.word	0x00000000
        /*0010*/ 	.short	0x0001
        /*0012*/ 	.short	0x0280
        /*0014*/ 	.byte	0x00, 0xf0, 0x11, 0x00


	//----- nvinfo : EIATTR_KPARAM_INFO
	.align		4
.L_442:
        /*0018*/ 	.byte	0x04, 0x17
        /*001a*/ 	.short	(.L_444 - .L_443)
.L_443:
        /*001c*/ 	.word	0x00000000
        /*0020*/ 	.short	0x0000
        /*0022*/ 	.short	0x0000
        /*0024*/ 	.byte	0x00, 0xf0, 0x01, 0x0a


	//----- nvinfo : EIATTR_SPARSE_MMA_MASK
	.align		4
.L_444:
        /*0028*/ 	.byte	0x03, 0x50
        /*002a*/ 	.short	0x0000


	//----- nvinfo : EIATTR_MAXREG_COUNT
	.align		4
        /*002c*/ 	.byte	0x03, 0x1b
        /*002e*/ 	.short	0x00ff


	//----- nvinfo : EIATTR_NUM_BARRIERS
	.align		4
        /*0030*/ 	.byte	0x02, 0x4c
        /*0032*/ 	.byte	0x01
	.zero		1


	//----- nvinfo : EIATTR_MERCURY_ISA_VERSION
	.align		4
        /*0034*/ 	.byte	0x03, 0x5f
        /*0036*/ 	.short	0x0101


	//----- nvinfo : EIATTR_EXIT_INSTR_OFFSETS
	.align		4
        /*0038*/ 	.byte	0x04, 0x1c
        /*003a*/ 	.short	(.L_446 - .L_445)


	//   ....[0]....
.L_445:
        /*003c*/ 	.word	0x00000100


	//   ....[1]....
        /*0040*/ 	.word	0x000017b0


	//   ....[2]....
        /*0044*/ 	.word	0x000018b0


	//   ....[3]....
        /*0048*/ 	.word	0x000018d0


	//----- nvinfo : EIATTR_CRS_STACK_SIZE
	.align		4
.L_446:
        /*004c*/ 	.byte	0x04, 0x1e
        /*004e*/ 	.short	(.L_448 - .L_447)
.L_447:
        /*0050*/ 	.word	0x00000000


	//----- nvinfo : EIATTR_CBANK_PARAM_SIZE
	.align		4
.L_448:
        /*0054*/ 	.byte	0x03, 0x19
        /*0056*/ 	.short	0x0284


	//----- nvinfo : EIATTR_PARAM_CBANK
	.align		4
        /*0058*/ 	.byte	0x04, 0x0a
        /*005a*/ 	.short	(.L_450 - .L_449)
	.align		4
.L_449:
        /*005c*/ 	.word	index@(.nv.constant0._ZN5flash27flash_bwd_convert_dq_kernelI23Flash_bwd_kernel_traitsILi128ELi64ELi128ELi8ELi2ELi4ELi2ELb0ELb0EN7cutlass6half_tE19Flash_kernel_traitsILi128ELi64ELi128ELi8ES3_EEEEvNS_16Flash_bwd_paramsEi)
        /*0060*/ 	.short	0x0210
        /*0062*/ 	.short	0x0284


	//----- nvinfo : EIATTR_SW_WAR
	.align		4
.L_450:
        /*0064*/ 	.byte	0x04, 0x36
        /*0066*/ 	.short	(.L_452 - .L_451)
.L_451:
        /*0068*/ 	.word	0x00000008
.L_452:


//--------------------- .nv.info._ZN5flash44flash_bwd_dq_dk_dv_loop_seqk_parallel_kernelI23Flash_bwd_kernel_traitsILi128ELi64ELi128ELi8ELi2ELi4ELi2ELb0ELb0EN7cutlass6half_tE19Flash_kernel_traitsILi128ELi64ELi128ELi8ES3_EELb1ELb1ELb0ELb0ELb0ELb0ELb0EEEvNS_16Flash_bwd_paramsE --------------------------
	.section	.nv.info._ZN5flash44flash_bwd_dq_dk_dv_loop_seqk_parallel_kernelI23Flash_bwd_kernel_traitsILi128ELi64ELi128ELi8ELi2ELi4ELi2ELb0ELb0EN7cutlass6half_tE19Flash_kernel_traitsILi128ELi64ELi128ELi8ES3_EELb1ELb1ELb0ELb0ELb0ELb0ELb0EEEvNS_16Flash_bwd_paramsE,"",@"SHT_CUDA_INFO"
	.sectionflags	@""
	.align	4


	//----- nvinfo : EIATTR_CUDA_API_VERSION
	.align		4
        /*0000*/ 	.byte	0x04, 0x37
        /*0002*/ 	.short	(.L_454 - .L_453)
.L_453:
        /*0004*/ 	.word	0x00000082


	//----- nvinfo : EIATTR_KPARAM_INFO
	.align		4
.L_454:
        /*0008*/ 	.byte	0x04, 0x17
        /*000a*/ 	.short	(.L_456 - .L_455)
.L_455:
        /*000c*/ 	.word	0x00000000
        /*0010*/ 	.short	0x0000
        /*0012*/ 	.short	0x0000
        /*0014*/ 	.byte	0x00, 0xf0, 0x01, 0x0a


	//----- nvinfo : EIATTR_SPARSE_MMA_MASK
	.align		4
.L_456:
        /*0018*/ 	.byte	0x03, 0x50
        /*001a*/ 	.short	0x0000


	//----- nvinfo : EIATTR_MAXREG_COUNT
	.align		4
        /*001c*/ 	.byte	0x03, 0x1b
        /*001e*/ 	.short	0x00ff


	//----- nvinfo : EIATTR_NUM_BARRIERS
	.align		4
        /*0020*/ 	.byte	0x02, 0x4c
        /*0022*/ 	.byte	0x01
	.zero		1


	//----- nvinfo : EIATTR_ANNOTATIONS
	.align		4
        /*0024*/ 	.byte	0x04, 0x55
        /*0026*/ 	.short	(.L_458 - .L_457)


	//   ....[0]....
.L_457:
        /*0028*/ 	.word	0x00000001
        /*002c*/ 	.byte	0xa0, 0x03, 0x00, 0x00, 0x01, 0x00, 0x00, 0x00, 0xe0, 0x05, 0x00, 0x00, 0x01, 0x00, 0x00, 0x00
        /*003c*/ 	.byte	0x00, 0x09, 0x00, 0x00, 0x01, 0x00, 0x00, 0x00, 0x40, 0x09, 0x00, 0x00, 0x01, 0x00, 0x00, 0x00
        /*004c*/ 	.byte	0x70, 0x09, 0x00, 0x00, 0x01, 0x00, 0x00, 0x00, 0xa0, 0x09, 0x00, 0x00, 0x01, 0x00, 0x00, 0x00
        /*005c*/ 	.byte	0x30, 0x46, 0x00, 0x00, 0x01, 0x00, 0x00, 0x00, 0x80, 0x4d, 0x00, 0x00, 0x01, 0x00, 0x00, 0x00
        /*006c*/ 	.byte	0x90, 0xa0, 0x00, 0x00, 0x01, 0x00, 0x00, 0x00, 0xc0, 0xa0, 0x00, 0x00, 0x01, 0x00, 0x00, 0x00
        /*007c*/ 	.byte	0xd0, 0xa0, 0x00, 0x00, 0x01, 0x00, 0x00, 0x00, 0xe0, 0xa0, 0x00, 0x00


	//----- nvinfo : EIATTR_MERCURY_ISA_VERSION
	.align		4
.L_458:
        /*0088*/ 	.byte	0x03, 0x5f
        /*008a*/ 	.short	0x0101


	//----- nvinfo : EIATTR_EXIT_INSTR_OFFSETS
	.align		4
        /*008c*/ 	.byte	0x04, 0x1c
        /*008e*/ 	.short	(.L_460 - .L_459)


	//   ....[0]....
.L_459:
        /*0090*/ 	.word	0x000000a0


	//   ....[1]....
        /*0094*/ 	.word	0x0000c180


	//----- nvinfo : EIATTR_CRS_STACK_SIZE
	.align		4
.L_460:
        /*0098*/ 	.byte	0x04, 0x1e
        /*009a*/ 	.short	(.L_462 - .L_461)
.L_461:
        /*009c*/ 	.word	0x00000000


	//----- nvinfo : EIATTR_CBANK_PARAM_SIZE
	.align		4
.L_462:
        /*00a0*/ 	.byte	0x03, 0x19
        /*00a2*/ 	.short	0x0280


	//----- nvinfo : EIATTR_PARAM_CBANK
	.align		4
        /*00a4*/ 	.byte	0x04, 0x0a
        /*00a6*/ 	.short	(.L_464 - .L_463)
	.align		4
.L_463:
        /*00a8*/ 	.word	index@(.nv.constant0._ZN5flash44flash_bwd_dq_dk_dv_loop_seqk_parallel_kernelI23Flash_bwd_kernel_traitsILi128ELi64ELi128ELi8ELi2ELi4ELi2ELb0ELb0EN7cutlass6half_tE19Flash_kernel_traitsILi128ELi64ELi128ELi8ES3_EELb1ELb1ELb0ELb0ELb0ELb0ELb0EEEvNS_16Flash_bwd_paramsE)
        /*00ac*/ 	.short	0x0210
        /*00ae*/ 	.short	0x0280


	//----- nvinfo : EIATTR_SW_WAR
	.align		4
.L_464:
        /*00b0*/ 	.byte	0x04, 0x36
        /*00b2*/ 	.short	(.L_466 - .L_465)
.L_465:
        /*00b4*/ 	.word	0x00000008
.L_466:


//--------------------- .nv.info._ZN5flash44flash_bwd_dq_dk_dv_loop_seqk_parallel_kernelI23Flash_bwd_kernel_traitsILi128ELi64ELi128ELi8ELi2ELi4ELi2ELb0ELb0EN7cutlass6half_tE19Flash_kernel_traitsILi128ELi64ELi128ELi8ES3_EELb0ELb1ELb0ELb0ELb0ELb0ELb1EEEvNS_16Flash_bwd_paramsE --------------------------
	.section	.nv.info._ZN5flash44flash_bwd_dq_dk_dv_loop_seqk_parallel_kernelI23Flash_bwd_kernel_traitsILi128ELi64ELi128ELi8ELi2ELi4ELi2ELb0ELb0EN7cutlass6half_tE19Flash_kernel_traitsILi128ELi64ELi128ELi8ES3_EELb0ELb1ELb0ELb0ELb0ELb0ELb1EEEvNS_16Flash_bwd_paramsE,"",@"SHT_CUDA_INFO"
	.sectionflags	@""
	.align	4


	//----- nvinfo : EIATTR_CUDA_API_VERSION
	.align		4
        /*0000*/ 	.byte	0x04, 0x37
        /*0002*/ 	.short	(.L_468 - .L_467)
.L_467:
        /*0004*/ 	.word	0x00000082


	//----- nvinfo : EIATTR_KPARAM_INFO
	.align		4
.L_468:
        /*0008*/ 	.byte	0x04, 0x17
        /*000a*/ 	.short	(.L_470 - .L_469)
.L_469:
        /*000c*/ 	.word	0x00000000
        /*0010*/ 	.short	0x0000
        /*0012*/ 	.short	0x0000
        /*0014*/ 	.byte	0x00, 0xf0, 0x01, 0x0a


	//----- nvinfo : EIATTR_SPARSE_MMA_MASK
	.align		4
.L_470:
        /*0018*/ 	.byte	0x03, 0x50
        /*001a*/ 	.short	0x0000


	//----- nvinfo : EIATTR_MAXREG_COUNT
	.align		4
        /*001c*/ 	.byte	0x03, 0x1b
        /*001e*/ 	.short	0x00ff


	//----- nvinfo : EIATTR_NUM_BARRIERS
	.align		4
        /*0020*/ 	.byte	0x02, 0x4c
        /*0022*/ 	.byte	0x01
	.zero		1


	//----- nvinfo : EIATTR_ANNOTATIONS
	.align		4
        /*0024*/ 	.byte	0x04, 0x55
        /*0026*/ 	.short	(.L_472 - .L_471)


	//   ....[0]....
.L_471:
        /* <DEDUP_REMOVED lines=43> */


	//----- nvinfo : EIATTR_MERCURY_ISA_VERSION
	.align		4
.L_472:
        /*02c0*/ 	.byte	0x03, 0x5f
        /*02c2*/ 	.short	0x0101


	//----- nvinfo : EIATTR_EXIT_INSTR_OFFSETS
	.align		4
        /*02c4*/ 	.byte	0x04, 0x1c
        /*02c6*/ 	.short	(.L_474 - .L_473)


	//   ....[0]....
.L_473:
        /*02c8*/ 	.word	0x000000a0


	//   ....[1]....
        /*02cc*/ 	.word	0x0000bb40


	//----- nvinfo : EIATTR_CRS_STACK_SIZE
	.align		4
.L_474:
        /*02d0*/ 	.byte	0x04, 0x1e
        /*02d2*/ 	.short	(.L_476 - .L_475)
.L_475:
        /*02d4*/ 	.word	0x00000000


	//----- nvinfo : EIATTR_CBANK_PARAM_SIZE
	.align		4
.L_476:
        /*02d8*/ 	.byte	0x03, 0x19
        /*02da*/ 	.short	0x0280


	//----- nvinfo : EIATTR_PARAM_CBANK
	.align		4
        /*02dc*/ 	.byte	0x04, 0x0a
        /*02de*/ 	.short	(.L_478 - .L_477)
	.align		4
.L_477:
        /*02e0*/ 	.word	index@(.nv.constant0._ZN5flash44flash_bwd_dq_dk_dv_loop_seqk_parallel_kernelI23Flash_bwd_kernel_traitsILi128ELi64ELi128ELi8ELi2ELi4ELi2ELb0ELb0EN7cutlass6half_tE19Flash_kernel_traitsILi128ELi64ELi128ELi8ES3_EELb0ELb1ELb0ELb0ELb0ELb0ELb1EEEvNS_16Flash_bwd_paramsE)
        /*02e4*/ 	.short	0x0210
        /*02e6*/ 	.short	0x0280


	//----- nvinfo : EIATTR_SW_WAR
	.align		4
.L_478:
        /*02e8*/ 	.byte	0x04, 0x36
        /*02ea*/ 	.short	(.L_480 - .L_479)
.L_479:
        /*02ec*/ 	.word	0x00000008
.L_480:


//--------------------- .nv.info._ZN5flash44flash_bwd_dq_dk_dv_loop_seqk_parallel_kernelI23Flash_bwd_kernel_traitsILi128ELi64ELi128ELi8ELi2ELi4ELi2ELb0ELb0EN7cutlass6half_tE19Flash_kernel_traitsILi128ELi64ELi128ELi8ES3_EELb1ELb1ELb0ELb0ELb1ELb1ELb0EEEvNS_16Flash_bwd_paramsE --------------------------
	.section	.nv.info._ZN5flash44flash_bwd_dq_dk_dv_loop_seqk_parallel_kernelI23Flash_bwd_kernel_traitsILi128ELi64ELi128ELi8ELi2ELi4ELi2ELb0ELb0EN7cutlass6half_tE19Flash_kernel_traitsILi128ELi64ELi128ELi8ES3_EELb1ELb1ELb0ELb0ELb1ELb1ELb0EEEvNS_16Flash_bwd_paramsE,"",@"SHT_CUDA_INFO"
	.sectionflags	@""
	.align	4


	//----- nvinfo : EIATTR_CUDA_API_VERSION
	.align		4
        /*0000*/ 	.byte	0x04, 0x37
        /*0002*/ 	.short	(.L_482 - .L_481)
.L_481:
        /*0004*/ 	.word	0x00000082


	//----- nvinfo : EIATTR_KPARAM_INFO
	.align		4
.L_482:
        /*0008*/ 	.byte	0x04, 0x17
        /*000a*/ 	.short	(.L_484 - .L_483)
.L_483:
        /*000c*/ 	.word	0x00000000
        /*0010*/ 	.short	0x0000
        /*0012*/ 	.short	0x0000
        /*0014*/ 	.byte	0x00, 0xf0, 0x01, 0x0a


	//----- nvinfo : EIATTR_SPARSE_MMA_MASK
	.align		4
.L_484:
        /*0018*/ 	.byte	0x03, 0x50
        /*001a*/ 	.short	0x0000


	//----- nvinfo : EIATTR_MAXREG_COUNT
	.align		4
        /*001c*/ 	.byte	0x03, 0x1b
        /*001e*/ 	.short	0x00ff


	//----- nvinfo : EIATTR_NUM_BARRIERS
	.align		4
        /*0020*/ 	.byte	0x02, 0x4c
        /*0022*/ 	.byte	0x01
	.zero		1


	//----- nvinfo : EIATTR_ANNOTATIONS
	.align		4
        /*0024*/ 	.byte	0x04, 0x55
        /*0026*/ 	.short	(.L_486 - .L_485)


	//   ....[0]....
.L_485:
        /*0028*/ 	.word	0x00000001
        /*002c*/ 	.byte	0x20, 0x04, 0x00, 0x00, 0x01, 0x00, 0x00, 0x00, 0xe0, 0x08, 0x00, 0x00, 0x01, 0x00, 0x00, 0x00
        /*003c*/ 	.byte	0x20, 0x09, 0x00, 0x00, 0x01, 0x00, 0x00, 0x00, 0x60, 0x09, 0x00, 0x00, 0x01, 0x00, 0x00, 0x00
        /*004c*/ 	.byte	0x80, 0x09, 0x00, 0x00, 0x01, 0x00, 0x00, 0x00, 0xc0, 0x25, 0x00, 0x00, 0x01, 0x00, 0x00, 0x00
        /*005c*/ 	.byte	0xa0, 0x71, 0x00, 0x00, 0x01, 0x00, 0x00, 0x00, 0xd0, 0x71, 0x00, 0x00, 0x01, 0x00, 0x00, 0x00
        /*006c*/ 	.byte	0xe0, 0x71, 0x00, 0x00, 0x01, 0x00, 0x00, 0x00, 0xf0, 0x71, 0x00, 0x00


	//----- nvinfo : EIATTR_MERCURY_ISA_VERSION
	.align		4
.L_486:
        /*0078*/ 	.byte	0x03, 0x5f
        /*007a*/ 	.short	0x0101


	//----- nvinfo : EIATTR_EXIT_INSTR_OFFSETS
	.align		4
        /*007c*/ 	.byte	0x04, 0x1c
        /*007e*/ 	.short	(.L_488 - .L_487)


	//   ....[0]....
.L_487:
        /*0080*/ 	.word	0x000000a0


	//   ....[1]....
        /*0084*/ 	.word	0x00008960


	//----- nvinfo : EIATTR_CBANK_PARAM_SIZE
	.align		4
.L_488:
        /*0088*/ 	.byte	0x03, 0x19
        /*008a*/ 	.short	0x0280


	//----- nvinfo : EIATTR_PARAM_CBANK
	.align		4
        /*008c*/ 	.byte	0x04, 0x0a
        /*008e*/ 	.short	(.L_490 - .L_489)
	.align		4
.L_489:
        /*0090*/ 	.word	index@(.nv.constant0._ZN5flash44flash_bwd_dq_dk_dv_loop_seqk_parallel_kernelI23Flash_bwd_kernel_traitsILi128ELi64ELi128ELi8ELi2ELi4ELi2ELb0ELb0EN7cutlass6half_tE19Flash_kernel_traitsILi128ELi64ELi128ELi8ES3_EELb1ELb1ELb0ELb0ELb1ELb1ELb0EEEvNS_16Flash_bwd_paramsE)
        /*0094*/ 	.short	0x0210
        /*0096*/ 	.short	0x0280


	//----- nvinfo : EIATTR_SW_WAR
	.align		4
.L_490:
        /*0098*/ 	.byte	0x04, 0x36
        /*009a*/ 	.short	(.L_492 - .L_491)
.L_491:
        /*009c*/ 	.word	0x00000008
.L_492:


//--------------------- .nv.info._ZN5flash44flash_bwd_dq_dk_dv_loop_seqk_parallel_kernelI23Flash_bwd_kernel_traitsILi128ELi64ELi128ELi8ELi2ELi4ELi2ELb0ELb0EN7cutlass6half_tE19Flash_kernel_traitsILi128ELi64ELi128ELi8ES3_EELb0ELb1ELb0ELb0ELb1ELb1ELb1EEEvNS_16Flash_bwd_paramsE --------------------------
	.section	.nv.info._ZN5flash44flash_bwd_dq_dk_dv_loop_seqk_parallel_kernelI23Flash_bwd_kernel_traitsILi128ELi64ELi128ELi8ELi2ELi4ELi2ELb0ELb0EN7cutlass6half_tE19Flash_kernel_traitsILi128ELi64ELi128ELi8ES3_EELb0ELb1ELb0ELb0ELb1ELb1ELb1EEEvNS_16Flash_bwd_paramsE,"",@"SHT_CUDA_INFO"
	.sectionflags	@""
	.align	4


	//----- nvinfo : EIATTR_CUDA_API_VERSION
	.align		4
        /*0000*/ 	.byte	0x04, 0x37
        /*0002*/ 	.short	(.L_494 - .L_493)
.L_493:
        /*0004*/ 	.word	0x00000082


	//----- nvinfo : EIATTR_KPARAM_INFO
	.align		4
.L_494:
        /*0008*/ 	.byte	0x04, 0x17
        /*000a*/ 	.short	(.L_496 - .L_495)
.L_495:
        /*000c*/ 	.word	0x00000000
        /*0010*/ 	.short	0x0000
        /*0012*/ 	.short	0x0000
        /*0014*/ 	.byte	0x00, 0xf0, 0x01, 0x0a


	//----- nvinfo : EIATTR_SPARSE_MMA_MASK
	.align		4
.L_496:
        /*0018*/ 	.byte	0x03, 0x50
        /*001a*/ 	.short	0x0000


	//----- nvinfo : EIATTR_MAXREG_COUNT
	.align		4
        /*001c*/ 	.byte	0x03, 0x1b
        /*001e*/ 	.short	0x00ff


	//----- nvinfo : EIATTR_NUM_BARRIERS
	.align		4
        /*0020*/ 	.byte	0x02, 0x4c
        /*0022*/ 	.byte	0x01
	.zero		1


	//----- nvinfo : EIATTR_ANNOTATIONS
	.align		4
        /*0024*/ 	.byte	0x04, 0x55
        /*0026*/ 	.short	(.L_498 - .L_497)


	//   ....[0]....
.L_497:
        /* <DEDUP_REMOVED lines=41> */


	//----- nvinfo : EIATTR_MERCURY_ISA_VERSION
	.align		4
.L_498:
        /*02a8*/ 	.byte	0x03, 0x5f
        /*02aa*/ 	.short	0x0101


	//----- nvinfo : EIATTR_EXIT_INSTR_OFFSETS
	.align		4
        /*02ac*/ 	.byte	0x04, 0x1c
        /*02ae*/ 	.short	(.L_500 - .L_499)


	//   ....[0]....
.L_499:
        /*02b0*/ 	.word	0x000000a0


	//   ....[1]....
        /*02b4*/ 	.word	0x000084c0


	//----- nvinfo : EIATTR_CBANK_PARAM_SIZE
	.align		4
.L_500:
        /*02b8*/ 	.byte	0x03, 0x19
        /*02ba*/ 	.short	0x0280


	//----- nvinfo : EIATTR_PARAM_CBANK
	.align		4
        /*02bc*/ 	.byte	0x04, 0x0a
        /*02be*/ 	.short	(.L_502 - .L_501)
	.align		4
.L_501:
        /*02c0*/ 	.word	index@(.nv.constant0._ZN5flash44flash_bwd_dq_dk_dv_loop_seqk_parallel_kernelI23Flash_bwd_kernel_traitsILi128ELi64ELi128ELi8ELi2ELi4ELi2ELb0ELb0EN7cutlass6half_tE19Flash_kernel_traitsILi128ELi64ELi128ELi8ES3_EELb0ELb1ELb0ELb0ELb1ELb1ELb1EEEvNS_16Flash_bwd_paramsE)
        /*02c4*/ 	.short	0x0210
        /*02c6*/ 	.short	0x0280


	//----- nvinfo : EIATTR_SW_WAR
	.align		4
.L_502:
        /*02c8*/ 	.byte	0x04, 0x36
        /*02ca*/ 	.short	(.L_504 - .L_503)
.L_503:
        /*02cc*/ 	.word	0x00000008
.L_504:


//--------------------- .nv.info._ZN5flash44flash_bwd_dq_dk_dv_loop_seqk_parallel_kernelI23Flash_bwd_kernel_traitsILi128ELi64ELi128ELi8ELi2ELi4ELi2ELb0ELb0EN7cutlass6half_tE19Flash_kernel_traitsILi128ELi64ELi128ELi8ES3_EELb1ELb1ELb0ELb0ELb0ELb1ELb0EEEvNS_16Flash_bwd_paramsE --------------------------
	.section	.nv.info._ZN5flash44flash_bwd_dq_dk_dv_loop_seqk_parallel_kernelI23Flash_bwd_kernel_traitsILi128ELi64ELi128ELi8ELi2ELi4ELi2ELb0ELb0EN7cutlass6half_tE19Flash_kernel_traitsILi128ELi64ELi128ELi8ES3_EELb1ELb1ELb0ELb0ELb0ELb1ELb0EEEvNS_16Flash_bwd_paramsE,"",@"SHT_CUDA_INFO"
	.sectionflags	@""
	.align	4


	//----- nvinfo : EIATTR_CUDA_API_VERSION
	.align		4
        /*0000*/ 	.byte	0x04, 0x37
        /*0002*/ 	.short	(.L_506 - .L_505)
.L_505:
        /*0004*/ 	.word	0x00000082


	//----- nvinfo : EIATTR_KPARAM_INFO
	.align		4
.L_506:
        /*0008*/ 	.byte	0x04, 0x17
        /*000a*/ 	.short	(.L_508 - .L_507)
.L_507:
        /*000c*/ 	.word	0x00000000
        /*0010*/ 	.short	0x0000
        /*0012*/ 	.short	0x0000
        /*0014*/ 	.byte	0x00, 0xf0, 0x01, 0x0a


	//----- nvinfo : EIATTR_SPARSE_MMA_MASK
	.align		4
.L_508:
        /*0018*/ 	.byte	0x03, 0x50
        /*001a*/ 	.short	0x0000


	//----- nvinfo : EIATTR_MAXREG_COUNT
	.align		4
        /*001c*/ 	.byte	0x03, 0x1b
        /*001e*/ 	.short	0x00ff


	//----- nvinfo : EIATTR_NUM_BARRIERS
	.align		4
        /*0020*/ 	.byte	0x02, 0x4c
        /*0022*/ 	.byte	0x01
	.zero		1


	//----- nvinfo : EIATTR_ANNOTATIONS
	.align		4
        /*0024*/ 	.byte	0x04, 0x55
        /*0026*/ 	.short	(.L_510 - .L_509)


	//   ....[0]....
.L_509:
        /*0028*/ 	.word	0x00000001
        /*002c*/ 	.byte	0xa0, 0x00, 0x00, 0x00, 0x01, 0x00, 0x00, 0x00, 0xf0, 0x08, 0x00, 0x00, 0x01, 0x00, 0x00, 0x00
        /*003c*/ 	.byte	0x30, 0x09, 0x00, 0x00, 0x01, 0x00, 0x00, 0x00, 0x60, 0x09, 0x00, 0x00, 0x01, 0x00, 0x00, 0x00
        /*004c*/ 	.byte	0x90, 0x09, 0x00, 0x00, 0x01, 0x00, 0x00, 0x00, 0xe0, 0x8c, 0x00, 0x00, 0x01, 0x00, 0x00, 0x00
        /*005c*/ 	.byte	0x10, 0x8d, 0x00, 0x00, 0x01, 0x00, 0x00, 0x00, 0x20, 0x8d, 0x00, 0x00, 0x01, 0x00, 0x00, 0x00
        /*006c*/ 	.byte	0x30, 0x8d, 0x00, 0x00, 0x01, 0x00, 0x00, 0x00, 0x90, 0xab, 0x00, 0x00


	//----- nvinfo : EIATTR_MERCURY_ISA_VERSION
	.align		4
.L_510:
        /*0078*/ 	.byte	0x03, 0x5f
        /*007a*/ 	.short	0x0101


	//----- nvinfo : EIATTR_EXIT_INSTR_OFFSETS
	.align		4
        /*007c*/ 	.byte	0x04, 0x1c
        /*007e*/ 	.short	(.L_512 - .L_511)


	//   ....[0]....
.L_511:
        /*0080*/ 	.word	0x000000c0


	//   ....[1]....
        /*0084*/ 	.word	0x0000ac10


	//----- nvinfo : EIATTR_CRS_STACK_SIZE
	.align		4
.L_512:
        /*0088*/ 	.byte	0x04, 0x1e
        /*008a*/ 	.short	(.L_514 - .L_513)
.L_513:
        /*008c*/ 	.word	0x00000000


	//----- nvinfo : EIATTR_CBANK_PARAM_SIZE
	.align		4
.L_514:
        /*0090*/ 	.byte	0x03, 0x19
        /*0092*/ 	.short	0x0280


	//----- nvinfo : EIATTR_PARAM_CBANK
	.align		4
        /*0094*/ 	.byte	0x04, 0x0a
        /*0096*/ 	.short	(.L_516 - .L_515)
	.align		4
.L_515:
        /*0098*/ 	.word	index@(.nv.constant0._ZN5flash44flash_bwd_dq_dk_dv_loop_seqk_parallel_kernelI23Flash_bwd_kernel_traitsILi128ELi64ELi128ELi8ELi2ELi4ELi2ELb0ELb0EN7cutlass6half_tE19Flash_kernel_traitsILi128ELi64ELi128ELi8ES3_EELb1ELb1ELb0ELb0ELb0ELb1ELb0EEEvNS_16Flash_bwd_paramsE)
        /*009c*/ 	.short	0x0210
        /*009e*/ 	.short	0x0280


	//----- nvinfo : EIATTR_SW_WAR
	.align		4
.L_516:
        /*00a0*/ 	.byte	0x04, 0x36
        /*00a2*/ 	.short	(.L_518 - .L_517)
.L_517:
        /*00a4*/ 	.word	0x00000008
.L_518:


//--------------------- .nv.info._ZN5flash44flash_bwd_dq_dk_dv_loop_seqk_parallel_kernelI23Flash_bwd_kernel_traitsILi128ELi64ELi128ELi8ELi2ELi4ELi2ELb0ELb0EN7cutlass6half_tE19Flash_kernel_traitsILi128ELi64ELi128ELi8ES3_EELb0ELb1ELb0ELb0ELb0ELb1ELb1EEEvNS_16Flash_bwd_paramsE --------------------------
	.section	.nv.info._ZN5flash44flash_bwd_dq_dk_dv_loop_seqk_parallel_kernelI23Flash_bwd_kernel_traitsILi128ELi64ELi128ELi8ELi2ELi4ELi2ELb0ELb0EN7cutlass6half_tE19Flash_kernel_traitsILi128ELi64ELi128ELi8ES3_EELb0ELb1ELb0ELb0ELb0ELb1ELb1EEEvNS_16Flash_bwd_paramsE,"",@"SHT_CUDA_INFO"
	.sectionflags	@""
	.align	4


	//----- nvinfo : EIATTR_CUDA_API_VERSION
	.align		4
        /*0000*/ 	.byte	0x04, 0x37
        /*0002*/ 	.short	(.L_520 - .L_519)
.L_519:
        /*0004*/ 	.word	0x00000082


	//----- nvinfo : EIATTR_KPARAM_INFO
	.align		4
.L_520:
        /*0008*/ 	.byte	0x04, 0x17
        /*000a*/ 	.short	(.L_522 - .L_521)
.L_521:
        /*000c*/ 	.word	0x00000000
        /*0010*/ 	.short	0x0000
        /*0012*/ 	.short	0x0000
        /*0014*/ 	.byte	0x00, 0xf0, 0x01, 0x0a


	//----- nvinfo : EIATTR_SPARSE_MMA_MASK
	.align		4
.L_522:
        /*0018*/ 	.byte	0x03, 0x50
        /*001a*/ 	.short	0x0000


	//----- nvinfo : EIATTR_MAXREG_COUNT
	.align		4
        /*001c*/ 	.byte	0x03, 0x1b
        /*001e*/ 	.short	0x00ff


	//----- nvinfo : EIATTR_NUM_BARRIERS
	.align		4
        /*0020*/ 	.byte	0x02, 0x4c
        /*0022*/ 	.byte	0x01
	.zero		1


	//----- nvinfo : EIATTR_ANNOTATIONS
	.align		4
        /*0024*/ 	.byte	0x04, 0x55
        /*0026*/ 	.short	(.L_524 - .L_523)


	//   ....[0]....
.L_523:
        /* <DEDUP_REMOVED lines=42> */


	//----- nvinfo : EIATTR_MERCURY_ISA_VERSION
	.align		4
.L_524:
        /*02b0*/ 	.byte	0x03, 0x5f
        /*02b2*/ 	.short	0x0101


	//----- nvinfo : EIATTR_EXIT_INSTR_OFFSETS
	.align		4
        /*02b4*/ 	.byte	0x04, 0x1c
        /*02b6*/ 	.short	(.L_526 - .L_525)


	//   ....[0]....
.L_525:
        /*02b8*/ 	.word	0x000000c0


	//   ....[1]....
        /*02bc*/ 	.word	0x0000a800


	//----- nvinfo : EIATTR_CRS_STACK_SIZE
	.align		4
.L_526:
        /*02c0*/ 	.byte	0x04, 0x1e
        /*02c2*/ 	.short	(.L_528 - .L_527)
.L_527:
        /*02c4*/ 	.word	0x00000000


	//----- nvinfo : EIATTR_CBANK_PARAM_SIZE
	.align		4
.L_528:
        /*02c8*/ 	.byte	0x03, 0x19
        /*02ca*/ 	.short	0x0280


	//----- nvinfo : EIATTR_PARAM_CBANK
	.align		4
        /*02cc*/ 	.byte	0x04, 0x0a
        /*02ce*/ 	.short	(.L_530 - .L_529)
	.align		4
.L_529:
        /*02d0*/ 	.word	index@(.nv.constant0._ZN5flash44flash_bwd_dq_dk_dv_loop_seqk_parallel_kernelI23Flash_bwd_kernel_traitsILi128ELi64ELi128ELi8ELi2ELi4ELi2ELb0ELb0EN7cutlass6half_tE19Flash_kernel_traitsILi128ELi64ELi128ELi8ES3_EELb0ELb1ELb0ELb0ELb0ELb1ELb1EEEvNS_16Flash_bwd_paramsE)
        /*02d4*/ 	.short	0x0210
        /*02d6*/ 	.short	0x0280


	//----- nvinfo : EIATTR_SW_WAR
	.align		4
.L_530:
        /*02d8*/ 	.byte	0x04, 0x36
        /*02da*/ 	.short	(.L_532 - .L_531)
.L_531:
        /*02dc*/ 	.word	0x00000008
.L_532:


//--------------------- .nv.info._ZN5flash44flash_bwd_dq_dk_dv_loop_seqk_parallel_kernelI23Flash_bwd_kernel_traitsILi128ELi64ELi128ELi8ELi2ELi4ELi2ELb0ELb0EN7cutlass6half_tE19Flash_kernel_traitsILi128ELi64ELi128ELi8ES3_EELb1ELb1ELb0ELb1ELb0ELb0ELb0EEEvNS_16Flash_bwd_paramsE --------------------------
	.section	.nv.info._ZN5flash44flash_bwd_dq_dk_dv_loop_seqk_parallel_kernelI23Flash_bwd_kernel_traitsILi128ELi64ELi128ELi8ELi2ELi4ELi2ELb0ELb0EN7cutlass6half_tE19Flash_kernel_traitsILi128ELi64ELi128ELi8ES3_EELb1ELb1ELb0ELb1ELb0ELb0ELb0EEEvNS_16Flash_bwd_paramsE,"",@"SHT_CUDA_INFO"
	.sectionflags	@""
	.align	4


	//----- nvinfo : EIATTR_CUDA_API_VERSION
	.align		4
        /*0000*/ 	.byte	0x04, 0x37
        /*0002*/ 	.short	(.L_534 - .L_533)
.L_533:
        /*0004*/ 	.word	0x00000082


	//----- nvinfo : EIATTR_KPARAM_INFO
	.align		4
.L_534:
        /*0008*/ 	.byte	0x04, 0x17
        /*000a*/ 	.short	(.L_536 - .L_535)
.L_535:
        /*000c*/ 	.word	0x00000000
        /*0010*/ 	.short	0x0000
        /*0012*/ 	.short	0x0000
        /*0014*/ 	.byte	0x00, 0xf0, 0x01, 0x0a


	//----- nvinfo : EIATTR_SPARSE_MMA_MASK
	.align		4
.L_536:
        /*0018*/ 	.byte	0x03, 0x50
        /*001a*/ 	.short	0x0000


	//----- nvinfo : EIATTR_MAXREG_COUNT
	.align		4
        /*001c*/ 	.byte	0x03, 0x1b
        /*001e*/ 	.short	0x00ff


	//----- nvinfo : EIATTR_NUM_BARRIERS
	.align		4
        /*0020*/ 	.byte	0x02, 0x4c
        /*0022*/ 	.byte	0x01
	.zero		1


	//----- nvinfo : EIATTR_ANNOTATIONS
	.align		4
        /*0024*/ 	.byte	0x04, 0x55
        /*0026*/ 	.short	(.L_538 - .L_537)


	//   ....[0]....
.L_537:
        /* <DEDUP_REMOVED lines=36> */


	//----- nvinfo : EIATTR_MERCURY_ISA_VERSION
	.align		4
.L_538:
        /*0258*/ 	.byte	0x03, 0x5f
        /*025a*/ 	.short	0x0101


	//----- nvinfo : EIATTR_EXIT_INSTR_OFFSETS
	.align		4
        /*025c*/ 	.byte	0x04, 0x1c
        /*025e*/ 	.short	(.L_540 - .L_539)


	//   ....[0]....
.L_539:
        /*0260*/ 	.word	0x000000a0


	//   ....[1]....
        /*0264*/ 	.word	0x0000c990


	//----- nvinfo : EIATTR_CRS_STACK_SIZE
	.align		4
.L_540:
        /*0268*/ 	.byte	0x04, 0x1e
        /*026a*/ 	.short	(.L_542 - .L_541)
.L_541:
        /*026c*/ 	.word	0x00000000


	//----- nvinfo : EIATTR_CBANK_PARAM_SIZE
	.align		4
.L_542:
        /*0270*/ 	.byte	0x03, 0x19
        /*0272*/ 	.short	0x0280


	//----- nvinfo : EIATTR_PARAM_CBANK
	.align		4
        /*0274*/ 	.byte	0x04, 0x0a
        /*0276*/ 	.short	(.L_544 - .L_543)
	.align		4
.L_543:
        /*0278*/ 	.word	index@(.nv.constant0._ZN5flash44flash_bwd_dq_dk_dv_loop_seqk_parallel_kernelI23Flash_bwd_kernel_traitsILi128ELi64ELi128ELi8ELi2ELi4ELi2ELb0ELb0EN7cutlass6half_tE19Flash_kernel_traitsILi128ELi64ELi128ELi8ES3_EELb1ELb1ELb0ELb1ELb0ELb0ELb0EEEvNS_16Flash_bwd_paramsE)
        /*027c*/ 	.short	0x0210
        /*027e*/ 	.short	0x0280


	//----- nvinfo : EIATTR_SW_WAR
	.align		4
.L_544:
        /*0280*/ 	.byte	0x04, 0x36
        /*0282*/ 	.short	(.L_546 - .L_545)
.L_545:
        /*0284*/ 	.word	0x00000008
.L_546:


//--------------------- .nv.info._ZN5flash44flash_bwd_dq_dk_dv_loop_seqk_parallel_kernelI23Flash_bwd_kernel_traitsILi128ELi64ELi128ELi8ELi2ELi4ELi2ELb0ELb0EN7cutlass6half_tE19Flash_kernel_traitsILi128ELi64ELi128ELi8ES3_EELb0ELb1ELb0ELb1ELb0ELb0ELb1EEEvNS_16Flash_bwd_paramsE --------------------------
	.section	.nv.info._ZN5flash44flash_bwd_dq_dk_dv_loop_seqk_parallel_kernelI23Flash_bwd_kernel_traitsILi128ELi64ELi128ELi8ELi2ELi4ELi2ELb0ELb0EN7cutlass6half_tE19Flash_kernel_traitsILi128ELi64ELi128ELi8ES3_EELb0ELb1ELb0ELb1ELb0ELb0ELb1EEEvNS_16Flash_bwd_paramsE,"",@"SHT_CUDA_INFO"
	.sectionflags	@""
	.align	4


	//----- nvinfo : EIATTR_CUDA_API_VERSION
	.align		4
        /*0000*/ 	.byte	0x04, 0x37
        /*0002*/ 	.short	(.L_548 - .L_547)
.L_547:
        /*0004*/ 	.word	0x00000082


	//----- nvinfo : EIATTR_KPARAM_INFO
	.align		4
.L_548:
        /*0008*/ 	.byte	0x04, 0x17
        /*000a*/ 	.short	(.L_550 - .L_549)
.L_549:
        /*000c*/ 	.word	0x00000000
        /*0010*/ 	.short	0x0000
        /*0012*/ 	.short	0x0000
        /*0014*/ 	.byte	0x00, 0xf0, 0x01, 0x0a


	//----- nvinfo : EIATTR_SPARSE_MMA_MASK
	.align		4
.L_550:
        /*0018*/ 	.byte	0x03, 0x50
        /*001a*/ 	.short	0x0000


	//----- nvinfo : EIATTR_MAXREG_COUNT
	.align		4
        /*001c*/ 	.byte	0x03, 0x1b
        /*001e*/ 	.short	0x00ff


	//----- nvinfo : EIATTR_NUM_BARRIERS
	.align		4
        /*0020*/ 	.byte	0x02, 0x4c
        /*0022*/ 	.byte	0x01
	.zero		1


	//----- nvinfo : EIATTR_ANNOTATIONS
	.align		4
        /*0024*/ 	.byte	0x04, 0x55
        /*0026*/ 	.short	(.L_552 - .L_551)


	//   ....[0]....
.L_551:
        /* <DEDUP_REMOVED lines=46> */


	//----- nvinfo : EIATTR_MERCURY_ISA_VERSION
	.align		4
.L_552:
        /*02f0*/ 	.byte	0x03, 0x5f
        /*02f2*/ 	.short	0x0101


	//----- nvinfo : EIATTR_EXIT_INSTR_OFFSETS
	.align		4
        /*02f4*/ 	.byte	0x04, 0x1c
        /*02f6*/ 	.short	(.L_554 - .L_553)


	//   ....[0]....
.L_553:
        /*02f8*/ 	.word	0x000000a0


	//   ....[1]....
        /*02fc*/ 	.word	0x0000bd70


	//----- nvinfo : EIATTR_CRS_STACK_SIZE
	.align		4
.L_554:
        /*0300*/ 	.byte	0x04, 0x1e
        /*0302*/ 	.short	(.L_556 - .L_555)
.L_555:
        /*0304*/ 	.word	0x00000000


	//----- nvinfo : EIATTR_CBANK_PARAM_SIZE
	.align		4
.L_556:
        /*0308*/ 	.byte	0x03, 0x19
        /*030a*/ 	.short	0x0280


	//----- nvinfo : EIATTR_PARAM_CBANK
	.align		4
        /*030c*/ 	.byte	0x04, 0x0a
        /*030e*/ 	.short	(.L_558 - .L_557)
	.align		4
.L_557:
        /*0310*/ 	.word	index@(.nv.constant0._ZN5flash44flash_bwd_dq_dk_dv_loop_seqk_parallel_kernelI23Flash_bwd_kernel_traitsILi128ELi64ELi128ELi8ELi2ELi4ELi2ELb0ELb0EN7cutlass6half_tE19Flash_kernel_traitsILi128ELi64ELi128ELi8ES3_EELb0ELb1ELb0ELb1ELb0ELb0ELb1EEEvNS_16Flash_bwd_paramsE)
        /*0314*/ 	.short	0x0210
        /*0316*/ 	.short	0x0280


	//----- nvinfo : EIATTR_SW_WAR
	.align		4
.L_558:
        /*0318*/ 	.byte	0x04, 0x36
        /*031a*/ 	.short	(.L_560 - .L_559)
.L_559:
        /*031c*/ 	.word	0x00000008
.L_560:


//--------------------- .nv.info._ZN5flash25flash_bwd_dot_do_o_kernelILb0E23Flash_bwd_kernel_traitsILi128ELi64ELi128ELi8ELi2ELi4ELi2ELb0ELb0EN7cutlass6half_tE19Flash_kernel_traitsILi128ELi64ELi128ELi8ES3_EEEEvNS_16Flash_bwd_paramsE --------------------------
	.section	.nv.info._ZN5flash25flash_bwd_dot_do_o_kernelILb0E23Flash_bwd_kernel_traitsILi128ELi64ELi128ELi8ELi2ELi4ELi2ELb0ELb0EN7cutlass6half_tE19Flash_kernel_traitsILi128ELi64ELi128ELi8ES3_EEEEvNS_16Flash_bwd_paramsE,"",@"SHT_CUDA_INFO"
	.sectionflags	@""
	.align	4


	//----- nvinfo : EIATTR_CUDA_API_VERSION
	.align		4
        /*0000*/ 	.byte	0x04, 0x37
        /*0002*/ 	.short	(.L_562 - .L_561)
.L_561:
        /*0004*/ 	.word	0x00000082


	//----- nvinfo : EIATTR_KPARAM_INFO
	.align		4
.L_562:
        /*0008*/ 	.byte	0x04, 0x17
        /*000a*/ 	.short	(.L_564 - .L_563)
.L_563:
        /*000c*/ 	.word	0x00000000
        /*0010*/ 	.short	0x0000
        /*0012*/ 	.short	0x0000
        /*0014*/ 	.byte	0x00, 0xf0, 0x01, 0x0a


	//----- nvinfo : EIATTR_SPARSE_MMA_MASK
	.align		4
.L_564:
        /*0018*/ 	.byte	0x03, 0x50
        /*001a*/ 	.short	0x0000


	//----- nvinfo : EIATTR_MAXREG_COUNT
	.align		4
        /*001c*/ 	.byte	0x03, 0x1b
        /*001e*/ 	.short	0x00ff


	//----- nvinfo : EIATTR_MERCURY_ISA_VERSION
	.align		4
        /*0020*/ 	.byte	0x03, 0x5f
        /*0022*/ 	.short	0x0101


	//----- nvinfo : EIATTR_COOP_GROUP_MASK_REGIDS
	.align		4
        /*0024*/ 	.byte	0x04, 0x29
        /*0026*/ 	.short	(.L_566 - .L_565)


	//   ....[0]....
.L_565:
        /*0028*/ 	.word	0xffffffff


	//   ....[1]....
        /*002c*/ 	.word	0xffffffff


	//   ....[2]....
        /*0030*/ 	.word	0xffffffff


	//   ....[3]....
        /*0034*/ 	.word	0xffffffff


	//   ....[4]....
        /*0038*/ 	.word	0xffffffff


	//   ....[5]....
        /*003c*/ 	.word	0xffffffff


	//----- nvinfo : EIATTR_COOP_GROUP_INSTR_OFFSETS
	.align		4
.L_566:
        /*0040*/ 	.byte	0x04, 0x28
        /*0042*/ 	.short	(.L_568 - .L_567)


	//   ....[0]....
.L_567:
        /*0044*/ 	.word	0x000011d0


	//   ....[1]....
        /*0048*/ 	.word	0x000011f0


	//   ....[2]....
        /*004c*/ 	.word	0x00001210


	//   ....[3]....
        /*0050*/ 	.word	0x00001230


	//   ....[4]....
        /*0054*/ 	.word	0x00001250


	//   ....[5]....
        /*0058*/ 	.word	0x00001290


	//----- nvinfo : EIATTR_EXIT_INSTR_OFFSETS
	.align		4
.L_568:
        /*005c*/ 	.byte	0x04, 0x1c
        /*005e*/ 	.short	(.L_570 - .L_569)


	//   ....[0]....
.L_569:
        /*0060*/ 	.word	0x00000100


	//   ....[1]....
        /*0064*/ 	.word	0x00001330


	//   ....[2]....
        /*0068*/ 	.word	0x00001350


	//----- nvinfo : EIATTR_CRS_STACK_SIZE
	.align		4
.L_570:
        /*006c*/ 	.byte	0x04, 0x1e
        /*006e*/ 	.short	(.L_572 - .L_571)
.L_571:
        /*0070*/ 	.word	0x00000000


	//----- nvinfo : EIATTR_CBANK_PARAM_SIZE
	.align		4
.L_572:
        /*0074*/ 	.byte	0x03, 0x19
        /*0076*/ 	.short	0x0280


	//----- nvinfo : EIATTR_PARAM_CBANK
	.align		4
        /*0078*/ 	.byte	0x04, 0x0a
        /*007a*/ 	.short	(.L_574 - .L_573)
	.align		4
.L_573:
        /*007c*/ 	.word	index@(.nv.constant0._ZN5flash25flash_bwd_dot_do_o_kernelILb0E23Flash_bwd_kernel_traitsILi128ELi64ELi128ELi8ELi2ELi4ELi2ELb0ELb0EN7cutlass6half_tE19Flash_kernel_traitsILi128ELi64ELi128ELi8ES3_EEEEvNS_16Flash_bwd_paramsE)
        /*0080*/ 	.short	0x0210
        /*0082*/ 	.short	0x0280


	//----- nvinfo : EIATTR_SW_WAR
	.align		4
.L_574:
        /*0084*/ 	.byte	0x04, 0x36
        /*0086*/ 	.short	(.L_576 - .L_575)
.L_575:
        /*0088*/ 	.word	0x00000008
.L_576:


//--------------------- .nv.info._ZN5flash25flash_bwd_dot_do_o_kernelILb1E23Flash_bwd_kernel_traitsILi128ELi64ELi128ELi8ELi2ELi4ELi2ELb0ELb0EN7cutlass6half_tE19Flash_kernel_traitsILi128ELi64ELi128ELi8ES3_EEEEvNS_16Flash_bwd_paramsE --------------------------
	.section	.nv.info._ZN5flash25flash_bwd_dot_do_o_kernelILb1E23Flash_bwd_kernel_traitsILi128ELi64ELi128ELi8ELi2ELi4ELi2ELb0ELb0EN7cutlass6half_tE19Flash_kernel_traitsILi128ELi64ELi128ELi8ES3_EEEEvNS_16Flash_bwd_paramsE,"",@"SHT_CUDA_INFO"
	.sectionflags	@""
	.align	4


	//----- nvinfo : EIATTR_CUDA_API_VERSION
	.align		4
        /*0000*/ 	.byte	0x04, 0x37
        /*0002*/ 	.short	(.L_578 - .L_577)
.L_577:
        /*0004*/ 	.word	0x00000082


	//----- nvinfo : EIATTR_KPARAM_INFO
	.align		4
.L_578:
        /*0008*/ 	.byte	0x04, 0x17
        /*000a*/ 	.short	(.L_580 - .L_579)
.L_579:
        /*000c*/ 	.word	0x00000000
        /*0010*/ 	.short	0x0000
        /*0012*/ 	.short	0x0000
        /*0014*/ 	.byte	0x00, 0xf0, 0x01, 0x0a


	//----- nvinfo : EIATTR_SPARSE_MMA_MASK
	.align		4
.L_580:
        /*0018*/ 	.byte	0x03, 0x50
        /*001a*/ 	.short	0x0000


	//----- nvinfo : EIATTR_MAXREG_COUNT
	.align		4
        /*001c*/ 	.byte	0x03, 0x1b
        /*001e*/ 	.short	0x00ff


	//----- nvinfo : EIATTR_MERCURY_ISA_VERSION
	.align		4
        /*0020*/ 	.byte	0x03, 0x5f
        /*0022*/ 	.short	0x0101


	//----- nvinfo : EIATTR_COOP_GROUP_MASK_REGIDS
	.align		4
        /*0024*/ 	.byte	0x04, 0x29
        /*0026*/ 	.short	(.L_582 - .L_581)


	//   ....[0]....
.L_581:
        /*0028*/ 	.word	0xffffffff


	//   ....[1]....
        /*002c*/ 	.word	0xffffffff


	//   ....[2]....
        /*0030*/ 	.word	0xffffffff


	//   ....[3]....
        /*0034*/ 	.word	0xffffffff


	//   ....[4]....
        /*0038*/ 	.word	0xffffffff


	//   ....[5]....
        /*003c*/ 	.word	0xffffffff


	//----- nvinfo : EIATTR_COOP_GROUP_INSTR_OFFSETS
	.align		4
.L_582:
        /*0040*/ 	.byte	0x04, 0x28
        /*0042*/ 	.short	(.L_584 - .L_583)


	//   ....[0]....
.L_583:
        /*0044*/ 	.word	0x00001500


	//   ....[1]....
        /*0048*/ 	.word	0x00001550


	//   ....[2]....
        /*004c*/ 	.word	0x000015d0


	//   ....[3]....
        /*0050*/ 	.word	0x000015f0


	//   ....[4]....
        /*0054*/ 	.word	0x00001610


	//   ....[5]....
        /*0058*/ 	.word	0x00001630


	//----- nvinfo : EIATTR_EXIT_INSTR_OFFSETS
	.align		4
.L_584:
        /*005c*/ 	.byte	0x04, 0x1c
        /*005e*/ 	.short	(.L_586 - .L_585)


	//   ....[0]....
.L_585:
        /*0060*/ 	.word	0x00000100


	//   ....[1]....
        /*0064*/ 	.word	0x00001760


	//----- nvinfo : EIATTR_CRS_STACK_SIZE
	.align		4
.L_586:
        /*0068*/ 	.byte	0x04, 0x1e
        /*006a*/ 	.short	(.L_588 - .L_587)
.L_587:
        /*006c*/ 	.word	0x00000000


	//----- nvinfo : EIATTR_CBANK_PARAM_SIZE
	.align		4
.L_588:
        /*0070*/ 	.byte	0x03, 0x19
        /*0072*/ 	.short	0x0280


	//----- nvinfo : EIATTR_PARAM_CBANK
	.align		4
        /*0074*/ 	.byte	0x04, 0x0a
        /*0076*/ 	.short	(.L_590 - .L_589)
	.align		4
.L_589:
        /*0078*/ 	.word	index@(.nv.constant0._ZN5flash25flash_bwd_dot_do_o_kernelILb1E23Flash_bwd_kernel_traitsILi128ELi64ELi128ELi8ELi2ELi4ELi2ELb0ELb0EN7cutlass6half_tE19Flash_kernel_traitsILi128ELi64ELi128ELi8ES3_EEEEvNS_16Flash_bwd_paramsE)
        /*007c*/ 	.short	0x0210
        /*007e*/ 	.short	0x0280


	//----- nvinfo : EIATTR_SW_WAR
	.align		4
.L_590:
        /*0080*/ 	.byte	0x04, 0x36
        /*0082*/ 	.short	(.L_592 - .L_591)
.L_591:
        /*0084*/ 	.word	0x00000008
.L_592:


//--------------------- .nv.callgraph             --------------------------
	.section	.nv.callgraph,"",@"SHT_CUDA_CALLGRAPH"
	.align	4
	.sectionentsize	8
	.align		4
        /*0000*/ 	.word	0x00000000
	.align		4
        /*0004*/ 	.word	0xffffffff
	.align		4
        /*0008*/ 	.word	0x00000000
	.align		4
        /*000c*/ 	.word	0xfffffffe
	.align		4
        /*0010*/ 	.word	0x00000000
	.align		4
        /*0014*/ 	.word	0xfffffffd
	.align		4
        /*0018*/ 	.word	0x00000000
	.align		4
        /*001c*/ 	.word	0xfffffffc


//--------------------- .nv.constant4             --------------------------
	.section	.nv.constant4,"a",@progbits
	.align	8
	.align		8
.nv.constant4:
        /*0000*/ 	.dword	_ZN73_INTERNAL_70c7535a_37_flash_bwd_hdim128_fp16_causal_sm80_cu_ea41c527_37834cuda3std3__45__cpo5beginE
	.align		8
        /*0008*/ 	.dword	_ZN73_INTERNAL_70c7535a_37_flash_bwd_hdim128_fp16_causal_sm80_cu_ea41c527_37834cuda3std3__45__cpo3endE
	.align		8
        /*0010*/ 	.dword	_ZN73_INTERNAL_70c7535a_37_flash_bwd_hdim128_fp16_causal_sm80_cu_ea41c527_37834cuda3std3__45__cpo6cbeginE
	.align		8
        /*0018*/ 	.dword	_ZN73_INTERNAL_70c7535a_37_flash_bwd_hdim128_fp16_causal_sm80_cu_ea41c527_37834cuda3std3__45__cpo4cendE
	.align		8
        /*0020*/ 	.dword	_ZN73_INTERNAL_70c7535a_37_flash_bwd_hdim128_fp16_causal_sm80_cu_ea41c527_37834cuda3std3__475_GLOBAL__N__70c7535a_37_flash_bwd_hdim128_fp16_causal_sm80_cu_ea41c527_37836ignoreE
	.align		8
        /*0028*/ 	.dword	_ZN73_INTERNAL_70c7535a_37_flash_bwd_hdim128_fp16_causal_sm80_cu_ea41c527_37834cuda3std3__419piecewise_constructE
	.align		8
        /*0030*/ 	.dword	_ZN73_INTERNAL_70c7535a_37_flash_bwd_hdim128_fp16_causal_sm80_cu_ea41c527_37834cuda3std3__48in_placeE
	.align		8
        /*0038*/ 	.dword	_ZN73_INTERNAL_70c7535a_37_flash_bwd_hdim128_fp16_causal_sm80_cu_ea41c527_37834cuda3std6ranges3__45__cpo4swapE
	.align		8
        /*0040*/ 	.dword	_ZN73_INTERNAL_70c7535a_37_flash_bwd_hdim128_fp16_causal_sm80_cu_ea41c527_37834cuda3std6ranges3__45__cpo9iter_moveE
	.align		8
        /*0048*/ 	.dword	_ZN73_INTERNAL_70c7535a_37_flash_bwd_hdim128_fp16_causal_sm80_cu_ea41c527_37834cute7productE
	.align		8
        /*0050*/ 	.dword	_ZN73_INTERNAL_70c7535a_37_flash_bwd_hdim128_fp16_causal_sm80_cu_ea41c527_37834cute1_E


//--------------------- .text._ZN5flash44flash_bwd_dq_dk_dv_loop_seqk_parallel_kernelI23Flash_bwd_kernel_traitsILi128ELi64ELi64ELi8ELi4ELi2ELi2ELb1ELb0EN7cutlass6half_tE19Flash_kernel_traitsILi128ELi64ELi64ELi8ES3_EELb0ELb1ELb0ELb0ELb0ELb0ELb0EEEvNS_16Flash_bwd_paramsE --------------------------
	.section	.text._ZN5flash44flash_bwd_dq_dk_dv_loop_seqk_parallel_kernelI23Flash_bwd_kernel_traitsILi128ELi64ELi64ELi8ELi4ELi2ELi2ELb1ELb0EN7cutlass6half_tE19Flash_kernel_traitsILi128ELi64ELi64ELi8ES3_EELb0ELb1ELb0ELb0ELb0ELb0ELb0EEEvNS_16Flash_bwd_paramsE,"ax",@progbits
	.align	128
        .global         _ZN5flash44flash_bwd_dq_dk_dv_loop_seqk_parallel_kernelI23Flash_bwd_kernel_traitsILi128ELi64ELi64ELi8ELi4ELi2ELi2ELb1ELb0EN7cutlass6half_tE19Flash_kernel_traitsILi128ELi64ELi64ELi8ES3_EELb0ELb1ELb0ELb0ELb0ELb0ELb0EEEvNS_16Flash_bwd_paramsE
        .type           _ZN5flash44flash_bwd_dq_dk_dv_loop_seqk_parallel_kernelI23Flash_bwd_kernel_traitsILi128ELi64ELi64ELi8ELi4ELi2ELi2ELb1ELb0EN7cutlass6half_tE19Flash_kernel_traitsILi128ELi64ELi64ELi8ES3_EELb0ELb1ELb0ELb0ELb0ELb0ELb0EEEvNS_16Flash_bwd_paramsE,@function
        .size           _ZN5flash44flash_bwd_dq_dk_dv_loop_seqk_parallel_kernelI23Flash_bwd_kernel_traitsILi128ELi64ELi64ELi8ELi4ELi2ELi2ELb1ELb0EN7cutlass6half_tE19Flash_kernel_traitsILi128ELi64ELi64ELi8ES3_EELb0ELb1ELb0ELb0ELb0ELb0ELb0EEEvNS_16Flash_bwd_paramsE,(.L_x_1066 - _ZN5flash44flash_bwd_dq_dk_dv_loop_seqk_parallel_kernelI23Flash_bwd_kernel_traitsILi128ELi64ELi64ELi8ELi4ELi2ELi2ELb1ELb0EN7cutlass6half_tE19Flash_kernel_traitsILi128ELi64ELi64ELi8ES3_EELb0ELb1ELb0ELb0ELb0ELb0ELb0EEEvNS_16Flash_bwd_paramsE)
        .other          _ZN5flash44flash_bwd_dq_dk_dv_loop_seqk_parallel_kernelI23Flash_bwd_kernel_traitsILi128ELi64ELi64ELi8ELi4ELi2ELi2ELb1ELb0EN7cutlass6half_tE19Flash_kernel_traitsILi128ELi64ELi64ELi8ES3_EELb0ELb1ELb0ELb0ELb0ELb0ELb0EEEvNS_16Flash_bwd_paramsE,@"STO_CUDA_ENTRY STV_DEFAULT"
_ZN5flash44flash_bwd_dq_dk_dv_loop_seqk_parallel_kernelI23Flash_bwd_kernel_traitsILi128ELi64ELi64ELi8ELi4ELi2ELi2ELb1ELb0EN7cutlass6half_tE19Flash_kernel_traitsILi128ELi64ELi64ELi8ES3_EELb0ELb1ELb0ELb0ELb0ELb0ELb0EEEvNS_16Flash_bwd_paramsE:
.text._ZN5flash44flash_bwd_dq_dk_dv_loop_seqk_parallel_kernelI23Flash_bwd_kernel_traitsILi128ELi64ELi64ELi8ELi4ELi2ELi2ELb1ELb0EN7cutlass6half_tE19Flash_kernel_traitsILi128ELi64ELi64ELi8ES3_EELb0ELb1ELb0ELb0ELb0ELb0ELb0EEEvNS_16Flash_bwd_paramsE:
[----:B------:R-:W1:Y:S01]  /*0000*/  LDC R1, c[0x0][0x28] ;  /* 0x00000a00ff017b82 */ /* 0x000e620000000800 */
[----:B------:R-:W2:Y:S01]  /*0010*/  S2R R245, SR_CTAID.X ;  /* 0x0000000000f57919 */ /* 0x000ea20000002500 */
[----:B------:R-:W-:Y:S01]  /*0020*/  ULDC UR5, c[0x0][0x2c8] ;  /* 0x0000b20000057ab9 */ /* 0x000fe20000000800 */
[----:B-1----:R-:W-:Y:S01]  /*0030*/  IADD3 R1, R1, -0x20, RZ ;  /* 0xffffffe001017810 */ /* 0x002fe20007ffe0ff */
[----:B------:R-:W-:-:S04]  /*0040*/  UIADD3 UR5, UR5, 0x3f, URZ ;  /* 0x0000003f05057890 */ /* 0x000fc8000fffe03f */
[----:B------:R-:W-:-:S04]  /*0050*/  USHF.R.S32.HI UR4, URZ, 0x1f, UR5 ;  /* 0x0000001f3f047899 */ /* 0x000fc80008011405 */
[----:B------:R-:W-:-:S04]  /*0060*/  ULEA.HI UR4, UR4, UR5, URZ, 0x6 ;  /* 0x0000000504047291 */ /* 0x000fc8000f8f303f */
[----:B------:R-:W-:-:S06]  /*0070*/  USHF.R.S32.HI UR14, URZ, 0x6, UR4 ;  /* 0x000000063f0e7899 */ /* 0x000fcc0008011404 */
[----:B--2---:R-:W-:-:S13]  /*0080*/  ISETP.GE.AND P0, PT, R245, UR14, PT ;  /* 0x0000000ef5007c0c */ /* 0x004fda000bf06270 */
[----:B------:R-:W-:Y:S05]  /*0090*/  @P0 EXIT ;  /* 0x000000000000094d */ /* 0x000fea0003800000 */
[----:B------:R-:W1:Y:S01]  /*00a0*/  S2R R15, SR_TID.X ;  /* 0x00000000000f7919 */ /* 0x000e620000002100 */
[----:B------:R-:W2:Y:S01]  /*00b0*/  S2UR UR5, SR_CgaCtaId ;  /* 0x00000000000579c3 */ /* 0x000ea20000008800 */
[----:B------:R-:W-:Y:S01]  /*00c0*/  UMOV UR4, 0x400 ;  /* 0x0000040000047882 */ /* 0x000fe20000000000 */
[----:B------:R-:W-:Y:S01]  /*00d0*/  IMAD.MOV.U32 R185, RZ, RZ, 0x40 ;  /* 0x00000040ffb97424 */ /* 0x000fe200078e00ff */
[----:B------:R-:W-:Y:S01]  /*00e0*/  ULDC.64 UR16, c[0x0][0x208] ;  /* 0x0000820000107ab9 */ /* 0x000fe20000000a00 */
[----:B------:R-:W-:Y:S01]  /*00f0*/  IMAD.MOV.U32 R220, RZ, RZ, -0x10 ;  /* 0xfffffff0ffdc7424 */ /* 0x000fe200078e00ff */
[----:B------:R-:W-:Y:S01]  /*0100*/  ULDC.64 UR12, c[0x0][0x300] ;  /* 0x0000c000000c7ab9 */ /* 0x000fe20000000a00 */
[----:B--2---:R-:W-:-:S04]  /*0110*/  ULEA UR5, UR5, UR4, 0x18 ;  /* 0x0000000405057291 */ /* 0x004fc8000f8ec03f */
[----:B------:R-:W-:Y:S02]  /*0120*/  UIADD3 UR4, UR5, 0x10000, URZ ;  /* 0x0001000005047890 */ /* 0x000fe4000fffe03f */
[----:B------:R-:W-:Y:S01]  /*0130*/  UIADD3 UR6, UR5, 0xc000, URZ ;  /* 0x0000c00005067890 */ /* 0x000fe2000fffe03f */
[----:B-1----:R-:W-:-:S04]  /*0140*/  SHF.R.S32.HI R16, RZ, 0x1f, R15 ;  /* 0x0000001fff107819 */ /* 0x002fc8000001140f */
[CC--:B------:R-:W-:Y:S02]  /*0150*/  LEA.HI R14, R16.reuse, R15.reuse, RZ, 0x5 ;  /* 0x0000000f100e7211 */ /* 0x0c0fe400078f28ff */
[----:B------:R-:W-:Y:S02]  /*0160*/  LEA.HI R6, R16, R15, RZ, 0x4 ;  /* 0x0000000f10067211 */ /* 0x000fe400078f20ff */
[--C-:B------:R-:W-:Y:S02]  /*0170*/  SHF.R.S32.HI R4, RZ, 0x5, R14.reuse ;  /* 0x00000005ff047819 */ /* 0x100fe4000001140e */
[----:B------:R-:W-:Y:S02]  /*0180*/  SHF.R.S32.HI R0, RZ, 0x1f, R14 ;  /* 0x0000001fff007819 */ /* 0x000fe4000001140e */
[-C--:B------:R-:W-:Y:S02]  /*0190*/  LEA.HI R3, R14, R4.reuse, RZ, 0x1 ;  /* 0x000000040e037211 */ /* 0x080fe400078f08ff */
[----:B------:R-:W-:-:S02]  /*01a0*/  LEA.HI R0, R0, R4, RZ, 0x2 ;  /* 0x0000000400007211 */ /* 0x000fc400078f10ff */
[----:B------:R-:W-:Y:S02]  /*01b0*/  SHF.R.S32.HI R5, RZ, 0x4, R6 ;  /* 0x00000004ff057819 */ /* 0x000fe40000011406 */
[----:B------:R-:W-:Y:S02]  /*01c0*/  LOP3.LUT R2, R0, 0xfffffffc, RZ, 0xc0, !PT ;  /* 0xfffffffc00027812 */ /* 0x000fe400078ec0ff */
[----:B------:R-:W-:Y:S02]  /*01d0*/  LOP3.LUT R0, R3, 0xfffffffe, RZ, 0xc0, !PT ;  /* 0xfffffffe03007812 */ /* 0x000fe400078ec0ff */
[-C--:B------:R-:W-:Y:S01]  /*01e0*/  LEA.HI R18, R16, R15.reuse, RZ, 0x2 ;  /* 0x0000000f10127211 */ /* 0x080fe200078f10ff */
[----:B------:R-:W-:Y:S01]  /*01f0*/  IMAD.IADD R13, R4, 0x1, -R2 ;  /* 0x00000001040d7824 */ /* 0x000fe200078e0a02 */
[----:B------:R-:W-:Y:S01]  /*0200*/  LEA.HI R17, R16, R15, RZ, 0x3 ;  /* 0x0000000f10117211 */ /* 0x000fe200078f18ff */
[----:B------:R-:W-:Y:S01]  /*0210*/  IMAD.IADD R194, R4, 0x1, -R0 ;  /* 0x0000000104c27824 */ /* 0x000fe200078e0a00 */
[----:B------:R-:W-:-:S02]  /*0220*/  LEA.HI R0, R6, R5, RZ, 0x1 ;  /* 0x0000000506007211 */ /* 0x000fc400078f08ff */
[--C-:B------:R-:W-:Y:S02]  /*0230*/  SHF.R.S32.HI R7, RZ, 0x2, R18.reuse ;  /* 0x00000002ff077819 */ /* 0x100fe40000011412 */
[----:B------:R-:W-:Y:S02]  /*0240*/  LOP3.LUT R0, R0, 0xfffffffe, RZ, 0xc0, !PT ;  /* 0xfffffffe00007812 */ /* 0x000fe400078ec0ff */
[----:B------:R-:W-:Y:S02]  /*0250*/  SHF.R.S32.HI R3, RZ, 0x1f, R18 ;  /* 0x0000001fff037819 */ /* 0x000fe40000011412 */
[----:B------:R-:W-:Y:S01]  /*0260*/  SHF.R.S32.HI R2, RZ, 0x3, R17 ;  /* 0x00000003ff027819 */ /* 0x000fe20000011411 */
[----:B------:R-:W-:Y:S01]  /*0270*/  IMAD.IADD R11, R5, 0x1, -R0 ;  /* 0x00000001050b7824 */ /* 0x000fe200078e0a00 */
[----:B------:R-:W-:Y:S02]  /*0280*/  LOP3.LUT R4, R17, 0xfffffff8, RZ, 0xc0, !PT ;  /* 0xfffffff811047812 */ /* 0x000fe400078ec0ff */
[----:B------:R-:W-:Y:S01]  /*0290*/  LEA.HI R3, R3, R7, RZ, 0x3 ;  /* 0x0000000703037211 */ /* 0x000fe200078f18ff */
[----:B------:R-:W-:Y:S01]  /*02a0*/  IMAD.SHL.U32 R2, R2, 0x40, RZ ;  /* 0x0000004002027824 */ /* 0x000fe200078e00ff */
[----:B------:R-:W-:Y:S01]  /*02b0*/  LOP3.LUT R5, R6, 0xfffffff0, RZ, 0xc0, !PT ;  /* 0xfffffff006057812 */ /* 0x000fe200078ec0ff */
[----:B------:R-:W-:Y:S01]  /*02c0*/  IMAD.IADD R0, R15, 0x1, -R4 ;  /* 0x000000010f007824 */ /* 0x000fe200078e0a04 */
[----:B------:R-:W-:-:S02]  /*02d0*/  LOP3.LUT R4, R3, 0xfffffff8, RZ, 0xc0, !PT ;  /* 0xfffffff803047812 */ /* 0x000fc400078ec0ff */
[----:B------:R-:W-:Y:S01]  /*02e0*/  LOP3.LUT R3, R2, 0x1c0, RZ, 0xc0, !PT ;  /* 0x000001c002037812 */ /* 0x000fe200078ec0ff */
[C---:B------:R-:W-:Y:S01]  /*02f0*/  IMAD.SHL.U32 R212, R0.reuse, 0x8, RZ ;  /* 0x0000000800d47824 */ /* 0x040fe200078e00ff */
[C---:B------:R-:W-:Y:S01]  /*0300*/  LOP3.LUT P4, RZ, R0.reuse, 0x2, RZ, 0xc0, !PT ;  /* 0x0000000200ff7812 */ /* 0x040fe2000788c0ff */
[----:B------:R-:W-:Y:S01]  /*0310*/  IMAD.IADD R2, R15, 0x1, -R5 ;  /* 0x000000010f027824 */ /* 0x000fe200078e0a05 */
[C---:B------:R-:W-:Y:S01]  /*0320*/  LOP3.LUT P3, RZ, R0.reuse, 0x4, RZ, 0xc0, !PT ;  /* 0x0000000400ff7812 */ /* 0x040fe2000786c0ff */
[----:B------:R-:W-:Y:S01]  /*0330*/  IMAD.IADD R7, R7, 0x1, -R4 ;  /* 0x0000000107077824 */ /* 0x000fe200078e0a04 */
[----:B------:R-:W-:Y:S01]  /*0340*/  LOP3.LUT R4, R3, 0x38, R212, 0xf8, !PT ;  /* 0x0000003803047812 */ /* 0x000fe200078ef8d4 */
[----:B------:R-:W-:Y:S01]  /*0350*/  IMAD.SHL.U32 R0, R0, 0x40, RZ ;  /* 0x0000004000007824 */ /* 0x000fe200078e00ff */
[----:B------:R-:W-:Y:S01]  /*0360*/  SHF.R.U32.HI R3, RZ, 0x3, R3 ;  /* 0x00000003ff037819 */ /* 0x000fe20000011603 */
[----:B------:R-:W-:Y:S01]  /*0370*/  VIADD R225, R212, 0x40 ;  /* 0x00000040d4e17836 */ /* 0x000fe20000000000 */
[----:B------:R-:W-:-:S02]  /*0380*/  SHF.R.S32.HI R5, RZ, 0x1f, R2 ;  /* 0x0000001fff057819 */ /* 0x000fc40000011402 */
[----:B------:R-:W-:Y:S01]  /*0390*/  LOP3.LUT R9, R4, R3, RZ, 0x3c, !PT ;  /* 0x0000000304097212 */ /* 0x000fe200078e3cff */
[----:B------:R-:W-:Y:S01]  /*03a0*/  IMAD.SHL.U32 R3, R194, 0x10, RZ ;  /* 0x00000010c2037824 */ /* 0x000fe200078e00ff */
[----:B------:R-:W-:Y:S02]  /*03b0*/  LEA.HI R4, R16, R15, RZ, 0x7 ;  /* 0x0000000f10047211 */ /* 0x000fe400078f38ff */
[----:B------:R-:W-:Y:S02]  /*03c0*/  LEA.HI R12, R5, R2, RZ, 0x3 ;  /* 0x00000002050c7211 */ /* 0x000fe400078f18ff */
[----:B------:R-:W-:Y:S02]  /*03d0*/  SHF.R.S32.HI R8, RZ, 0x7, R4 ;  /* 0x00000007ff087819 */ /* 0x000fe40000011404 */
[----:B------:R-:W-:Y:S02]  /*03e0*/  LOP3.LUT R0, R0, 0x1c0, RZ, 0xc0, !PT ;  /* 0x000001c000007812 */ /* 0x000fe400078ec0ff */
[----:B------:R-:W-:-:S02]  /*03f0*/  LOP3.LUT R4, R12, 0xfffffff8, RZ, 0xc0, !PT ;  /* 0xfffffff80c047812 */ /* 0x000fc400078ec0ff */
[C---:B------:R-:W-:Y:S02]  /*0400*/  LOP3.LUT R5, R0.reuse, 0x8, R17, 0xf8, !PT ;  /* 0x0000000800057812 */ /* 0x040fe400078ef811 */
[----:B------:R-:W-:Y:S01]  /*0410*/  LOP3.LUT R6, R0, 0x10, R3, 0xf8, !PT ;  /* 0x0000001000067812 */ /* 0x000fe200078ef803 */
[----:B------:R-:W-:Y:S01]  /*0420*/  IMAD.SHL.U32 R3, R11, 0x200, RZ ;  /* 0x000002000b037824 */ /* 0x000fe200078e00ff */
[----:B------:R-:W-:Y:S01]  /*0430*/  SHF.R.U32.HI R186, RZ, 0x3, R0 ;  /* 0x00000003ffba7819 */ /* 0x000fe20000011600 */
[----:B------:R-:W-:Y:S01]  /*0440*/  IMAD.IADD R10, R2, 0x1, -R4 ;  /* 0x00000001020a7824 */ /* 0x000fe200078e0a04 */
[----:B------:R-:W-:Y:S01]  /*0450*/  LOP3.LUT R4, R7, 0x1, RZ, 0xc0, !PT ;  /* 0x0000000107047812 */ /* 0x000fe200078ec0ff */
[----:B------:R-:W-:Y:S01]  /*0460*/  IMAD R2, R8, 0x800, R3 ;  /* 0x0000080008027824 */ /* 0x000fe200078e0203 */
[----:B------:R-:W-:Y:S02]  /*0470*/  LOP3.LUT R0, R5, R186, RZ, 0x3c, !PT ;  /* 0x000000ba05007212 */ /* 0x000fe400078e3cff */
[----:B------:R-:W-:-:S02]  /*0480*/  ISETP.NE.U32.AND P0, PT, R4, 0x1, PT ;  /* 0x000000010400780c */ /* 0x000fc40003f05070 */
[----:B------:R-:W-:Y:S01]  /*0490*/  LEA.HI R4, R16, R15, RZ, 0x6 ;  /* 0x0000000f10047211 */ /* 0x000fe200078f30ff */
[----:B------:R-:W-:Y:S01]  /*04a0*/  IMAD.IADD R199, R2, 0x1, R0 ;  /* 0x0000000102c77824 */ /* 0x000fe200078e0200 */
[----:B------:R-:W-:Y:S02]  /*04b0*/  LOP3.LUT R2, R14, 0xffffffe0, RZ, 0xc0, !PT ;  /* 0xffffffe00e027812 */ /* 0x000fe400078ec0ff */
[----:B------:R-:W-:Y:S02]  /*04c0*/  SHF.R.S32.HI R0, RZ, 0x6, R4 ;  /* 0x00000006ff007819 */ /* 0x000fe40000011404 */
[----:B------:R-:W-:Y:S01]  /*04d0*/  LOP3.LUT R5, R6, 0x8, R17, 0xf8, !PT ;  /* 0x0000000806057812 */ /* 0x000fe200078ef811 */
[----:B------:R-:W-:Y:S01]  /*04e0*/  IMAD.IADD R19, R15, 0x1, -R2 ;  /* 0x000000010f137824 */ /* 0x000fe200078e0a02 */
[----:B------:R-:W-:Y:S01]  /*04f0*/  LOP3.LUT R4, R18, 0x7ffffffc, RZ, 0xc0, !PT ;  /* 0x7ffffffc12047812 */ /* 0x000fe200078ec0ff */
[C---:B------:R-:W-:Y:S01]  /*0500*/  IMAD R2, R0.reuse, 0x200, R9 ;  /* 0x0000020000027824 */ /* 0x040fe200078e0209 */
[----:B------:R-:W-:Y:S01]  /*0510*/  LOP3.LUT R186, R3, R5, R186, 0xf6, !PT ;  /* 0x0000000503ba7212 */ /* 0x000fe200078ef6ba */
[----:B------:R-:W-:Y:S01]  /*0520*/  IMAD.SHL.U32 R3, R0, 0x8, RZ ;  /* 0x0000000800037824 */ /* 0x000fe200078e00ff */
[C---:B------:R-:W-:Y:S01]  /*0530*/  R2P PR, R7.reuse, 0x6 ;  /* 0x0000000607007804 */ /* 0x040fe20000000000 */
[----:B------:R-:W-:Y:S01]  /*0540*/  IMAD.SHL.U32 R0, R7, 0x40, RZ ;  /* 0x0000004007007824 */ /* 0x000fe200078e00ff */
[----:B------:R1:W-:Y:S01]  /*0550*/  STL [R1+0x14], R2 ;  /* 0x0000140201007387 */ /* 0x0003e20000100800 */
[----:B------:R-:W-:Y:S01]  /*0560*/  IMAD.IADD R4, R15, 0x1, -R4 ;  /* 0x000000010f047824 */ /* 0x000fe200078e0a04 */
[----:B------:R-:W-:Y:S01]  /*0570*/  LOP3.LUT R3, R3, 0x18, RZ, 0xc0, !PT ;  /* 0x0000001803037812 */ /* 0x000fe200078ec0ff */
[----:B------:R-:W-:Y:S01]  /*0580*/  IMAD.SHL.U32 R15, R15, 0x2, RZ ;  /* 0x000000020f0f7824 */ /* 0x000fe200078e00ff */
[----:B------:R-:W-:Y:S01]  /*0590*/  LOP3.LUT R0, R0, 0x1c0, RZ, 0xc0, !PT ;  /* 0x000001c000007812 */ /* 0x000fe200078ec0ff */
[----:B------:R-:W-:Y:S01]  /*05a0*/  IMAD.SHL.U32 R5, R11, 0x20, RZ ;  /* 0x000000200b057824 */ /* 0x000fe200078e00ff */
[----:B------:R-:W-:Y:S01]  /*05b0*/  STL [R1+0x18], R19 ;  /* 0x0000181301007387 */ /* 0x000fe20000100800 */
[----:B------:R-:W-:-:S02]  /*05c0*/  SEL R185, R185, 0xffffffc0, !P3 ;  /* 0xffffffc0b9b97807 */ /* 0x000fc40005800000 */
[----:B------:R-:W-:Y:S02]  /*05d0*/  SEL R220, R220, 0x10, !P0 ;  /* 0x00000010dcdc7807 */ /* 0x000fe40004000000 */
[----:B------:R-:W-:Y:S02]  /*05e0*/  LOP3.LUT R9, R3, 0x20, R5, 0xf8, !PT ;  /* 0x0000002003097812 */ /* 0x000fe400078ef805 */
[----:B------:R-:W-:Y:S02]  /*05f0*/  SHF.R.S32.HI R5, RZ, 0x1f, R19 ;  /* 0x0000001fff057819 */ /* 0x000fe40000011413 */
[----:B------:R-:W-:Y:S01]  /*0600*/  LEA R186, R186, UR5, 0x1 ;  /* 0x00000005baba7c11 */ /* 0x000fe2000f8e08ff */
[----:B-1----:R-:W-:Y:S02]  /*0610*/  IMAD.SHL.U32 R2, R8, 0x20, RZ ;  /* 0x0000002008027824 */ /* 0x002fe400078e00ff */
[----:B------:R-:W-:-:S03]  /*0620*/  IMAD.SHL.U32 R8, R4, 0x2, RZ ;  /* 0x0000000204087824 */ /* 0x000fc600078e00ff */
[----:B------:R-:W-:Y:S01]  /*0630*/  LOP3.LUT R6, R2, 0x6, R15, 0xf8, !PT ;  /* 0x0000000602067812 */ /* 0x000fe200078ef80f */
[----:B------:R-:W-:Y:S01]  /*0640*/  IMAD R7, R13, 0x400, R8 ;  /* 0x000004000d077824 */ /* 0x000fe200078e0208 */
[----:B------:R-:W-:Y:S02]  /*0650*/  LOP3.LUT R4, R0, 0x20, R2, 0xf8, !PT ;  /* 0x0000002000047812 */ /* 0x000fe400078ef802 */
[----:B------:R-:W-:Y:S01]  /*0660*/  SHF.R.U32.HI R2, RZ, 0x3, R0 ;  /* 0x00000003ff027819 */ /* 0x000fe20000011600 */
[----:B------:R1:W-:Y:S03]  /*0670*/  STL [R1+0x8], R6 ;  /* 0x0000080601007387 */ /* 0x0003e60000100800 */
[----:B------:R-:W-:-:S05]  /*0680*/  LOP3.LUT R4, R4, R2, RZ, 0x3c, !PT ;  /* 0x0000000204047212 */ /* 0x000fca00078e3cff */
[----:B------:R-:W-:Y:S01]  /*0690*/  IMAD.IADD R7, R7, 0x1, R4 ;  /* 0x0000000107077824 */ /* 0x000fe200078e0204 */
[----:B------:R-:W-:Y:S01]  /*06a0*/  LEA.HI R4, R5, R19, RZ, 0x2 ;  /* 0x0000001305047211 */ /* 0x000fe200078f10ff */
[----:B------:R-:W-:-:S03]  /*06b0*/  IMAD.SHL.U32 R5, R12, 0x40, RZ ;  /* 0x000000400c057824 */ /* 0x000fc600078e00ff */
[----:B------:R-:W-:Y:S02]  /*06c0*/  SHF.R.S32.HI R4, RZ, 0x2, R4 ;  /* 0x00000002ff047819 */ /* 0x000fe40000011404 */
[----:B------:R-:W-:-:S05]  /*06d0*/  LEA R219, R7, UR5, 0x1 ;  /* 0x0000000507db7c11 */ /* 0x000fca000f8e08ff */
[C---:B------:R-:W-:Y:S02]  /*06e0*/  VIADD R218, R219.reuse, 0x20 ;  /* 0x00000020dbda7836 */ /* 0x040fe40000000000 */
[C---:B------:R-:W-:Y:S02]  /*06f0*/  @P1 VIADD R218, R219.reuse, 0xffffffe0 ;  /* 0xffffffe0dbda1836 */ /* 0x040fe40000000000 */
[----:B------:R-:W-:Y:S02]  /*0700*/  IMAD.IADD R222, R219, 0x1, R220 ;  /* 0x00000001dbde7824 */ /* 0x000fe400078e02dc */
[----:B-1----:R-:W-:Y:S01]  /*0710*/  IMAD.SHL.U32 R6, R10, 0x40, RZ ;  /* 0x000000400a067824 */ /* 0x002fe200078e00ff */
[----:B------:R-:W-:Y:S01]  /*0720*/  LOP3.LUT R10, R2, R0, R3, 0x1e, !PT ;  /* 0x00000000020a7212 */ /* 0x000fe200078e1e03 */
[----:B------:R-:W-:Y:S02]  /*0730*/  IMAD.SHL.U32 R0, R11, 0x8, RZ ;  /* 0x000000080b007824 */ /* 0x000fe400078e00ff */
[----:B------:R-:W-:Y:S01]  /*0740*/  IMAD.IADD R220, R220, 0x1, R218 ;  /* 0x00000001dcdc7824 */ /* 0x000fe200078e02da */
[----:B------:R-:W-:-:S04]  /*0750*/  LOP3.LUT R3, R6, 0x1c0, RZ, 0xc0, !PT ;  /* 0x000001c006037812 */ /* 0x000fc800078ec0ff */
[--C-:B------:R-:W-:Y:S02]  /*0760*/  SHF.R.U32.HI R2, RZ, 0x3, R3.reuse ;  /* 0x00000003ff027819 */ /* 0x100fe40000011603 */
[----:B------:R-:W-:Y:S02]  /*0770*/  LOP3.LUT R6, R3, 0x8, R0, 0xf8, !PT ;  /* 0x0000000803067812 */ /* 0x000fe400078ef800 */
[----:B------:R-:W-:Y:S01]  /*0780*/  LOP3.LUT R0, R5, 0xfffffe00, RZ, 0xc0, !PT ;  /* 0xfffffe0005007812 */ /* 0x000fe200078ec0ff */
[----:B------:R-:W-:Y:S01]  /*0790*/  IMAD R5, R194, 0x400, R8 ;  /* 0x00000400c2057824 */ /* 0x000fe200078e0208 */
[----:B------:R-:W-:Y:S02]  /*07a0*/  LOP3.LUT R3, R2, R9, R3, 0x1e, !PT ;  /* 0x0000000902037212 */ /* 0x000fe400078e1e03 */
[----:B------:R-:W-:Y:S01]  /*07b0*/  LOP3.LUT R2, R6, R2, RZ, 0x3c, !PT ;  /* 0x0000000206027212 */ /* 0x000fe200078e3cff */
[----:B------:R-:W-:Y:S01]  /*07c0*/  IMAD R6, R13, 0x10, R4 ;  /* 0x000000100d067824 */ /* 0x000fe200078e0204 */
[----:B------:R-:W-:Y:S01]  /*07d0*/  LOP3.LUT R198, R3, R0, RZ, 0xfc, !PT ;  /* 0x0000000003c67212 */ /* 0x000fe200078efcff */
[----:B------:R-:W-:-:S02]  /*07e0*/  IMAD R4, R13, 0x400, R0 ;  /* 0x000004000d047824 */ /* 0x000fc400078e0200 */
[----:B------:R-:W-:Y:S01]  /*07f0*/  IMAD R194, R194, 0x400, R0 ;  /* 0x00000400c2c27824 */ /* 0x000fe200078e0200 */
[----:B------:R-:W-:Y:S01]  /*0800*/  LEA R0, R199, UR4, 0x1 ;  /* 0x00000004c7007c11 */ /* 0x000fe2000f8e08ff */
[----:B------:R-:W-:Y:S01]  /*0810*/  IMAD.IADD R197, R4, 0x1, R2 ;  /* 0x0000000104c57824 */ /* 0x000fe200078e0202 */
[----:B------:R1:W-:Y:S01]  /*0820*/  STL [R1+0x10], R6 ;  /* 0x0000100601007387 */ /* 0x0003e20000100800 */
[----:B------:R-:W-:Y:S02]  /*0830*/  IMAD.IADD R194, R2, 0x1, R194 ;  /* 0x0000000102c27824 */ /* 0x000fe400078e02c2 */
[----:B------:R-:W-:Y:S02]  /*0840*/  IMAD.MOV.U32 R2, RZ, RZ, 0x20 ;  /* 0x00000020ff027424 */ /* 0x000fe400078e00ff */
[----:B------:R-:W-:Y:S01]  /*0850*/  IMAD.IADD R5, R5, 0x1, R10 ;  /* 0x0000000105057824 */ /* 0x000fe200078e020a */
[----:B------:R-:W-:Y:S01]  /*0860*/  LEA R194, R194, UR4, 0x1 ;  /* 0x00000004c2c27c11 */ /* 0x000fe2000f8e08ff */
[----:B------:R-:W-:Y:S01]  /*0870*/  IMAD.IADD R188, R0, 0x1, R185 ;  /* 0x0000000100bc7824 */ /* 0x000fe200078e02b9 */
[----:B------:R-:W-:-:S02]  /*0880*/  SEL R2, R2, 0xffffffe0, !P4 ;  /* 0xffffffe002027807 */ /* 0x000fc40006000000 */
[----:B------:R-:W-:Y:S02]  /*0890*/  LEA R3, R5, UR6, 0x1 ;  /* 0x0000000605037c11 */ /* 0x000fe4000f8e08ff */
[----:B------:R-:W-:Y:S01]  /*08a0*/  IADD3 R191, R2, -0x4000, R0 ;  /* 0xffffc00002bf7810 */ /* 0x000fe20007ffe000 */
[----:B------:R-:W-:Y:S02]  /*08b0*/  IMAD.IADD R190, R0, 0x1, R2 ;  /* 0x0000000100be7824 */ /* 0x000fe400078e0202 */
[C---:B------:R-:W-:Y:S01]  /*08c0*/  VIADD R2, R3.reuse, 0x40 ;  /* 0x0000004003027836 */ /* 0x040fe20000000000 */
[----:B------:R1:W-:Y:S01]  /*08d0*/  STL [R1], R3 ;  /* 0x0000000301007387 */ /* 0x0003e20000100800 */
[----:B------:R-:W-:Y:S02]  /*08e0*/  @P2 VIADD R2, R3, 0xffffffc0 ;  /* 0xffffffc003022836 */ /* 0x000fe40000000000 */
[C---:B------:R-:W-:Y:S02]  /*08f0*/  IMAD.IADD R191, R185.reuse, 0x1, R191 ;  /* 0x00000001b9bf7824 */ /* 0x040fe400078e02bf */
[----:B------:R-:W-:Y:S01]  /*0900*/  IMAD.IADD R185, R185, 0x1, R186 ;  /* 0x00000001b9b97824 */ /* 0x000fe200078e02ba */
[----:B------:R1:W-:Y:S06]  /*0910*/  STL [R1+0x4], R2 ;  /* 0x0000040201007387 */ /* 0x0003ec0000100800 */
.L_x_46:
[----:B--2---:R-:W2:Y:S01]  /*0920*/  S2R R48, SR_CTAID.Y ;  /* 0x0000000000307919 */ /* 0x004ea20000002600 */
[----:B-1----:R-:W1:Y:S01]  /*0930*/  LDC.64 R2, c[0x0][0x2f0] ;  /* 0x0000bc00ff027b82 */ /* 0x002e620000000a00 */
[----:B------:R-:W-:Y:S01]  /*0940*/  ISETP.NE.U32.AND P3, PT, RZ, UR12, PT ;  /* 0x0000000cff007c0c */ /* 0x000fe2000bf65070 */
[----:B------:R-:W-:-:S03]  /*0950*/  IMAD.MOV.U32 R0, RZ, RZ, -0x1 ;  /* 0xffffffffff007424 */ /* 0x000fc600078e00ff */
[----:B------:R-:W-:-:S03]  /*0960*/  ISETP.NE.AND.EX P3, PT, RZ, UR13, PT, P3 ;  /* 0x0000000dff007c0c */ /* 0x000fc6000bf65330 */
[----:B------:R-:W3:Y:S08]  /*0970*/  LDC.64 R8, c[0x0][0x308] ;  /* 0x0000c200ff087b82 */ /* 0x000ef00000000a00 */
[----:B----4-:R-:W4:Y:S08]  /*0980*/  LDC.U8 R13, c[0x0][0x3c2] ;  /* 0x0000f080ff0d7b82 */ /* 0x010f300000000000 */
[----:B-----5:R-:W5:Y:S01]  /*0990*/  LDC.64 R4, c[0x0][0x2f8] ;  /* 0x0000be00ff047b82 */ /* 0x020f620000000a00 */
[----:B-1----:R-:W-:-:S04]  /*09a0*/  ISETP.NE.U32.AND P4, PT, R2, RZ, PT ;  /* 0x000000ff0200720c */ /* 0x002fc80003f85070 */
[----:B------:R-:W-:Y:S01]  /*09b0*/  ISETP.NE.AND.EX P4, PT, R3, RZ, PT, P4 ;  /* 0x000000ff0300720c */ /* 0x000fe20003f85340 */
[----:B--2---:R-:W-:Y:S01]  /*09c0*/  IMAD.SHL.U32 R12, R48, 0x4, RZ ;  /* 0x00000004300c7824 */ /* 0x004fe200078e00ff */
[----:B---3--:R-:W-:Y:S02]  /*09d0*/  ISETP.NE.U32.AND P2, PT, R8, RZ, PT ;  /* 0x000000ff0800720c */ /* 0x008fe40003f45070 */
[----:B------:R-:W-:Y:S02]  /*09e0*/  SHF.R.S32.HI R42, RZ, 0x1f, R48 ;  /* 0x0000001fff2a7819 */ /* 0x000fe40000011430 */
[----:B------:R-:W-:Y:S02]  /*09f0*/  ISETP.NE.AND.EX P2, PT, R9, RZ, PT, P2 ;  /* 0x000000ff0900720c */ /* 0x000fe40003f45320 */
[----:B------:R-:W-:Y:S02]  /*0a00*/  SHF.L.U64.HI R11, R48, 0x2, R42 ;  /* 0x00000002300b7819 */ /* 0x000fe4000001022a */
[----:B------:R-:W-:-:S02]  /*0a10*/  IADD3 R2, P0, R12, R2, RZ ;  /* 0x000000020c027210 */ /* 0x000fc40007f1e0ff */
[----:B------:R-:W-:-:S03]  /*0a20*/  @P3 IADD3 R6, P1, R12, UR12, RZ ;  /* 0x0000000c0c063c10 */ /* 0x000fc6000ff3e0ff */
[C---:B------:R-:W-:Y:S01]  /*0a30*/  IMAD.X R3, R11.reuse, 0x1, R3, P0 ;  /* 0x000000010b037824 */ /* 0x040fe200000e0603 */
[----:B------:R-:W-:Y:S01]  /*0a40*/  @P3 IADD3.X R7, R11, UR13, RZ, P1, !PT ;  /* 0x0000000d0b073c10 */ /* 0x000fe20008ffe4ff */
[----:B------:R-:W-:-:S03]  /*0a50*/  IMAD.MOV.U32 R247, RZ, RZ, RZ ;  /* 0x000000fffff77224 */ /* 0x000fc600078e00ff */
[----:B------:R-:W2:Y:S04]  /*0a60*/  @P4 LDG.E R0, desc[UR16][R2.64] ;  /* 0x0000001002004981 */ /* 0x000ea8000c1e1900 */
[----:B------:R1:W2:Y:S01]  /*0a70*/  @P4 LDG.E R10, desc[UR16][R2.64+0x4] ;  /* 0x00000410020a4981 */ /* 0x0002a2000c1e1900 */
[----:B-----5:R-:W-:-:S03]  /*0a80*/  ISETP.EQ.U32.AND P1, PT, R4, RZ, PT ;  /* 0x000000ff0400720c */ /* 0x020fc60003f22070 */
[----:B------:R3:W5:Y:S01]  /*0a90*/  @P3 LDG.E R247, desc[UR16][R6.64] ;  /* 0x0000001006f73981 */ /* 0x000762000c1e1900 */
[----:B----4-:R-:W-:-:S04]  /*0aa0*/  ISETP.NE.AND P3, PT, R13, RZ, PT ;  /* 0x000000ff0d00720c */ /* 0x010fc80003f65270 */
[----:B------:R-:W-:Y:S01]  /*0ab0*/  ISETP.EQ.OR.EX P1, PT, R5, RZ, !P3, P1 ;  /* 0x000000ff0500720c */ /* 0x000fe20005f22710 */
[----:B------:R-:W-:Y:S01]  /*0ac0*/  IMAD.MOV.U32 R49, RZ, RZ, -0x1 ;  /* 0xffffffffff317424 */ /* 0x000fe200078e00ff */
[----:B-1----:R-:W-:Y:S01]  /*0ad0*/  @P2 IADD3 R2, P0, R12, R8, RZ ;  /* 0x000000080c022210 */ /* 0x002fe20007f1e0ff */
[----:B---3--:R-:W1:Y:S04]  /*0ae0*/  @!P2 LDC.64 R6, c[0x0][0x318] ;  /* 0x0000c600ff06ab82 */ /* 0x008e680000000a00 */
[----:B------:R-:W-:-:S05]  /*0af0*/  @P2 IMAD.X R3, R11, 0x1, R9, P0 ;  /* 0x000000010b032824 */ /* 0x000fca00000e0609 */
[----:B------:R3:W5:Y:S01]  /*0b00*/  @P2 LDG.E R8, desc[UR16][R2.64] ;  /* 0x0000001002082981 */ /* 0x000762000c1e1900 */
[----:B------:R-:W4:Y:S01]  /*0b10*/  @!P2 LDC R9, c[0x0][0x2cc] ;  /* 0x0000b300ff09ab82 */ /* 0x000f220000000800 */
[----:B---3--:R-:W-:-:S05]  /*0b20*/  IADD3 R2, P0, R12, R4, RZ ;  /* 0x000000040c027210 */ /* 0x008fca0007f1e0ff */
[----:B------:R-:W-:-:S05]  /*0b30*/  IMAD.X R3, R11, 0x1, R5, P0 ;  /* 0x000000010b037824 */ /* 0x000fca00000e0605 */
[----:B------:R-:W3:Y:S01]  /*0b40*/  @!P1 LDG.E R49, desc[UR16][R2.64] ;  /* 0x0000001002319981 */ /* 0x000ee2000c1e1900 */
[----:B------:R-:W-:Y:S02]  /*0b50*/  ISETP.NE.U32.AND P1, PT, R4, RZ, PT ;  /* 0x000000ff0400720c */ /* 0x000fe40003f25070 */
[----:B------:R-:W2:Y:S02]  /*0b60*/  LDC R4, c[0x0][0x2c8] ;  /* 0x0000b200ff047b82 */ /* 0x000ea40000000800 */
[----:B------:R-:W-:Y:S02]  /*0b70*/  ISETP.NE.AND.EX P1, PT, R5, RZ, PT, P1 ;  /* 0x000000ff0500720c */ /* 0x000fe40003f25310 */
[----:B-1----:R-:W-:-:S04]  /*0b80*/  @!P2 ISETP.NE.U32.AND P0, PT, R6, RZ, PT ;  /* 0x000000ff0600a20c */ /* 0x002fc80003f05070 */
[----:B------:R-:W-:-:S04]  /*0b90*/  @!P2 ISETP.NE.AND.EX P0, PT, R7, RZ, PT, P0 ;  /* 0x000000ff0700a20c */ /* 0x000fc80003f05300 */
[----:B----4-:R-:W-:Y:S01]  /*0ba0*/  @!P2 SEL R5, R9, RZ, P0 ;  /* 0x000000ff0905a207 */ /* 0x010fe20000000000 */
[----:B--2---:R-:W-:-:S06]  /*0bb0*/  @P4 IMAD.IADD R27, R10, 0x1, -R0 ;  /* 0x000000010a1b4824 */ /* 0x004fcc00078e0a00 */
[----:B------:R-:W1:Y:S01]  /*0bc0*/  @!P4 LDC R27, c[0x0][0x2c4] ;  /* 0x0000b100ff1bcb82 */ /* 0x000e620000000800 */
[----:B-----5:R-:W-:Y:S01]  /*0bd0*/  @P2 IMAD.IADD R224, R8, 0x1, -R247 ;  /* 0x0000000108e02824 */ /* 0x020fe200078e0af7 */
[----:B---3--:R2:W-:Y:S01]  /*0be0*/  STL [R1+0xc], R49 ;  /* 0x00000c3101007387 */ /* 0x0085e20000100800 */
[----:B-1----:R-:W-:Y:S05]  /*0bf0*/  @!P1 BRA `(.L_x_0) ;  /* 0x00000000000c9947 */ /* 0x002fea0003800000 */
[----:B------:R-:W3:Y:S02]  /*0c00*/  @P3 LDG.E R4, desc[UR16][R2.64+0x4] ;  /* 0x0000041002043981 */ /* 0x000ee4000c1e1900 */
[----:B---3--:R-:W-:-:S06]  /*0c10*/  @P3 IADD3 R4, R4, -R49, RZ ;  /* 0x8000003104043210 */ /* 0x008fcc0007ffe0ff */
[----:B------:R1:W5:Y:S02]  /*0c20*/  @!P3 LDG.E R4, desc[UR16][R2.64] ;  /* 0x000000100204b981 */ /* 0x000364000c1e1900 */
.L_x_0:
[----:B------:R-:W-:Y:S01]  /*0c30*/  IMAD.SHL.U32 R24, R245, 0x40, RZ ;  /* 0x00000040f5187824 */ /* 0x000fe200078e00ff */
[----:B-----5:R-:W-:-:S04]  /*0c40*/  @!P2 IADD3 R224, R5, R4, -R247 ;  /* 0x0000000405e0a210 */ /* 0x020fc80007ffe8f7 */
[----:B------:R-:W-:-:S13]  /*0c50*/  ISETP.GT.AND P0, PT, R224, R24, PT ;  /* 0x00000018e000720c */ /* 0x000fda0003f04270 */
[----:B------:R-:W-:Y:S05]  /*0c60*/  @!P0 BRA `(.L_x_1) ;  /* 0x0000006400c48947 */ /* 0x000fea0003800000 */
[----:B------:R-:W3:Y:S01]  /*0c70*/  LDC R14, c[0x0][0x278] ;  /* 0x00009e00ff0e7b82 */ /* 0x000ee20000000800 */
[----:B------:R-:W4:Y:S01]  /*0c80*/  S2R R45, SR_CTAID.Z ;  /* 0x00000000002d7919 */ /* 0x000f220000002700 */
[----:B------:R-:W-:Y:S02]  /*0c90*/  ISETP.NE.AND P1, PT, R49, -0x1, PT ;  /* 0xffffffff3100780c */ /* 0x000fe40003f25270 */
[----:B------:R-:W-:Y:S01]  /*0ca0*/  ISETP.NE.AND P2, PT, R0, -0x1, PT ;  /* 0xffffffff0000780c */ /* 0x000fe20003f45270 */
[----:B------:R-:W5:Y:S03]  /*0cb0*/  S2R R36, SR_CTAID.X ;  /* 0x0000000000247919 */ /* 0x000f660000002500 */
[----:B------:R-:W2:Y:S08]  /*0cc0*/  LDC.64 R6, c[0x0][0x228] ;  /* 0x00008a00ff067b82 */ /* 0x000eb00000000a00 */
[----:B------:R-:W5:Y:S01]  /*0cd0*/  LDC.64 R28, c[0x0][0x240] ;  /* 0x00009000ff1c7b82 */ /* 0x000f620000000a00 */
[----:B---3--:R-:W-:-:S07]  /*0ce0*/  IABS R10, R14 ;  /* 0x0000000e000a7213 */ /* 0x008fce0000000000 */
[----:B------:R-:W3:Y:S01]  /*0cf0*/  LDC R44, c[0x0][0x2d4] ;  /* 0x0000b500ff2c7b82 */ /* 0x000ee20000000800 */
[----:B-1----:R-:W1:Y:S01]  /*0d00*/  I2F.RP R2, R10 ;  /* 0x0000000a00027306 */ /* 0x002e620000209400 */
[----:B--2---:R-:W-:Y:S01]  /*0d10*/  IMAD R9, R42, R6, RZ ;  /* 0x000000062a097224 */ /* 0x004fe200078e02ff */
[----:B----4-:R-:W-:-:S05]  /*0d20*/  IABS R5, R45 ;  /* 0x0000002d00057213 */ /* 0x010fca0000000000 */
[----:B------:R-:W2:Y:S01]  /*0d30*/  LDC R41, c[0x0][0x2dc] ;  /* 0x0000b700ff297b82 */ /* 0x000ea20000000800 */
[----:B------:R-:W-:Y:S01]  /*0d40*/  LOP3.LUT R12, R45, R14, RZ, 0x3c, !PT ;  /* 0x0000000e2d0c7212 */ /* 0x000fe200078e3cff */
[C---:B------:R-:W-:Y:S01]  /*0d50*/  IMAD R9, R48.reuse, R7, R9 ;  /* 0x0000000730097224 */ /* 0x040fe200078e0209 */
[----:B------:R-:W-:Y:S01]  /*0d60*/  SHF.R.S32.HI R43, RZ, 0x1f, R45 ;  /* 0x0000001fff2b7819 */ /* 0x000fe2000001142d */
[----:B------:R-:W-:Y:S01]  /*0d70*/  IMAD.WIDE.U32 R6, R48, R6, RZ ;  /* 0x0000000630067225 */ /* 0x000fe200078e00ff */
[----:B------:R-:W-:-:S03]  /*0d80*/  ISETP.GE.AND P0, PT, R12, RZ, PT ;  /* 0x000000ff0c00720c */ /* 0x000fc60003f06270 */
[----:B------:R-:W4:Y:S01]  /*0d90*/  LDC R239, c[0x0][0x270] ;  /* 0x00009c00ffef7b82 */ /* 0x000f220000000800 */
[----:B-1----:R-:W1:Y:S01]  /*0da0*/  MUFU.RCP R2, R2 ;  /* 0x0000000200027308 */ /* 0x002e620000001000 */
[----:B-----5:R-:W-:Y:S01]  /*0db0*/  IMAD R8, R0, R29, RZ ;  /* 0x0000001d00087224 */ /* 0x020fe200078e02ff */
[----:B------:R-:W-:-:S05]  /*0dc0*/  IADD3 R32, R7, R9, RZ ;  /* 0x0000000907207210 */ /* 0x000fca0007ffe0ff */
[----:B------:R-:W5:Y:S08]  /*0dd0*/  @P1 LDC.64 R18, c[0x0][0x250] ;  /* 0x00009400ff121b82 */ /* 0x000f700000000a00 */
[----:B------:R-:W5:Y:S01]  /*0de0*/  LDC.U8 R15, c[0x0][0x3d8] ;  /* 0x0000f600ff0f7b82 */ /* 0x000f620000000000 */
[----:B--2---:R-:W-:Y:S01]  /*0df0*/  IMAD R38, R45, R41, RZ ;  /* 0x000000292d267224 */ /* 0x004fe200078e02ff */
[----:B-1----:R-:W-:-:S04]  /*0e00*/  IADD3 R2, R2, 0xffffffe, RZ ;  /* 0x0ffffffe02027810 */ /* 0x002fc80007ffe0ff */
[----:B------:R-:W1:Y:S01]  /*0e10*/  F2I.FTZ.U32.TRUNC.NTZ R3, R2 ;  /* 0x0000000200037305 */ /* 0x000e62000021f000 */
[----:B------:R-:W-:Y:S01]  /*0e20*/  SHF.R.S32.HI R40, RZ, 0x1f, R38 ;  /* 0x0000001fff287819 */ /* 0x000fe20000011426 */
[----:B----4-:R-:W-:Y:S01]  /*0e30*/  IMAD.WIDE R30, R41, R239, RZ ;  /* 0x000000ef291e7225 */ /* 0x010fe200078e02ff */
[----:B------:R-:W2:Y:S08]  /*0e40*/  LDC R17, c[0x0][0x2c4] ;  /* 0x0000b100ff117b82 */ /* 0x000eb00000000800 */
[----:B------:R-:W4:Y:S01]  /*0e50*/  LDC.U8 R37, c[0x0][0x480] ;  /* 0x00012000ff257b82 */ /* 0x000f220000000000 */
[----:B-1----:R-:W-:-:S04]  /*0e60*/  IMAD.MOV R2, RZ, RZ, -R3 ;  /* 0x000000ffff027224 */ /* 0x002fc800078e0a03 */
[----:B------:R-:W-:Y:S01]  /*0e70*/  IMAD R4, R2, R10, RZ ;  /* 0x0000000a02047224 */ /* 0x000fe200078e02ff */
[----:B------:R-:W-:Y:S02]  /*0e80*/  MOV R2, RZ ;  /* 0x000000ff00027202 */ /* 0x000fe40000000f00 */
[----:B------:R-:W1:Y:S03]  /*0e90*/  @P1 LDC.64 R22, c[0x0][0x248] ;  /* 0x00009200ff161b82 */ /* 0x000e660000000a00 */
[----:B------:R-:W-:-:S04]  /*0ea0*/  IMAD.HI.U32 R2, R3, R4, R2 ;  /* 0x0000000403027227 */ /* 0x000fc800078e0002 */
[----:B------:R-:W-:-:S04]  /*0eb0*/  IMAD.MOV.U32 R4, RZ, RZ, R5 ;  /* 0x000000ffff047224 */ /* 0x000fc800078e0005 */
[----:B------:R-:W-:-:S05]  /*0ec0*/  IMAD.HI.U32 R2, R2, R4, RZ ;  /* 0x0000000402027227 */ /* 0x000fca00078e00ff */
[----:B------:R-:W-:-:S05]  /*0ed0*/  IADD3 R3, -R2, RZ, RZ ;  /* 0x000000ff02037210 */ /* 0x000fca0007ffe1ff */
[----:B------:R-:W-:Y:S02]  /*0ee0*/  IMAD R3, R10, R3, R4 ;  /* 0x000000030a037224 */ /* 0x000fe400078e0204 */
[----:B------:R-:W-:-:S03]  /*0ef0*/  VIADD R4, R27, 0x3f ;  /* 0x0000003f1b047836 */ /* 0x000fc60000000000 */
[----:B------:R-:W-:Y:S02]  /*0f00*/  ISETP.GT.U32.AND P5, PT, R10, R3, PT ;  /* 0x000000030a00720c */ /* 0x000fe40003fa4070 */
[----:B------:R-:W-:-:S04]  /*0f10*/  SHF.R.S32.HI R5, RZ, 0x1f, R4 ;  /* 0x0000001fff057819 */ /* 0x000fc80000011404 */
[----:B------:R-:W-:Y:S01]  /*0f20*/  LEA.HI R16, R5, R4, RZ, 0x6 ;  /* 0x0000000405107211 */ /* 0x000fe200078f30ff */
[----:B------:R-:W-:-:S03]  /*0f30*/  IMAD.WIDE.U32 R4, R0, R28, RZ ;  /* 0x0000001c00047225 */ /* 0x000fc600078e00ff */
[----:B------:R-:W-:Y:S02]  /*0f40*/  SHF.R.S32.HI R204, RZ, 0x6, R16 ;  /* 0x00000006ffcc7819 */ /* 0x000fe40000011410 */
[----:B------:R-:W-:Y:S01]  /*0f50*/  SEL R39, R6, R4, !P2 ;  /* 0x0000000406277207 */ /* 0x000fe20005000000 */
[----:B------:R-:W-:Y:S01]  /*0f60*/  @!P5 IMAD.IADD R3, R3, 0x1, -R10 ;  /* 0x000000010303d824 */ /* 0x000fe200078e0a0a */
[----:B---3--:R-:W-:Y:S02]  /*0f70*/  SHF.R.S32.HI R6, RZ, 0x1f, R44 ;  /* 0x0000001fff067819 */ /* 0x008fe4000001142c */
[----:B------:R-:W-:Y:S01]  /*0f80*/  @P2 IADD3 R32, R5, R8, RZ ;  /* 0x0000000805202210 */ /* 0x000fe20007ffe0ff */
[----:B------:R-:W-:Y:S01]  /*0f90*/  IMAD.WIDE.U32 R8, R48, R44, RZ ;  /* 0x0000002c30087225 */ /* 0x000fe200078e00ff */
[----:B------:R-:W-:Y:S02]  /*0fa0*/  ISETP.GE.U32.AND P3, PT, R3, R10, PT ;  /* 0x0000000a0300720c */ /* 0x000fe40003f66070 */
[----:B------:R-:W-:Y:S01]  /*0fb0*/  @P1 IADD3 R3, R247, R49, RZ ;  /* 0x00000031f7031210 */ /* 0x000fe20007ffe0ff */
[----:B------:R-:W-:Y:S01]  /*0fc0*/  IMAD R6, R6, R48, RZ ;  /* 0x0000003006067224 */ /* 0x000fe200078e02ff */
[----:B------:R-:W-:Y:S01]  /*0fd0*/  @!P5 IADD3 R2, R2, 0x1, RZ ;  /* 0x000000010202d810 */ /* 0x000fe20007ffe0ff */
[----:B------:R-:W-:Y:S01]  /*0fe0*/  IMAD R12, R31, R8, RZ ;  /* 0x000000081f0c7224 */ /* 0x000fe200078e02ff */
[----:B------:R-:W3:Y:S01]  /*0ff0*/  @!P2 LDC.64 R10, c[0x0][0x418] ;  /* 0x00010600ff0aab82 */ /* 0x000ee20000000a00 */
[----:B------:R-:W-:Y:S01]  /*1000*/  IMAD R6, R42, R44, R6 ;  /* 0x0000002c2a067224 */ /* 0x000fe200078e0206 */
[----:B------:R-:W-:Y:S01]  /*1010*/  ISETP.NE.AND P5, PT, R14, RZ, PT ;  /* 0x000000ff0e00720c */ /* 0x000fe20003fa5270 */
[----:B-----5:R-:W-:-:S02]  /*1020*/  @P1 IMAD R7, R3, R19, RZ ;  /* 0x0000001303071224 */ /* 0x020fc400078e02ff */
[----:B------:R-:W-:Y:S02]  /*1030*/  @P1 IMAD.WIDE.U32 R4, R3, R18, RZ ;  /* 0x0000001203041225 */ /* 0x000fe400078e00ff */
[----:B------:R-:W-:Y:S02]  /*1040*/  @P3 IADD3 R2, R2, 0x1, RZ ;  /* 0x0000000102023810 */ /* 0x000fe40007ffe0ff */
[----:B------:R-:W-:Y:S01]  /*1050*/  IMAD.IADD R3, R9, 0x1, R6 ;  /* 0x0000000109037824 */ /* 0x000fe200078e0206 */
[----:B------:R-:W-:Y:S01]  /*1060*/  ISETP.NE.AND P3, PT, R15, RZ, PT ;  /* 0x000000ff0f00720c */ /* 0x000fe20003f65270 */
[----:B------:R-:W-:Y:S01]  /*1070*/  @P1 IMAD.MOV.U32 R33, RZ, RZ, R4 ;  /* 0x000000ffff211224 */ /* 0x000fe200078e0004 */
[----:B------:R-:W-:Y:S01]  /*1080*/  @P1 IADD3 R34, R5, R7, RZ ;  /* 0x0000000705221210 */ /* 0x000fe20007ffe0ff */
[C---:B------:R-:W-:Y:S01]  /*1090*/  IMAD R7, R30.reuse, R3, R12 ;  /* 0x000000031e077224 */ /* 0x040fe200078e020c */
[----:B------:R-:W-:Y:S01]  /*10a0*/  MOV R21, R2 ;  /* 0x0000000200157202 */ /* 0x000fe20000000f00 */
[----:B------:R-:W5:Y:S01]  /*10b0*/  @P2 LDC.64 R12, c[0x0][0x420] ;  /* 0x00010800ff0c2b82 */ /* 0x000f620000000a00 */
[----:B------:R-:W-:Y:S01]  /*10c0*/  IMAD.WIDE.U32 R4, R30, R8, RZ ;  /* 0x000000081e047225 */ /* 0x000fe200078e00ff */
[----:B------:R-:W-:-:S03]  /*10d0*/  SHF.L.U64.HI R8, R48, 0x7, R42 ;  /* 0x0000000730087819 */ /* 0x000fc6000001022a */
[----:B------:R-:W-:Y:S01]  /*10e0*/  @!P0 IMAD.MOV R21, RZ, RZ, -R21 ;  /* 0x000000ffff158224 */ /* 0x000fe200078e0a15 */
[----:B------:R-:W-:Y:S01]  /*10f0*/  @!P5 LOP3.LUT R21, RZ, R14, RZ, 0x33, !PT ;  /* 0x0000000eff15d212 */ /* 0x000fe200078e33ff */
[-C--:B------:R-:W-:Y:S01]  /*1100*/  IMAD.WIDE.U32 R2, R30, R0.reuse, RZ ;  /* 0x000000001e027225 */ /* 0x080fe200078e00ff */
[----:B------:R-:W1:Y:S01]  /*1110*/  LDC.64 R14, c[0x0][0x488] ;  /* 0x00012200ff0e7b82 */ /* 0x000e620000000a00 */
[----:B------:R-:W-:Y:S02]  /*1120*/  IADD3 R26, R5, R7, RZ ;  /* 0x00000007051a7210 */ /* 0x000fe40007ffe0ff */
[----:B------:R-:W-:Y:S01]  /*1130*/  IMAD R6, R31, R0, RZ ;  /* 0x000000001f067224 */ /* 0x000fe200078e02ff */
[----:B------:R-:W-:Y:S01]  /*1140*/  SEL R35, R4, R2, !P2 ;  /* 0x0000000204237207 */ /* 0x000fe20005000000 */
[----:B------:R-:W-:Y:S01]  /*1150*/  IMAD.SHL.U32 R7, R48, 0x80, RZ ;  /* 0x0000008030077824 */ /* 0x000fe200078e00ff */
[----:B------:R-:W-:Y:S01]  /*1160*/  SEL R8, R8, RZ, P4 ;  /* 0x000000ff08087207 */ /* 0x000fe20002000000 */
[----:B---3--:R-:W-:Y:S01]  /*1170*/  @!P2 IMAD R2, R42, R10, RZ ;  /* 0x0000000a2a02a224 */ /* 0x008fe200078e02ff */
[----:B------:R-:W3:Y:S01]  /*1180*/  @P3 LDC R25, c[0x0][0x2e4] ;  /* 0x0000b900ff193b82 */ /* 0x000ee20000000800 */
[----:B------:R-:W-:-:S02]  /*1190*/  @P2 IADD3 R26, R3, R6, RZ ;  /* 0x00000006031a2210 */ /* 0x000fc40007ffe0ff */
[----:B------:R-:W-:Y:S01]  /*11a0*/  LOP3.LUT R6, R16, 0xffffffc0, RZ, 0xc0, !PT ;  /* 0xffffffc010067812 */ /* 0x000fe200078ec0ff */
[C---:B------:R-:W-:Y:S01]  /*11b0*/  @!P2 IMAD R9, R48.reuse, R11, R2 ;  /* 0x0000000b3009a224 */ /* 0x040fe200078e0202 */
[----:B------:R-:W-:Y:S01]  /*11c0*/  SEL R7, R7, RZ, P4 ;  /* 0x000000ff07077207 */ /* 0x000fe20002000000 */
[----:B--2---:R-:W-:Y:S01]  /*11d0*/  @P3 IMAD R11, R48, R17, RZ ;  /* 0x00000011300b3224 */ /* 0x004fe200078e02ff */
[----:B------:R-:W-:Y:S01]  /*11e0*/  IADD3 R6, R6, -0x40, RZ ;  /* 0xffffffc006067810 */ /* 0x000fe20007ffe0ff */
[----:B-----5:R-:W-:-:S03]  /*11f0*/  @P2 IMAD.WIDE.U32 R4, R0, R12, RZ ;  /* 0x0000000c00042225 */ /* 0x020fc600078e00ff */
[----:B------:R-:W-:Y:S01]  /*1200*/  IADD3 R7, P0, R6, R7, RZ ;  /* 0x0000000706077210 */ /* 0x000fe20007f1e0ff */
[----:B------:R-:W-:Y:S01]  /*1210*/  @!P2 IMAD.WIDE.U32 R2, R48, R10, RZ ;  /* 0x0000000a3002a225 */ /* 0x000fe200078e00ff */
[----:B------:R-:W-:-:S03]  /*1220*/  SHF.R.S32.HI R20, RZ, 0x1f, R6 ;  /* 0x0000001fff147819 */ /* 0x000fc60000011406 */
[----:B------:R-:W-:Y:S01]  /*1230*/  @P2 IMAD R13, R0, R13, R5 ;  /* 0x0000000d000d2224 */ /* 0x000fe200078e0205 */
[----:B------:R-:W-:Y:S01]  /*1240*/  IADD3.X R8, R20, R8, RZ, P0, !PT ;  /* 0x0000000814087210 */ /* 0x000fe200007fe4ff */
[----:B------:R-:W-:Y:S01]  /*1250*/  @P2 IMAD.MOV.U32 R12, RZ, RZ, R4 ;  /* 0x000000ffff0c2224 */ /* 0x000fe200078e0004 */
[----:B------:R-:W-:Y:S01]  /*1260*/  @P3 SEL R4, R11, R0, !P2 ;  /* 0x000000000b043207 */ /* 0x000fe20005000000 */
[----:B------:R-:W-:Y:S01]  /*1270*/  IMAD R5, R31, R7, RZ ;  /* 0x000000071f057224 */ /* 0x000fe200078e02ff */
[----:B------:R-:W-:Y:S01]  /*1280*/  @!P2 IADD3 R13, R3, R9, RZ ;  /* 0x00000009030da210 */ /* 0x000fe20007ffe0ff */
[C---:B------:R-:W-:Y:S01]  /*1290*/  IMAD.WIDE.U32 R10, R30.reuse, R7, RZ ;  /* 0x000000071e0a7225 */ /* 0x040fe200078e00ff */
[----:B------:R-:W-:Y:S02]  /*12a0*/  @!P2 MOV R12, R2 ;  /* 0x00000002000ca202 */ /* 0x000fe40000000f00 */
[----:B----4-:R-:W-:Y:S01]  /*12b0*/  ISETP.NE.AND P0, PT, R37, RZ, PT ;  /* 0x000000ff2500720c */ /* 0x010fe20003f05270 */
[----:B------:R-:W-:Y:S01]  /*12c0*/  IMAD R8, R30, R8, R5 ;  /* 0x000000081e087224 */ /* 0x000fe200078e0205 */
[----:B------:R-:W-:Y:S01]  /*12d0*/  SHF.R.S32.HI R30, RZ, 0x1f, R24 ;  /* 0x0000001fff1e7819 */ /* 0x000fe20000011418 */
[----:B-1----:R-:W-:-:S04]  /*12e0*/  IMAD.WIDE.U32 R2, R36, R14, RZ ;  /* 0x0000000e24027225 */ /* 0x002fc800078e00ff */
[----:B---3--:R-:W-:Y:S02]  /*12f0*/  @P3 IMAD R25, R45, R25, R4 ;  /* 0x000000192d193224 */ /* 0x008fe400078e0204 */
[----:B------:R-:W-:Y:S02]  /*1300*/  @!P3 IMAD R5, R48, R239, R45 ;  /* 0x000000ef3005b224 */ /* 0x000fe400078e022d */
[----:B------:R-:W-:Y:S02]  /*1310*/  @P1 IMAD.IADD R4, R247, 0x1, R49 ;  /* 0x00000001f7041824 */ /* 0x000fe400078e0231 */
[----:B------:R-:W-:Y:S01]  /*1320*/  IMAD R7, R36, R15, R3 ;  /* 0x0000000f24077224 */ /* 0x000fe200078e0203 */
[----:B------:R-:W-:Y:S01]  /*1330*/  SEL R15, R2, RZ, P0 ;  /* 0x000000ff020f7207 */ /* 0x000fe20000000000 */
[----:B------:R-:W-:Y:S02]  /*1340*/  @!P3 IMAD R25, R5, R17, RZ ;  /* 0x000000110519b224 */ /* 0x000fe400078e02ff */
[C---:B------:R-:W-:Y:S01]  /*1350*/  @P1 IMAD R5, R4.reuse, R23, RZ ;  /* 0x0000001704051224 */ /* 0x040fe200078e02ff */
[----:B------:R-:W-:Y:S01]  /*1360*/  SEL R14, R7, RZ, P0 ;  /* 0x000000ff070e7207 */ /* 0x000fe20000000000 */
[----:B------:R-:W-:-:S05]  /*1370*/  @P1 IMAD.WIDE.U32 R2, R4, R22, RZ ;  /* 0x0000001604021225 */ /* 0x000fca00078e00ff */
[----:B------:R-:W-:Y:S02]  /*1380*/  @P1 IADD3 R37, R3, R5, RZ ;  /* 0x0000000503251210 */ /* 0x000fe40007ffe0ff */
[----:B------:R-:W-:Y:S01]  /*1390*/  @P1 MOV R36, R2 ;  /* 0x0000000200241202 */ /* 0x000fe20000000f00 */
[----:B------:R-:W-:Y:S06]  /*13a0*/  @P1 BRA `(.L_x_2) ;  /* 0x0000000000301947 */ /* 0x000fec0003800000 */
[----:B------:R-:W1:Y:S01]  /*13b0*/  LDC.64 R22, c[0x0][0x248] ;  /* 0x00009200ff167b82 */ /* 0x000e620000000a00 */
[----:B------:R-:W-:-:S07]  /*13c0*/  SHF.R.S32.HI R2, RZ, 0x1f, R247 ;  /* 0x0000001fff027819 */ /* 0x000fce00000114f7 */
[----:B------:R-:W2:Y:S01]  /*13d0*/  LDC.64 R4, c[0x0][0x230] ;  /* 0x00008c00ff047b82 */ /* 0x000ea20000000a00 */
[-C--:B-1----:R-:W-:Y:S02]  /*13e0*/  IMAD R7, R2, R22.reuse, RZ ;  /* 0x0000001602077224 */ /* 0x082fe400078e02ff */
[----:B------:R-:W-:-:S04]  /*13f0*/  IMAD.WIDE.U32 R2, R247, R22, RZ ;  /* 0x00000016f7027225 */ /* 0x000fc800078e00ff */
[----:B------:R-:W-:Y:S02]  /*1400*/  IMAD R7, R247, R23, R7 ;  /* 0x00000017f7077224 */ /* 0x000fe400078e0207 */
[----:B--2---:R-:W-:-:S03]  /*1410*/  IMAD R9, R42, R4, RZ ;  /* 0x000000042a097224 */ /* 0x004fc600078e02ff */
[----:B------:R-:W-:Y:S01]  /*1420*/  IADD3 R3, R3, R7, RZ ;  /* 0x0000000703037210 */ /* 0x000fe20007ffe0ff */
[C---:B------:R-:W-:Y:S02]  /*1430*/  IMAD R5, R48.reuse, R5, R9 ;  /* 0x0000000530057224 */ /* 0x040fe400078e0209 */
[----:B------:R-:W-:-:S05]  /*1440*/  IMAD.WIDE.U32 R2, R48, R4, R2 ;  /* 0x0000000430027225 */ /* 0x000fca00078e0002 */
[----:B------:R-:W-:Y:S02]  /*1450*/  IADD3 R37, R3, R5, RZ ;  /* 0x0000000503257210 */ /* 0x000fe40007ffe0ff */
[----:B------:R-:W-:Y:S02]  /*1460*/  MOV R36, R2 ;  /* 0x0000000200247202 */ /* 0x000fe40000000f00 */
.L_x_2:
[----:B------:R-:W-:Y:S05]  /*1470*/  @P1 BRA `(.L_x_3) ;  /* 0x0000000000301947 */ /* 0x000fea0003800000 */
        /* <DEDUP_REMOVED lines=11> */
[----:B------:R-:W-:-:S07]  /*1530*/  MOV R33, R2 ;  /* 0x0000000200217202 */ /* 0x000fce0000000f00 */
.L_x_3:
[----:B------:R-:W-:Y:S02]  /*1540*/  IADD3 R9, R11, R8, RZ ;  /* 0x000000080b097210 */ /* 0x000fe40007ffe0ff */
[----:B------:R-:W-:Y:S01]  /*1550*/  SHF.R.S32.HI R31, RZ, 0x1f, R21 ;  /* 0x0000001fff1f7819 */ /* 0x000fe20000011415 */
[----:B------:R-:W-:Y:S05]  /*1560*/  @!P3 BRA `(.L_x_4) ;  /* 0x00000000001cb947 */ /* 0x000fea0003800000 */
[----:B------:R-:W1:Y:S01]  /*1570*/  LDC R2, c[0x0][0x2c0] ;  /* 0x0000b000ff027b82 */ /* 0x000e620000000800 */
[----:B------:R-:W-:-:S05]  /*1580*/  @!P2 IMAD R0, R48, R44, RZ ;  /* 0x0000002c3000a224 */ /* 0x000fca00078e02ff */
[----:B------:R-:W-:Y:S02]  /*1590*/  LEA R0, R48, R0, 0x7 ;  /* 0x0000000030007211 */ /* 0x000fe400078e38ff */
[----:B------:R-:W1:Y:S02]  /*15a0*/  LDC R4, c[0x0][0x2e4] ;  /* 0x0000b900ff047b82 */ /* 0x000e640000000800 */
[----:B-1----:R-:W-:-:S05]  /*15b0*/  LEA R4, R2, R4, 0x7 ;  /* 0x0000000402047211 */ /* 0x002fca00078e38ff */
[----:B------:R-:W-:Y:S01]  /*15c0*/  IMAD R4, R4, R45, R0 ;  /* 0x0000002d04047224 */ /* 0x000fe200078e0200 */
[----:B------:R-:W-:Y:S06]  /*15d0*/  BRA `(.L_x_5) ;  /* 0x0000000000087947 */ /* 0x000fec0003800000 */
.L_x_4:
[----:B------:R-:W-:-:S04]  /*15e0*/  IMAD R4, R48, R239, R45 ;  /* 0x000000ef30047224 */ /* 0x000fc800078e022d */
[----:B------:R-:W-:-:S07]  /*15f0*/  IMAD R4, R4, R44, RZ ;  /* 0x0000002c04047224 */ /* 0x000fce00078e02ff */
.L_x_5:
[----:B------:R-:W2:Y:S01]  /*1600*/  LDL R50, [R1+0x18] ;  /* 0x0000180001327983 */ /* 0x000ea20000100800 */
[----:B------:R-:W1:Y:S01]  /*1610*/  LDC.64 R16, c[0x0][0x420] ;  /* 0x00010800ff107b82 */ /* 0x000e620000000a00 */
[----:B------:R-:W-:Y:S01]  /*1620*/  IMAD R239, R41, R239, RZ ;  /* 0x000000ef29ef7224 */ /* 0x000fe200078e02ff */
[----:B------:R-:W-:Y:S01]  /*1630*/  IADD3 R2, P2, R212, R12, RZ ;  /* 0x0000000cd4027210 */ /* 0x000fe20007f5e0ff */
[----:B------:R-:W3:Y:S01]  /*1640*/  S2R R44, SR_TID.X ;  /* 0x00000000002c7919 */ /* 0x000ee20000002100 */
[----:B------:R-:W-:Y:S01]  /*1650*/  SHF.R.S32.HI R213, RZ, 0x1f, R212 ;  /* 0x0000001fffd57819 */ /* 0x000fe200000114d4 */
[----:B------:R-:W-:Y:S01]  /*1660*/  IMAD.SHL.U32 R7, R239, 0x40, RZ ;  /* 0x00000040ef077824 */ /* 0x000fe200078e00ff */
[----:B------:R-:W-:Y:S01]  /*1670*/  IADD3 R0, -R224, R27, R24 ;  /* 0x0000001be0007210 */ /* 0x000fe20007ffe118 */
[----:B------:R-:W-:Y:S01]  /*1680*/  ULDC UR4, c[0x0][0x398] ;  /* 0x0000e60000047ab9 */ /* 0x000fe20000000800 */
[----:B------:R-:W-:Y:S01]  /*1690*/  IADD3 R12, R6, R4, RZ ;  /* 0x00000004060c7210 */ /* 0x000fe20007ffe0ff */
[----:B------:R-:W-:Y:S01]  /*16a0*/  IMAD.X R3, R213, 0x1, R13, P2 ;  /* 0x00000001d5037824 */ /* 0x000fe200010e060d */
[----:B------:R-:W-:Y:S01]  /*16b0*/  IADD3 R10, P3, P2, R10, R7, R38 ;  /* 0x000000070a0a7210 */ /* 0x000fe20007a7e026 */
[----:B------:R-:W-:Y:S01]  /*16c0*/  VIADD R0, R0, -UR4 ;  /* 0x8000000400007c36 */ /* 0x000fe20008000000 */
[----:B------:R-:W-:Y:S01]  /*16d0*/  SHF.R.S32.HI R7, RZ, 0x1f, R7 ;  /* 0x0000001fff077819 */ /* 0x000fe20000011407 */
[----:B------:R-:W-:Y:S01]  /*16e0*/  ULDC.64 UR6, c[0x0][0x428] ;  /* 0x00010a0000067ab9 */ /* 0x000fe20000000a00 */
[----:B------:R-:W4:Y:S01]  /*16f0*/  LDC.64 R46, c[0x0][0x478] ;  /* 0x00011e00ff2e7b82 */ /* 0x000f220000000a00 */
[----:B------:R-:W-:Y:S01]  /*1700*/  IMAD.IADD R11, R6, 0x1, R25 ;  /* 0x00000001060b7824 */ /* 0x000fe200078e0219 */
[----:B------:R-:W-:Y:S01]  /*1710*/  ULDC.64 UR10, c[0x0][0x210] ;  /* 0x00008400000a7ab9 */ /* 0x000fe20000000a00 */
[----:B------:R-:W-:Y:S01]  /*1720*/  ULDC.64 UR8, c[0x0][0x3e0] ;  /* 0x0000f80000087ab9 */ /* 0x000fe20000000a00 */
[----:B------:R-:W-:Y:S01]  /*1730*/  BSSY B1, `(.L_x_1) ;  /* 0x00005c4000017945 */ /* 0x000fe20003800000 */
[----:B-1----:R-:W-:-:S02]  /*1740*/  IMAD R5, R20, R16, RZ ;  /* 0x0000001014057224 */ /* 0x002fc400078e02ff */
[----:B------:R-:W-:-:S04]  /*1750*/  IMAD.WIDE.U32 R2, R6, R16, R2 ;  /* 0x0000001006027225 */ /* 0x000fc800078e0002 */
[----:B------:R-:W-:Y:S01]  /*1760*/  IMAD R8, R6, R17, R5 ;  /* 0x0000001106087224 */ /* 0x000fe200078e0205 */
[----:B------:R-:W-:Y:S02]  /*1770*/  IADD3.X R5, R9, R7, R40, P3, P2 ;  /* 0x0000000709057210 */ /* 0x000fe40001fe4428 */
[----:B------:R-:W-:Y:S01]  /*1780*/  IADD3 R9, P3, P2, R15, R10, R35 ;  /* 0x0000000a0f097210 */ /* 0x000fe20007a7e023 */
[----:B------:R-:W-:Y:S01]  /*1790*/  IMAD.IADD R3, R3, 0x1, R8 ;  /* 0x0000000103037824 */ /* 0x000fe200078e0208 */
[----:B---3--:R-:W-:Y:S01]  /*17a0*/  SHF.R.S32.HI R38, RZ, 0x1f, R44 ;  /* 0x0000001fff267819 */ /* 0x008fe2000001142c */
[----:B------:R-:W-:Y:S01]  /*17b0*/  IMAD R10, R43, UR6, RZ ;  /* 0x000000062b0a7c24 */ /* 0x000fe2000f8e02ff */
[----:B------:R-:W-:Y:S01]  /*17c0*/  IADD3.X R8, R14, R5, R26, P3, P2 ;  /* 0x000000050e087210 */ /* 0x000fe20001fe441a */
[----:B------:R-:W1:Y:S01]  /*17d0*/  LDC.64 R40, c[0x0][0x2b0] ;  /* 0x0000ac00ff287b82 */ /* 0x000e620000000a00 */
[----:B------:R-:W-:Y:S01]  /*17e0*/  LEA.HI R26, R38, R44, RZ, 0x3 ;  /* 0x0000002c261a7211 */ /* 0x000fe200078f18ff */
[C---:B------:R-:W-:Y:S01]  /*17f0*/  IMAD R10, R45.reuse, UR7, R10 ;  /* 0x000000072d0a7c24 */ /* 0x040fe2000f8e020a */
[----:B------:R-:W-:Y:S01]  /*1800*/  SHF.R.S32.HI R7, RZ, 0x1f, R0 ;  /* 0x0000001fff077819 */ /* 0x000fe20000011400 */
[----:B------:R-:W-:Y:S01]  /*1810*/  IMAD.WIDE.U32 R2, R45, UR6, R2 ;  /* 0x000000062d027c25 */ /* 0x000fe2000f8e0002 */
[----:B------:R-:W-:Y:S01]  /*1820*/  SHF.R.S32.HI R14, RZ, 0x3, R26 ;  /* 0x00000003ff0e7819 */ /* 0x000fe2000001141a */
[----:B------:R-:W-:Y:S01]  /*1830*/  ULDC.64 UR6, c[0x0][0x400] ;  /* 0x0001000000067ab9 */ /* 0x000fe20000000a00 */
[----:B------:R-:W-:-:S02]  /*1840*/  LEA.HI R13, R7, R0, RZ, 0x6 ;  /* 0x00000000070d7211 */ /* 0x000fc400078f30ff */
[----:B------:R-:W-:Y:S02]  /*1850*/  LEA.HI R0, R38, R44, RZ, 0x5 ;  /* 0x0000002c26007211 */ /* 0x000fe400078f28ff */
[----:B------:R-:W-:Y:S02]  /*1860*/  IADD3 R4, P2, R14, R6, RZ ;  /* 0x000000060e047210 */ /* 0x000fe40007f5e0ff */
[----:B------:R-:W-:Y:S02]  /*1870*/  SHF.R.S32.HI R35, RZ, 0x1f, R14 ;  /* 0x0000001fff237819 */ /* 0x000fe4000001140e */
[----:B------:R-:W-:Y:S01]  /*1880*/  SHF.R.S32.HI R0, RZ, 0x5, R0 ;  /* 0x00000005ff007819 */ /* 0x000fe20000011400 */
[----:B------:R-:W-:-:S04]  /*1890*/  IMAD.WIDE.U32 R6, R4, R28, R212 ;  /* 0x0000001c04067225 */ /* 0x000fc800078e00d4 */
[----:B------:R-:W-:-:S04]  /*18a0*/  IMAD.X R5, R35, 0x1, R20, P2 ;  /* 0x0000000123057824 */ /* 0x000fc800010e0614 */
[----:B------:R-:W-:-:S04]  /*18b0*/  IMAD R5, R5, R28, RZ ;  /* 0x0000001c05057224 */ /* 0x000fc800078e02ff */
[----:B------:R-:W-:Y:S02]  /*18c0*/  IMAD R4, R4, R29, R5 ;  /* 0x0000001d04047224 */ /* 0x000fe400078e0205 */
[----:B------:R-:W-:Y:S01]  /*18d0*/  IMAD.IADD R5, R3, 0x1, R10 ;  /* 0x0000000103057824 */ /* 0x000fe200078e020a */
[----:B------:R-:W-:Y:S01]  /*18e0*/  SHF.R.S32.HI R3, RZ, 0x6, R13 ;  /* 0x00000006ff037819 */ /* 0x000fe2000001140d */
[----:B-1----:R-:W-:-:S03]  /*18f0*/  IMAD.WIDE R10, R11, 0x4, R40 ;  /* 0x000000040b0a7825 */ /* 0x002fc600078e0228 */
[----:B------:R-:W-:Y:S01]  /*1900*/  VIMNMX R246, RZ, R3, !PT ;  /* 0x00000003fff67248 */ /* 0x000fe20007fe0100 */
[----:B------:R-:W-:Y:S02]  /*1910*/  IMAD.MOV.U32 R217, RZ, RZ, R10 ;  /* 0x000000ffffd97224 */ /* 0x000fe400078e000a */
[----:B------:R-:W-:Y:S01]  /*1920*/  IMAD.MOV.U32 R216, RZ, RZ, R11 ;  /* 0x000000ffffd87224 */ /* 0x000fe200078e000b */
[C---:B------:R-:W-:Y:S01]  /*1930*/  ISETP.GT.AND P4, PT, R204.reuse, R246, PT ;  /* 0x000000f6cc00720c */ /* 0x040fe20003f84270 */
[----:B------:R-:W-:Y:S02]  /*1940*/  VIADD R204, R204, 0xffffffff ;  /* 0xffffffffcccc7836 */ /* 0x000fe40000000000 */
[----:B--2---:R-:W-:-:S05]  /*1950*/  IMAD R0, R0, R239, R50 ;  /* 0x000000ef00007224 */ /* 0x004fca00078e0232 */
[----:B------:R-:W-:-:S04]  /*1960*/  IADD3 R9, P2, R0, R9, RZ ;  /* 0x0000000900097210 */ /* 0x000fc80007f5e0ff */
[----:B------:R-:W-:Y:S02]  /*1970*/  LEA.HI.X.SX32 R0, R0, R8, 0x1, P2 ;  /* 0x0000000800007211 */ /* 0x000fe400010f0eff */
[----:B------:R-:W-:Y:S02]  /*1980*/  LEA R200, P2, R9, UR6, 0x2 ;  /* 0x0000000609c87c11 */ /* 0x000fe4000f8410ff */
[----:B------:R-:W-:Y:S02]  /*1990*/  IADD3 R8, P3, R39, R6, RZ ;  /* 0x0000000627087210 */ /* 0x000fe40007f7e0ff */
[----:B------:R-:W-:Y:S01]  /*19a0*/  LEA.HI.X R201, R9, UR7, R0, 0x2, P2 ;  /* 0x0000000709c97c11 */ /* 0x000fe200090f1400 */
[----:B------:R-:W-:Y:S01]  /*19b0*/  ULDC.64 UR6, c[0x0][0x258] ;  /* 0x0000960000067ab9 */ /* 0x000fe20000000a00 */
[----:B------:R-:W-:Y:S01]  /*19c0*/  IADD3.X R9, R32, R7, R4, P3, !PT ;  /* 0x0000000720097210 */ /* 0x000fe20001ffe404 */
[----:B------:R-:W-:Y:S01]  /*19d0*/  IMAD R0, R35, R16, RZ ;  /* 0x0000001023007224 */ /* 0x000fe200078e02ff */
[----:B------:R-:W-:Y:S01]  /*19e0*/  MOV R4, R2 ;  /* 0x0000000200047202 */ /* 0x000fe20000000f00 */
[----:B------:R-:W-:-:S02]  /*19f0*/  IMAD R2, R43, UR6, RZ ;  /* 0x000000062b027c24 */ /* 0x000fc4000f8e02ff */
[C---:B------:R-:W-:Y:S02]  /*1a00*/  IMAD R0, R14.reuse, R17, R0 ;  /* 0x000000110e007224 */ /* 0x040fe400078e0200 */
[----:B------:R-:W-:Y:S02]  /*1a10*/  IMAD R2, R45, UR7, R2 ;  /* 0x000000072d027c24 */ /* 0x000fe4000f8e0202 */
[----:B------:R-:W-:-:S04]  /*1a20*/  IMAD.WIDE.U32 R4, R14, R16, R4 ;  /* 0x000000100e047225 */ /* 0x000fc800078e0004 */
[----:B------:R-:W-:Y:S01]  /*1a30*/  IMAD.WIDE.U32 R8, R45, UR6, R8 ;  /* 0x000000062d087c25 */ /* 0x000fe2000f8e0008 */
[----:B------:R-:W-:Y:S02]  /*1a40*/  IADD3 R15, R5, R0, RZ ;  /* 0x00000000050f7210 */ /* 0x000fe40007ffe0ff */
[----:B------:R-:W-:Y:S01]  /*1a50*/  LEA R208, P2, R4, UR8, 0x1 ;  /* 0x0000000804d07c11 */ /* 0x000fe2000f8408ff */
[----:B----4-:R-:W-:Y:S01]  /*1a60*/  IMAD.WIDE R6, R12, 0x4, R46 ;  /* 0x000000040c067825 */ /* 0x010fe200078e022e */
[----:B------:R-:W-:Y:S02]  /*1a70*/  LEA R206, P3, R8, UR10, 0x1 ;  /* 0x0000000a08ce7c11 */ /* 0x000fe4000f8608ff */
[----:B------:R-:W-:Y:S01]  /*1a80*/  LEA.HI.X R209, R4, UR9, R15, 0x1, P2 ;  /* 0x0000000904d17c11 */ /* 0x000fe200090f0c0f */
[----:B------:R-:W-:Y:S01]  /*1a90*/  IMAD.IADD R20, R9, 0x1, R2 ;  /* 0x0000000109147824 */ /* 0x000fe200078e0202 */
[----:B------:R-:W-:Y:S01]  /*1aa0*/  MOV R221, R7 ;  /* 0x0000000700dd7202 */ /* 0x000fe20000000f00 */
[----:B------:R-:W-:-:S03]  /*1ab0*/  IMAD.MOV.U32 R223, RZ, RZ, R6 ;  /* 0x000000ffffdf7224 */ /* 0x000fc600078e0006 */
[----:B------:R-:W-:Y:S01]  /*1ac0*/  LEA.HI.X R207, R8, UR11, R20, 0x1, P3 ;  /* 0x0000000b08cf7c11 */ /* 0x000fe200098f0c14 */
[----:B------:R-:W-:Y:S06]  /*1ad0*/  @P4 BRA `(.L_x_6) ;  /* 0x0000000800184947 */ /* 0x000fec0003800000 */
[----:B------:R-:W1:Y:S01]  /*1ae0*/  @P1 LDC.64 R12, c[0x0][0x458] ;  /* 0x00011600ff0c1b82 */ /* 0x000e620000000a00 */
[CC--:B------:R-:W-:Y:S02]  /*1af0*/  @P1 IADD3 R0, R247.reuse, R49.reuse, RZ ;  /* 0x00000031f7001210 */ /* 0x0c0fe40007ffe0ff */
[----:B------:R-:W-:-:S05]  /*1b00*/  @P1 IADD3 R4, R247, R49, RZ ;  /* 0x00000031f7041210 */ /* 0x000fca0007ffe0ff */
[----:B------:R-:W2:Y:S01]  /*1b10*/  @P1 LDC.64 R8, c[0x0][0x450] ;  /* 0x00011400ff081b82 */ /* 0x000ea20000000a00 */
[C---:B-1----:R-:W-:Y:S02]  /*1b20*/  @P1 IMAD R6, R0.reuse, R13, RZ ;  /* 0x0000000d00061224 */ /* 0x042fe400078e02ff */
[----:B------:R-:W-:-:S05]  /*1b30*/  @P1 IMAD.WIDE.U32 R2, R0, R12, RZ ;  /* 0x0000000c00021225 */ /* 0x000fca00078e00ff */
[----:B------:R-:W-:Y:S01]  /*1b40*/  @P1 IADD3 R15, R3, R6, RZ ;  /* 0x00000006030f1210 */ /* 0x000fe20007ffe0ff */
[C---:B--2---:R-:W-:Y:S01]  /*1b50*/  @P1 IMAD R0, R4.reuse, R9, RZ ;  /* 0x0000000904001224 */ /* 0x044fe200078e02ff */
[----:B------:R-:W-:Y:S01]  /*1b60*/  @P1 MOV R11, R2 ;  /* 0x00000002000b1202 */ /* 0x000fe20000000f00 */
        /* <DEDUP_REMOVED lines=16> */
.L_x_7:
        /* <DEDUP_REMOVED lines=13> */
.L_x_8:
[-C--:B------:R-:W-:Y:S01]  /*1d40*/  IMAD R0, R30, R8.reuse, RZ ;  /* 0x000000081e007224 */ /* 0x080fe200078e02ff */
[----:B------:R-:W-:Y:S01]  /*1d50*/  ULDC.64 UR6, c[0x0][0x468] ;  /* 0x00011a0000067ab9 */ /* 0x000fe20000000a00 */
[----:B------:R-:W-:Y:S01]  /*1d60*/  IMAD.WIDE.U32 R2, R24, R8, R212 ;  /* 0x0000000818027225 */ /* 0x000fe200078e00d4 */
[----:B------:R-:W-:Y:S01]  /*1d70*/  IADD3 R5, R14, 0x20, RZ ;  /* 0x000000200e057810 */ /* 0x000fe20007ffe0ff */
[----:B------:R-:W-:Y:S02]  /*1d80*/  BSSY B0, `(.L_x_9) ;  /* 0x000001a000007945 */ /* 0x000fe40003800000 */
[----:B------:R-:W-:Y:S01]  /*1d90*/  IMAD R4, R24, R9, R0 ;  /* 0x0000000918047224 */ /* 0x000fe200078e0200 */
[----:B------:R-:W-:Y:S01]  /*1da0*/  IADD3 R2, P0, R6, R2, RZ ;  /* 0x0000000206027210 */ /* 0x000fe20007f1e0ff */
[----:B------:R-:W-:Y:S02]  /*1db0*/  IMAD R0, R245, -0x40, R224 ;  /* 0xffffffc0f5007824 */ /* 0x000fe400078e02e0 */
[----:B------:R-:W-:Y:S01]  /*1dc0*/  IMAD R10, R43, UR6, RZ ;  /* 0x000000062b0a7c24 */ /* 0x000fe2000f8e02ff */
[----:B------:R-:W-:-:S02]  /*1dd0*/  IADD3.X R3, R7, R3, R4, P0, !PT ;  /* 0x0000000307037210 */ /* 0x000fc400007fe404 */
[-C--:B------:R-:W-:Y:S01]  /*1de0*/  ISETP.GE.AND P3, PT, R14, R0.reuse, PT ;  /* 0x000000000e00720c */ /* 0x080fe20003f66270 */
[----:B------:R-:W-:Y:S01]  /*1df0*/  IMAD R10, R45, UR7, R10 ;  /* 0x000000072d0a7c24 */ /* 0x000fe2000f8e020a */
[----:B------:R-:W-:Y:S01]  /*1e00*/  ISETP.GE.AND P2, PT, R5, R0, PT ;  /* 0x000000000500720c */ /* 0x000fe20003f46270 */
[----:B------:R-:W-:-:S05]  /*1e10*/  IMAD.WIDE.U32 R2, R45, UR6, R2 ;  /* 0x000000062d027c25 */ /* 0x000fca000f8e0002 */
[----:B------:R-:W-:-:S05]  /*1e20*/  IADD3 R10, R3, R10, RZ ;  /* 0x0000000a030a7210 */ /* 0x000fca0007ffe0ff */
[----:B------:R-:W-:Y:S05]  /*1e30*/  @P3 BRA `(.L_x_10) ;  /* 0x0000000000383947 */ /* 0x000fea0003800000 */
[----:B------:R-:W-:Y:S01]  /*1e40*/  MOV R5, R10 ;  /* 0x0000000a00057202 */ /* 0x000fe20000000f00 */
[-C--:B------:R-:W-:Y:S01]  /*1e50*/  IMAD R0, R35, R8.reuse, RZ ;  /* 0x0000000823007224 */ /* 0x080fe200078e02ff */
[----:B------:R-:W-:Y:S01]  /*1e60*/  ULDC UR4, c[0x0][0x2d0] ;  /* 0x0000b40000047ab9 */ /* 0x000fe20000000800 */
[----:B------:R-:W-:Y:S01]  /*1e70*/  IMAD.MOV.U32 R4, RZ, RZ, R2 ;  /* 0x000000ffff047224 */ /* 0x000fe200078e0002 */
[----:B------:R-:W-:Y:S01]  /*1e80*/  ISETP.GE.AND P4, PT, R212, UR4, PT ;  /* 0x00000004d4007c0c */ /* 0x000fe2000bf86270 */
[C---:B------:R-:W-:Y:S01]  /*1e90*/  IMAD R0, R14.reuse, R9, R0 ;  /* 0x000000090e007224 */ /* 0x040fe200078e0200 */
[----:B------:R-:W-:Y:S01]  /*1ea0*/  ISETP.GE.AND P1, PT, R225, UR4, PT ;  /* 0x00000004e1007c0c */ /* 0x000fe2000bf26270 */
[----:B------:R-:W-:Y:S01]  /*1eb0*/  IMAD.WIDE.U32 R6, R14, R8, R4 ;  /* 0x000000080e067225 */ /* 0x000fe200078e0004 */
[----:B------:R-:W-:-:S03]  /*1ec0*/  ULDC.64 UR6, c[0x0][0x3f0] ;  /* 0x0000fc0000067ab9 */ /* 0x000fc60000000a00 */
[----:B------:R-:W-:Y:S01]  /*1ed0*/  IMAD.IADD R0, R7, 0x1, R0 ;  /* 0x0000000107007824 */ /* 0x000fe200078e0200 */
[----:B------:R-:W-:-:S04]  /*1ee0*/  LEA R4, P0, R6, UR6, 0x1 ;  /* 0x0000000606047c11 */ /* 0x000fc8000f8008ff */
[----:B------:R-:W-:-:S05]  /*1ef0*/  LEA.HI.X R5, R6, UR7, R0, 0x1, P0 ;  /* 0x0000000706057c11 */ /* 0x000fca00080f0c00 */
[----:B------:R1:W-:Y:S04]  /*1f00*/  @!P4 STG.E.128 desc[UR16][R4.64], RZ ;  /* 0x000000ff0400c986 */ /* 0x0003e8000c101d10 */
[----:B------:R1:W-:Y:S02]  /*1f10*/  @!P1 STG.E.128 desc[UR16][R4.64+0x80], RZ ;  /* 0x000080ff04009986 */ /* 0x0003e4000c101d10 */
.L_x_10:
[----:B------:R-:W-:Y:S05]  /*1f20*/  BSYNC B0 ;  /* 0x0000000000007941 */ /* 0x000fea0003800000 */
.L_x_9:
[----:B------:R-:W-:Y:S04]  /*1f30*/  BSSY B0, `(.L_x_11) ;  /* 0x0000012000007945 */ /* 0x000fe80003800000 */
[----:B------:R-:W-:Y:S05]  /*1f40*/  @P2 BRA `(.L_x_12) ;  /* 0x0000000000402947 */ /* 0x000fea0003800000 */
[----:B------:R-:W-:Y:S01]  /*1f50*/  IADD3 R0, P0, R14, 0x20, RZ ;  /* 0x000000200e007810 */ /* 0x000fe20007f1e0ff */
[----:B-1----:R-:W-:Y:S01]  /*1f60*/  IMAD.MOV.U32 R4, RZ, RZ, R2 ;  /* 0x000000ffff047224 */ /* 0x002fe200078e0002 */
[----:B------:R-:W-:Y:S01]  /*1f70*/  MOV R5, R10 ;  /* 0x0000000a00057202 */ /* 0x000fe20000000f00 */
[----:B------:R-:W-:Y:S01]  /*1f80*/  ULDC UR4, c[0x0][0x2d0] ;  /* 0x0000b40000047ab9 */ /* 0x000fe20000000800 */
[----:B------:R-:W-:Y:S01]  /*1f90*/  ULDC.64 UR6, c[0x0][0x3f0] ;  /* 0x0000fc0000067ab9 */ /* 0x000fe20000000a00 */
[----:B------:R-:W-:Y:S01]  /*1fa0*/  IMAD.X R3, RZ, RZ, R35, P0 ;  /* 0x000000ffff037224 */ /* 0x000fe200000e0623 */
[----:B------:R-:W-:Y:S01]  /*1fb0*/  ISETP.GE.AND P1, PT, R212, UR4, PT ;  /* 0x00000004d4007c0c */ /* 0x000fe2000bf26270 */
[----:B------:R-:W-:Y:S01]  /*1fc0*/  IMAD.WIDE.U32 R4, R0, R8, R4 ;  /* 0x0000000800047225 */ /* 0x000fe200078e0004 */
[----:B------:R-:W-:-:S03]  /*1fd0*/  ISETP.GE.AND P0, PT, R225, UR4, PT ;  /* 0x00000004e1007c0c */ /* 0x000fc6000bf06270 */
[----:B------:R-:W-:Y:S01]  /*1fe0*/  IMAD R3, R3, R8, RZ ;  /* 0x0000000803037224 */ /* 0x000fe200078e02ff */
[----:B------:R-:W-:-:S03]  /*1ff0*/  LEA R2, P4, R4, UR6, 0x1 ;  /* 0x0000000604027c11 */ /* 0x000fc6000f8808ff */
[----:B------:R-:W-:-:S04]  /*2000*/  IMAD R0, R0, R9, R3 ;  /* 0x0000000900007224 */ /* 0x000fc800078e0203 */
[----:B------:R-:W-:-:S05]  /*2010*/  IMAD.IADD R0, R5, 0x1, R0 ;  /* 0x0000000105007824 */ /* 0x000fca00078e0200 */
[----:B------:R-:W-:-:S05]  /*2020*/  LEA.HI.X R3, R4, UR7, R0, 0x1, P4 ;  /* 0x0000000704037c11 */ /* 0x000fca000a0f0c00 */
[----:B------:R2:W-:Y:S04]  /*2030*/  @!P1 STG.E.128 desc[UR16][R2.64], RZ ;  /* 0x000000ff02009986 */ /* 0x0005e8000c101d10 */
[----:B------:R2:W-:Y:S02]  /*2040*/  @!P0 STG.E.128 desc[UR16][R2.64+0x80], RZ ;  /* 0x000080ff02008986 */ /* 0x0005e4000c101d10 */
.L_x_12:
[----:B------:R-:W-:Y:S05]  /*2050*/  BSYNC B0 ;  /* 0x0000000000007941 */ /* 0x000fea0003800000 */
.L_x_11:
[-C--:B--2---:R-:W-:Y:S01]  /*2060*/  IMAD.WIDE.U32 R2, R24, R12.reuse, R212 ;  /* 0x0000000c18027225 */ /* 0x084fe200078e00d4 */
[----:B------:R-:W-:Y:S01]  /*2070*/  ULDC.64 UR6, c[0x0][0x470] ;  /* 0x00011c0000067ab9 */ /* 0x000fe20000000a00 */
[----:B------:R-:W-:Y:S02]  /*2080*/  BSSY B0, `(.L_x_13) ;  /* 0x0000018000007945 */ /* 0x000fe40003800000 */
[----:B------:R-:W-:Y:S01]  /*2090*/  IMAD R0, R30, R12, RZ ;  /* 0x0000000c1e007224 */ /* 0x000fe200078e02ff */
[----:B------:R-:W-:Y:S01]  /*20a0*/  IADD3 R2, P0, R11, R2, RZ ;  /* 0x000000020b027210 */ /* 0x000fe20007f1e0ff */
[----:B------:R-:W-:Y:S02]  /*20b0*/  IMAD R8, R43, UR6, RZ ;  /* 0x000000062b087c24 */ /* 0x000fe4000f8e02ff */
[----:B------:R-:W-:Y:S02]  /*20c0*/  IMAD R0, R24, R13, R0 ;  /* 0x0000000d18007224 */ /* 0x000fe400078e0200 */
[----:B------:R-:W-:-:S03]  /*20d0*/  IMAD R8, R45, UR7, R8 ;  /* 0x000000072d087c24 */ /* 0x000fc6000f8e0208 */
[----:B------:R-:W-:-:S03]  /*20e0*/  IADD3.X R3, R15, R3, R0, P0, !PT ;  /* 0x000000030f037210 */ /* 0x000fc600007fe400 */
[----:B------:R-:W-:-:S05]  /*20f0*/  IMAD.WIDE.U32 R2, R45, UR6, R2 ;  /* 0x000000062d027c25 */ /* 0x000fca000f8e0002 */
[----:B------:R-:W-:Y:S01]  /*2100*/  IADD3 R8, R3, R8, RZ ;  /* 0x0000000803087210 */ /* 0x000fe20007ffe0ff */
[----:B------:R-:W-:Y:S06]  /*2110*/  @P3 BRA `(.L_x_14) ;  /* 0x0000000000383947 */ /* 0x000fec0003800000 */
[----:B-1----:R-:W-:Y:S01]  /*2120*/  MOV R5, R8 ;  /* 0x0000000800057202 */ /* 0x002fe20000000f00 */
        /* <DEDUP_REMOVED lines=13> */
.L_x_14:
[----:B------:R-:W-:Y:S05]  /*2200*/  BSYNC B0 ;  /* 0x0000000000007941 */ /* 0x000fea0003800000 */
.L_x_13:
[----:B------:R-:W-:Y:S05]  /*2210*/  @P2 BRA `(.L_x_15) ;  /* 0x0000005000542947 */ /* 0x000fea0003800000 */
[----:B------:R-:W-:Y:S01]  /*2220*/  IADD3 R0, P0, R14, 0x20, RZ ;  /* 0x000000200e007810 */ /* 0x000fe20007f1e0ff */
[----:B-12---:R-:W-:Y:S01]  /*2230*/  IMAD.MOV.U32 R4, RZ, RZ, R2 ;  /* 0x000000ffff047224 */ /* 0x006fe200078e0002 */
[----:B------:R-:W-:Y:S01]  /*2240*/  MOV R5, R8 ;  /* 0x0000000800057202 */ /* 0x000fe20000000f00 */
[----:B------:R-:W-:Y:S01]  /*2250*/  ULDC UR4, c[0x0][0x2d0] ;  /* 0x0000b40000047ab9 */ /* 0x000fe20000000800 */
[----:B------:R-:W-:Y:S01]  /*2260*/  ULDC.64 UR6, c[0x0][0x3f8] ;  /* 0x0000fe0000067ab9 */ /* 0x000fe20000000a00 */
[----:B------:R-:W-:Y:S01]  /*2270*/  IMAD.X R3, RZ, RZ, R35, P0 ;  /* 0x000000ffff037224 */ /* 0x000fe200000e0623 */
[----:B------:R-:W-:Y:S01]  /*2280*/  ISETP.GE.AND P0, PT, R212, UR4, PT ;  /* 0x00000004d4007c0c */ /* 0x000fe2000bf06270 */
[----:B------:R-:W-:-:S04]  /*2290*/  IMAD.WIDE.U32 R4, R0, R12, R4 ;  /* 0x0000000c00047225 */ /* 0x000fc800078e0004 */
[----:B------:R-:W-:Y:S01]  /*22a0*/  IMAD R3, R3, R12, RZ ;  /* 0x0000000c03037224 */ /* 0x000fe200078e02ff */
[----:B------:R-:W-:-:S03]  /*22b0*/  LEA R2, P1, R4, UR6, 0x1 ;  /* 0x0000000604027c11 */ /* 0x000fc6000f8208ff */
[----:B------:R-:W-:-:S04]  /*22c0*/  IMAD R0, R0, R13, R3 ;  /* 0x0000000d00007224 */ /* 0x000fc800078e0203 */
[----:B------:R-:W-:-:S05]  /*22d0*/  IMAD.IADD R0, R5, 0x1, R0 ;  /* 0x0000000105007824 */ /* 0x000fca00078e0200 */
[----:B------:R-:W-:-:S05]  /*22e0*/  LEA.HI.X R3, R4, UR7, R0, 0x1, P1 ;  /* 0x0000000704037c11 */ /* 0x000fca00088f0c00 */
[----:B------:R1:W-:Y:S01]  /*22f0*/  @!P0 STG.E.128 desc[UR16][R2.64], RZ ;  /* 0x000000ff02008986 */ /* 0x0003e2000c101d10 */
[----:B------:R-:W-:-:S13]  /*2300*/  ISETP.GE.AND P0, PT, R225, UR4, PT ;  /* 0x00000004e1007c0c */ /* 0x000fda000bf06270 */
[----:B------:R-:W-:Y:S05]  /*2310*/  @P0 BRA `(.L_x_15) ;  /* 0x0000005000140947 */ /* 0x000fea0003800000 */
[----:B------:R2:W-:Y:S01]  /*2320*/  STG.E.128 desc[UR16][R2.64+0x80], RZ ;  /* 0x000080ff02007986 */ /* 0x0005e2000c101d10 */
[----:B------:R-:W-:Y:S05]  /*2330*/  BRA `(.L_x_15) ;  /* 0x00000050000c7947 */ /* 0x000fea0003800000 */
.L_x_6:
[----:B------:R-:W2:Y:S01]  /*2340*/  LDL R32, [R1+0x14] ;  /* 0x0000140001207983 */ /* 0x000ea20000100800 */
[----:B------:R-:W-:Y:S01]  /*2350*/  IMAD R0, R245, -0x40, R224 ;  /* 0xffffffc0f5007824 */ /* 0x000fe200078e02e0 */
[----:B------:R-:W-:Y:S01]  /*2360*/  ULDC.64 UR6, c[0x0][0x268] ;  /* 0x00009a0000067ab9 */ /* 0x000fe20000000a00 */
[----:B------:R-:W-:Y:S01]  /*2370*/  IMAD.WIDE.U32 R2, R24, R18, R212 ;  /* 0x0000001218027225 */ /* 0x000fe200078e00d4 */
[----:B------:R-:W-:Y:S01]  /*2380*/  BSSY B0, `(.L_x_16) ;  /* 0x0000030000007945 */ /* 0x000fe20003800000 */
[----:B------:R-:W-:Y:S01]  /*2390*/  @P0 BAR.SYNC.DEFER_BLOCKING 0x0 ;  /* 0x0000000000000b1d */ /* 0x000fe20000010000 */
[----:B------:R-:W-:Y:S01]  /*23a0*/  ISETP.GE.AND P6, PT, R14, R0, PT ;  /* 0x000000000e00720c */ /* 0x000fe20003fc6270 */
[----:B------:R-:W-:Y:S01]  /*23b0*/  IMAD R7, R30, R18, RZ ;  /* 0x000000121e077224 */ /* 0x000fe200078e02ff */
[----:B------:R-:W-:Y:S01]  /*23c0*/  IADD3 R6, P1, R33, R2, RZ ;  /* 0x0000000221067210 */ /* 0x000fe20007f3e0ff */
[----:B------:R-:W-:Y:S02]  /*23d0*/  VIADD R10, R14, 0x20 ;  /* 0x000000200e0a7836 */ /* 0x000fe40000000000 */
[----:B------:R-:W-:-:S02]  /*23e0*/  IMAD R2, R24, R19, R7 ;  /* 0x0000001318027224 */ /* 0x000fc400078e0207 */
[----:B------:R-:W-:Y:S01]  /*23f0*/  IMAD R13, R204, -0x40, R27 ;  /* 0xffffffc0cc0d7824 */ /* 0x000fe200078e021b */
[----:B------:R-:W-:Y:S01]  /*2400*/  ISETP.GE.AND P5, PT, R10, R0, PT ;  /* 0x000000000a00720c */ /* 0x000fe20003fa6270 */
[----:B------:R-:W-:Y:S01]  /*2410*/  IMAD R0, R31, UR6, RZ ;  /* 0x000000061f007c24 */ /* 0x000fe2000f8e02ff */
[----:B------:R-:W-:Y:S02]  /*2420*/  IADD3.X R7, R34, R3, R2, P1, !PT ;  /* 0x0000000322077210 */ /* 0x000fe40000ffe402 */
[----:B------:R-:W-:Y:S01]  /*2430*/  LEA.HI R2, R204, R204, RZ, 0x1 ;  /* 0x000000cccc027211 */ /* 0x000fe200078f08ff */
[C---:B------:R-:W-:Y:S01]  /*2440*/  IMAD R0, R21.reuse, UR7, R0 ;  /* 0x0000000715007c24 */ /* 0x040fe2000f8e0200 */
[-C--:B------:R-:W-:Y:S01]  /*2450*/  ISETP.GE.AND P3, PT, R10, R13.reuse, PT ;  /* 0x0000000d0a00720c */ /* 0x080fe20003f66270 */
[----:B------:R-:W-:Y:S01]  /*2460*/  IMAD.WIDE.U32 R6, R21, UR6, R6 ;  /* 0x0000000615067c25 */ /* 0x000fe2000f8e0006 */
[----:B------:R-:W-:Y:S02]  /*2470*/  ISETP.GE.AND P4, PT, R14, R13, PT ;  /* 0x0000000d0e00720c */ /* 0x000fe40003f86270 */
[----:B------:R-:W-:-:S02]  /*2480*/  LOP3.LUT R25, R2, 0xfffffffe, RZ, 0xc0, !PT ;  /* 0xfffffffe02197812 */ /* 0x000fc400078ec0ff */
[----:B------:R-:W-:Y:S02]  /*2490*/  IADD3 R12, R7, R0, RZ ;  /* 0x00000000070c7210 */ /* 0x000fe40007ffe0ff */
[----:B--2---:R-:W-:-:S05]  /*24a0*/  LEA R203, R32, UR5, 0x1 ;  /* 0x0000000520cb7c11 */ /* 0x004fca000f8e08ff */
[----:B------:R1:W-:Y:S04]  /*24b0*/  @P6 STS.128 [R203+0x10000], RZ ;  /* 0x010000ffcb006388 */ /* 0x0003e80000000c00 */
[----:B------:R1:W-:Y:S01]  /*24c0*/  @P6 STS.128 [R203+0x12000], RZ ;  /* 0x012000ffcb006388 */ /* 0x0003e20000000c00 */
[----:B------:R-:W-:Y:S05]  /*24d0*/  @P6 BRA `(.L_x_17) ;  /* 0x0000000000686947 */ /* 0x000fea0003800000 */
[----:B------:R-:W-:Y:S01]  /*24e0*/  ULDC UR4, c[0x0][0x2d0] ;  /* 0x0000b40000047ab9 */ /* 0x000fe20000000800 */
[----:B------:R-:W-:Y:S01]  /*24f0*/  MOV R3, R12 ;  /* 0x0000000c00037202 */ /* 0x000fe20000000f00 */
[-C--:B------:R-:W-:Y:S01]  /*2500*/  IMAD R0, R35, R18.reuse, RZ ;  /* 0x0000001223007224 */ /* 0x080fe200078e02ff */
[----:B------:R-:W-:Y:S01]  /*2510*/  ISETP.GE.AND P2, PT, R212, UR4, PT ;  /* 0x00000004d4007c0c */ /* 0x000fe2000bf46270 */
[----:B------:R-:W-:Y:S01]  /*2520*/  IMAD.MOV.U32 R2, RZ, RZ, R6 ;  /* 0x000000ffff027224 */ /* 0x000fe200078e0006 */
[----:B------:R-:W-:Y:S01]  /*2530*/  ISETP.GE.AND P1, PT, R225, UR4, PT ;  /* 0x00000004e1007c0c */ /* 0x000fe2000bf26270 */
[C---:B------:R-:W-:Y:S02]  /*2540*/  IMAD R0, R14.reuse, R19, R0 ;  /* 0x000000130e007224 */ /* 0x040fe400078e0200 */
[----:B------:R-:W-:-:S04]  /*2550*/  IMAD.WIDE.U32 R2, R14, R18, R2 ;  /* 0x000000120e027225 */ /* 0x000fc800078e0002 */
[----:B------:R-:W-:-:S04]  /*2560*/  IMAD.IADD R0, R3, 0x1, R0 ;  /* 0x0000000103007824 */ /* 0x000fc800078e0200 */
[----:B------:R-:W2:Y:S01]  /*2570*/  @!P2 LDC.64 R10, c[0x0][0x220] ;  /* 0x00008800ff0aab82 */ /* 0x000ea20000000a00 */
[----:B------:R3:W-:Y:S01]  /*2580*/  @P2 STS.128 [R203+0x10000], RZ ;  /* 0x010000ffcb002388 */ /* 0x0007e20000000c00 */
[----:B--2---:R-:W-:-:S04]  /*2590*/  @!P2 LEA R10, P0, R2, R10, 0x1 ;  /* 0x0000000a020aa211 */ /* 0x004fc800078008ff */
[----:B------:R-:W-:-:S05]  /*25a0*/  @!P2 LEA.HI.X R11, R2, R11, R0, 0x1, P0 ;  /* 0x0000000b020ba211 */ /* 0x000fca00000f0c00 */
[----:B------:R-:W-:Y:S01]  /*25b0*/  @!PT LDS RZ, [RZ] ;  /* 0x00000000fffff984 */ /* 0x000fe20000000800 */
[----:B------:R-:W-:Y:S01]  /*25c0*/  @!PT LDS RZ, [RZ] ;  /* 0x00000000fffff984 */ /* 0x000fe20000000800 */
[----:B------:R-:W-:Y:S01]  /*25d0*/  @!PT LDS RZ, [RZ] ;  /* 0x00000000fffff984 */ /* 0x000fe20000000800 */
[----:B------:R3:W-:Y:S04]  /*25e0*/  @!P2 LDGSTS.E.BYPASS.LTC128B.128 [R203+0x10000], desc[UR16][R10.64] ;  /* 0x100000000acbafae */ /* 0x0007e8000b901d50 */
[----:B------:R3:W-:Y:S01]  /*25f0*/  @P1 STS.128 [R203+0x12000], RZ ;  /* 0x012000ffcb001388 */ /* 0x0007e20000000c00 */
[----:B------:R-:W-:Y:S05]  /*2600*/  @P1 BRA `(.L_x_17) ;  /* 0x00000000001c1947 */ /* 0x000fea0003800000 */
[----:B------:R-:W-:Y:S02]  /*2610*/  ULDC.64 UR6, c[0x0][0x220] ;  /* 0x0000880000067ab9 */ /* 0x000fe40000000a00 */
[----:B---3--:R-:W-:-:S04]  /*2620*/  LEA R10, P0, R2, UR6, 0x1 ;  /* 0x00000006020a7c11 */ /* 0x008fc8000f8008ff */
[----:B------:R-:W-:-:S05]  /*2630*/  LEA.HI.X R11, R2, UR7, R0, 0x1, P0 ;  /* 0x00000007020b7c11 */ /* 0x000fca00080f0c00 */
[----:B------:R-:W-:Y:S01]  /*2640*/  @!PT LDS RZ, [RZ] ;  /* 0x00000000fffff984 */ /* 0x000fe20000000800 */
[----:B------:R-:W-:Y:S01]  /*2650*/  @!PT LDS RZ, [RZ] ;  /* 0x00000000fffff984 */ /* 0x000fe20000000800 */
[----:B------:R-:W-:Y:S01]  /*2660*/  @!PT LDS RZ, [RZ] ;  /* 0x00000000fffff984 */ /* 0x000fe20000000800 */
[----:B------:R2:W-:Y:S04]  /*2670*/  LDGSTS.E.BYPASS.LTC128B.128 [R203+0x12000], desc[UR16][R10.64+0x80] ;  /* 0x120000800acb7fae */ /* 0x0005e8000b901d50 */
.L_x_17:
[----:B------:R-:W-:Y:S05]  /*2680*/  BSYNC B0 ;  /* 0x0000000000007941 */ /* 0x000fea0003800000 */
.L_x_16:
[----:B------:R4:W-:Y:S01]  /*2690*/  @P5 STS.128 [R203+0x11000], RZ ;  /* 0x011000ffcb005388 */ /* 0x0009e20000000c00 */
[----:B------:R-:W-:Y:S03]  /*26a0*/  BSSY B0, `(.L_x_18) ;  /* 0x000001e000007945 */ /* 0x000fe60003800000 */
[----:B------:R4:W-:Y:S01]  /*26b0*/  @P5 STS.128 [R203+0x13000], RZ ;  /* 0x013000ffcb005388 */ /* 0x0009e20000000c00 */
[----:B------:R-:W-:Y:S05]  /*26c0*/  @P5 BRA `(.L_x_19) ;  /* 0x00000000006c5947 */ /* 0x000fea0003800000 */
[----:B------:R-:W-:Y:S01]  /*26d0*/  ULDC UR4, c[0x0][0x2d0] ;  /* 0x0000b40000047ab9 */ /* 0x000fe20000000800 */
[----:B------:R-:W-:Y:S02]  /*26e0*/  IADD3 R0, P0, R14, 0x20, RZ ;  /* 0x000000200e007810 */ /* 0x000fe40007f1e0ff */
[----:B------:R-:W-:Y:S02]  /*26f0*/  ISETP.GE.AND P1, PT, R212, UR4, PT ;  /* 0x00000004d4007c0c */ /* 0x000fe4000bf26270 */
[----:B------:R-:W-:Y:S01]  /*2700*/  MOV R7, R12 ;  /* 0x0000000c00077202 */ /* 0x000fe20000000f00 */
[----:B------:R-:W-:Y:S01]  /*2710*/  IMAD.X R2, RZ, RZ, R35, P0 ;  /* 0x000000ffff027224 */ /* 0x000fe200000e0623 */
[----:B------:R-:W-:-:S03]  /*2720*/  ISETP.GE.AND P0, PT, R225, UR4, PT ;  /* 0x00000004e1007c0c */ /* 0x000fc6000bf06270 */
[-C--:B------:R-:W-:Y:S02]  /*2730*/  IMAD R2, R2, R18.reuse, RZ ;  /* 0x0000001202027224 */ /* 0x080fe400078e02ff */
[----:B------:R-:W-:-:S04]  /*2740*/  IMAD.WIDE.U32 R6, R0, R18, R6 ;  /* 0x0000001200067225 */ /* 0x000fc800078e0006 */
[----:B--23--:R-:W2:Y:S01]  /*2750*/  @!P1 LDC.64 R10, c[0x0][0x220] ;  /* 0x00008800ff0a9b82 */ /* 0x00cea20000000a00 */
[----:B------:R-:W-:Y:S01]  /*2760*/  IMAD R0, R0, R19, R2 ;  /* 0x0000001300007224 */ /* 0x000fe200078e0202 */
[----:B------:R3:W-:Y:S03]  /*2770*/  @P1 STS.128 [R203+0x11000], RZ ;  /* 0x011000ffcb001388 */ /* 0x0007e60000000c00 */
[----:B------:R-:W-:Y:S01]  /*2780*/  IMAD.IADD R0, R7, 0x1, R0 ;  /* 0x0000000107007824 */ /* 0x000fe200078e0200 */
        /* <DEDUP_REMOVED lines=15> */
.L_x_19:
[----:B------:R-:W-:Y:S05]  /*2880*/  BSYNC B0 ;  /* 0x0000000000007941 */ /* 0x000fea0003800000 */
.L_x_18:
[----:B------:R-:W0:Y:S01]  /*2890*/  LDGDEPBAR ;  /* 0x00000000000079af */ /* 0x000e220000000000 */
[----:B------:R-:W-:Y:S01]  /*28a0*/  BSSY B0, `(.L_x_20) ;  /* 0x0000013000007945 */ /* 0x000fe20003800000 */
[----:B------:R-:W-:Y:S02]  /*28b0*/  IADD3 R0, R204, -R25, RZ ;  /* 0x80000019cc007210 */ /* 0x000fe40007ffe0ff */
[----:B------:R1:W-:Y:S04]  /*28c0*/  @P4 STS.128 [R203+0x8000], RZ ;  /* 0x008000ffcb004388 */ /* 0x0003e80000000c00 */
[----:B------:R1:W-:Y:S01]  /*28d0*/  @P4 STS.128 [R203+0xa000], RZ ;  /* 0x00a000ffcb004388 */ /* 0x0003e20000000c00 */
[----:B------:R-:W-:Y:S05]  /*28e0*/  @P4 BRA `(.L_x_21) ;  /* 0x0000000000384947 */ /* 0x000fea0003800000 */
[----:B------:R-:W-:Y:S02]  /*28f0*/  ULDC UR4, c[0x0][0x2d0] ;  /* 0x0000b40000047ab9 */ /* 0x000fe40000000800 */
[----:B------:R-:W-:Y:S02]  /*2900*/  ISETP.GE.AND P1, PT, R212, UR4, PT ;  /* 0x00000004d4007c0c */ /* 0x000fe4000bf26270 */
[----:B------:R-:W-:-:S11]  /*2910*/  ISETP.GE.AND P0, PT, R225, UR4, PT ;  /* 0x00000004e1007c0c */ /* 0x000fd6000bf06270 */
[----:B------:R1:W-:Y:S04]  /*2920*/  @P1 STS.128 [R203+0x8000], RZ ;  /* 0x008000ffcb001388 */ /* 0x0003e80000000c00 */
[----:B------:R-:W-:Y:S01]  /*2930*/  @!PT LDS RZ, [RZ] ;  /* 0x00000000fffff984 */ /* 0x000fe20000000800 */
[----:B------:R-:W-:Y:S01]  /*2940*/  @!PT LDS RZ, [RZ] ;  /* 0x00000000fffff984 */ /* 0x000fe20000000800 */
[----:B------:R-:W-:Y:S01]  /*2950*/  @!PT LDS RZ, [RZ] ;  /* 0x00000000fffff984 */ /* 0x000fe20000000800 */
[----:B------:R1:W-:Y:S04]  /*2960*/  @!P1 LDGSTS.E.BYPASS.LTC128B.128 [R203+0x8000], desc[UR16][R208.64] ;  /* 0x08000000d0cb9fae */ /* 0x0003e8000b901d50 */
[----:B------:R1:W-:Y:S01]  /*2970*/  @P0 STS.128 [R203+0xa000], RZ ;  /* 0x00a000ffcb000388 */ /* 0x0003e20000000c00 */
[----:B------:R-:W-:Y:S05]  /*2980*/  @P0 BRA `(.L_x_21) ;  /* 0x0000000000100947 */ /* 0x000fea0003800000 */
[----:B------:R-:W-:Y:S01]  /*2990*/  @!PT LDS RZ, [RZ] ;  /* 0x00000000fffff984 */ /* 0x000fe20000000800 */
[----:B------:R-:W-:Y:S01]  /*29a0*/  @!PT LDS RZ, [RZ] ;  /* 0x00000000fffff984 */ /* 0x000fe20000000800 */
[----:B------:R-:W-:Y:S01]  /*29b0*/  @!PT LDS RZ, [RZ] ;  /* 0x00000000fffff984 */ /* 0x000fe20000000800 */
[----:B------:R1:W-:Y:S02]  /*29c0*/  LDGSTS.E.BYPASS.LTC128B.128 [R203+0xa000], desc[UR16][R208.64+0x80] ;  /* 0x0a000080d0cb7fae */ /* 0x0003e4000b901d50 */
.L_x_21:
[----:B------:R-:W-:Y:S05]  /*29d0*/  BSYNC B0 ;  /* 0x0000000000007941 */ /* 0x000fea0003800000 */
.L_x_20:
[----:B------:R1:W-:Y:S01]  /*29e0*/  @P3 STS.128 [R203+0x9000], RZ ;  /* 0x009000ffcb003388 */ /* 0x0003e20000000c00 */
[----:B------:R-:W-:Y:S01]  /*29f0*/  ISETP.NE.AND P0, PT, R0, 0x1, PT ;  /* 0x000000010000780c */ /* 0x000fe20003f05270 */
[----:B------:R-:W-:Y:S01]  /*2a00*/  VIADD R0, R32, 0x2000 ;  /* 0x0000200020007836 */ /* 0x000fe20000000000 */
[----:B------:R-:W-:Y:S01]  /*2a10*/  BSSY B0, `(.L_x_22) ;  /* 0x0000018000007945 */ /* 0x000fe20003800000 */
[----:B------:R1:W-:Y:S03]  /*2a20*/  @P3 STS.128 [R203+0xb000], RZ ;  /* 0x00b000ffcb003388 */ /* 0x0003e60000000c00 */
[----:B------:R-:W-:Y:S01]  /*2a30*/  SEL R202, R0, R32, !P0 ;  /* 0x0000002000ca7207 */ /* 0x000fe20004000000 */
[----:B------:R-:W-:Y:S05]  /*2a40*/  @P3 BRA `(.L_x_23) ;  /* 0x0000000000503947 */ /* 0x000fea0003800000 */
[----:B------:R-:W-:Y:S02]  /*2a50*/  ULDC UR4, c[0x0][0x2d0] ;  /* 0x0000b40000047ab9 */ /* 0x000fe40000000800 */
[----:B------:R-:W-:-:S13]  /*2a60*/  ISETP.GE.AND P2, PT, R212, UR4, PT ;  /* 0x00000004d4007c0c */ /* 0x000fda000bf46270 */
[C---:B--23--:R-:W-:Y:S01]  /*2a70*/  @!P2 LEA R2, P1, R16.reuse, R208, 0x6 ;  /* 0x000000d01002a211 */ /* 0x04cfe200078230ff */
[----:B------:R2:W-:Y:S03]  /*2a80*/  @P2 STS.128 [R203+0x9000], RZ ;  /* 0x009000ffcb002388 */ /* 0x0005e60000000c00 */
[----:B------:R-:W-:Y:S02]  /*2a90*/  @!P2 LEA.HI.X R3, R16, R209, R17, 0x6, P1 ;  /* 0x000000d11003a211 */ /* 0x000fe400008f3411 */
[----:B------:R-:W-:-:S03]  /*2aa0*/  ISETP.GE.AND P1, PT, R225, UR4, PT ;  /* 0x00000004e1007c0c */ /* 0x000fc6000bf26270 */
[----:B------:R-:W-:Y:S01]  /*2ab0*/  @!PT LDS RZ, [RZ] ;  /* 0x00000000fffff984 */ /* 0x000fe20000000800 */
[----:B------:R-:W-:Y:S01]  /*2ac0*/  @!PT LDS RZ, [RZ] ;  /* 0x00000000fffff984 */ /* 0x000fe20000000800 */
[----:B------:R-:W-:Y:S01]  /*2ad0*/  @!PT LDS RZ, [RZ] ;  /* 0x00000000fffff984 */ /* 0x000fe20000000800 */
[----:B------:R2:W-:Y:S10]  /*2ae0*/  @!P2 LDGSTS.E.BYPASS.LTC128B.128 [R203+0x9000], desc[UR16][R2.64] ;  /* 0x0900000002cbafae */ /* 0x0005f4000b901d50 */
[----:B------:R2:W-:Y:S01]  /*2af0*/  @P1 STS.128 [R203+0xb000], RZ ;  /* 0x00b000ffcb001388 */ /* 0x0005e20000000c00 */
[----:B------:R-:W-:Y:S05]  /*2b00*/  @P1 BRA `(.L_x_23) ;  /* 0x0000000000201947 */ /* 0x000fea0003800000 */
[----:B------:R-:W-:-:S04]  /*2b10*/  LEA R4, P1, R16, R4, 0x5 ;  /* 0x0000000410047211 */ /* 0x000fc800078228ff */
[----:B------:R-:W-:Y:S02]  /*2b20*/  LEA.HI.X R0, R16, R15, R17, 0x5, P1 ;  /* 0x0000000f10007211 */ /* 0x000fe400008f2c11 */
[----:B--2---:R-:W-:-:S04]  /*2b30*/  LEA R2, P1, R4, UR8, 0x1 ;  /* 0x0000000804027c11 */ /* 0x004fc8000f8208ff */
[----:B------:R-:W-:-:S05]  /*2b40*/  LEA.HI.X R3, R4, UR9, R0, 0x1, P1 ;  /* 0x0000000904037c11 */ /* 0x000fca00088f0c00 */
[----:B------:R-:W-:Y:S01]  /*2b50*/  @!PT LDS RZ, [RZ] ;  /* 0x00000000fffff984 */ /* 0x000fe20000000800 */
[----:B------:R-:W-:Y:S01]  /*2b60*/  @!PT LDS RZ, [RZ] ;  /* 0x00000000fffff984 */ /* 0x000fe20000000800 */
[----:B------:R-:W-:Y:S01]  /*2b70*/  @!PT LDS RZ, [RZ] ;  /* 0x00000000fffff984 */ /* 0x000fe20000000800 */
[----:B------:R2:W-:Y:S04]  /*2b80*/  LDGSTS.E.BYPASS.LTC128B.128 [R203+0xb000], desc[UR16][R2.64+0x80] ;  /* 0x0b00008002cb7fae */ /* 0x0005e8000b901d50 */
.L_x_23:
[----:B------:R-:W-:Y:S05]  /*2b90*/  BSYNC B0 ;  /* 0x0000000000007941 */ /* 0x000fea0003800000 */
.L_x_22:
[----:B------:R-:W-:Y:S01]  /*2ba0*/  BSSY B0, `(.L_x_24) ;  /* 0x0000020000007945 */ /* 0x000fe20003800000 */
[----:B------:R-:W-:-:S03]  /*2bb0*/  LEA R202, R202, UR5, 0x1 ;  /* 0x00000005caca7c11 */ /* 0x000fc6000f8e08ff */
[----:B------:R-:W-:Y:S05]  /*2bc0*/  @!P4 BRA `(.L_x_25) ;  /* 0x000000000024c947 */ /* 0x000fea0003800000 */
[----:B------:R1:W-:Y:S04]  /*2bd0*/  STS [R202], RZ ;  /* 0x000000ffca007388 */ /* 0x0003e80000000800 */
[----:B------:R1:W-:Y:S04]  /*2be0*/  STS [R202+0x4], RZ ;  /* 0x000004ffca007388 */ /* 0x0003e80000000800 */
[----:B------:R1:W-:Y:S04]  /*2bf0*/  STS [R202+0x8], RZ ;  /* 0x000008ffca007388 */ /* 0x0003e80000000800 */
[----:B------:R1:W-:Y:S04]  /*2c00*/  STS [R202+0xc], RZ ;  /* 0x00000cffca007388 */ /* 0x0003e80000000800 */
[----:B------:R1:W-:Y:S04]  /*2c10*/  STS [R202+0x2000], RZ ;  /* 0x002000ffca007388 */ /* 0x0003e80000000800 */
[----:B------:R1:W-:Y:S04]  /*2c20*/  STS [R202+0x2004], RZ ;  /* 0x002004ffca007388 */ /* 0x0003e80000000800 */
[----:B------:R1:W-:Y:S04]  /*2c30*/  STS [R202+0x2008], RZ ;  /* 0x002008ffca007388 */ /* 0x0003e80000000800 */
[----:B------:R1:W-:Y:S01]  /*2c40*/  STS [R202+0x200c], RZ ;  /* 0x00200cffca007388 */ /* 0x0003e20000000800 */
[----:B------:R-:W-:Y:S05]  /*2c50*/  BRA `(.L_x_26) ;  /* 0x0000000000507947 */ /* 0x000fea0003800000 */
.L_x_25:
[----:B------:R-:W-:Y:S02]  /*2c60*/  ULDC UR4, c[0x0][0x2d0] ;  /* 0x0000b40000047ab9 */ /* 0x000fe40000000800 */
[----:B------:R-:W-:Y:S02]  /*2c70*/  ISETP.GE.AND P2, PT, R212, UR4, PT ;  /* 0x00000004d4007c0c */ /* 0x000fe4000bf46270 */
[----:B------:R-:W-:-:S11]  /*2c80*/  ISETP.GE.AND P1, PT, R225, UR4, PT ;  /* 0x00000004e1007c0c */ /* 0x000fd6000bf26270 */
[----:B------:R1:W-:Y:S04]  /*2c90*/  @P2 STS [R202], RZ ;  /* 0x000000ffca002388 */ /* 0x0003e80000000800 */
[----:B------:R1:W-:Y:S04]  /*2ca0*/  @P2 STS [R202+0x4], RZ ;  /* 0x000004ffca002388 */ /* 0x0003e80000000800 */
[----:B------:R1:W-:Y:S04]  /*2cb0*/  @P2 STS [R202+0x8], RZ ;  /* 0x000008ffca002388 */ /* 0x0003e80000000800 */
[----:B------:R1:W-:Y:S04]  /*2cc0*/  @P2 STS [R202+0xc], RZ ;  /* 0x00000cffca002388 */ /* 0x0003e80000000800 */
[----:B------:R-:W-:Y:S01]  /*2cd0*/  @!PT LDS RZ, [RZ] ;  /* 0x00000000fffff984 */ /* 0x000fe20000000800 */
[----:B------:R-:W-:Y:S01]  /*2ce0*/  @!PT LDS RZ, [RZ] ;  /* 0x00000000fffff984 */ /* 0x000fe20000000800 */
[----:B------:R-:W-:Y:S01]  /*2cf0*/  @!PT LDS RZ, [RZ] ;  /* 0x00000000fffff984 */ /* 0x000fe20000000800 */
[----:B------:R1:W-:Y:S04]  /*2d00*/  @!P2 LDGSTS.E.BYPASS.LTC128B.128 [R202], desc[UR16][R206.64] ;  /* 0x00000000cecaafae */ /* 0x0003e8000b901d50 */
[----:B------:R1:W-:Y:S04]  /*2d10*/  @P1 STS [R202+0x2000], RZ ;  /* 0x002000ffca001388 */ /* 0x0003e80000000800 */
[----:B------:R1:W-:Y:S04]  /*2d20*/  @P1 STS [R202+0x2004], RZ ;  /* 0x002004ffca001388 */ /* 0x0003e80000000800 */
[----:B------:R1:W-:Y:S04]  /*2d30*/  @P1 STS [R202+0x2008], RZ ;  /* 0x002008ffca001388 */ /* 0x0003e80000000800 */
[----:B------:R1:W-:Y:S01]  /*2d40*/  @P1 STS [R202+0x200c], RZ ;  /* 0x00200cffca001388 */ /* 0x0003e20000000800 */
[----:B------:R-:W-:Y:S05]  /*2d50*/  @P1 BRA `(.L_x_26) ;  /* 0x0000000000101947 */ /* 0x000fea0003800000 */
[----:B------:R-:W-:Y:S01]  /*2d60*/  @!PT LDS RZ, [RZ] ;  /* 0x00000000fffff984 */ /* 0x000fe20000000800 */
[----:B------:R-:W-:Y:S01]  /*2d70*/  @!PT LDS RZ, [RZ] ;  /* 0x00000000fffff984 */ /* 0x000fe20000000800 */
[----:B------:R-:W-:Y:S01]  /*2d80*/  @!PT LDS RZ, [RZ] ;  /* 0x00000000fffff984 */ /* 0x000fe20000000800 */
[----:B------:R1:W-:Y:S02]  /*2d90*/  LDGSTS.E.BYPASS.LTC128B.128 [R202+0x2000], desc[UR16][R206.64+0x80] ;  /* 0x02000080ceca7fae */ /* 0x0003e4000b901d50 */
.L_x_26:
[----:B------:R-:W-:Y:S05]  /*2da0*/  BSYNC B0 ;  /* 0x0000000000007941 */ /* 0x000fea0003800000 */
.L_x_24:
[----:B------:R-:W-:Y:S01]  /*2db0*/  BSSY B0, `(.L_x_27) ;  /* 0x0000027000007945 */ /* 0x000fe20003800000 */
[----:B------:R-:W-:Y:S01]  /*2dc0*/  SHF.L.U32 R0, R29, 0x5, RZ ;  /* 0x000000051d007819 */ /* 0x000fe200000006ff */
[----:B------:R-:W-:Y:S02]  /*2dd0*/  IMAD.WIDE.U32 R4, R28, 0x20, RZ ;  /* 0x000000201c047825 */ /* 0x000fe400078e00ff */
[----:B------:R-:W-:Y:S05]  /*2de0*/  @!P3 BRA `(.L_x_28) ;  /* 0x000000000024b947 */ /* 0x000fea0003800000 */
[----:B------:R1:W-:Y:S04]  /*2df0*/  STS [R202+0x1000], RZ ;  /* 0x001000ffca007388 */ /* 0x0003e80000000800 */
        /* <DEDUP_REMOVED lines=8> */
.L_x_28:
[----:B------:R-:W-:Y:S02]  /*2e80*/  ULDC UR4, c[0x0][0x2d0] ;  /* 0x0000b40000047ab9 */ /* 0x000fe40000000800 */
[----:B------:R-:W-:Y:S02]  /*2e90*/  ISETP.GE.AND P2, PT, R212, UR4, PT ;  /* 0x00000004d4007c0c */ /* 0x000fe4000bf46270 */
[----:B------:R-:W-:-:S11]  /*2ea0*/  ISETP.GE.AND P1, PT, R225, UR4, PT ;  /* 0x00000004e1007c0c */ /* 0x000fd6000bf26270 */
[C---:B--23--:R-:W-:Y:S01]  /*2eb0*/  @!P2 LEA R2, P3, R28.reuse, R206, 0x6 ;  /* 0x000000ce1c02a211 */ /* 0x04cfe200078630ff */
[----:B------:R2:W-:Y:S03]  /*2ec0*/  @P2 STS [R202+0x1000], RZ ;  /* 0x001000ffca002388 */ /* 0x0005e60000000800 */
[----:B------:R-:W-:Y:S01]  /*2ed0*/  @!P2 LEA.HI.X R3, R28, R207, R29, 0x6, P3 ;  /* 0x000000cf1c03a211 */ /* 0x000fe200018f341d */
[----:B------:R2:W-:Y:S04]  /*2ee0*/  @P2 STS [R202+0x1004], RZ ;  /* 0x001004ffca002388 */ /* 0x0005e80000000800 */
[----:B------:R2:W-:Y:S04]  /*2ef0*/  @P2 STS [R202+0x1008], RZ ;  /* 0x001008ffca002388 */ /* 0x0005e80000000800 */
[----:B------:R2:W-:Y:S04]  /*2f00*/  @P2 STS [R202+0x100c], RZ ;  /* 0x00100cffca002388 */ /* 0x0005e80000000800 */
[----:B------:R-:W-:Y:S01]  /*2f10*/  @!PT LDS RZ, [RZ] ;  /* 0x00000000fffff984 */ /* 0x000fe20000000800 */
[----:B------:R-:W-:Y:S01]  /*2f20*/  @!PT LDS RZ, [RZ] ;  /* 0x00000000fffff984 */ /* 0x000fe20000000800 */
[----:B------:R-:W-:Y:S01]  /*2f30*/  @!PT LDS RZ, [RZ] ;  /* 0x00000000fffff984 */ /* 0x000fe20000000800 */
[----:B------:R2:W-:Y:S01]  /*2f40*/  @!P2 LDGSTS.E.BYPASS.LTC128B.128 [R202+0x1000], desc[UR16][R2.64] ;  /* 0x0100000002caafae */ /* 0x0005e2000b901d50 */
[----:B------:R-:W-:-:S03]  /*2f50*/  IADD3 R8, P2, R8, R4, RZ ;  /* 0x0000000408087210 */ /* 0x000fc60007f5e0ff */
[----:B------:R2:W-:Y:S01]  /*2f60*/  @P1 STS [R202+0x3000], RZ ;  /* 0x003000ffca001388 */ /* 0x0005e20000000800 */
[----:B------:R-:W-:-:S03]  /*2f70*/  IADD3.X R0, R20, R5, R0, P2, !PT ;  /* 0x0000000514007210 */ /* 0x000fc600017fe400 */
[----:B------:R2:W-:Y:S04]  /*2f80*/  @P1 STS [R202+0x3004], RZ ;  /* 0x003004ffca001388 */ /* 0x0005e80000000800 */
[----:B------:R2:W-:Y:S04]  /*2f90*/  @P1 STS [R202+0x3008], RZ ;  /* 0x003008ffca001388 */ /* 0x0005e80000000800 */
[----:B------:R2:W-:Y:S01]  /*2fa0*/  @P1 STS [R202+0x300c], RZ ;  /* 0x00300cffca001388 */ /* 0x0005e20000000800 */
[----:B------:R-:W-:Y:S05]  /*2fb0*/  @P1 BRA `(.L_x_29) ;  /* 0x0000000000181947 */ /* 0x000fea0003800000 */
[----:B--2---:R-:W-:-:S04]  /*2fc0*/  LEA R2, P1, R8, UR10, 0x1 ;  /* 0x0000000a08027c11 */ /* 0x004fc8000f8208ff */
[----:B------:R-:W-:-:S05]  /*2fd0*/  LEA.HI.X R3, R8, UR11, R0, 0x1, P1 ;  /* 0x0000000b08037c11 */ /* 0x000fca00088f0c00 */
[----:B------:R-:W-:Y:S01]  /*2fe0*/  @!PT LDS RZ, [RZ] ;  /* 0x00000000fffff984 */ /* 0x000fe20000000800 */
[----:B------:R-:W-:Y:S01]  /*2ff0*/  @!PT LDS RZ, [RZ] ;  /* 0x00000000fffff984 */ /* 0x000fe20000000800 */
[----:B------:R-:W-:Y:S01]  /*3000*/  @!PT LDS RZ, [RZ] ;  /* 0x00000000fffff984 */ /* 0x000fe20000000800 */
[----:B------:R2:W-:Y:S04]  /*3010*/  LDGSTS.E.BYPASS.LTC128B.128 [R202+0x3000], desc[UR16][R2.64+0x80] ;  /* 0x0300008002ca7fae */ /* 0x0005e8000b901d50 */
.L_x_29:
[----:B------:R-:W-:Y:S05]  /*3020*/  BSYNC B0 ;  /* 0x0000000000007941 */ /* 0x000fea0003800000 */
.L_x_27:
[----:B--23--:R-:W2:Y:S01]  /*3030*/  LDL R11, [R1+0x10] ;  /* 0x00001000010b7983 */ /* 0x00cea20000100800 */
[-C--:B------:R-:W-:Y:S01]  /*3040*/  IMAD.WIDE.U32 R2, R24, R22.reuse, R212 ;  /* 0x0000001618027225 */ /* 0x080fe200078e00d4 */
[----:B------:R-:W-:Y:S01]  /*3050*/  ULDC.64 UR6, c[0x0][0x260] ;  /* 0x0000980000067ab9 */ /* 0x000fe20000000a00 */
[----:B------:R-:W-:Y:S01]  /*3060*/  BSSY B0, `(.L_x_30) ;  /* 0x0000030000007945 */ /* 0x000fe20003800000 */
[----:B------:R3:W-:Y:S01]  /*3070*/  @P6 STS.128 [R203+0xc000], RZ ;  /* 0x00c000ffcb006388 */ /* 0x0007e20000000c00 */
[----:B------:R-:W-:Y:S01]  /*3080*/  IMAD R0, R30, R22, RZ ;  /* 0x000000161e007224 */ /* 0x000fe200078e02ff */
[----:B------:R-:W-:Y:S01]  /*3090*/  IADD3 R4, P1, R36, R2, RZ ;  /* 0x0000000224047210 */ /* 0x000fe20007f3e0ff */
[----:B------:R-:W-:Y:S01]  /*30a0*/  IMAD.MOV.U32 R214, RZ, RZ, 0x7f800000 ;  /* 0x7f800000ffd67424 */ /* 0x000fe200078e00ff */
[----:B------:R3:W-:Y:S01]  /*30b0*/  @P6 STS.128 [R203+0xe000], RZ ;  /* 0x00e000ffcb006388 */ /* 0x0007e20000000c00 */
[----:B------:R-:W-:Y:S01]  /*30c0*/  IMAD R0, R24, R23, R0 ;  /* 0x0000001718007224 */ /* 0x000fe200078e0200 */
[----:B------:R-:W-:-:S04]  /*30d0*/  MOV R211, 0x7f800000 ;  /* 0x7f80000000d37802 */ /* 0x000fc80000000f00 */
[----:B------:R-:W-:Y:S01]  /*30e0*/  IADD3.X R5, R37, R3, R0, P1, !PT ;  /* 0x0000000325057210 */ /* 0x000fe20000ffe400 */
[----:B------:R-:W-:-:S04]  /*30f0*/  IMAD R0, R31, UR6, RZ ;  /* 0x000000061f007c24 */ /* 0x000fc8000f8e02ff */
[C---:B------:R-:W-:Y:S02]  /*3100*/  IMAD R10, R21.reuse, UR7, R0 ;  /* 0x00000007150a7c24 */ /* 0x040fe4000f8e0200 */
[----:B------:R-:W-:-:S05]  /*3110*/  IMAD.WIDE.U32 R4, R21, UR6, R4 ;  /* 0x0000000615047c25 */ /* 0x000fca000f8e0004 */
[----:B------:R-:W-:Y:S01]  /*3120*/  IADD3 R10, R5, R10, RZ ;  /* 0x0000000a050a7210 */ /* 0x000fe20007ffe0ff */
[C---:B--2---:R-:W-:Y:S01]  /*3130*/  IMAD.SHL.U32 R244, R11.reuse, 0x4, RZ ;  /* 0x000000040bf47824 */ /* 0x044fe200078e00ff */
[----:B------:R-:W-:Y:S01]  /*3140*/  SHF.R.S32.HI R238, RZ, 0x1f, R11 ;  /* 0x0000001fffee7819 */ /* 0x000fe2000001140b */
[C---:B------:R-:W-:Y:S01]  /*3150*/  VIADD R2, R11.reuse, 0x8 ;  /* 0x000000080b027836 */ /* 0x040fe20000000000 */
[C---:B------:R-:W-:Y:S02]  /*3160*/  ISETP.GE.AND P2, PT, R11.reuse, R13, PT ;  /* 0x0000000d0b00720c */ /* 0x040fe40003f46270 */
[----:B------:R-:W-:Y:S02]  /*3170*/  SHF.L.U64.HI R0, R11, 0x2, R238 ;  /* 0x000000020b007819 */ /* 0x000fe400000102ee */
[----:B------:R-:W-:Y:S02]  /*3180*/  IADD3 R6, P3, R244, R217, RZ ;  /* 0x000000d9f4067210 */ /* 0x000fe40007f7e0ff */
[----:B------:R-:W-:-:S02]  /*3190*/  ISETP.GE.AND P1, PT, R2, R13, PT ;  /* 0x0000000d0200720c */ /* 0x000fc40003f26270 */
[----:B------:R-:W-:Y:S01]  /*31a0*/  IADD3.X R7, R0, R216, RZ, P3, !PT ;  /* 0x000000d800077210 */ /* 0x000fe20001ffe4ff */
[----:B---3--:R-:W-:Y:S10]  /*31b0*/  @P6 BRA `(.L_x_31) ;  /* 0x0000000000686947 */ /* 0x008ff40003800000 */
        /* <DEDUP_REMOVED lines=26> */
.L_x_31:
[----:B------:R-:W-:Y:S05]  /*3360*/  BSYNC B0 ;  /* 0x0000000000007941 */ /* 0x000fea0003800000 */
.L_x_30:
        /* <DEDUP_REMOVED lines=31> */
.L_x_33:
[----:B------:R-:W-:Y:S05]  /*3560*/  BSYNC B0 ;  /* 0x0000000000007941 */ /* 0x000fea0003800000 */
.L_x_32:
[----:B------:R-:W-:Y:S01]  /*3570*/  LOP3.LUT R4, R26, 0xfffffff8, RZ, 0xc0, !PT ;  /* 0xfffffff81a047812 */ /* 0x000fe200078ec0ff */
[----:B------:R-:W-:Y:S01]  /*3580*/  IMAD.MOV.U32 R168, RZ, RZ, 0x20 ;  /* 0x00000020ffa87424 */ /* 0x000fe200078e00ff */
[----:B------:R-:W-:Y:S01]  /*3590*/  LEA.HI R0, R38, R44, RZ, 0x4 ;  /* 0x0000002c26007211 */ /* 0x000fe200078f20ff */
[----:B--23--:R-:W-:Y:S01]  /*35a0*/  VIADD R3, R11, 0x1 ;  /* 0x000000010b037836 */ /* 0x00cfe20000000000 */
[----:B------:R-:W-:Y:S01]  /*35b0*/  LEA R144, R199, UR5, 0x1 ;  /* 0x00000005c7907c11 */ /* 0x000fe2000f8e08ff */
[----:B------:R-:W-:Y:S01]  /*35c0*/  IMAD.IADD R4, R44, 0x1, -R4 ;  /* 0x000000012c047824 */ /* 0x000fe200078e0a04 */
[----:B------:R-:W-:Y:S01]  /*35d0*/  IADD3 R248, R27, 0x40, R24 ;  /* 0x000000401bf87810 */ /* 0x000fe20007ffe018 */
[C---:B------:R-:W-:Y:S01]  /*35e0*/  IMAD.SHL.U32 R215, R239.reuse, 0x10, RZ ;  /* 0x00000010efd77824 */ /* 0x040fe200078e00ff */
[----:B------:R-:W-:Y:S01]  /*35f0*/  ULDC UR4, c[0x0][0x2d0] ;  /* 0x0000b40000047ab9 */ /* 0x000fe20000000800 */
[----:B------:R-:W-:Y:S01]  /*3600*/  IMAD.SHL.U32 R210, R239, 0x8, RZ ;  /* 0x00000008efd27824 */ /* 0x000fe200078e00ff */
[----:B------:R-:W-:Y:S01]  /*3610*/  LOP3.LUT P3, RZ, R4, 0x2, RZ, 0xc0, !PT ;  /* 0x0000000204ff7812 */ /* 0x000fe2000786c0ff */
[----:B------:R-:W-:Y:S01]  /*3620*/  IMAD.MOV.U32 R192, RZ, RZ, 0x20 ;  /* 0x00000020ffc07424 */ /* 0x000fe200078e00ff */
[----:B------:R-:W0:Y:S04]  /*3630*/  LDGDEPBAR ;  /* 0x00000000000079af */ /* 0x000e280000000000 */
[----:B------:R2:W5:Y:S04]  /*3640*/  @!P2 LDG.E R211, desc[UR16][R6.64] ;  /* 0x0000001006d3a981 */ /* 0x000568000c1e1900 */
[----:B------:R2:W5:Y:S01]  /*3650*/  @!P1 LDG.E R214, desc[UR16][R6.64+0x20] ;  /* 0x0000201006d69981 */ /* 0x000562000c1e1900 */
[----:B------:R-:W-:Y:S01]  /*3660*/  SEL R168, R168, 0xffffffe0, !P3 ;  /* 0xffffffe0a8a87807 */ /* 0x000fe20005800000 */
[C---:B------:R-:W-:Y:S01]  /*3670*/  VIADD R252, R215.reuse, 0x40 ;  /* 0x00000040d7fc7836 */ /* 0x040fe20000000000 */
[----:B------:R-:W-:Y:S01]  /*3680*/  LOP3.LUT R0, R0, 0xfffffff0, RZ, 0xc0, !PT ;  /* 0xfffffff000007812 */ /* 0x000fe200078ec0ff */
[C---:B------:R-:W-:Y:S01]  /*3690*/  VIADD R251, R215.reuse, 0x60 ;  /* 0x00000060d7fb7836 */ /* 0x040fe20000000000 */
[----:B------:R-:W-:Y:S01]  /*36a0*/  IADD3 R249, R224, R3, -R27 ;  /* 0x00000003e0f97210 */ /* 0x000fe20007ffe81b */
[----:B------:R-:W-:Y:S01]  /*36b0*/  IMAD.IADD R168, R168, 0x1, R188 ;  /* 0x00000001a8a87824 */ /* 0x000fe200078e02bc */
[----:B------:R-:W-:Y:S01]  /*36c0*/  CS2R R94, SRZ ;  /* 0x00000000005e7805 */ /* 0x000fe2000001ff00 */
[----:B------:R-:W-:Y:S01]  /*36d0*/  IMAD.IADD R0, R44, 0x1, -R0 ;  /* 0x000000012c007824 */ /* 0x000fe200078e0a00 */
[----:B------:R-:W-:Y:S01]  /*36e0*/  CS2R R92, SRZ ;  /* 0x00000000005c7805 */ /* 0x000fe2000001ff00 */
[----:B------:R-:W-:Y:S01]  /*36f0*/  VIADD R250, R215, 0x20 ;  /* 0x00000020d7fa7836 */ /* 0x000fe20000000000 */
[----:B------:R-:W-:Y:S01]  /*3700*/  CS2R R98, SRZ ;  /* 0x0000000000627805 */ /* 0x000fe2000001ff00 */
[C---:B------:R-:W-:Y:S01]  /*3710*/  IMAD.IADD R5, R210.reuse, 0x1, R252 ;  /* 0x00000001d2057824 */ /* 0x040fe200078e02fc */
[----:B------:R-:W-:Y:S01]  /*3720*/  SHF.R.S32.HI R2, RZ, 0x1f, R0 ;  /* 0x0000001fff027819 */ /* 0x000fe20000011400 */
[----:B------:R-:W-:Y:S01]  /*3730*/  IMAD.IADD R4, R210, 0x1, R251 ;  /* 0x00000001d2047824 */ /* 0x000fe200078e02fb */
[----:B------:R-:W-:Y:S01]  /*3740*/  CS2R R96, SRZ ;  /* 0x0000000000607805 */ /* 0x000fe2000001ff00 */
[----:B------:R-:W-:-:S04]  /*3750*/  DEPBAR.LE SB0, 0x1 ;  /* 0x000080400000791a */ /* 0x000fc80000000000 */
[----:B------:R-:W-:Y:S01]  /*3760*/  BAR.SYNC.DEFER_BLOCKING 0x0 ;  /* 0x0000000000007b1d */ /* 0x000fe20000010000 */
[----:B------:R-:W-:Y:S01]  /*3770*/  LEA.HI R2, R2, R0, RZ, 0x3 ;  /* 0x0000000002027211 */ /* 0x000fe200078f18ff */
[C---:B------:R-:W-:Y:S01]  /*3780*/  IMAD.IADD R3, R210.reuse, 0x1, R250 ;  /* 0x00000001d2037824 */ /* 0x040fe200078e02fa */
[----:B------:R-:W-:Y:S01]  /*3790*/  CS2R R90, SRZ ;  /* 0x00000000005a7805 */ /* 0x000fe2000001ff00 */
[----:B------:R-:W-:Y:S01]  /*37a0*/  IMAD.IADD R234, R210, 0x1, R5 ;  /* 0x00000001d2ea7824 */ /* 0x000fe200078e0205 */
[----:B------:R-:W-:Y:S01]  /*37b0*/  LOP3.LUT R2, R2, 0xfffffff8, RZ, 0xc0, !PT ;  /* 0xfffffff802027812 */ /* 0x000fe200078ec0ff */
[C---:B------:R-:W-:Y:S01]  /*37c0*/  IMAD.IADD R231, R210.reuse, 0x1, R4 ;  /* 0x00000001d2e77824 */ /* 0x040fe200078e0204 */
[----:B------:R-:W-:Y:S01]  /*37d0*/  CS2R R88, SRZ ;  /* 0x0000000000587805 */ /* 0x000fe2000001ff00 */
[----:B------:R-:W-:Y:S01]  /*37e0*/  IMAD.IADD R228, R210, 0x1, R3 ;  /* 0x00000001d2e47824 */ /* 0x000fe200078e0203 */
[----:B------:R-:W-:Y:S01]  /*37f0*/  CS2R R86, SRZ ;  /* 0x0000000000567805 */ /* 0x000fe2000001ff00 */
[----:B------:R-:W-:Y:S01]  /*3800*/  IMAD.IADD R0, R0, 0x1, -R2 ;  /* 0x0000000100007824 */ /* 0x000fe200078e0a02 */
[----:B------:R-:W-:Y:S01]  /*3810*/  CS2R R84, SRZ ;  /* 0x0000000000547805 */ /* 0x000fe2000001ff00 */
[----:B------:R-:W-:Y:S01]  /*3820*/  IMAD.MOV.U32 R189, RZ, RZ, 0x40 ;  /* 0x00000040ffbd7424 */ /* 0x000fe200078e00ff */
[----:B------:R-:W-:Y:S01]  /*3830*/  CS2R R78, SRZ ;  /* 0x00000000004e7805 */ /* 0x000fe2000001ff00 */
[----:B------:R-:W-:Y:S01]  /*3840*/  VIADD R2, R197, 0x2000 ;  /* 0x00002000c5027836 */ /* 0x000fe20000000000 */
[----:B------:R-:W-:Y:S01]  /*3850*/  R2P PR, R0, 0x6 ;  /* 0x0000000600007804 */ /* 0x000fe20000000000 */
[----:B------:R-:W-:Y:S01]  /*3860*/  VIADD R0, R198, 0x2000 ;  /* 0x00002000c6007836 */ /* 0x000fe20000000000 */
[----:B------:R-:W-:Y:S01]  /*3870*/  CS2R R76, SRZ ;  /* 0x00000000004c7805 */ /* 0x000fe2000001ff00 */
[----:B------:R-:W-:Y:S01]  /*3880*/  IMAD.IADD R233, R210, 0x1, R234 ;  /* 0x00000001d2e97824 */ /* 0x000fe200078e02ea */
[----:B------:R-:W-:Y:S01]  /*3890*/  SEL R2, R2, R197, !P0 ;  /* 0x000000c502027207 */ /* 0x000fe20004000000 */
[----:B------:R-:W-:Y:S01]  /*38a0*/  IMAD.IADD R230, R210, 0x1, R231 ;  /* 0x00000001d2e67824 */ /* 0x000fe200078e02e7 */
[----:B------:R-:W-:Y:S01]  /*38b0*/  SEL R192, R192, 0xffffffe0, !P1 ;  /* 0xffffffe0c0c07807 */ /* 0x000fe20004800000 */
[----:B------:R-:W-:Y:S01]  /*38c0*/  IMAD.IADD R227, R210, 0x1, R228 ;  /* 0x00000001d2e37824 */ /* 0x000fe200078e02e4 */
[----:B------:R-:W-:Y:S01]  /*38d0*/  SEL R189, R189, 0xffffffc0, !P2 ;  /* 0xffffffc0bdbd7807 */ /* 0x000fe20005000000 */
[----:B------:R2:W3:Y:S01]  /*38e0*/  LDSM.16.M88.4 R108, [R144+0x10000] ;  /* 0x01000000906c783b */ /* 0x0004e20000000200 */
[----:B------:R-:W-:Y:S01]  /*38f0*/  SEL R0, R0, R198, !P0 ;  /* 0x000000c600007207 */ /* 0x000fe20004000000 */
[C---:B------:R-:W-:Y:S01]  /*3900*/  IMAD.IADD R232, R210.reuse, 0x1, R233 ;  /* 0x00000001d2e87824 */ /* 0x040fe200078e02e9 */
[----:B------:R-:W-:Y:S01]  /*3910*/  CS2R R82, SRZ ;  /* 0x0000000000527805 */ /* 0x000fe2000001ff00 */
[----:B------:R2:W1:Y:S01]  /*3920*/  LDSM.16.M88.4 R112, [R144+0x10800] ;  /* 0x010800009070783b */ /* 0x0004620000000200 */
[C---:B------:R-:W-:Y:S01]  /*3930*/  IMAD.IADD R229, R210.reuse, 0x1, R230 ;  /* 0x00000001d2e57824 */ /* 0x040fe200078e02e6 */
[----:B------:R-:W-:Y:S01]  /*3940*/  CS2R R80, SRZ ;  /* 0x0000000000507805 */ /* 0x000fe2000001ff00 */
[----:B------:R-:W-:Y:S01]  /*3950*/  IMAD.IADD R226, R210, 0x1, R227 ;  /* 0x00000001d2e27824 */ /* 0x000fe200078e02e3 */
[----:B------:R2:W1:Y:S01]  /*3960*/  LDSM.16.M88.4 R140, [R144+0x12000] ;  /* 0x01200000908c783b */ /* 0x0004620000000200 */
[----:B------:R-:W-:Y:S01]  /*3970*/  IMAD.IADD R193, R194, 0x1, R192 ;  /* 0x00000001c2c17824 */ /* 0x000fe200078e02c0 */
[----:B------:R-:W-:Y:S01]  /*3980*/  CS2R R74, SRZ ;  /* 0x00000000004a7805 */ /* 0x000fe2000001ff00 */
[C---:B------:R-:W-:Y:S01]  /*3990*/  IMAD R243, R239.reuse, 0x18, RZ ;  /* 0x00000018eff37824 */ /* 0x040fe200078e02ff */
[----:B------:R2:W1:Y:S01]  /*39a0*/  LDSM.16.M88.4 R132, [R168] ;  /* 0x00000000a884783b */ /* 0x0004620000000200 */
[C---:B------:R-:W-:Y:S01]  /*39b0*/  IMAD.SHL.U32 R242, R239.reuse, 0x20, RZ ;  /* 0x00000020eff27824 */ /* 0x040fe200078e00ff */
[----:B------:R-:W-:Y:S01]  /*39c0*/  CS2R R72, SRZ ;  /* 0x0000000000487805 */ /* 0x000fe2000001ff00 */
[C---:B------:R-:W-:Y:S01]  /*39d0*/  IMAD R241, R239.reuse, 0x28, RZ ;  /* 0x00000028eff17824 */ /* 0x040fe200078e02ff */
[----:B------:R2:W1:Y:S01]  /*39e0*/  LDSM.16.M88.4 R136, [R168+0x800] ;  /* 0x00080000a888783b */ /* 0x0004620000000200 */
[C---:B------:R-:W-:Y:S01]  /*39f0*/  IMAD R240, R239.reuse, 0x30, RZ ;  /* 0x00000030eff07824 */ /* 0x040fe200078e02ff */
[----:B------:R-:W-:Y:S01]  /*3a00*/  CS2R R70, SRZ ;  /* 0x0000000000467805 */ /* 0x000fe2000001ff00 */
[----:B------:R-:W-:Y:S01]  /*3a10*/  IMAD R239, R239, 0x38, RZ ;  /* 0x00000038efef7824 */ /* 0x000fe200078e02ff */
[----:B------:R2:W1:Y:S01]  /*3a20*/  LDSM.16.M88.4 R164, [R168+0x2000] ;  /* 0x00200000a8a4783b */ /* 0x0004620000000200 */
[----:B------:R-:W-:Y:S01]  /*3a30*/  IMAD.MOV.U32 R205, RZ, RZ, R202 ;  /* 0x000000ffffcd7224 */ /* 0x000fe200078e00ca */
[----:B------:R-:W-:-:S02]  /*3a40*/  CS2R R68, SRZ ;  /* 0x0000000000447805 */ /* 0x000fc4000001ff00 */
[----:B------:R-:W-:Y:S01]  /*3a50*/  CS2R R46, SRZ ;  /* 0x00000000002e7805 */ /* 0x000fe2000001ff00 */
[----:B------:R-:W1:Y:S01]  /*3a60*/  LDSM.16.M88.4 R144, [R144+0x12800] ;  /* 0x012800009090783b */ /* 0x000e620000000200 */
[----:B------:R-:W-:Y:S02]  /*3a70*/  CS2R R44, SRZ ;  /* 0x00000000002c7805 */ /* 0x000fe4000001ff00 */
[----:B------:R-:W-:Y:S02]  /*3a80*/  CS2R R50, SRZ ;  /* 0x0000000000327805 */ /* 0x000fe4000001ff00 */
[----:B------:R-:W-:Y:S01]  /*3a90*/  CS2R R48, SRZ ;  /* 0x0000000000307805 */ /* 0x000fe2000001ff00 */
[----:B------:R-:W1:Y:S01]  /*3aa0*/  LDSM.16.M88.4 R168, [R168+0x2800] ;  /* 0x00280000a8a8783b */ /* 0x000e620000000200 */
[----:B------:R-:W-:Y:S02]  /*3ab0*/  CS2R R42, SRZ ;  /* 0x00000000002a7805 */ /* 0x000fe4000001ff00 */
[----:B------:R-:W-:-:S02]  /*3ac0*/  CS2R R40, SRZ ;  /* 0x0000000000287805 */ /* 0x000fc4000001ff00 */
[----:B------:R-:W-:Y:S01]  /*3ad0*/  CS2R R38, SRZ ;  /* 0x0000000000267805 */ /* 0x000fe2000001ff00 */
[----:B------:R2:W1:Y:S01]  /*3ae0*/  LDSM.16.M88.4 R116, [R190] ;  /* 0x00000000be74783b */ /* 0x0004620000000200 */
[----:B------:R-:W-:Y:S02]  /*3af0*/  CS2R R36, SRZ ;  /* 0x0000000000247805 */ /* 0x000fe4000001ff00 */
[----:B------:R-:W-:Y:S02]  /*3b00*/  CS2R R30, SRZ ;  /* 0x00000000001e7805 */ /* 0x000fe4000001ff00 */
[----:B------:R-:W-:Y:S01]  /*3b10*/  CS2R R28, SRZ ;  /* 0x00000000001c7805 */ /* 0x000fe2000001ff00 */
[----:B------:R2:W1:Y:S01]  /*3b20*/  LDSM.16.M88.4 R120, [R190+0x800] ;  /* 0x00080000be78783b */ /* 0x0004620000000200 */
        /* <DEDUP_REMOVED lines=8> */
[----:B------:R-:W-:Y:S01]  /*3bb0*/  IMAD.IADD R248, R248, 0x1, -R224 ;  /* 0x00000001f8f87824 */ /* 0x000fe200078e0ae0 */
[----:B------:R-:W-:Y:S01]  /*3bc0*/  SHF.L.U64.HI R238, R11, 0x2, R238 ;  /* 0x000000020bee7819 */ /* 0x000fe200000102ee */
[----:B------:R-:W-:Y:S01]  /*3bd0*/  IMAD.IADD R237, R210, 0x1, R232 ;  /* 0x00000001d2ed7824 */ /* 0x000fe200078e02e8 */
[----:B------:R2:W1:Y:S01]  /*3be0*/  LDSM.16.M88.4 R148, [R190+0x2000] ;  /* 0x00200000be94783b */ /* 0x0004620000000200 */
[----:B------:R-:W-:Y:S01]  /*3bf0*/  LEA R187, R2, UR5, 0x1 ;  /* 0x0000000502bb7c11 */ /* 0x000fe2000f8e08ff */
[----:B------:R-:W-:Y:S01]  /*3c00*/  IMAD.IADD R236, R210, 0x1, R229 ;  /* 0x00000001d2ec7824 */ /* 0x000fe200078e02e5 */
[----:B------:R-:W-:Y:S01]  /*3c10*/  LEA R184, R0, UR5, 0x1 ;  /* 0x0000000500b87c11 */ /* 0x000fe2000f8e08ff */
[----:B------:R2:W1:Y:S01]  /*3c20*/  LDSM.16.M88.4 R152, [R190+0x2800] ;  /* 0x00280000be98783b */ /* 0x0004620000000200 */
[----:B------:R-:W-:Y:S01]  /*3c30*/  IMAD.IADD R235, R210, 0x1, R226 ;  /* 0x00000001d2eb7824 */ /* 0x000fe200078e02e2 */
[----:B------:R-:W-:Y:S01]  /*3c40*/  ULDC UR6, c[0x0][0x2dc] ;  /* 0x0000b70000067ab9 */ /* 0x000fe20000000800 */
[----:B------:R-:W-:Y:S01]  /*3c50*/  IMAD.IADD R195, R194, 0x1, R189 ;  /* 0x00000001c2c37824 */ /* 0x000fe200078e02bd */
[----:B------:R2:W1:Y:S01]  /*3c60*/  LDSM.16.M88.4 R156, [R188+0x2000] ;  /* 0x00200000bc9c783b */ /* 0x0004620000000200 */
[----:B------:R-:W-:Y:S01]  /*3c70*/  IMAD.IADD R196, R189, 0x1, R193 ;  /* 0x00000001bdc47824 */ /* 0x000fe200078e02c1 */
[----:B------:R-:W-:-:S02]  /*3c80*/  ULDC UR7, c[0x0][0x2ec] ;  /* 0x0000bb0000077ab9 */ /* 0x000fc40000000800 */
[----:B---3--:R2:W1:Y:S04]  /*3c90*/  LDSM.16.M88.4 R160, [R188+0x2800] ;  /* 0x00280000bca0783b */ /* 0x0084680000000200 */
.L_x_36:
[----:B------:R-:W0:Y:S01]  /*3ca0*/  LDGDEPBAR ;  /* 0x00000000000079af */ /* 0x000e220000000000 */
[----:B------:R-:W-:Y:S01]  /*3cb0*/  LEA R0, R199, UR5, 0x1 ;  /* 0x00000005c7007c11 */ /* 0x000fe2000f8e08ff */
[----:B------:R-:W-:Y:S01]  /*3cc0*/  IMAD.IADD R2, R187, 0x1, R192 ;  /* 0x00000001bb027824 */ /* 0x000fe200078e02c0 */
[----:B-----5:R-:W-:Y:S02]  /*3cd0*/  FSETP.NEU.FTZ.AND P0, PT, R211, -INF , PT ;  /* 0xff800000d300780b */ /* 0x020fe40003f1d000 */
[----:B------:R-:W3:Y:S01]  /*3ce0*/  LDL R173, [R1+0x8] ;  /* 0x0000080001ad7983 */ /* 0x000ee20000100800 */
[----:B------:R-:W-:Y:S01]  /*3cf0*/  IMAD.IADD R3, R187, 0x1, R189 ;  /* 0x00000001bb037824 */ /* 0x000fe200078e02bd */
[----:B------:R-:W-:Y:S02]  /*3d00*/  ISETP.GT.AND P5, PT, R204, R246, PT ;  /* 0x000000f6cc00720c */ /* 0x000fe40003fa4270 */
[----:B------:R-:W-:Y:S01]  /*3d10*/  IADD3 R172, R2, R189, RZ ;  /* 0x000000bd02ac7210 */ /* 0x000fe20007ffe0ff */
[----:B------:R-:W-:Y:S04]  /*3d20*/  DEPBAR.LE SB0, 0x0 ;  /* 0x000080000000791a */ /* 0x000fe80000000000 */
[----:B------:R-:W-:Y:S06]  /*3d30*/  BAR.SYNC.DEFER_BLOCKING 0x0 ;  /* 0x0000000000007b1d */ /* 0x000fec0000010000 */
[----:B------:R-:W-:Y:S05]  /*3d40*/  LDSM.16.M88.4 R16, [R187] ;  /* 0x00000000bb10783b */ /* 0x000fea0000000200 */
[----:B------:R-:W2:Y:S05]  /*3d50*/  LDSM.16.M88.4 R8, [R0+0xc000] ;  /* 0x00c000000008783b */ /* 0x000eaa0000000200 */
[----:B------:R-:W4:Y:S05]  /*3d60*/  LDSM.16.M88.4 R52, [R0+0xc800] ;  /* 0x00c800000034783b */ /* 0x000f2a0000000200 */
[----:B------:R-:W-:Y:S05]  /*3d70*/  LDSM.16.M88.4 R56, [R2] ;  /* 0x000000000238783b */ /* 0x000fea0000000200 */
[----:B------:R-:W1:Y:S05]  /*3d80*/  LDSM.16.M88.4 R60, [R190+-0x4000] ;  /* 0xffc00000be3c783b */ /* 0x000e6a0000000200 */
[----:B------:R-:W1:Y:S05]  /*3d90*/  LDSM.16.M88.4 R64, [R190+-0x3800] ;  /* 0xffc80000be40783b */ /* 0x000e6a0000000200 */
[----:B------:R-:W-:Y:S05]  /*3da0*/  LDSM.16.M88.4 R100, [R188+-0x4000] ;  /* 0xffc00000bc64783b */ /* 0x000fea0000000200 */
[----:B------:R-:W-:Y:S01]  /*3db0*/  LDSM.16.M88.4 R104, [R190+-0x1800] ;  /* 0xffe80000be68783b */ /* 0x000fe20000000200 */
[C---:B--2---:R-:W-:Y:S06]  /*3dc0*/  HMMA.16816.F32 R4, R16.reuse, R8, RZ ;  /* 0x000000081004723c */ /* 0x044fec00000018ff */
[C---:B------:R-:W-:Y:S06]  /*3dd0*/  HMMA.16816.F32 R8, R16.reuse, R10, RZ ;  /* 0x0000000a1008723c */ /* 0x040fec00000018ff */
[C---:B----4-:R-:W-:Y:S06]  /*3de0*/  HMMA.16816.F32 R12, R16.reuse, R52, RZ ;  /* 0x00000034100c723c */ /* 0x050fec00000018ff */
[----:B------:R-:W-:Y:S01]  /*3df0*/  HMMA.16816.F32 R16, R16, R54, RZ ;  /* 0x000000361010723c */ /* 0x000fe200000018ff */
[----:B------:R-:W2:Y:S05]  /*3e00*/  LDSM.16.M88.4 R52, [R3] ;  /* 0x000000000334783b */ /* 0x000eaa0000000200 */
[C---:B-1----:R-:W-:Y:S06]  /*3e10*/  HMMA.16816.F32 R4, R56.reuse, R60, R4 ;  /* 0x0000003c3804723c */ /* 0x042fec0000001804 */
[C---:B------:R-:W-:Y:S01]  /*3e20*/  HMMA.16816.F32 R8, R56.reuse, R62, R8 ;  /* 0x0000003e3808723c */ /* 0x040fe20000001808 */
[----:B------:R-:W-:Y:S05]  /*3e30*/  LDSM.16.M88.4 R60, [R172] ;  /* 0x00000000ac3c783b */ /* 0x000fea0000000200 */
[C---:B------:R-:W-:Y:S06]  /*3e40*/  HMMA.16816.F32 R12, R56.reuse, R64, R12 ;  /* 0x00000040380c723c */ /* 0x040fec000000180c */
[----:B------:R-:W-:Y:S01]  /*3e50*/  HMMA.16816.F32 R16, R56, R66, R16 ;  /* 0x000000423810723c */ /* 0x000fe20000001810 */
[----:B------:R-:W1:Y:S05]  /*3e60*/  LDSM.16.M88.4 R56, [R188+-0x3800] ;  /* 0xffc80000bc38783b */ /* 0x000e6a0000000200 */
[----:B------:R-:W4:Y:S01]  /*3e70*/  LDSM.16.M88.4 R64, [R191] ;  /* 0x00000000bf40783b */ /* 0x000f220000000200 */
[C---:B--2---:R-:W-:Y:S06]  /*3e80*/  HMMA.16816.F32 R4, R52.reuse, R100, R4 ;  /* 0x000000643404723c */ /* 0x044fec0000001804 */
[C---:B------:R-:W-:Y:S01]  /*3e90*/  HMMA.16816.F32 R8, R52.reuse, R102, R8 ;  /* 0x000000663408723c */ /* 0x040fe20000001808 */
[----:B------:R-:W2:Y:S05]  /*3ea0*/  LDSM.16.M88.4 R100, [R191+0x800] ;  /* 0x00080000bf64783b */ /* 0x000eaa0000000200 */
[C---:B-1----:R-:W-:Y:S06]  /*3eb0*/  HMMA.16816.F32 R12, R52.reuse, R56, R12 ;  /* 0x00000038340c723c */ /* 0x042fec000000180c */
[----:B------:R-:W-:Y:S01]  /*3ec0*/  HMMA.16816.F32 R16, R52, R58, R16 ;  /* 0x0000003a3410723c */ /* 0x000fe20000001810 */
[----:B------:R-:W-:Y:S05]  /*3ed0*/  LDSM.16.M88.4 R52, [R187+0x2000] ;  /* 0x00200000bb34783b */ /* 0x000fea0000000200 */
[C---:B----4-:R-:W-:Y:S01]  /*3ee0*/  HMMA.16816.F32 R4, R60.reuse, R64, R4 ;  /* 0x000000403c04723c */ /* 0x050fe20000001804 */
[----:B------:R-:W1:Y:S05]  /*3ef0*/  LDSM.16.M88.4 R56, [R0+0xe000] ;  /* 0x00e000000038783b */ /* 0x000e6a0000000200 */
[C---:B------:R-:W-:Y:S01]  /*3f00*/  HMMA.16816.F32 R8, R60.reuse, R66, R8 ;  /* 0x000000423c08723c */ /* 0x040fe20000001808 */
[----:B------:R4:W1:Y:S05]  /*3f10*/  LDSM.16.M88.4 R64, [R0+0xe800] ;  /* 0x00e800000040783b */ /* 0x00086a0000000200 */
[C---:B--2---:R-:W-:Y:S06]  /*3f20*/  HMMA.16816.F32 R12, R60.reuse, R100, R12 ;  /* 0x000000643c0c723c */ /* 0x044fec000000180c */
[----:B------:R-:W-:Y:S01]  /*3f30*/  HMMA.16816.F32 R16, R60, R102, R16 ;  /* 0x000000663c10723c */ /* 0x000fe20000001810 */
[----:B------:R2:W-:Y:S05]  /*3f40*/  LDSM.16.M88.4 R60, [R2+0x2000] ;  /* 0x00200000023c783b */ /* 0x0005ea0000000200 */
[----:B------:R-:W2:Y:S01]  /*3f50*/  LDSM.16.M88.4 R100, [R190+-0x2000] ;  /* 0xffe00000be64783b */ /* 0x000ea20000000200 */
[----:B----4-:R-:W-:Y:S05]  /*3f60*/  IMAD.SHL.U32 R0, R245, 0x40, RZ ;  /* 0x00000040f5007824 */ /* 0x010fea00078e00ff */
[----:B------:R-:W-:Y:S01]  /*3f70*/  IADD3 R0, R0, 0x40, RZ ;  /* 0x0000004000007810 */ /* 0x000fe20007ffe0ff */
[C---:B-1----:R-:W-:Y:S05]  /*3f80*/  HMMA.16816.F32 R4, R52.reuse, R56, R4 ;  /* 0x000000383404723c */ /* 0x042fea0000001804 */
[----:B--2---:R-:W-:Y:S01]  /*3f90*/  FMUL.FTZ R2, R214, 1.4426950216293334961 ;  /* 0x3fb8aa3bd6027820 */ /* 0x004fe20000410000 */
[C---:B------:R-:W-:Y:S01]  /*3fa0*/  HMMA.16816.F32 R8, R52.reuse, R58, R8 ;  /* 0x0000003a3408723c */ /* 0x040fe20000001808 */
[----:B------:R-:W-:Y:S05]  /*3fb0*/  LDSM.16.M88.4 R56, [R188+-0x2000] ;  /* 0xffe00000bc38783b */ /* 0x000fea0000000200 */
[C---:B------:R-:W-:Y:S06]  /*3fc0*/  HMMA.16816.F32 R12, R52.reuse, R64, R12 ;  /* 0x00000040340c723c */ /* 0x040fec000000180c */
[----:B------:R-:W-:Y:S01]  /*3fd0*/  HMMA.16816.F32 R16, R52, R66, R16 ;  /* 0x000000423410723c */ /* 0x000fe20000001810 */
[----:B------:R1:W2:Y:S05]  /*3fe0*/  LDSM.16.M88.4 R52, [R3+0x2000] ;  /* 0x002000000334783b */ /* 0x0002aa0000000200 */
[C---:B------:R-:W-:Y:S01]  /*3ff0*/  HMMA.16816.F32 R4, R60.reuse, R100, R4 ;  /* 0x000000643c04723c */ /* 0x040fe20000001804 */
[----:B------:R-:W4:Y:S05]  /*4000*/  LDSM.16.M88.4 R64, [R188+-0x1800] ;  /* 0xffe80000bc40783b */ /* 0x000f2a0000000200 */
[C---:B------:R-:W-:Y:S01]  /*4010*/  HMMA.16816.F32 R8, R60.reuse, R102, R8 ;  /* 0x000000663c08723c */ /* 0x040fe20000001808 */
[----:B------:R-:W-:Y:S05]  /*4020*/  LDSM.16.M88.4 R100, [R191+0x2000] ;  /* 0x00200000bf64783b */ /* 0x000fea0000000200 */
[C---:B------:R-:W-:Y:S06]  /*4030*/  HMMA.16816.F32 R12, R60.reuse, R104, R12 ;  /* 0x000000683c0c723c */ /* 0x040fec000000180c */
[----:B------:R-:W-:Y:S01]  /*4040*/  HMMA.16816.F32 R16, R60, R106, R16 ;  /* 0x0000006a3c10723c */ /* 0x000fe20000001810 */
[----:B------:R-:W4:Y:S04]  /*4050*/  LDSM.16.M88.4 R60, [R172+0x2000] ;  /* 0x00200000ac3c783b */ /* 0x000f280000000200 */
[----:B-1----:R-:W-:Y:S05]  /*4060*/  IMAD.SHL.U32 R3, R204, 0x40, RZ ;  /* 0x00000040cc037824 */ /* 0x002fea00078e00ff */
[----:B------:R-:W-:Y:S04]  /*4070*/  ISETP.GE.AND P2, PT, R3, R248, PT ;  /* 0x000000f80300720c */ /* 0x000fe80003f46270 */
[-C--:B------:R-:W-:Y:S01]  /*4080*/  ISETP.LT.AND P2, PT, R0, R224.reuse, P2 ;  /* 0x000000e00000720c */ /* 0x080fe20001741270 */
[C---:B--2---:R-:W-:Y:S06]  /*4090*/  HMMA.16816.F32 R4, R52.reuse, R56, R4 ;  /* 0x000000383404723c */ /* 0x044fec0000001804 */
[C---:B------:R-:W-:Y:S06]  /*40a0*/  HMMA.16816.F32 R8, R52.reuse, R58, R8 ;  /* 0x0000003a3408723c */ /* 0x040fec0000001808 */
[----:B------:R-:W-:Y:S01]  /*40b0*/  @!P2 IMAD.IADD R3, R249, 0x1, R3 ;  /* 0x00000001f903a824 */ /* 0x000fe200078e0203 */
[C---:B----4-:R-:W-:Y:S04]  /*40c0*/  HMMA.16816.F32 R12, R52.reuse, R64, R12 ;  /* 0x00000040340c723c */ /* 0x050fe8000000180c */
[C---:B------:R-:W-:Y:S02]  /*40d0*/  @!P2 VIMNMX R57, R3.reuse, R224, PT ;  /* 0x000000e00339a248 */ /* 0x040fe40003fe0100 */
[----:B------:R-:W-:Y:S01]  /*40e0*/  HMMA.16816.F32 R16, R52, R66, R16 ;  /* 0x000000423410723c */ /* 0x000fe20000001810 */
[----:B------:R-:W1:Y:S04]  /*40f0*/  LDSM.16.M88.4 R52, [R191+0x2800] ;  /* 0x00280000bf34783b */ /* 0x000e680000000200 */
[----:B------:R-:W-:Y:S01]  /*4100*/  @!P2 VIADDMNMX R3, R3, 0x8, R224, PT ;  /* 0x000000080303a846 */ /* 0x000fe200038001e0 */
[C---:B------:R-:W-:Y:S05]  /*4110*/  HMMA.16816.F32 R4, R60.reuse, R100, R4 ;  /* 0x000000643c04723c */ /* 0x040fea0000001804 */
[----:B---3--:R-:W-:Y:S01]  /*4120*/  @!P2 IMAD R0, R245, 0x40, R173 ;  /* 0x00000040f500a824 */ /* 0x008fe200078e02ad */
[C---:B------:R-:W-:Y:S04]  /*4130*/  HMMA.16816.F32 R8, R60.reuse, R102, R8 ;  /* 0x000000663c08723c */ /* 0x040fe80000001808 */
[CC--:B------:R-:W-:Y:S01]  /*4140*/  @!P2 ISETP.GE.AND P1, PT, R0.reuse, R57.reuse, PT ;  /* 0x000000390000a20c */ /* 0x0c0fe20003f26270 */
[----:B------:R-:W-:Y:S01]  /*4150*/  FMUL.FTZ R56, R211, 1.4426950216293334961 ;  /* 0x3fb8aa3bd3387820 */ /* 0x000fe20000410000 */
[----:B------:R-:W-:Y:S05]  /*4160*/  @!P2 IADD3 R58, R0, 0x1, RZ ;  /* 0x00000001003aa810 */ /* 0x000fea0007ffe0ff */
[----:B------:R-:W-:Y:S02]  /*4170*/  FSEL R56, R56, RZ, P0 ;  /* 0x000000ff38387208 */ /* 0x000fe40000000000 */
[----:B------:R-:W-:Y:S05]  /*4180*/  @!P2 ISETP.GE.AND P0, PT, R58, R57, PT ;  /* 0x000000393a00a20c */ /* 0x000fea0003f06270 */
[----:B------:R-:W-:Y:S02]  /*4190*/  @!P2 FSEL R5, R5, -INF , !P0 ;  /* 0xff8000000505a808 */ /* 0x000fe40004000000 */
[----:B------:R-:W-:Y:S02]  /*41a0*/  @!P2 FSEL R4, R4, -INF , !P1 ;  /* 0xff8000000404a808 */ /* 0x000fe40004800000 */
[----:B------:R-:W-:Y:S01]  /*41b0*/  FSETP.NEU.FTZ.AND P0, PT, R214, -INF , PT ;  /* 0xff800000d600780b */ /* 0x000fe20003f1d000 */
[--C-:B------:R-:W-:Y:S01]  /*41c0*/  FFMA.FTZ R5, R5, UR7, -R56.reuse ;  /* 0x0000000705057c23 */ /* 0x100fe20008010838 */
[-C--:B------:R-:W-:Y:S01]  /*41d0*/  @!P2 ISETP.GE.AND P1, PT, R0, R3.reuse, PT ;  /* 0x000000030000a20c */ /* 0x080fe20003f26270 */
[----:B------:R-:W-:Y:S01]  /*41e0*/  FFMA.FTZ R4, R4, UR7, -R56 ;  /* 0x0000000704047c23 */ /* 0x000fe20008010838 */
[----:B------:R-:W-:Y:S01]  /*41f0*/  FSEL R2, R2, RZ, P0 ;  /* 0x000000ff02027208 */ /* 0x000fe20000000000 */
[----:B------:R2:W-:Y:S01]  /*4200*/  MUFU.EX2 R101, R5 ;  /* 0x0000000500657308 */ /* 0x0005e20000000800 */
[----:B------:R-:W-:Y:S01]  /*4210*/  @!P2 ISETP.GE.AND P0, PT, R58, R3, PT ;  /* 0x000000033a00a20c */ /* 0x000fe20003f06270 */
[C---:B-1----:R-:W-:Y:S03]  /*4220*/  HMMA.16816.F32 R12, R60.reuse, R52, R12 ;  /* 0x000000343c0c723c */ /* 0x042fe6000000180c */
[----:B------:R-:W-:Y:S02]  /*4230*/  @!P2 FSEL R7, R7, -INF , !P0 ;  /* 0xff8000000707a808 */ /* 0x000fe40004000000 */
[----:B------:R-:W-:Y:S01]  /*4240*/  @!P2 FSEL R6, R6, -INF , !P1 ;  /* 0xff8000000606a808 */ /* 0x000fe20004800000 */
[----:B------:R-:W-:Y:S02]  /*4250*/  HMMA.16816.F32 R16, R60, R54, R16 ;  /* 0x000000363c10723c */ /* 0x000fe40000001810 */
[----:B------:R1:W3:Y:S03]  /*4260*/  MUFU.EX2 R102, R4 ;  /* 0x0000000400667308 */ /* 0x0002e60000000800 */
[--C-:B------:R-:W-:Y:S01]  /*4270*/  FFMA.FTZ R6, R6, UR7, -R2.reuse ;  /* 0x0000000706067c23 */ /* 0x100fe20008010802 */
[----:B------:R-:W-:Y:S06]  /*4280*/  FFMA.FTZ R7, R7, UR7, -R2 ;  /* 0x0000000707077c23 */ /* 0x000fec0008010802 */
[----:B------:R-:W-:Y:S01]  /*4290*/  MUFU.EX2 R106, R6 ;  /* 0x00000006006a7308 */ /* 0x000fe20000000800 */
[C---:B--2---:R-:W-:Y:S05]  /*42a0*/  @!P2 VIADD R5, R0.reuse, 0x8 ;  /* 0x000000080005a836 */ /* 0x044fea0000000000 */
[-C--:B------:R-:W-:Y:S04]  /*42b0*/  @!P2 ISETP.GE.AND P0, PT, R5, R57.reuse, PT ;  /* 0x000000390500a20c */ /* 0x080fe80003f06270 */
[----:B------:R-:W2:Y:S01]  /*42c0*/  MUFU.EX2 R105, R7 ;  /* 0x0000000700697308 */ /* 0x000ea20000000800 */
[----:B-1----:R-:W-:Y:S01]  /*42d0*/  @!P2 VIADD R4, R0, 0x9 ;  /* 0x000000090004a836 */ /* 0x002fe20000000000 */
[----:B------:R-:W-:Y:S04]  /*42e0*/  @!P2 FSEL R8, R8, -INF , !P0 ;  /* 0xff8000000808a808 */ /* 0x000fe80004000000 */
[----:B------:R-:W-:Y:S01]  /*42f0*/  @!P2 ISETP.GE.AND P0, PT, R4, R57, PT ;  /* 0x000000390400a20c */ /* 0x000fe20003f06270 */
[--C-:B------:R-:W-:Y:S03]  /*4300*/  FFMA.FTZ R8, R8, UR7, -R56.reuse ;  /* 0x0000000708087c23 */ /* 0x100fe60008010838 */
[----:B------:R-:W-:Y:S02]  /*4310*/  @!P2 FSEL R9, R9, -INF , !P0 ;  /* 0xff8000000909a808 */ /* 0x000fe40004000000 */
[-C--:B------:R-:W-:Y:S01]  /*4320*/  @!P2 ISETP.GE.AND P0, PT, R5, R3.reuse, PT ;  /* 0x000000030500a20c */ /* 0x080fe20003f06270 */
[----:B------:R-:W-:Y:S01]  /*4330*/  MUFU.EX2 R67, R8 ;  /* 0x0000000800437308 */ /* 0x000fe20000000800 */
[----:B------:R-:W-:Y:S01]  /*4340*/  @!P2 IADD3 R5, R0, 0x10, RZ ;  /* 0x000000100005a810 */ /* 0x000fe20007ffe0ff */
[----:B------:R-:W-:Y:S01]  /*4350*/  FFMA.FTZ R9, R9, UR7, -R56 ;  /* 0x0000000709097c23 */ /* 0x000fe20008010838 */
[----:B------:R-:W-:Y:S02]  /*4360*/  @!P2 FSEL R10, R10, -INF , !P0 ;  /* 0xff8000000a0aa808 */ /* 0x000fe40004000000 */
[----:B------:R-:W-:Y:S01]  /*4370*/  @!P2 ISETP.GE.AND P0, PT, R4, R3, PT ;  /* 0x000000030400a20c */ /* 0x000fe20003f06270 */
[----:B------:R-:W-:Y:S02]  /*4380*/  @!P2 VIADD R4, R0, 0x11 ;  /* 0x000000110004a836 */ /* 0x000fe40000000000 */
[--C-:B------:R-:W-:Y:S01]  /*4390*/  FFMA.FTZ R10, R10, UR7, -R2.reuse ;  /* 0x000000070a0a7c23 */ /* 0x100fe20008010802 */
[----:B------:R-:W-:Y:S01]  /*43a0*/  @!P2 FSEL R11, R11, -INF , !P0 ;  /* 0xff8000000b0ba808 */ /* 0x000fe20004000000 */
[----:B------:R-:W-:Y:S01]  /*43b0*/  MUFU.EX2 R65, R9 ;  /* 0x0000000900417308 */ /* 0x000fe20000000800 */
[-C--:B------:R-:W-:Y:S03]  /*43c0*/  @!P2 ISETP.GE.AND P0, PT, R5, R57.reuse, PT ;  /* 0x000000390500a20c */ /* 0x080fe60003f06270 */
[----:B------:R-:W-:Y:S01]  /*43d0*/  FFMA.FTZ R11, R11, UR7, -R2 ;  /* 0x000000070b0b7c23 */ /* 0x000fe20008010802 */
[----:B------:R-:W-:Y:S02]  /*43e0*/  @!P2 FSEL R12, R12, -INF , !P0 ;  /* 0xff8000000c0ca808 */ /* 0x000fe40004000000 */
[----:B------:R-:W-:Y:S03]  /*43f0*/  @!P2 ISETP.GE.AND P0, PT, R4, R57, PT ;  /* 0x000000390400a20c */ /* 0x000fe60003f06270 */
[----:B------:R-:W-:Y:S01]  /*4400*/  MUFU.EX2 R104, R10 ;  /* 0x0000000a00687308 */ /* 0x000fe20000000800 */
[--C-:B------:R-:W-:Y:S01]  /*4410*/  FFMA.FTZ R12, R12, UR7, -R56.reuse ;  /* 0x000000070c0c7c23 */ /* 0x100fe20008010838 */
[----:B------:R-:W-:Y:S02]  /*4420*/  @!P2 FSEL R13, R13, -INF , !P0 ;  /* 0xff8000000d0da808 */ /* 0x000fe40004000000 */
[-C--:B------:R-:W-:Y:S06]  /*4430*/  @!P2 ISETP.GE.AND P0, PT, R5, R3.reuse, PT ;  /* 0x000000030500a20c */ /* 0x080fec0003f06270 */
[----:B------:R-:W1:Y:S01]  /*4440*/  MUFU.EX2 R103, R11 ;  /* 0x0000000b00677308 */ /* 0x000e620000000800 */
[----:B------:R-:W-:Y:S01]  /*4450*/  @!P2 FSEL R14, R14, -INF , !P0 ;  /* 0xff8000000e0ea808 */ /* 0x000fe20004000000 */
[----:B------:R-:W-:Y:S01]  /*4460*/  FFMA.FTZ R13, R13, UR7, -R56 ;  /* 0x000000070d0d7c23 */ /* 0x000fe20008010838 */
[----:B------:R-:W-:Y:S01]  /*4470*/  @!P2 ISETP.GE.AND P0, PT, R4, R3, PT ;  /* 0x000000030400a20c */ /* 0x000fe20003f06270 */
[C---:B------:R-:W-:Y:S01]  /*4480*/  @!P2 VIADD R4, R0.reuse, 0x18 ;  /* 0x000000180004a836 */ /* 0x040fe20000000000 */
[----:B------:R-:W-:Y:S01]  /*4490*/  @!P2 IADD3 R0, R0, 0x19, RZ ;  /* 0x000000190000a810 */ /* 0x000fe20007ffe0ff */
[--C-:B------:R-:W-:Y:S01]  /*44a0*/  FFMA.FTZ R14, R14, UR7, -R2.reuse ;  /* 0x000000070e0e7c23 */ /* 0x100fe20008010802 */
[----:B------:R-:W-:Y:S03]  /*44b0*/  @!P2 FSEL R15, R15, -INF , !P0 ;  /* 0xff8000000f0fa808 */ /* 0x000fe60004000000 */
[----:B------:R-:W-:Y:S01]  /*44c0*/  MUFU.EX2 R63, R12 ;  /* 0x0000000c003f7308 */ /* 0x000fe20000000800 */
[C---:B------:R-:W-:Y:S02]  /*44d0*/  @!P2 ISETP.GE.AND P0, PT, R4.reuse, R57, PT ;  /* 0x000000390400a20c */ /* 0x040fe40003f06270 */
[----:B------:R-:W-:Y:S01]  /*44e0*/  @!P2 ISETP.GE.AND P1, PT, R4, R3, PT ;  /* 0x000000030400a20c */ /* 0x000fe20003f26270 */
[----:B------:R-:W-:Y:S01]  /*44f0*/  FFMA.FTZ R15, R15, UR7, -R2 ;  /* 0x000000070f0f7c23 */ /* 0x000fe20008010802 */
[----:B------:R-:W-:Y:S02]  /*4500*/  @!P2 FSEL R16, R16, -INF , !P0 ;  /* 0xff8000001010a808 */ /* 0x000fe40004000000 */
[----:B------:R-:W-:Y:S03]  /*4510*/  @!P2 ISETP.GE.AND P0, PT, R0, R57, PT ;  /* 0x000000390000a20c */ /* 0x000fe60003f06270 */
[----:B------:R-:W4:Y:S01]  /*4520*/  MUFU.EX2 R61, R13 ;  /* 0x0000000d003d7308 */ /* 0x000f220000000800 */
[----:B------:R-:W-:Y:S01]  /*4530*/  @!P2 FSEL R18, R18, -INF , !P1 ;  /* 0xff8000001212a808 */ /* 0x000fe20004800000 */
[----:B------:R-:W-:Y:S01]  /*4540*/  FFMA.FTZ R16, R16, UR7, -R56 ;  /* 0x0000000710107c23 */ /* 0x000fe20008010838 */
[----:B------:R-:W-:Y:S02]  /*4550*/  @!P2 FSEL R17, R17, -INF , !P0 ;  /* 0xff8000001111a808 */ /* 0x000fe40004000000 */
[----:B------:R-:W-:Y:S01]  /*4560*/  @!P2 ISETP.GE.AND P0, PT, R0, R3, PT ;  /* 0x000000030000a20c */ /* 0x000fe20003f06270 */
[----:B------:R-:W-:Y:S01]  /*4570*/  FFMA.FTZ R18, R18, UR7, -R2 ;  /* 0x0000000712127c23 */ /* 0x000fe20008010802 */
[----:B---3--:R-:W-:Y:S03]  /*4580*/  F2FP.F16.F32.PACK_AB R4, R101, R102 ;  /* 0x000000666504723e */ /* 0x008fe600000000ff */
[----:B------:R-:W-:Y:S01]  /*4590*/  MUFU.EX2 R100, R14 ;  /* 0x0000000e00647308 */ /* 0x000fe20000000800 */
[----:B------:R-:W-:Y:S01]  /*45a0*/  @!P2 FSEL R19, R19, -INF , !P0 ;  /* 0xff8000001313a808 */ /* 0x000fe20004000000 */
[----:B------:R-:W-:Y:S01]  /*45b0*/  FFMA.FTZ R56, R17, UR7, -R56 ;  /* 0x0000000711387c23 */ /* 0x000fe20008010838 */
[----:B--2---:R-:W-:Y:S01]  /*45c0*/  F2FP.F16.F32.PACK_AB R3, R105, R106 ;  /* 0x0000006a6903723e */ /* 0x004fe200000000ff */
[----:B------:R2:W-:Y:S01]  /*45d0*/  STS [R219+0x12000], R4 ;  /* 0x01200004db007388 */ /* 0x0005e20000000800 */
[----:B-1----:R-:W-:Y:S01]  /*45e0*/  F2FP.F16.F32.PACK_AB R0, R103, R104 ;  /* 0x000000686700723e */ /* 0x002fe200000000ff */
[----:B------:R-:W-:Y:S01]  /*45f0*/  FFMA.FTZ R2, R19, UR7, -R2 ;  /* 0x0000000713027c23 */ /* 0x000fe20008010802 */
[----:B------:R-:W-:Y:S02]  /*4600*/  IADD3 R58, P0, R244, R223, RZ ;  /* 0x000000dff43a7210 */ /* 0x000fe40007f1e0ff */
[----:B------:R-:W-:Y:S01]  /*4610*/  STS [R219+0x12400], R3 ;  /* 0x01240003db007388 */ /* 0x000fe20000000800 */
[----:B------:R-:W2:Y:S01]  /*4620*/  MUFU.EX2 R66, R15 ;  /* 0x0000000f00427308 */ /* 0x000ea20000000800 */
[----:B----4-:R-:W-:Y:S03]  /*4630*/  F2FP.F16.F32.PACK_AB R5, R61, R63 ;  /* 0x0000003f3d05723e */ /* 0x010fe600000000ff */
[----:B------:R1:W-:Y:S01]  /*4640*/  STS [R222+0x12400], R0 ;  /* 0x01240000de007388 */ /* 0x0003e20000000800 */
[----:B------:R-:W-:Y:S05]  /*4650*/  IADD3.X R59, R238, R221, RZ, P0, !PT ;  /* 0x000000ddee3b7210 */ /* 0x000fea00007fe4ff */
[----:B------:R3:W-:Y:S10]  /*4660*/  MUFU.EX2 R62, R2 ;  /* 0x00000002003e7308 */ /* 0x0007f40000000800 */
[----:B------:R-:W-:Y:S01]  /*4670*/  MUFU.EX2 R64, R18 ;  /* 0x0000001200407308 */ /* 0x000fe20000000800 */
[----:B--2---:R-:W-:Y:S09]  /*4680*/  F2FP.F16.F32.PACK_AB R4, R66, R100 ;  /* 0x000000644204723e */ /* 0x004ff200000000ff */
[----:B------:R-:W-:Y:S01]  /*4690*/  MUFU.EX2 R60, R16 ;  /* 0x00000010003c7308 */ /* 0x000fe20000000800 */
[----:B---3--:R-:W-:Y:S02]  /*46a0*/  F2FP.F16.F32.PACK_AB R2, R65, R67 ;  /* 0x000000434102723e */ /* 0x008fe400000000ff */
[----:B-1----:R-:W-:Y:S03]  /*46b0*/  LEA R0, R197, UR5, 0x1 ;  /* 0x00000005c5007c11 */ /* 0x002fe6000f8e08ff */
[----:B------:R1:W-:Y:S04]  /*46c0*/  STS [R222+0x12000], R2 ;  /* 0x01200002de007388 */ /* 0x0003e80000000800 */
[----:B------:R-:W2:Y:S01]  /*46d0*/  MUFU.EX2 R57, R56 ;  /* 0x0000003800397308 */ /* 0x000ea20000000800 */
[----:B------:R-:W-:Y:S05]  /*46e0*/  STS [R218+0x12000], R5 ;  /* 0x01200005da007388 */ /* 0x000fea0000000800 */
[----:B------:R-:W-:Y:S01]  /*46f0*/  STS [R218+0x12400], R4 ;  /* 0x01240004da007388 */ /* 0x000fe20000000800 */
[----:B--2---:R-:W-:Y:S02]  /*4700*/  F2FP.F16.F32.PACK_AB R3, R57, R60 ;  /* 0x0000003c3903723e */ /* 0x004fe400000000ff */
[C---:B------:R-:W-:Y:S03]  /*4710*/  IADD3 R56, R189.reuse, R0, RZ ;  /* 0x00000000bd387210 */ /* 0x040fe60007ffe0ff */
[----:B------:R-:W-:Y:S01]  /*4720*/  STS [R220+0x12000], R3 ;  /* 0x01200003dc007388 */ /* 0x000fe20000000800 */
[----:B-1----:R-:W-:Y:S05]  /*4730*/  F2FP.F16.F32.PACK_AB R2, R62, R64 ;  /* 0x000000403e02723e */ /* 0x002fea00000000ff */
[----:B------:R1:W-:Y:S05]  /*4740*/  STS [R220+0x12400], R2 ;  /* 0x01240002dc007388 */ /* 0x0003ea0000000800 */
[----:B------:R-:W2:Y:S01]  /*4750*/  LDSM.16.M88.4 R16, [R0+0x8000] ;  /* 0x008000000010783b */ /* 0x000ea20000000200 */
[----:B-1----:R-:W-:Y:S04]  /*4760*/  IMAD.IADD R2, R192, 0x1, R0 ;  /* 0x00000001c0027824 */ /* 0x002fe800078e0200 */
[----:B------:R-:W-:Y:S01]  /*4770*/  IMAD.IADD R3, R189, 0x1, R2 ;  /* 0x00000001bd037824 */ /* 0x000fe200078e0202 */
[----:B------:R-:W1:Y:S01]  /*4780*/  LDSM.16.M88.4 R52, [R2+0x8000] ;  /* 0x008000000234783b */ /* 0x000e620000000200 */
[C---:B--2---:R-:W-:Y:S06]  /*4790*/  HMMA.16816.F32 R4, R16.reuse, R108, RZ ;  /* 0x0000006c1004723c */ /* 0x044fec00000018ff */
[C---:B------:R-:W-:Y:S06]  /*47a0*/  HMMA.16816.F32 R8, R16.reuse, R110, RZ ;  /* 0x0000006e1008723c */ /* 0x040fec00000018ff */
[C---:B------:R-:W-:Y:S06]  /*47b0*/  HMMA.16816.F32 R12, R16.reuse, R112, RZ ;  /* 0x00000070100c723c */ /* 0x040fec00000018ff */
[----:B------:R-:W-:Y:S06]  /*47c0*/  HMMA.16816.F32 R16, R16, R114, RZ ;  /* 0x000000721010723c */ /* 0x000fec00000018ff */
[C---:B-1----:R-:W-:Y:S06]  /*47d0*/  HMMA.16816.F32 R4, R52.reuse, R116, R4 ;  /* 0x000000743404723c */ /* 0x042fec0000001804 */
[C---:B------:R-:W-:Y:S06]  /*47e0*/  HMMA.16816.F32 R8, R52.reuse, R118, R8 ;  /* 0x000000763408723c */ /* 0x040fec0000001808 */
[C---:B------:R-:W-:Y:S06]  /*47f0*/  HMMA.16816.F32 R12, R52.reuse, R120, R12 ;  /* 0x00000078340c723c */ /* 0x040fec000000180c */
[----:B------:R-:W-:Y:S01]  /*4800*/  HMMA.16816.F32 R16, R52, R122, R16 ;  /* 0x0000007a3410723c */ /* 0x000fe20000001810 */
[----:B------:R-:W1:Y:S05]  /*4810*/  LDSM.16.M88.4 R52, [R56+0x8000] ;  /* 0x008000003834783b */ /* 0x000e6a0000000200 */
        /* <DEDUP_REMOVED lines=9> */
[----:B------:R1:W2:Y:S05]  /*48b0*/  LDSM.16.M88.4 R52, [R0+0xa000] ;  /* 0x00a000000034783b */ /* 0x0002aa0000000200 */
[----:B-1----:R-:W3:Y:S01]  /*48c0*/  LDG.E R0, desc[UR16][R58.64+0x20] ;  /* 0x000020103a007981 */ /* 0x002ee2000c1e1900 */
[C---:B--2---:R-:W-:Y:S06]  /*48d0*/  HMMA.16816.F32 R4, R52.reuse, R140, R4 ;  /* 0x0000008c3404723c */ /* 0x044fec0000001804 */
[C---:B------:R-:W-:Y:S06]  /*48e0*/  HMMA.16816.F32 R8, R52.reuse, R142, R8 ;  /* 0x0000008e3408723c */ /* 0x040fec0000001808 */
[C---:B------:R-:W-:Y:S06]  /*48f0*/  HMMA.16816.F32 R12, R52.reuse, R144, R12 ;  /* 0x00000090340c723c */ /* 0x040fec000000180c */
[----:B------:R-:W-:Y:S01]  /*4900*/  HMMA.16816.F32 R16, R52, R146, R16 ;  /* 0x000000923410723c */ /* 0x000fe20000001810 */
[----:B------:R1:W2:Y:S05]  /*4910*/  LDSM.16.M88.4 R52, [R2+0xa000] ;  /* 0x00a000000234783b */ /* 0x0002aa0000000200 */
[----:B-1----:R-:W4:Y:S01]  /*4920*/  LDG.E R2, desc[UR16][R58.64] ;  /* 0x000000103a027981 */ /* 0x002f22000c1e1900 */
[C---:B--2---:R-:W-:Y:S06]  /*4930*/  HMMA.16816.F32 R4, R52.reuse, R148, R4 ;  /* 0x000000943404723c */ /* 0x044fec0000001804 */
        /* <DEDUP_REMOVED lines=12> */
[----:B------:R-:W-:Y:S11]  /*4a00*/  HMMA.16816.F32 R16, R52, R170, R16 ;  /* 0x000000aa3410723c */ /* 0x000ff60000001810 */
[----:B------:R-:W-:Y:S01]  /*4a10*/  @!UPT UIADD3 URZ, URZ, URZ, URZ ;  /* 0x0000003f3f3ff290 */ /* 0x000fe2000fffe03f */
[C---:B---3--:R-:W-:Y:S01]  /*4a20*/  FADD.FTZ R11, -R0.reuse, R11 ;  /* 0x0000000b000b7221 */ /* 0x048fe20000010100 */
[----:B------:R-:W-:Y:S01]  /*4a30*/  FADD.FTZ R7, -R0, R7 ;  /* 0x0000000700077221 */ /* 0x000fe20000010100 */
[C---:B----4-:R-:W-:Y:S01]  /*4a40*/  FADD.FTZ R5, -R2.reuse, R5 ;  /* 0x0000000502057221 */ /* 0x050fe20000010100 */
[C---:B------:R-:W-:Y:S01]  /*4a50*/  FADD.FTZ R3, -R2.reuse, R4 ;  /* 0x0000000402037221 */ /* 0x040fe20000010100 */
[C---:B------:R-:W-:Y:S02]  /*4a60*/  FADD.FTZ R8, -R2.reuse, R8 ;  /* 0x0000000802087221 */ /* 0x040fe40000010100 */
[C---:B------:R-:W-:Y:S01]  /*4a70*/  FADD.FTZ R4, -R2.reuse, R12 ;  /* 0x0000000c02047221 */ /* 0x040fe20000010100 */
[----:B------:R-:W-:Y:S01]  /*4a80*/  FMUL.FTZ R52, R101, R5 ;  /* 0x0000000565347220 */ /* 0x000fe20000410000 */
[----:B------:R-:W-:Y:S01]  /*4a90*/  FADD.FTZ R5, -R2, R9 ;  /* 0x0000000902057221 */ /* 0x000fe20000010100 */
[----:B------:R-:W-:Y:S01]  /*4aa0*/  FMUL.FTZ R3, R102, R3 ;  /* 0x0000000366037220 */ /* 0x000fe20000410000 */
[----:B------:R-:W-:Y:S01]  /*4ab0*/  FMUL.FTZ R9, R67, R8 ;  /* 0x0000000843097220 */ /* 0x000fe20000410000 */
[----:B------:R-:W-:Y:S01]  /*4ac0*/  FADD.FTZ R8, -R2, R13 ;  /* 0x0000000d02087221 */ /* 0x000fe20000010100 */
[----:B------:R-:W-:Y:S01]  /*4ad0*/  FMUL.FTZ R5, R65, R5 ;  /* 0x0000000541057220 */ /* 0x000fe20000410000 */
[----:B------:R-:W-:Y:S01]  /*4ae0*/  FMUL.FTZ R4, R63, R4 ;  /* 0x000000043f047220 */ /* 0x000fe20000410000 */
[----:B------:R-:W-:Y:S01]  /*4af0*/  F2FP.F16.F32.PACK_AB R52, R52, R3 ;  /* 0x000000033434723e */ /* 0x000fe200000000ff */
[C---:B------:R-:W-:Y:S01]  /*4b00*/  FADD.FTZ R3, -R2.reuse, R16 ;  /* 0x0000001002037221 */ /* 0x040fe20000010100 */
[----:B------:R-:W-:Y:S01]  /*4b10*/  FADD.FTZ R2, -R2, R17 ;  /* 0x0000001102027221 */ /* 0x000fe20000010100 */
[----:B------:R-:W-:Y:S01]  /*4b20*/  F2FP.F16.F32.PACK_AB R12, R5, R9 ;  /* 0x00000009050c723e */ /* 0x000fe200000000ff */
[----:B------:R-:W-:Y:S01]  /*4b30*/  FADD.FTZ R5, -R0, R6 ;  /* 0x0000000600057221 */ /* 0x000fe20000010100 */
[----:B------:R-:W-:Y:S01]  /*4b40*/  FMUL.FTZ R16, R103, R11 ;  /* 0x0000000b67107220 */ /* 0x000fe20000410000 */
[----:B------:R-:W-:Y:S01]  /*4b50*/  FMUL.FTZ R8, R61, R8 ;  /* 0x000000083d087220 */ /* 0x000fe20000410000 */
[----:B------:R-:W-:Y:S01]  /*4b60*/  FMUL.FTZ R3, R60, R3 ;  /* 0x000000033c037220 */ /* 0x000fe20000410000 */
[----:B------:R-:W-:Y:S01]  /*4b70*/  FMUL.FTZ R2, R57, R2 ;  /* 0x0000000239027220 */ /* 0x000fe20000410000 */
[----:B------:R-:W-:Y:S01]  /*4b80*/  FMUL.FTZ R5, R106, R5 ;  /* 0x000000056a057220 */ /* 0x000fe20000410000 */
[----:B------:R-:W-:Y:S01]  /*4b90*/  FMUL.FTZ R9, R105, R7 ;  /* 0x0000000769097220 */ /* 0x000fe20000410000 */
[C---:B------:R-:W-:Y:S01]  /*4ba0*/  FADD.FTZ R13, -R0.reuse, R14 ;  /* 0x0000000e000d7221 */ /* 0x040fe20000010100 */
[C---:B------:R-:W-:Y:S01]  /*4bb0*/  FADD.FTZ R11, -R0.reuse, R15 ;  /* 0x0000000f000b7221 */ /* 0x040fe20000010100 */
[C---:B------:R-:W-:Y:S01]  /*4bc0*/  FADD.FTZ R17, -R0.reuse, R10 ;  /* 0x0000000a00117221 */ /* 0x040fe20000010100 */
[C---:B------:R-:W-:Y:S01]  /*4bd0*/  FADD.FTZ R15, -R0.reuse, R18 ;  /* 0x00000012000f7221 */ /* 0x040fe20000010100 */
[----:B------:R-:W-:Y:S01]  /*4be0*/  FADD.FTZ R14, -R0, R19 ;  /* 0x00000013000e7221 */ /* 0x000fe20000010100 */
[----:B------:R-:W-:Y:S01]  /*4bf0*/  F2FP.F16.F32.PACK_AB R8, R8, R4 ;  /* 0x000000040808723e */ /* 0x000fe200000000ff */
[----:B------:R-:W-:Y:S01]  /*4c00*/  FMUL.FTZ R17, R104, R17 ;  /* 0x0000001168117220 */ /* 0x000fe20000410000 */
[----:B------:R-:W-:Y:S01]  /*4c10*/  F2FP.F16.F32.PACK_AB R10, R2, R3 ;  /* 0x00000003020a723e */ /* 0x000fe200000000ff */
[----:B------:R-:W-:Y:S01]  /*4c20*/  FMUL.FTZ R13, R100, R13 ;  /* 0x0000000d640d7220 */ /* 0x000fe20000410000 */
[----:B------:R-:W-:Y:S01]  /*4c30*/  F2FP.F16.F32.PACK_AB R9, R9, R5 ;  /* 0x000000050909723e */ /* 0x000fe200000000ff */
[----:B------:R-:W-:Y:S01]  /*4c40*/  FMUL.FTZ R11, R66, R11 ;  /* 0x0000000b420b7220 */ /* 0x000fe20000410000 */
[----:B------:R-:W-:Y:S01]  /*4c50*/  FMUL.FTZ R15, R64, R15 ;  /* 0x0000000f400f7220 */ /* 0x000fe20000410000 */
[----:B------:R-:W-:Y:S01]  /*4c60*/  FMUL.FTZ R14, R62, R14 ;  /* 0x0000000e3e0e7220 */ /* 0x000fe20000410000 */
[----:B------:R-:W-:Y:S06]  /*4c70*/  @!P5 BRA `(.L_x_34) ;  /* 0x0000000000e0d947 */ /* 0x000fec0003800000 */
[----:B------:R-:W1:Y:S01]  /*4c80*/  LDC R7, c[0x0][0x240] ;  /* 0x00009000ff077b82 */ /* 0x000e620000000800 */
[----:B------:R-:W-:Y:S02]  /*4c90*/  ISETP.GE.AND P2, PT, R212, UR4, PT ;  /* 0x00000004d4007c0c */ /* 0x000fe4000bf46270 */
[----:B------:R-:W-:Y:S02]  /*4ca0*/  ISETP.GE.AND P1, PT, R225, UR4, PT ;  /* 0x00000004e1007c0c */ /* 0x000fe4000bf26270 */
[----:B------:R-:W-:Y:S03]  /*4cb0*/  LOP3.LUT R0, R204, 0x1, RZ, 0xc0, !PT ;  /* 0x00000001cc007812 */ /* 0x000fe600078ec0ff */
[----:B------:R-:W2:Y:S01]  /*4cc0*/  LDC R18, c[0x0][0x244] ;  /* 0x00009100ff127b82 */ /* 0x000ea20000000800 */
[----:B------:R-:W-:Y:S01]  /*4cd0*/  ISETP.NE.U32.AND P0, PT, R0, 0x1, PT ;  /* 0x000000010000780c */ /* 0x000fe20003f05070 */
[----:B------:R-:W-:Y:S05]  /*4ce0*/  IMAD.MOV.U32 R0, RZ, RZ, -0x4000 ;  /* 0xffffc000ff007424 */ /* 0x000fea00078e00ff */
[----:B------:R-:W-:Y:S05]  /*4cf0*/  SEL R0, R0, 0x4000, !P0 ;  /* 0x0000400000007807 */ /* 0x000fea0004000000 */
[--C-:B------:R-:W-:Y:S02]  /*4d00*/  IMAD.IADD R202, R202, 0x1, R0.reuse ;  /* 0x00000001caca7824 */ /* 0x100fe400078e0200 */
[--C-:B------:R-:W-:Y:S02]  /*4d10*/  IMAD.IADD R205, R205, 0x1, R0.reuse ;  /* 0x00000001cdcd7824 */ /* 0x100fe400078e0200 */
[----:B------:R-:W-:Y:S01]  /*4d20*/  IMAD.IADD R187, R187, 0x1, R0 ;  /* 0x00000001bbbb7824 */ /* 0x000fe200078e0200 */
[----:B------:R3:W-:Y:S04]  /*4d30*/  @P2 STS [R202], RZ ;  /* 0x000000ffca002388 */ /* 0x0007e80000000800 */
[----:B------:R3:W-:Y:S04]  /*4d40*/  @P2 STS [R202+0x4], RZ ;  /* 0x000004ffca002388 */ /* 0x0007e80000000800 */
[----:B------:R3:W-:Y:S01]  /*4d50*/  @P2 STS [R202+0x8], RZ ;  /* 0x000008ffca002388 */ /* 0x0007e20000000800 */
[----:B-1----:R-:W-:Y:S03]  /*4d60*/  IMAD.U32 R3, R7, -0x40, RZ ;  /* 0xffffffc007037824 */ /* 0x002fe600078e00ff */
[----:B------:R3:W-:Y:S02]  /*4d70*/  @P2 STS [R202+0xc], RZ ;  /* 0x00000cffca002388 */ /* 0x0007e40000000800 */
[-C--:B------:R-:W-:Y:S02]  /*4d80*/  LEA R2, P0, R3, R206.reuse, 0x1 ;  /* 0x000000ce03027211 */ /* 0x080fe400078008ff */
[----:B------:R-:W-:Y:S02]  /*4d90*/  LEA R5, P4, R7, R3, 0x5 ;  /* 0x0000000307057211 */ /* 0x000fe400078828ff */
[----:B------:R-:W-:Y:S02]  /*4da0*/  SHF.R.S32.HI R6, RZ, 0x1f, R3 ;  /* 0x0000001fff067819 */ /* 0x000fe40000011403 */
[-C--:B------:R-:W-:Y:S02]  /*4db0*/  LEA.HI.X.SX32 R3, R3, R207.reuse, 0x1, P0 ;  /* 0x000000cf03037211 */ /* 0x080fe400000f0eff */
[----:B------:R-:W-:Y:S01]  /*4dc0*/  @!P1 LEA R4, P3, R5, R206, 0x1 ;  /* 0x000000ce05049211 */ /* 0x000fe200078608ff */
[----:B------:R-:W-:Y:S01]  /*4dd0*/  IMAD.MOV.U32 R206, RZ, RZ, R2 ;  /* 0x000000ffffce7224 */ /* 0x000fe200078e0002 */
[----:B--2---:R-:W-:Y:S01]  /*4de0*/  LEA.HI.X R6, R7, R6, R18, 0x5, P4 ;  /* 0x0000000607067211 */ /* 0x004fe200020f2c12 */
[----:B------:R-:W-:Y:S01]  /*4df0*/  @!PT LDS RZ, [RZ] ;  /* 0x00000000fffff984 */ /* 0x000fe20000000800 */
[----:B------:R-:W-:Y:S01]  /*4e00*/  @!PT LDS RZ, [RZ] ;  /* 0x00000000fffff984 */ /* 0x000fe20000000800 */
[----:B------:R-:W-:Y:S01]  /*4e10*/  @!PT LDS RZ, [RZ] ;  /* 0x00000000fffff984 */ /* 0x000fe20000000800 */
[----:B------:R3:W-:Y:S03]  /*4e20*/  @!P2 LDGSTS.E.BYPASS.LTC128B.128 [R205], desc[UR16][R2.64] ;  /* 0x0000000002cdafae */ /* 0x0007e6000b901d50 */
[----:B------:R-:W-:Y:S01]  /*4e30*/  @!P1 LEA.HI.X R5, R5, R207, R6, 0x1, P3 ;  /* 0x000000cf05059211 */ /* 0x000fe200018f0c06 */
[----:B------:R3:W-:Y:S01]  /*4e40*/  @P1 STS [R202+0x2000], RZ ;  /* 0x002000ffca001388 */ /* 0x0007e20000000800 */
[C---:B------:R-:W-:Y:S01]  /*4e50*/  @!P2 LEA R6, P0, R7.reuse, R2, 0x6 ;  /* 0x000000020706a211 */ /* 0x040fe200078030ff */
[----:B------:R-:W-:Y:S02]  /*4e60*/  IMAD.MOV.U32 R207, RZ, RZ, R3 ;  /* 0x000000ffffcf7224 */ /* 0x000fe400078e0003 */
[----:B------:R3:W-:Y:S01]  /*4e70*/  @P1 STS [R202+0x2004], RZ ;  /* 0x002004ffca001388 */ /* 0x0007e20000000800 */
[----:B------:R-:W-:Y:S03]  /*4e80*/  @!P2 LEA.HI.X R7, R7, R3, R18, 0x6, P0 ;  /* 0x000000030707a211 */ /* 0x000fe600000f3412 */
[----:B------:R3:W-:Y:S04]  /*4e90*/  @P1 STS [R202+0x2008], RZ ;  /* 0x002008ffca001388 */ /* 0x0007e80000000800 */
[----:B------:R3:W-:Y:S04]  /*4ea0*/  @P1 STS [R202+0x200c], RZ ;  /* 0x00200cffca001388 */ /* 0x0007e80000000800 */
[----:B------:R-:W-:Y:S01]  /*4eb0*/  @!PT LDS RZ, [RZ] ;  /* 0x00000000fffff984 */ /* 0x000fe20000000800 */
[----:B------:R-:W-:Y:S01]  /*4ec0*/  @!PT LDS RZ, [RZ] ;  /* 0x00000000fffff984 */ /* 0x000fe20000000800 */
[----:B------:R-:W-:Y:S01]  /*4ed0*/  @!PT LDS RZ, [RZ] ;  /* 0x00000000fffff984 */ /* 0x000fe20000000800 */
[----:B------:R3:W-:Y:S04]  /*4ee0*/  @!P1 LDGSTS.E.BYPASS.LTC128B.128 [R205+0x2000], desc[UR16][R2.64+0x80] ;  /* 0x0200008002cd9fae */ /* 0x0007e8000b901d50 */
[----:B------:R3:W-:Y:S04]  /*4ef0*/  @P2 STS [R202+0x1000], RZ ;  /* 0x001000ffca002388 */ /* 0x0007e80000000800 */
[----:B------:R3:W-:Y:S04]  /*4f00*/  @P2 STS [R202+0x1004], RZ ;  /* 0x001004ffca002388 */ /* 0x0007e80000000800 */
        /* <DEDUP_REMOVED lines=14> */
[----:B------:R-:W0:Y:S02]  /*4ff0*/  LDGDEPBAR ;  /* 0x00000000000079af */ /* 0x000e240000000000 */
.L_x_34:
[----:B---3--:R-:W-:Y:S01]  /*5000*/  F2FP.F16.F32.PACK_AB R2, R16, R17 ;  /* 0x000000111002723e */ /* 0x008fe200000000ff */
[----:B------:R-:W-:Y:S01]  /*5010*/  STS [R219+0x10000], R52 ;  /* 0x01000034db007388 */ /* 0x000fe20000000800 */
[----:B------:R-:W-:Y:S01]  /*5020*/  F2FP.F16.F32.PACK_AB R0, R11, R13 ;  /* 0x0000000d0b00723e */ /* 0x000fe200000000ff */
[----:B------:R-:W1:Y:S01]  /*5030*/  LDC R100, c[0x0][0x270] ;  /* 0x00009c00ff647b82 */ /* 0x000e620000000800 */
[----:B------:R-:W-:Y:S01]  /*5040*/  F2FP.F16.F32.PACK_AB R3, R14, R15 ;  /* 0x0000000f0e03723e */ /* 0x000fe200000000ff */
[----:B------:R-:W-:Y:S04]  /*5050*/  STS [R219+0x10400], R9 ;  /* 0x01040009db007388 */ /* 0x000fe80000000800 */
[----:B------:R-:W-:Y:S04]  /*5060*/  STS [R222+0x10000], R12 ;  /* 0x0100000cde007388 */ /* 0x000fe80000000800 */
[----:B------:R1:W-:Y:S04]  /*5070*/  STS [R222+0x10400], R2 ;  /* 0x01040002de007388 */ /* 0x0003e80000000800 */
[----:B------:R-:W-:Y:S04]  /*5080*/  STS [R218+0x10000], R8 ;  /* 0x01000008da007388 */ /* 0x000fe80000000800 */
[----:B------:R2:W-:Y:S04]  /*5090*/  STS [R218+0x10400], R0 ;  /* 0x01040000da007388 */ /* 0x0005e80000000800 */
[----:B------:R-:W-:Y:S04]  /*50a0*/  STS [R220+0x10000], R10 ;  /* 0x0100000adc007388 */ /* 0x000fe80000000800 */
[----:B------:R-:W-:Y:S01]  /*50b0*/  STS [R220+0x10400], R3 ;  /* 0x01040003dc007388 */ /* 0x000fe20000000800 */
[----:B------:R-:W-:Y:S01]  /*50c0*/  BAR.SYNC.DEFER_BLOCKING 0x0 ;  /* 0x0000000000007b1d */ /* 0x000fe20000010000 */
[----:B-1----:R-:W-:Y:S04]  /*50d0*/  IMAD R2, R100, UR6, RZ ;  /* 0x0000000664027c24 */ /* 0x002fe8000f8e02ff */
[----:B------:R-:W-:Y:S01]  /*50e0*/  IMAD.U32 R2, R2, -0x40, RZ ;  /* 0xffffffc002027824 */ /* 0x000fe200078e00ff */
[----:B--2---:R-:W-:Y:S04]  /*50f0*/  LEA R0, R198, UR5, 0x1 ;  /* 0x00000005c6007c11 */ /* 0x004fe8000f8e08ff */
[C---:B------:R-:W-:Y:S04]  /*5100*/  LEA R200, P0, R2.reuse, R200, 0x2 ;  /* 0x000000c802c87211 */ /* 0x040fe800078010ff */
[----:B------:R-:W-:Y:S01]  /*5110*/  LEA.HI.X.SX32 R201, R2, R201, 0x2, P0 ;  /* 0x000000c902c97211 */ /* 0x000fe200000f16ff */
[----:B------:R-:W-:Y:S04]  /*5120*/  LDSM.16.MT88.4 R4, [R186+0x12000] ;  /* 0x01200000ba04783b */ /* 0x000fe80000004200 */
[----:B------:R-:W1:Y:S04]  /*5130*/  LDSM.16.MT88.4 R8, [R0+0x8000] ;  /* 0x008000000008783b */ /* 0x000e680000004200 */
[----:B------:R-:W2:Y:S04]  /*5140*/  LDSM.16.MT88.4 R12, [R185+0x12000] ;  /* 0x01200000b90c783b */ /* 0x000ea80000004200 */
[----:B------:R-:W3:Y:S04]  /*5150*/  LDSM.16.MT88.4 R16, [R0+0xa000] ;  /* 0x00a000000010783b */ /* 0x000ee80000004200 */
[----:B------:R-:W-:Y:S04]  /*5160*/  LDSM.16.MT88.4 R52, [R186+0x12800] ;  /* 0x01280000ba34783b */ /* 0x000fe80000004200 */
[----:B------:R-:W4:Y:S04]  /*5170*/  LDSM.16.MT88.4 R56, [R0+0x8800] ;  /* 0x008800000038783b */ /* 0x000f280000004200 */
[----:B------:R-:W5:Y:S04]  /*5180*/  LDSM.16.MT88.4 R60, [R185+0x12800] ;  /* 0x01280000b93c783b */ /* 0x000f680000004200 */
[----:B------:R-:W5:Y:S01]  /*5190*/  LDSM.16.MT88.4 R64, [R0+0xa800] ;  /* 0x00a800000040783b */ /* 0x000f620000004200 */
[-C--:B-1----:R-:W-:Y:S06]  /*51a0*/  HMMA.16816.F32 R20, R4, R8.reuse, R20 ;  /* 0x000000080414723c */ /* 0x082fec0000001814 */
[C---:B--2---:R-:W-:Y:S06]  /*51b0*/  HMMA.16816.F32 R24, R12.reuse, R8, R24 ;  /* 0x000000080c18723c */ /* 0x044fec0000001818 */
[-C--:B------:R-:W-:Y:S06]  /*51c0*/  HMMA.16816.F32 R28, R12, R10.reuse, R28 ;  /* 0x0000000a0c1c723c */ /* 0x080fec000000181c */
[C---:B------:R-:W-:Y:S01]  /*51d0*/  HMMA.16816.F32 R32, R4.reuse, R10, R32 ;  /* 0x0000000a0420723c */ /* 0x040fe20000001820 */
[----:B------:R-:W-:Y:S05]  /*51e0*/  LDSM.16.MT88.4 R8, [R0+0x9000] ;  /* 0x009000000008783b */ /* 0x000fea0000004200 */
[-C--:B---3--:R-:W-:Y:S06]  /*51f0*/  HMMA.16816.F32 R36, R4, R16.reuse, R36 ;  /* 0x000000100424723c */ /* 0x088fec0000001824 */
[C---:B------:R-:W-:Y:S06]  /*5200*/  HMMA.16816.F32 R40, R12.reuse, R16, R40 ;  /* 0x000000100c28723c */ /* 0x040fec0000001828 */
[-C--:B------:R-:W-:Y:S01]  /*5210*/  HMMA.16816.F32 R44, R12, R18.reuse, R44 ;  /* 0x000000120c2c723c */ /* 0x080fe2000000182c */
[----:B------:R-:W-:Y:S05]  /*5220*/  LDSM.16.MT88.4 R12, [R185+0x13000] ;  /* 0x01300000b90c783b */ /* 0x000fea0000004200 */
[----:B------:R-:W-:Y:S01]  /*5230*/  HMMA.16816.F32 R48, R4, R18, R48 ;  /* 0x000000120430723c */ /* 0x000fe20000001830 */
[----:B------:R-:W1:Y:S04]  /*5240*/  LDSM.16.MT88.4 R4, [R186+0x13000] ;  /* 0x01300000ba04783b */ /* 0x000e680000004200 */
[----:B------:R-:W2:Y:S01]  /*5250*/  LDSM.16.MT88.4 R16, [R0+0xb000] ;  /* 0x00b000000010783b */ /* 0x000ea20000004200 */
[-C--:B----4-:R-:W-:Y:S06]  /*5260*/  HMMA.16816.F32 R20, R52, R56.reuse, R20 ;  /* 0x000000383414723c */ /* 0x090fec0000001814 */
[C---:B-----5:R-:W-:Y:S06]  /*5270*/  HMMA.16816.F32 R24, R60.reuse, R56, R24 ;  /* 0x000000383c18723c */ /* 0x060fec0000001818 */
[-C--:B------:R-:W-:Y:S06]  /*5280*/  HMMA.16816.F32 R28, R60, R58.reuse, R28 ;  /* 0x0000003a3c1c723c */ /* 0x080fec000000181c */
[C---:B------:R-:W-:Y:S01]  /*5290*/  HMMA.16816.F32 R32, R52.reuse, R58, R32 ;  /* 0x0000003a3420723c */ /* 0x040fe20000001820 */
[----:B------:R-:W-:Y:S05]  /*52a0*/  LDSM.16.MT88.4 R56, [R0+0x9800] ;  /* 0x009800000038783b */ /* 0x000fea0000004200 */
[-C--:B------:R-:W-:Y:S06]  /*52b0*/  HMMA.16816.F32 R36, R52, R64.reuse, R36 ;  /* 0x000000403424723c */ /* 0x080fec0000001824 */
[C---:B------:R-:W-:Y:S06]  /*52c0*/  HMMA.16816.F32 R40, R60.reuse, R64, R40 ;  /* 0x000000403c28723c */ /* 0x040fec0000001828 */
[-C--:B------:R-:W-:Y:S01]  /*52d0*/  HMMA.16816.F32 R44, R60, R66.reuse, R44 ;  /* 0x000000423c2c723c */ /* 0x080fe2000000182c */
[----:B------:R-:W-:Y:S05]  /*52e0*/  LDSM.16.MT88.4 R60, [R185+0x13800] ;  /* 0x01380000b93c783b */ /* 0x000fea0000004200 */
[----:B------:R-:W-:Y:S01]  /*52f0*/  HMMA.16816.F32 R48, R52, R66, R48 ;  /* 0x000000423430723c */ /* 0x000fe20000001830 */
[----:B------:R-:W3:Y:S04]  /*5300*/  LDSM.16.MT88.4 R52, [R186+0x13800] ;  /* 0x01380000ba34783b */ /* 0x000ee80000004200 */
[----:B------:R-:W4:Y:S01]  /*5310*/  LDSM.16.MT88.4 R64, [R0+0xb800] ;  /* 0x00b800000040783b */ /* 0x000f220000004200 */
[-C--:B-1----:R-:W-:Y:S01]  /*5320*/  HMMA.16816.F32 R20, R4, R8.reuse, R20 ;  /* 0x000000080414723c */ /* 0x082fe20000001814 */
[----:B------:R-:W-:Y:S05]  /*5330*/  BAR.SYNC.DEFER_BLOCKING 0x0 ;  /* 0x0000000000007b1d */ /* 0x000fea0000010000 */
[C---:B------:R-:W-:Y:S06]  /*5340*/  HMMA.16816.F32 R24, R12.reuse, R8, R24 ;  /* 0x000000080c18723c */ /* 0x040fec0000001818 */
[-C--:B------:R-:W-:Y:S06]  /*5350*/  HMMA.16816.F32 R28, R12, R10.reuse, R28 ;  /* 0x0000000a0c1c723c */ /* 0x080fec000000181c */
[C---:B------:R-:W-:Y:S06]  /*5360*/  HMMA.16816.F32 R32, R4.reuse, R10, R32 ;  /* 0x0000000a0420723c */ /* 0x040fec0000001820 */
[-C--:B--2---:R-:W-:Y:S06]  /*5370*/  HMMA.16816.F32 R36, R4, R16.reuse, R36 ;  /* 0x000000100424723c */ /* 0x084fec0000001824 */
[C---:B------:R-:W-:Y:S06]  /*5380*/  HMMA.16816.F32 R40, R12.reuse, R16, R40 ;  /* 0x000000100c28723c */ /* 0x040fec0000001828 */
[-C--:B------:R-:W-:Y:S06]  /*5390*/  HMMA.16816.F32 R44, R12, R18.reuse, R44 ;  /* 0x000000120c2c723c */ /* 0x080fec000000182c */
[----:B------:R-:W-:Y:S06]  /*53a0*/  HMMA.16816.F32 R48, R4, R18, R48 ;  /* 0x000000120430723c */ /* 0x000fec0000001830 */
[-C--:B---3--:R-:W-:Y:S06]  /*53b0*/  HMMA.16816.F32 R20, R52, R56.reuse, R20 ;  /* 0x000000383414723c */ /* 0x088fec0000001814 */
[C---:B------:R-:W-:Y:S06]  /*53c0*/  HMMA.16816.F32 R24, R60.reuse, R56, R24 ;  /* 0x000000383c18723c */ /* 0x040fec0000001818 */
[-C--:B------:R-:W-:Y:S06]  /*53d0*/  HMMA.16816.F32 R28, R60, R58.reuse, R28 ;  /* 0x0000003a3c1c723c */ /* 0x080fec000000181c */
[C---:B------:R-:W-:Y:S06]  /*53e0*/  HMMA.16816.F32 R32, R52.reuse, R58, R32 ;  /* 0x0000003a3420723c */ /* 0x040fec0000001820 */
[-C--:B----4-:R-:W-:Y:S06]  /*53f0*/  HMMA.16816.F32 R36, R52, R64.reuse, R36 ;  /* 0x000000403424723c */ /* 0x090fec0000001824 */
[C---:B------:R-:W-:Y:S06]  /*5400*/  HMMA.16816.F32 R40, R60.reuse, R64, R40 ;  /* 0x000000403c28723c */ /* 0x040fec0000001828 */
[-C--:B------:R-:W-:Y:S06]  /*5410*/  HMMA.16816.F32 R44, R60, R66.reuse, R44 ;  /* 0x000000423c2c723c */ /* 0x080fec000000182c */
[----:B------:R-:W-:Y:S01]  /*5420*/  HMMA.16816.F32 R48, R52, R66, R48 ;  /* 0x000000423430723c */ /* 0x000fe20000001830 */
[----:B------:R-:W-:Y:S11]  /*5430*/  @!UPT UIADD3 URZ, URZ, URZ, URZ ;  /* 0x0000003f3f3ff290 */ /* 0x000ff6000fffe03f */
[----:B------:R-:W-:Y:S01]  /*5440*/  @!UPT UIADD3 URZ, URZ, URZ, URZ ;  /* 0x0000003f3f3ff290 */ /* 0x000fe2000fffe03f */
[----:B------:R-:W-:Y:S11]  /*5450*/  @!P5 BRA `(.L_x_35) ;  /* 0x000000000098d947 */ /* 0x000ff60003800000 */
[----:B------:R-:W1:Y:S01]  /*5460*/  LDC R9, c[0x0][0x420] ;  /* 0x00010800ff097b82 */ /* 0x000e620000000800 */
[----:B------:R-:W-:Y:S02]  /*5470*/  ISETP.GE.AND P1, PT, R225, UR4, PT ;  /* 0x00000004e1007c0c */ /* 0x000fe4000bf26270 */
[----:B------:R-:W-:Y:S11]  /*5480*/  ISETP.GE.AND P2, PT, R212, UR4, PT ;  /* 0x00000004d4007c0c */ /* 0x000ff6000bf46270 */
[----:B------:R-:W2:Y:S02]  /*5490*/  @!P1 LDC R7, c[0x0][0x424] ;  /* 0x00010900ff079b82 */ /* 0x000ea40000000800 */
[----:B------:R3:W-:Y:S06]  /*54a0*/  @P2 STS.128 [R203+0x8000], RZ ;  /* 0x008000ffcb002388 */ /* 0x0007ec0000000c00 */
[----:B------:R-:W4:Y:S01]  /*54b0*/  @!P2 LDC R8, c[0x0][0x424] ;  /* 0x00010900ff08ab82 */ /* 0x000f220000000800 */
[----:B-1----:R-:W-:Y:S05]  /*54c0*/  IMAD.U32 R3, R9, -0x40, RZ ;  /* 0xffffffc009037824 */ /* 0x002fea00078e00ff */
[----:B------:R-:W-:Y:S02]  /*54d0*/  LEA R2, P0, R3, R208, 0x1 ;  /* 0x000000d003027211 */ /* 0x000fe400078008ff */
[----:B------:R-:W-:Y:S02]  /*54e0*/  SHF.R.S32.HI R4, RZ, 0x1f, R3 ;  /* 0x0000001fff047819 */ /* 0x000fe40000011403 */
[----:B------:R-:W-:Y:S02]  /*54f0*/  @!P1 LEA R5, P3, R9, R3, 0x5 ;  /* 0x0000000309059211 */ /* 0x000fe400078628ff */
[-C--:B------:R-:W-:Y:S02]  /*5500*/  LEA.HI.X.SX32 R3, R3, R209.reuse, 0x1, P0 ;  /* 0x000000d103037211 */ /* 0x080fe400000f0eff */
[----:B--2---:R-:W-:Y:S03]  /*5510*/  @!P1 LEA.HI.X R7, R9, R4, R7, 0x5, P3 ;  /* 0x0000000409079211 */ /* 0x004fe600018f2c07 */
[----:B------:R-:W-:Y:S01]  /*5520*/  @!PT LDS RZ, [RZ] ;  /* 0x00000000fffff984 */ /* 0x000fe20000000800 */
[----:B------:R-:W-:Y:S01]  /*5530*/  @!PT LDS RZ, [RZ] ;  /* 0x00000000fffff984 */ /* 0x000fe20000000800 */
[----:B------:R-:W-:Y:S01]  /*5540*/  @!PT LDS RZ, [RZ] ;  /* 0x00000000fffff984 */ /* 0x000fe20000000800 */
[----:B------:R3:W-:Y:S01]  /*5550*/  @!P2 LDGSTS.E.BYPASS.LTC128B.128 [R203+0x8000], desc[UR16][R2.64] ;  /* 0x0800000002cbafae */ /* 0x0007e2000b901d50 */
[----:B------:R-:W-:Y:S01]  /*5560*/  @!P1 LEA R4, P0, R5, R208, 0x1 ;  /* 0x000000d005049211 */ /* 0x000fe200078008ff */
[----:B------:R-:W-:Y:S01]  /*5570*/  IMAD.MOV.U32 R208, RZ, RZ, R2 ;  /* 0x000000ffffd07224 */ /* 0x000fe200078e0002 */
[----:B------:R-:W-:Y:S01]  /*5580*/  @!P2 LEA R6, P3, R9, R2, 0x6 ;  /* 0x000000020906a211 */ /* 0x000fe200078630ff */
[----:B------:R3:W-:Y:S01]  /*5590*/  @P1 STS.128 [R203+0xa000], RZ ;  /* 0x00a000ffcb001388 */ /* 0x0007e20000000c00 */
[----:B------:R-:W-:Y:S01]  /*55a0*/  @!P1 LEA.HI.X R5, R5, R209, R7, 0x1, P0 ;  /* 0x000000d105059211 */ /* 0x000fe200000f0c07 */
[----:B------:R-:W-:Y:S01]  /*55b0*/  IMAD.MOV.U32 R209, RZ, RZ, R3 ;  /* 0x000000ffffd17224 */ /* 0x000fe200078e0003 */
[----:B----4-:R-:W-:Y:S01]  /*55c0*/  @!P2 LEA.HI.X R7, R9, R3, R8, 0x6, P3 ;  /* 0x000000030907a211 */ /* 0x010fe200018f3408 */
[----:B------:R-:W-:Y:S01]  /*55d0*/  @!PT LDS RZ, [RZ] ;  /* 0x00000000fffff984 */ /* 0x000fe20000000800 */
[----:B------:R-:W-:Y:S01]  /*55e0*/  @!PT LDS RZ, [RZ] ;  /* 0x00000000fffff984 */ /* 0x000fe20000000800 */
[----:B------:R-:W-:Y:S01]  /*55f0*/  @!PT LDS RZ, [RZ] ;  /* 0x00000000fffff984 */ /* 0x000fe20000000800 */
[----:B------:R3:W-:Y:S04]  /*5600*/  @!P1 LDGSTS.E.BYPASS.LTC128B.128 [R203+0xa000], desc[UR16][R2.64+0x80] ;  /* 0x0a00008002cb9fae */ /* 0x0007e8000b901d50 */
[----:B------:R3:W-:Y:S04]  /*5610*/  @P2 STS.128 [R203+0x9000], RZ ;  /* 0x009000ffcb002388 */ /* 0x0007e80000000c00 */
        /* <DEDUP_REMOVED lines=9> */
[----:B------:R-:W0:Y:S02]  /*56b0*/  LDGDEPBAR ;  /* 0x00000000000079af */ /* 0x000e240000000000 */
.L_x_35:
[----:B------:R-:W-:Y:S01]  /*56c0*/  LDSM.16.M88.4 R64, [R194] ;  /* 0x00000000c240783b */ /* 0x000fe20000000200 */
[CC--:B---3--:R-:W-:Y:S03]  /*56d0*/  LEA R2, P1, R210.reuse, R200.reuse, 0x2 ;  /* 0x000000c8d2027211 */ /* 0x0c8fe600078210ff */
[----:B------:R-:W1:Y:S01]  /*56e0*/  LDSM.16.MT88.4 R16, [R0+0xc000] ;  /* 0x00c000000010783b */ /* 0x000e620000004200 */
[----:B------:R-:W-:Y:S03]  /*56f0*/  LEA.HI.X.SX32 R3, R210, R201, 0x2, P1 ;  /* 0x000000c9d2037211 */ /* 0x000fe600008f16ff */
[----:B------:R-:W2:Y:S04]  /*5700*/  LDSM.16.M88.4 R60, [R194+0x1000] ;  /* 0x00100000c23c783b */ /* 0x000ea80000000200 */
[----:B------:R-:W3:Y:S04]  /*5710*/  LDSM.16.MT88.4 R100, [R0+0xe000] ;  /* 0x00e000000064783b */ /* 0x000ee80000004200 */
[----:B------:R-:W-:Y:S04]  /*5720*/  LDSM.16.M88.4 R104, [R193] ;  /* 0x00000000c168783b */ /* 0x000fe80000000200 */
[----:B------:R-:W4:Y:S04]  /*5730*/  LDSM.16.MT88.4 R172, [R0+0xc800] ;  /* 0x00c8000000ac783b */ /* 0x000f280000004200 */
[----:B------:R-:W4:Y:S04]  /*5740*/  LDSM.16.M88.4 R176, [R193+0x1000] ;  /* 0x00100000c1b0783b */ /* 0x000f280000000200 */
[----:B------:R-:W4:Y:S01]  /*5750*/  LDSM.16.MT88.4 R180, [R0+0xe800] ;  /* 0x00e8000000b4783b */ /* 0x000f220000004200 */
[-C--:B-1----:R-:W-:Y:S06]  /*5760*/  HMMA.16816.F32 R4, R64, R16.reuse, RZ ;  /* 0x000000104004723c */ /* 0x082fec00000018ff */
[C---:B--2---:R-:W-:Y:S06]  /*5770*/  HMMA.16816.F32 R8, R60.reuse, R16, RZ ;  /* 0x000000103c08723c */ /* 0x044fec00000018ff */
[-C--:B------:R-:W-:Y:S06]  /*5780*/  HMMA.16816.F32 R12, R60, R18.reuse, RZ ;  /* 0x000000123c0c723c */ /* 0x080fec00000018ff */
[C---:B------:R-:W-:Y:S06]  /*5790*/  HMMA.16816.F32 R16, R64.reuse, R18, RZ ;  /* 0x000000124010723c */ /* 0x040fec00000018ff */
[-C--:B---3--:R-:W-:Y:S06]  /*57a0*/  HMMA.16816.F32 R52, R64, R100.reuse, RZ ;  /* 0x000000644034723c */ /* 0x088fec00000018ff */
[C---:B------:R-:W-:Y:S06]  /*57b0*/  HMMA.16816.F32 R56, R60.reuse, R100, RZ ;  /* 0x000000643c38723c */ /* 0x040fec00000018ff */
[-C--:B------:R-:W-:Y:S06]  /*57c0*/  HMMA.16816.F32 R60, R60, R102.reuse, RZ ;  /* 0x000000663c3c723c */ /* 0x080fec00000018ff */
[----:B------:R-:W-:Y:S01]  /*57d0*/  HMMA.16816.F32 R64, R64, R102, RZ ;  /* 0x000000664040723c */ /* 0x000fe200000018ff */
[----:B------:R-:W-:Y:S05]  /*57e0*/  LDSM.16.M88.4 R100, [R195] ;  /* 0x00000000c364783b */ /* 0x000fea0000000200 */
[-C--:B----4-:R-:W-:Y:S06]  /*57f0*/  HMMA.16816.F32 R4, R104, R172.reuse, R4 ;  /* 0x000000ac6804723c */ /* 0x090fec0000001804 */
[C---:B------:R-:W-:Y:S06]  /*5800*/  HMMA.16816.F32 R8, R176.reuse, R172, R8 ;  /* 0x000000acb008723c */ /* 0x040fec0000001808 */
[-C--:B------:R-:W-:Y:S06]  /*5810*/  HMMA.16816.F32 R12, R176, R174.reuse, R12 ;  /* 0x000000aeb00c723c */ /* 0x080fec000000180c */
[C---:B------:R-:W-:Y:S01]  /*5820*/  HMMA.16816.F32 R16, R104.reuse, R174, R16 ;  /* 0x000000ae6810723c */ /* 0x040fe20000001810 */
[----:B------:R-:W1:Y:S05]  /*5830*/  LDSM.16.MT88.4 R172, [R0+0xd000] ;  /* 0x00d0000000ac783b */ /* 0x000e6a0000004200 */
[-C--:B------:R-:W-:Y:S06]  /*5840*/  HMMA.16816.F32 R52, R104, R180.reuse, R52 ;  /* 0x000000b46834723c */ /* 0x080fec0000001834 */
[C---:B------:R-:W-:Y:S06]  /*5850*/  HMMA.16816.F32 R56, R176.reuse, R180, R56 ;  /* 0x000000b4b038723c */ /* 0x040fec0000001838 */
[-C--:B------:R-:W-:Y:S01]  /*5860*/  HMMA.16816.F32 R60, R176, R182.reuse, R60 ;  /* 0x000000b6b03c723c */ /* 0x080fe2000000183c */
[----:B------:R-:W2:Y:S05]  /*5870*/  LDSM.16.M88.4 R176, [R195+0x1000] ;  /* 0x00100000c3b0783b */ /* 0x000eaa0000000200 */
[----:B------:R-:W-:Y:S01]  /*5880*/  HMMA.16816.F32 R64, R104, R182, R64 ;  /* 0x000000b66840723c */ /* 0x000fe20000001840 */
[----:B------:R-:W3:Y:S04]  /*5890*/  LDSM.16.MT88.4 R104, [R0+0xf000] ;  /* 0x00f000000068783b */ /* 0x000ee80000004200 */
[----:B------:R-:W-:Y:S01]  /*58a0*/  LDSM.16.MT88.4 R180, [R0+0xd800] ;  /* 0x00d8000000b4783b */ /* 0x000fe20000004200 */
[-C--:B-1----:R-:W-:Y:S06]  /*58b0*/  HMMA.16816.F32 R4, R100, R172.reuse, R4 ;  /* 0x000000ac6404723c */ /* 0x082fec0000001804 */
[C---:B--2---:R-:W-:Y:S06]  /*58c0*/  HMMA.16816.F32 R8, R176.reuse, R172, R8 ;  /* 0x000000acb008723c */ /* 0x044fec0000001808 */
[-C--:B------:R-:W-:Y:S06]  /*58d0*/  HMMA.16816.F32 R12, R176, R174.reuse, R12 ;  /* 0x000000aeb00c723c */ /* 0x080fec000000180c */
[C---:B------:R-:W-:Y:S01]  /*58e0*/  HMMA.16816.F32 R16, R100.reuse, R174, R16 ;  /* 0x000000ae6410723c */ /* 0x040fe20000001810 */
[----:B------:R-:W1:Y:S05]  /*58f0*/  LDSM.16.M88.4 R172, [R196] ;  /* 0x00000000c4ac783b */ /* 0x000e6a0000000200 */
[-C--:B---3--:R-:W-:Y:S06]  /*5900*/  HMMA.16816.F32 R52, R100, R104.reuse, R52 ;  /* 0x000000686434723c */ /* 0x088fec0000001834 */
[C---:B------:R-:W-:Y:S06]  /*5910*/  HMMA.16816.F32 R56, R176.reuse, R104, R56 ;  /* 0x00000068b038723c */ /* 0x040fec0000001838 */
[-C--:B------:R-:W-:Y:S01]  /*5920*/  HMMA.16816.F32 R60, R176, R106.reuse, R60 ;  /* 0x0000006ab03c723c */ /* 0x080fe2000000183c */
[----:B------:R-:W2:Y:S04]  /*5930*/  LDSM.16.M88.4 R176, [R196+0x1000] ;  /* 0x00100000c4b0783b */ /* 0x000ea80000000200 */
[----:B------:R-:W-:Y:S01]  /*5940*/  @P5 IADD3 R104, P0, R244, R217, RZ ;  /* 0x000000d9f4685210 */ /* 0x000fe20007f1e0ff */
[----:B------:R-:W-:Y:S01]  /*5950*/  HMMA.16816.F32 R64, R100, R106, R64 ;  /* 0x0000006a6440723c */ /* 0x000fe20000001840 */
[----:B------:R3:W4:Y:S04]  /*5960*/  LDSM.16.MT88.4 R100, [R0+0xf800] ;  /* 0x00f800000064783b */ /* 0x0007280000004200 */
[----:B------:R-:W-:Y:S02]  /*5970*/  @P5 IMAD.X R105, R238, 0x1, R216, P0 ;  /* 0x00000001ee695824 */ /* 0x000fe400000e06d8 */
[C---:B------:R-:W-:Y:S03]  /*5980*/  IMAD.IADD R107, R210.reuse, 0x1, R250 ;  /* 0x00000001d26b7824 */ /* 0x040fe600078e02fa */
[----:B------:R-:W5:Y:S04]  /*5990*/  @P5 LDG.E R211, desc[UR16][R104.64+-0x100] ;  /* 0xffff001068d35981 */ /* 0x000f68000c1e1900 */
[----:B------:R4:W5:Y:S01]  /*59a0*/  @P5 LDG.E R214, desc[UR16][R104.64+-0xe0] ;  /* 0xffff201068d65981 */ /* 0x000962000c1e1900 */
[-C--:B-1----:R-:W-:Y:S05]  /*59b0*/  HMMA.16816.F32 R4, R172, R180.reuse, R4 ;  /* 0x000000b4ac04723c */ /* 0x082fea0000001804 */
[----:B---3--:R-:W-:Y:S01]  /*59c0*/  IMAD.IADD R0, R210, 0x1, R251 ;  /* 0x00000001d2007824 */ /* 0x008fe200078e02fb */
[C---:B--2---:R-:W-:Y:S05]  /*59d0*/  HMMA.16816.F32 R8, R176.reuse, R180, R8 ;  /* 0x000000b4b008723c */ /* 0x044fea0000001808 */
[CC--:B----4-:R-:W-:Y:S11]  /*59e0*/  LEA R104, P1, R243.reuse, R200.reuse, 0x2 ;  /* 0x000000c8f3687211 */ /* 0x0d0ff600078210ff */
[----:B------:R-:W-:Y:S01]  /*59f0*/  @!UPT UIADD3 URZ, URZ, URZ, URZ ;  /* 0x0000003f3f3ff290 */ /* 0x000fe2000fffe03f */
[----:B------:R1:W-:Y:S01]  /*5a00*/  REDG.E.ADD.F32.FTZ.RN.STRONG.GPU desc[UR16][R200.64], R4 ;  /* 0x00000004c80079a6 */ /* 0x0003e2000c10f390 */
[-C--:B------:R-:W-:Y:S03]  /*5a10*/  HMMA.16816.F32 R12, R176, R182.reuse, R12 ;  /* 0x000000b6b00c723c */ /* 0x080fe6000000180c */
[----:B------:R2:W-:Y:S01]  /*5a20*/  REDG.E.ADD.F32.FTZ.RN.STRONG.GPU desc[UR16][R2.64], R5 ;  /* 0x00000005020079a6 */ /* 0x0005e2000c10f390 */
[-C--:B------:R-:W-:Y:S02]  /*5a30*/  LEA.HI.X.SX32 R105, R243, R201.reuse, 0x2, P1 ;  /* 0x000000c9f3697211 */ /* 0x080fe400008f16ff */
[C---:B------:R-:W-:Y:S06]  /*5a40*/  HMMA.16816.F32 R16, R172.reuse, R182, R16 ;  /* 0x000000b6ac10723c */ /* 0x040fec0000001810 */
[-C--:B------:R-:W-:Y:S06]  /*5a50*/  HMMA.16816.F32 R52, R172, R100.reuse, R52 ;  /* 0x00000064ac34723c */ /* 0x080fec0000001834 */
[C---:B------:R-:W-:Y:S06]  /*5a60*/  HMMA.16816.F32 R56, R176.reuse, R100, R56 ;  /* 0x00000064b038723c */ /* 0x040fec0000001838 */
[-C--:B------:R-:W-:Y:S05]  /*5a70*/  HMMA.16816.F32 R60, R176, R102.reuse, R60 ;  /* 0x00000066b03c723c */ /* 0x080fea000000183c */
[CC--:B------:R-:W-:Y:S01]  /*5a80*/  LEA R100, P0, R215.reuse, R200.reuse, 0x2 ;  /* 0x000000c8d7647211 */ /* 0x0c0fe200078010ff */
[----:B------:R-:W-:Y:S05]  /*5a90*/  HMMA.16816.F32 R64, R172, R102, R64 ;  /* 0x00000066ac40723c */ /* 0x000fea0000001840 */
[-C--:B------:R-:W-:Y:S02]  /*5aa0*/  LEA.HI.X.SX32 R101, R215, R201.reuse, 0x2, P0 ;  /* 0x000000c9d7657211 */ /* 0x080fe400000f16ff */
[CC--:B------:R-:W-:Y:S03]  /*5ab0*/  LEA R102, P0, R242.reuse, R200.reuse, 0x2 ;  /* 0x000000c8f2667211 */ /* 0x0c0fe600078010ff */
[----:B------:R3:W-:Y:S01]  /*5ac0*/  REDG.E.ADD.F32.FTZ.RN.STRONG.GPU desc[UR16][R100.64], R6 ;  /* 0x00000006640079a6 */ /* 0x0007e2000c10f390 */
[-C--:B------:R-:W-:Y:S02]  /*5ad0*/  LEA.HI.X.SX32 R103, R242, R201.reuse, 0x2, P0 ;  /* 0x000000c9f2677211 */ /* 0x080fe400000f16ff */
[CC--:B-1----:R-:W-:Y:S01]  /*5ae0*/  LEA R4, P1, R240.reuse, R200.reuse, 0x2 ;  /* 0x000000c8f0047211 */ /* 0x0c2fe200078210ff */
[----:B------:R1:W-:Y:S03]  /*5af0*/  REDG.E.ADD.F32.FTZ.RN.STRONG.GPU desc[UR16][R104.64], R7 ;  /* 0x00000007680079a6 */ /* 0x0003e6000c10f390 */
[-C--:B--2---:R-:W-:Y:S01]  /*5b00*/  LEA.HI.X.SX32 R5, R240, R201.reuse, 0x2, P1 ;  /* 0x000000c9f0057211 */ /* 0x084fe200008f16ff */
[----:B------:R2:W-:Y:S01]  /*5b10*/  REDG.E.ADD.F32.FTZ.RN.STRONG.GPU desc[UR16][R102.64], R8 ;  /* 0x00000008660079a6 */ /* 0x0005e2000c10f390 */
[-C--:B---3--:R-:W-:Y:S02]  /*5b20*/  LEA R100, P2, R241, R200.reuse, 0x2 ;  /* 0x000000c8f1647211 */ /* 0x088fe400078410ff */
[-C--:B------:R-:W-:Y:S02]  /*5b30*/  LEA R6, P0, R239, R200.reuse, 0x2 ;  /* 0x000000c8ef067211 */ /* 0x080fe400078010ff */
[-C--:B------:R-:W-:Y:S02]  /*5b40*/  LEA.HI.X.SX32 R101, R241, R201.reuse, 0x2, P2 ;  /* 0x000000c9f1657211 */ /* 0x080fe400010f16ff */
[-C--:B-1----:R-:W-:Y:S02]  /*5b50*/  LEA.HI.X.SX32 R7, R239, R201.reuse, 0x2, P0 ;  /* 0x000000c9ef077211 */ /* 0x082fe400000f16ff */
[CC--:B--2---:R-:W-:Y:S01]  /*5b60*/  LEA R8, P2, R227.reuse, R200.reuse, 0x2 ;  /* 0x000000c8e3087211 */ /* 0x0c4fe200078410ff */
[----:B------:R1:W-:Y:S04]  /*5b70*/  REDG.E.ADD.F32.FTZ.RN.STRONG.GPU desc[UR16][R100.64], R9 ;  /* 0x00000009640079a6 */ /* 0x0003e8000c10f390 */
[----:B------:R2:W-:Y:S04]  /*5b80*/  REDG.E.ADD.F32.FTZ.RN.STRONG.GPU desc[UR16][R4.64], R10 ;  /* 0x0000000a040079a6 */ /* 0x0005e8000c10f390 */
[----:B------:R3:W-:Y:S04]  /*5b90*/  REDG.E.ADD.F32.FTZ.RN.STRONG.GPU desc[UR16][R6.64], R11 ;  /* 0x0000000b060079a6 */ /* 0x0007e8000c10f390 */
[----:B------:R-:W-:Y:S04]  /*5ba0*/  REDG.E.ADD.F32.FTZ.RN.STRONG.GPU desc[UR16][R200.64+0x80], R16 ;  /* 0x00008010c80079a6 */ /* 0x000fe8000c10f390 */
[----:B------:R-:W-:Y:S04]  /*5bb0*/  REDG.E.ADD.F32.FTZ.RN.STRONG.GPU desc[UR16][R2.64+0x80], R17 ;  /* 0x00008011020079a6 */ /* 0x000fe8000c10f390 */
[----:B------:R-:W-:Y:S01]  /*5bc0*/  LDSM.16.MT88.4 R100, [R184+0x2800] ;  /* 0x00280000b864783b */ /* 0x000fe20000004200 */
[-C--:B-1----:R-:W-:Y:S02]  /*5bd0*/  LEA.HI.X.SX32 R9, R227, R201.reuse, 0x2, P2 ;  /* 0x000000c9e3097211 */ /* 0x082fe400010f16ff */
[CC--:B--2---:R-:W-:Y:S04]  /*5be0*/  LEA R4, P0, R250.reuse, R200.reuse, 0x2 ;  /* 0x000000c8fa047211 */ /* 0x0c4fe800078010ff */
[-C--:B------:R-:W-:Y:S02]  /*5bf0*/  LEA.HI.X.SX32 R5, R250, R201.reuse, 0x2, P0 ;  /* 0x000000c9fa057211 */ /* 0x080fe400000f16ff */
[CC--:B---3--:R-:W-:Y:S02]  /*5c00*/  LEA R6, P1, R107.reuse, R200.reuse, 0x2 ;  /* 0x000000c86b067211 */ /* 0x0c8fe400078210ff */
[-C--:B------:R-:W-:Y:S01]  /*5c10*/  LEA R10, P0, R228, R200.reuse, 0x2 ;  /* 0x000000c8e40a7211 */ /* 0x080fe200078010ff */
[----:B------:R1:W-:Y:S01]  /*5c20*/  REDG.E.ADD.F32.FTZ.RN.STRONG.GPU desc[UR16][R4.64], R18 ;  /* 0x00000012040079a6 */ /* 0x0003e2000c10f390 */
[-C--:B------:R-:W-:Y:S01]  /*5c30*/  LEA.HI.X.SX32 R7, R107, R201.reuse, 0x2, P1 ;  /* 0x000000c96b077211 */ /* 0x080fe200008f16ff */
[----:B------:R-:W-:Y:S01]  /*5c40*/  IMAD.IADD R107, R210, 0x1, R252 ;  /* 0x00000001d26b7824 */ /* 0x000fe200078e02fc */
[-C--:B------:R-:W-:Y:S03]  /*5c50*/  LEA.HI.X.SX32 R11, R228, R201.reuse, 0x2, P0 ;  /* 0x000000c9e40b7211 */ /* 0x080fe600000f16ff */
[----:B------:R2:W-:Y:S04]  /*5c60*/  REDG.E.ADD.F32.FTZ.RN.STRONG.GPU desc[UR16][R6.64], R19 ;  /* 0x00000013060079a6 */ /* 0x0005e8000c10f390 */
[----:B------:R-:W-:Y:S04]  /*5c70*/  REDG.E.ADD.F32.FTZ.RN.STRONG.GPU desc[UR16][R10.64], R12 ;  /* 0x0000000c0a0079a6 */ /* 0x000fe8000c10f390 */
[----:B------:R3:W-:Y:S04]  /*5c80*/  REDG.E.ADD.F32.FTZ.RN.STRONG.GPU desc[UR16][R8.64], R13 ;  /* 0x0000000d080079a6 */ /* 0x0007e8000c10f390 */
[----:B------:R-:W-:Y:S01]  /*5c90*/  LDSM.16.MT88.4 R16, [R184+0x2000] ;  /* 0x00200000b810783b */ /* 0x000fe20000004200 */
[CC--:B-1----:R-:W-:Y:S04]  /*5ca0*/  LEA R4, P1, R226.reuse, R200.reuse, 0x2 ;  /* 0x000000c8e2047211 */ /* 0x0c2fe800078210ff */
[-C--:B------:R-:W-:Y:S02]  /*5cb0*/  LEA.HI.X.SX32 R5, R226, R201.reuse, 0x2, P1 ;  /* 0x000000c9e2057211 */ /* 0x080fe400008f16ff */
[CC--:B--2---:R-:W-:Y:S03]  /*5cc0*/  LEA R6, P0, R235.reuse, R200.reuse, 0x2 ;  /* 0x000000c8eb067211 */ /* 0x0c4fe600078010ff */
[----:B------:R1:W-:Y:S01]  /*5cd0*/  REDG.E.ADD.F32.FTZ.RN.STRONG.GPU desc[UR16][R4.64], R14 ;  /* 0x0000000e040079a6 */ /* 0x0003e2000c10f390 */
[-C--:B------:R-:W-:Y:S02]  /*5ce0*/  LEA.HI.X.SX32 R7, R235, R201.reuse, 0x2, P0 ;  /* 0x000000c9eb077211 */ /* 0x080fe400000f16ff */
[CC--:B---3--:R-:W-:Y:S03]  /*5cf0*/  LEA R8, P2, R233.reuse, R200.reuse, 0x2 ;  /* 0x000000c8e9087211 */ /* 0x0c8fe600078410ff */
[----:B------:R2:W-:Y:S01]  /*5d00*/  REDG.E.ADD.F32.FTZ.RN.STRONG.GPU desc[UR16][R6.64], R15 ;  /* 0x0000000f060079a6 */ /* 0x0005e2000c10f390 */
[-C--:B------:R-:W-:Y:S03]  /*5d10*/  LEA.HI.X.SX32 R9, R233, R201.reuse, 0x2, P2 ;  /* 0x000000c9e9097211 */ /* 0x080fe600010f16ff */
[----:B------:R-:W-:Y:S04]  /*5d20*/  REDG.E.ADD.F32.FTZ.RN.STRONG.GPU desc[UR16][R200.64+0x100], R52 ;  /* 0x00010034c80079a6 */ /* 0x000fe8000c10f390 */
[----:B------:R-:W-:Y:S04]  /*5d30*/  REDG.E.ADD.F32.FTZ.RN.STRONG.GPU desc[UR16][R2.64+0x100], R53 ;  /* 0x00010035020079a6 */ /* 0x000fe8000c10f390 */
[----:B------:R-:W-:Y:S01]  /*5d40*/  LDSM.16.MT88.4 R12, [R185+0x10000] ;  /* 0x01000000b90c783b */ /* 0x000fe20000004200 */
[CC--:B-1----:R-:W-:Y:S04]  /*5d50*/  LEA R4, P0, R252.reuse, R200.reuse, 0x2 ;  /* 0x000000c8fc047211 */ /* 0x0c2fe800078010ff */
[-C--:B------:R-:W-:Y:S02]  /*5d60*/  LEA.HI.X.SX32 R5, R252, R201.reuse, 0x2, P0 ;  /* 0x000000c9fc057211 */ /* 0x080fe400000f16ff */
[CC--:B--2---:R-:W-:Y:S02]  /*5d70*/  LEA R6, P1, R107.reuse, R200.reuse, 0x2 ;  /* 0x000000c86b067211 */ /* 0x0c4fe400078210ff */
[CC--:B------:R-:W-:Y:S01]  /*5d80*/  LEA R10, P0, R234.reuse, R200.reuse, 0x2 ;  /* 0x000000c8ea0a7211 */ /* 0x0c0fe200078010ff */
[----:B------:R1:W-:Y:S01]  /*5d90*/  REDG.E.ADD.F32.FTZ.RN.STRONG.GPU desc[UR16][R4.64], R54 ;  /* 0x00000036040079a6 */ /* 0x0003e2000c10f390 */
[-C--:B------:R-:W-:Y:S02]  /*5da0*/  LEA.HI.X.SX32 R7, R107, R201.reuse, 0x2, P1 ;  /* 0x000000c96b077211 */ /* 0x080fe400008f16ff */
[-C--:B------:R-:W-:Y:S03]  /*5db0*/  LEA.HI.X.SX32 R11, R234, R201.reuse, 0x2, P0 ;  /* 0x000000c9ea0b7211 */ /* 0x080fe600000f16ff */
[----:B------:R2:W-:Y:S04]  /*5dc0*/  REDG.E.ADD.F32.FTZ.RN.STRONG.GPU desc[UR16][R6.64], R55 ;  /* 0x00000037060079a6 */ /* 0x0005e8000c10f390 */
[----:B------:R3:W-:Y:S04]  /*5dd0*/  REDG.E.ADD.F32.FTZ.RN.STRONG.GPU desc[UR16][R10.64], R56 ;  /* 0x000000380a0079a6 */ /* 0x0007e8000c10f390 */
[----:B------:R4:W-:Y:S04]  /*5de0*/  REDG.E.ADD.F32.FTZ.RN.STRONG.GPU desc[UR16][R8.64], R57 ;  /* 0x00000039080079a6 */ /* 0x0009e8000c10f390 */
[----:B------:R-:W-:Y:S01]  /*5df0*/  LDSM.16.MT88.4 R52, [R186+0x10800] ;  /* 0x01080000ba34783b */ /* 0x000fe20000004200 */
[CC--:B-1----:R-:W-:Y:S04]  /*5e00*/  LEA R4, P1, R232.reuse, R200.reuse, 0x2 ;  /* 0x000000c8e8047211 */ /* 0x0c2fe800078210ff */
[-C--:B------:R-:W-:Y:S02]  /*5e10*/  LEA.HI.X.SX32 R5, R232, R201.reuse, 0x2, P1 ;  /* 0x000000c9e8057211 */ /* 0x080fe400008f16ff */
[CC--:B--2---:R-:W-:Y:S03]  /*5e20*/  LEA R6, P0, R237.reuse, R200.reuse, 0x2 ;  /* 0x000000c8ed067211 */ /* 0x0c4fe600078010ff */
[----:B------:R1:W-:Y:S01]  /*5e30*/  REDG.E.ADD.F32.FTZ.RN.STRONG.GPU desc[UR16][R4.64], R58 ;  /* 0x0000003a040079a6 */ /* 0x0003e2000c10f390 */
[-C--:B------:R-:W-:Y:S02]  /*5e40*/  LEA.HI.X.SX32 R7, R237, R201.reuse, 0x2, P0 ;  /* 0x000000c9ed077211 */ /* 0x080fe400000f16ff */
[CC--:B---3--:R-:W-:Y:S02]  /*5e50*/  LEA R10, P0, R0.reuse, R200.reuse, 0x2 ;  /* 0x000000c8000a7211 */ /* 0x0c8fe400078010ff */
[CC--:B----4-:R-:W-:Y:S01]  /*5e60*/  LEA R8, P3, R231.reuse, R200.reuse, 0x2 ;  /* 0x000000c8e7087211 */ /* 0x0d0fe200078610ff */
[----:B------:R2:W-:Y:S01]  /*5e70*/  REDG.E.ADD.F32.FTZ.RN.STRONG.GPU desc[UR16][R6.64], R59 ;  /* 0x0000003b060079a6 */ /* 0x0005e2000c10f390 */
[-C--:B------:R-:W-:Y:S02]  /*5e80*/  LEA.HI.X.SX32 R11, R0, R201.reuse, 0x2, P0 ;  /* 0x000000c9000b7211 */ /* 0x080fe400000f16ff */
[-C--:B------:R-:W-:Y:S01]  /*5e90*/  LEA.HI.X.SX32 R9, R231, R201.reuse, 0x2, P3 ;  /* 0x000000c9e7097211 */ /* 0x080fe200018f16ff */
[----:B------:R-:W-:Y:S01]  /*5ea0*/  REDG.E.ADD.F32.FTZ.RN.STRONG.GPU desc[UR16][R200.64+0x180], R64 ;  /* 0x00018040c80079a6 */ /* 0x000fe2000c10f390 */
[----:B------:R-:W-:Y:S03]  /*5eb0*/  LOP3.LUT R0, R204, 0x1, RZ, 0xc0, !PT ;  /* 0x00000001cc007812 */ /* 0x000fe600078ec0ff */
[----:B------:R3:W-:Y:S04]  /*5ec0*/  REDG.E.ADD.F32.FTZ.RN.STRONG.GPU desc[UR16][R2.64+0x180], R65 ;  /* 0x00018041020079a6 */ /* 0x0007e8000c10f390 */
[----:B------:R-:W-:Y:S01]  /*5ed0*/  LDSM.16.MT88.4 R56, [R184+0x800] ;  /* 0x00080000b838783b */ /* 0x000fe20000004200 */
[CC--:B-1----:R-:W-:Y:S04]  /*5ee0*/  LEA R4, P1, R251.reuse, R200.reuse, 0x2 ;  /* 0x000000c8fb047211 */ /* 0x0c2fe800078210ff */
[-C--:B------:R-:W-:Y:S02]  /*5ef0*/  LEA.HI.X.SX32 R5, R251, R201.reuse, 0x2, P1 ;  /* 0x000000c9fb057211 */ /* 0x080fe400008f16ff */
[CC--:B--2---:R-:W-:Y:S03]  /*5f00*/  LEA R6, P2, R230.reuse, R200.reuse, 0x2 ;  /* 0x000000c8e6067211 */ /* 0x0c4fe600078410ff */
[----:B------:R1:W-:Y:S01]  /*5f10*/  REDG.E.ADD.F32.FTZ.RN.STRONG.GPU desc[UR16][R4.64], R66 ;  /* 0x00000042040079a6 */ /* 0x0003e2000c10f390 */
[-C--:B------:R-:W-:Y:S03]  /*5f20*/  LEA.HI.X.SX32 R7, R230, R201.reuse, 0x2, P2 ;  /* 0x000000c9e6077211 */ /* 0x080fe600010f16ff */
[----:B------:R-:W-:Y:S01]  /*5f30*/  REDG.E.ADD.F32.FTZ.RN.STRONG.GPU desc[UR16][R10.64], R67 ;  /* 0x000000430a0079a6 */ /* 0x000fe2000c10f390 */
[CC--:B---3--:R-:W-:Y:S03]  /*5f40*/  LEA R2, P0, R236.reuse, R200.reuse, 0x2 ;  /* 0x000000c8ec027211 */ /* 0x0c8fe600078010ff */
[----:B------:R-:W-:Y:S01]  /*5f50*/  REDG.E.ADD.F32.FTZ.RN.STRONG.GPU desc[UR16][R8.64], R60 ;  /* 0x0000003c080079a6 */ /* 0x000fe2000c10f390 */
[-C--:B------:R-:W-:Y:S02]  /*5f60*/  LEA.HI.X.SX32 R3, R236, R201.reuse, 0x2, P0 ;  /* 0x000000c9ec037211 */ /* 0x080fe400000f16ff */
[----:B------:R-:W-:Y:S01]  /*5f70*/  ISETP.NE.U32.AND P0, PT, R0, 0x1, PT ;  /* 0x000000010000780c */ /* 0x000fe20003f05070 */
[----:B------:R-:W-:Y:S01]  /*5f80*/  REDG.E.ADD.F32.FTZ.RN.STRONG.GPU desc[UR16][R6.64], R61 ;  /* 0x0000003d060079a6 */ /* 0x000fe2000c10f390 */
[----:B------:R-:W-:Y:S03]  /*5f90*/  @P5 IADD3 R0, P2, R217, -0x100, RZ ;  /* 0xffffff00d9005810 */ /* 0x000fe60007f5e0ff */
[----:B------:R-:W-:Y:S02]  /*5fa0*/  LDSM.16.MT88.4 R8, [R184] ;  /* 0x00000000b808783b */ /* 0x000fe40000004200 */
[----:B------:R-:W-:Y:S02]  /*5fb0*/  @P5 IMAD.MOV.U32 R217, RZ, RZ, R0 ;  /* 0x000000ffffd95224 */ /* 0x000fe400078e0000 */
[----:B------:R-:W-:Y:S01]  /*5fc0*/  LDSM.16.MT88.4 R64, [R185+0x10800] ;  /* 0x01080000b940783b */ /* 0x000fe20000004200 */
[C---:B------:R-:W-:Y:S03]  /*5fd0*/  VIADD R0, R184.reuse, 0xffffc000 ;  /* 0xffffc000b8007836 */ /* 0x040fe60000000000 */
[----:B------:R-:W-:Y:S01]  /*5fe0*/  @P0 VIADD R0, R184, 0x4000 ;  /* 0x00004000b8000836 */ /* 0x000fe20000000000 */
[C---:B-1----:R-:W-:Y:S04]  /*5ff0*/  LEA R4, P1, R229.reuse, R200, 0x2 ;  /* 0x000000c8e5047211 */ /* 0x042fe800078210ff */
[----:B------:R-:W-:Y:S02]  /*6000*/  LEA.HI.X.SX32 R5, R229, R201, 0x2, P1 ;  /* 0x000000c9e5057211 */ /* 0x000fe400008f16ff */
[----:B------:R-:W-:Y:S03]  /*6010*/  @P5 IADD3 R223, P1, R223, -0x100, RZ ;  /* 0xffffff00dfdf5810 */ /* 0x000fe60007f3e0ff */
[----:B------:R-:W-:Y:S01]  /*6020*/  REDG.E.ADD.F32.FTZ.RN.STRONG.GPU desc[UR16][R4.64], R62 ;  /* 0x0000003e040079a6 */ /* 0x000fe2000c10f390 */
[----:B------:R-:W-:Y:S03]  /*6030*/  @P5 IADD3.X R221, R221, -0x1, RZ, P1, !PT ;  /* 0xffffffffdddd5810 */ /* 0x000fe60000ffe4ff */
[----:B------:R1:W-:Y:S04]  /*6040*/  REDG.E.ADD.F32.FTZ.RN.STRONG.GPU desc[UR16][R2.64], R63 ;  /* 0x0000003f020079a6 */ /* 0x0003e8000c10f390 */
[----:B------:R-:W2:Y:S04]  /*6050*/  LDSM.16.MT88.4 R4, [R186+0x10000] ;  /* 0x01000000ba04783b */ /* 0x000ea80000004200 */
[----:B------:R-:W-:Y:S01]  /*6060*/  LDSM.16.MT88.4 R60, [R185+0x11000] ;  /* 0x01100000b93c783b */ /* 0x000fe20000004200 */
[----:B-1----:R-:W-:Y:S01]  /*6070*/  @P5 IADD3.X R2, R216, -0x1, RZ, P2, !PT ;  /* 0xffffffffd8025810 */ /* 0x002fe200017fe4ff */
[C---:B------:R-:W-:Y:S01]  /*6080*/  VIADD R3, R204.reuse, 0xffffffff ;  /* 0xffffffffcc037836 */ /* 0x040fe20000000000 */
[----:B------:R-:W-:Y:S03]  /*6090*/  ISETP.GT.AND P2, PT, R204, R246, PT ;  /* 0x000000f6cc00720c */ /* 0x000fe60003f44270 */
[----:B------:R-:W-:Y:S02]  /*60a0*/  @P5 IMAD.MOV.U32 R216, RZ, RZ, R2 ;  /* 0x000000ffffd85224 */ /* 0x000fe400078e0002 */
[----:B------:R-:W-:Y:S01]  /*60b0*/  IMAD.MOV.U32 R204, RZ, RZ, R3 ;  /* 0x000000ffffcc7224 */ /* 0x000fe200078e0003 */
[-C--:B--2---:R-:W-:Y:S06]  /*60c0*/  HMMA.16816.F32 R68, R4, R8.reuse, R68 ;  /* 0x000000080444723c */ /* 0x084fec0000001844 */
[C---:B------:R-:W-:Y:S06]  /*60d0*/  HMMA.16816.F32 R72, R12.reuse, R8, R72 ;  /* 0x000000080c48723c */ /* 0x040fec0000001848 */
[-C--:B------:R-:W-:Y:S06]  /*60e0*/  HMMA.16816.F32 R76, R12, R10.reuse, R76 ;  /* 0x0000000a0c4c723c */ /* 0x080fec000000184c */
[C---:B------:R-:W-:Y:S01]  /*60f0*/  HMMA.16816.F32 R80, R4.reuse, R10, R80 ;  /* 0x0000000a0450723c */ /* 0x040fe20000001850 */
[----:B------:R-:W-:Y:S05]  /*6100*/  LDSM.16.MT88.4 R8, [R186+0x11000] ;  /* 0x01100000ba08783b */ /* 0x000fea0000004200 */
[-C--:B------:R-:W-:Y:S06]  /*6110*/  HMMA.16816.F32 R84, R4, R16.reuse, R84 ;  /* 0x000000100454723c */ /* 0x080fec0000001854 */
[C---:B------:R-:W-:Y:S06]  /*6120*/  HMMA.16816.F32 R88, R12.reuse, R16, R88 ;  /* 0x000000100c58723c */ /* 0x040fec0000001858 */
[-C--:B------:R-:W-:Y:S01]  /*6130*/  HMMA.16816.F32 R92, R12, R18.reuse, R92 ;  /* 0x000000120c5c723c */ /* 0x080fe2000000185c */
[----:B------:R-:W1:Y:S05]  /*6140*/  LDSM.16.MT88.4 R12, [R184+0x1000] ;  /* 0x00100000b80c783b */ /* 0x000e6a0000004200 */
[----:B------:R-:W-:Y:S01]  /*6150*/  HMMA.16816.F32 R96, R4, R18, R96 ;  /* 0x000000120460723c */ /* 0x000fe20000001860 */
[----:B------:R-:W2:Y:S04]  /*6160*/  LDSM.16.MT88.4 R4, [R184+0x3000] ;  /* 0x00300000b804783b */ /* 0x000ea80000004200 */
[----:B------:R-:W-:Y:S01]  /*6170*/  LDSM.16.MT88.4 R16, [R186+0x11800] ;  /* 0x01180000ba10783b */ /* 0x000fe20000004200 */
[-C--:B------:R-:W-:Y:S06]  /*6180*/  HMMA.16816.F32 R68, R52, R56.reuse, R68 ;  /* 0x000000383444723c */ /* 0x080fec0000001844 */
[C---:B------:R-:W-:Y:S06]  /*6190*/  HMMA.16816.F32 R72, R64.reuse, R56, R72 ;  /* 0x000000384048723c */ /* 0x040fec0000001848 */
[-C--:B------:R-:W-:Y:S06]  /*61a0*/  HMMA.16816.F32 R76, R64, R58.reuse, R76 ;  /* 0x0000003a404c723c */ /* 0x080fec000000184c */
[C---:B------:R-:W-:Y:S01]  /*61b0*/  HMMA.16816.F32 R80, R52.reuse, R58, R80 ;  /* 0x0000003a3450723c */ /* 0x040fe20000001850 */
[----:B------:R-:W3:Y:S05]  /*61c0*/  LDSM.16.MT88.4 R56, [R184+0x1800] ;  /* 0x00180000b838783b */ /* 0x000eea0000004200 */
[-C--:B------:R-:W-:Y:S06]  /*61d0*/  HMMA.16816.F32 R84, R52, R100.reuse, R84 ;  /* 0x000000643454723c */ /* 0x080fec0000001854 */
[C---:B------:R-:W-:Y:S06]  /*61e0*/  HMMA.16816.F32 R88, R64.reuse, R100, R88 ;  /* 0x000000644058723c */ /* 0x040fec0000001858 */
[-C--:B------:R-:W-:Y:S01]  /*61f0*/  HMMA.16816.F32 R92, R64, R102.reuse, R92 ;  /* 0x00000066405c723c */ /* 0x080fe2000000185c */
[----:B------:R-:W4:Y:S05]  /*6200*/  LDSM.16.MT88.4 R64, [R185+0x11800] ;  /* 0x01180000b940783b */ /* 0x000f2a0000004200 */
[----:B------:R-:W-:Y:S01]  /*6210*/  HMMA.16816.F32 R96, R52, R102, R96 ;  /* 0x000000663460723c */ /* 0x000fe20000001860 */
[----:B------:R2:W4:Y:S05]  /*6220*/  LDSM.16.MT88.4 R52, [R184+0x3800] ;  /* 0x00380000b834783b */ /* 0x00052a0000004200 */
[-C--:B-1----:R-:W-:Y:S06]  /*6230*/  HMMA.16816.F32 R68, R8, R12.reuse, R68 ;  /* 0x0000000c0844723c */ /* 0x082fec0000001844 */
[C---:B------:R-:W-:Y:S06]  /*6240*/  HMMA.16816.F32 R72, R60.reuse, R12, R72 ;  /* 0x0000000c3c48723c */ /* 0x040fec0000001848 */
[-C--:B------:R-:W-:Y:S06]  /*6250*/  HMMA.16816.F32 R76, R60, R14.reuse, R76 ;  /* 0x0000000e3c4c723c */ /* 0x080fec000000184c */
[C---:B------:R-:W-:Y:S05]  /*6260*/  HMMA.16816.F32 R80, R8.reuse, R14, R80 ;  /* 0x0000000e0850723c */ /* 0x040fea0000001850 */
[----:B--2---:R-:W-:Y:S01]  /*6270*/  IMAD.MOV.U32 R184, RZ, RZ, R0 ;  /* 0x000000ffffb87224 */ /* 0x004fe200078e0000 */
[-C--:B------:R-:W-:Y:S06]  /*6280*/  HMMA.16816.F32 R84, R8, R4.reuse, R84 ;  /* 0x000000040854723c */ /* 0x080fec0000001854 */
[C---:B------:R-:W-:Y:S06]  /*6290*/  HMMA.16816.F32 R88, R60.reuse, R4, R88 ;  /* 0x000000043c58723c */ /* 0x040fec0000001858 */
[-C--:B------:R-:W-:Y:S06]  /*62a0*/  HMMA.16816.F32 R92, R60, R6.reuse, R92 ;  /* 0x000000063c5c723c */ /* 0x080fec000000185c */
[----:B------:R-:W-:Y:S06]  /*62b0*/  HMMA.16816.F32 R96, R8, R6, R96 ;  /* 0x000000060860723c */ /* 0x000fec0000001860 */
[-C--:B---3--:R-:W-:Y:S06]  /*62c0*/  HMMA.16816.F32 R68, R16, R56.reuse, R68 ;  /* 0x000000381044723c */ /* 0x088fec0000001844 */
[C---:B----4-:R-:W-:Y:S06]  /*62d0*/  HMMA.16816.F32 R72, R64.reuse, R56, R72 ;  /* 0x000000384048723c */ /* 0x050fec0000001848 */
[-C--:B------:R-:W-:Y:S06]  /*62e0*/  HMMA.16816.F32 R76, R64, R58.reuse, R76 ;  /* 0x0000003a404c723c */ /* 0x080fec000000184c */
[C---:B------:R-:W-:Y:S06]  /*62f0*/  HMMA.16816.F32 R80, R16.reuse, R58, R80 ;  /* 0x0000003a1050723c */ /* 0x040fec0000001850 */
[-C--:B------:R-:W-:Y:S06]  /*6300*/  HMMA.16816.F32 R84, R16, R52.reuse, R84 ;  /* 0x000000341054723c */ /* 0x080fec0000001854 */
[C---:B------:R-:W-:Y:S06]  /*6310*/  HMMA.16816.F32 R88, R64.reuse, R52, R88 ;  /* 0x000000344058723c */ /* 0x040fec0000001858 */
[-C--:B------:R-:W-:Y:S06]  /*6320*/  HMMA.16816.F32 R92, R64, R54.reuse, R92 ;  /* 0x00000036405c723c */ /* 0x080fec000000185c */
[----:B------:R-:W-:Y:S01]  /*6330*/  HMMA.16816.F32 R96, R16, R54, R96 ;  /* 0x000000361060723c */ /* 0x000fe20000001860 */
[----:B------:R-:W-:Y:S11]  /*6340*/  @!UPT UIADD3 URZ, URZ, URZ, URZ ;  /* 0x0000003f3f3ff290 */ /* 0x000ff6000fffe03f */
[----:B------:R-:W-:Y:S01]  /*6350*/  @!UPT UIADD3 URZ, URZ, URZ, URZ ;  /* 0x0000003f3f3ff290 */ /* 0x000fe2000fffe03f */
[----:B------:R-:W-:Y:S11]  /*6360*/  @P2 BRA `(.L_x_36) ;  /* 0xffffffd8004c2947 */ /* 0x000ff6000383ffff */
[----:B------:R-:W2:Y:S01]  /*6370*/  LDL R107, [R1] ;  /* 0x00000000016b7983 */ /* 0x000ea20000100800 */
[----:B------:R-:W-:-:S03]  /*6380*/  ULDC UR4, c[0x0][0x390] ;  /* 0x0000e40000047ab9 */ /* 0x000fc60000000800 */
[----:B------:R-:W3:Y:S04]  /*6390*/  LDL R106, [R1+0x4] ;  /* 0x00000400016a7983 */ /* 0x000ee80000100800 */
[----:B------:R-:W4:Y:S04]  /*63a0*/  LDL.LU R104, [R1+0xc] ;  /* 0x00000c0001687983 */ /* 0x000f280000300800 */
[----:B------:R-:W4:Y:S01]  /*63b0*/  LDL R105, [R1+0x14] ;  /* 0x0000140001697983 */ /* 0x000f220000100800 */
[----:B------:R-:W-:Y:S01]  /*63c0*/  FMUL.FTZ R68, R68, UR4 ;  /* 0x0000000444447c20 */ /* 0x000fe20008410000 */
        /* <DEDUP_REMOVED lines=11> */
[----:B------:R-:W-:Y:S01]  /*6480*/  F2FP.F16.F32.PACK_AB R16, R16, R68 ;  /* 0x000000441010723e */ /* 0x000fe200000000ff */
[----:B------:R-:W-:Y:S01]  /*6490*/  BAR.SYNC.DEFER_BLOCKING 0x0 ;  /* 0x0000000000007b1d */ /* 0x000fe20000010000 */
[----:B------:R-:W-:Y:S01]  /*64a0*/  FMUL.FTZ R76, R76, UR4 ;  /* 0x000000044c4c7c20 */ /* 0x000fe20008410000 */
[----:B------:R-:W-:Y:S01]  /*64b0*/  FMUL.FTZ R10, R77, UR4 ;  /* 0x000000044d0a7c20 */ /* 0x000fe20008410000 */
[----:B------:R-:W-:Y:S01]  /*64c0*/  F2FP.F16.F32.PACK_AB R15, R15, R70 ;  /* 0x000000460f0f723e */ /* 0x000fe200000000ff */
        /* <DEDUP_REMOVED lines=26> */
[----:B------:R-:W-:-:S02]  /*6670*/  F2FP.F16.F32.PACK_AB R4, R4, R96 ;  /* 0x000000600404723e */ /* 0x000fc400000000ff */
[----:B------:R-:W-:Y:S02]  /*6680*/  F2FP.F16.F32.PACK_AB R3, R3, R98 ;  /* 0x000000620303723e */ /* 0x000fe400000000ff */
[----:B------:R-:W-:Y:S02]  /*6690*/  F2FP.F16.F32.PACK_AB R6, R6, R88 ;  /* 0x000000580606723e */ /* 0x000fe400000000ff */
[----:B------:R-:W-:Y:S02]  /*66a0*/  F2FP.F16.F32.PACK_AB R5, R5, R90 ;  /* 0x0000005a0505723e */ /* 0x000fe400000000ff */
[----:B------:R-:W-:Y:S02]  /*66b0*/  F2FP.F16.F32.PACK_AB R2, R2, R92 ;  /* 0x0000005c0202723e */ /* 0x000fe400000000ff */
[----:B------:R-:W-:Y:S02]  /*66c0*/  F2FP.F16.F32.PACK_AB R0, R0, R94 ;  /* 0x0000005e0000723e */ /* 0x000fe400000000ff */
        /* <DEDUP_REMOVED lines=15> */
[----:B------:R-:W-:Y:S01]  /*67c0*/  F2FP.F16.F32.PACK_AB R46, R47, R46 ;  /* 0x0000002e2f2e723e */ /* 0x000fe200000000ff */
[----:B--2---:R1:W-:Y:S04]  /*67d0*/  STS [R107], R16 ;  /* 0x000000106b007388 */ /* 0x0043e80000000800 */
[----:B------:R-:W-:Y:S04]  /*67e0*/  STS [R107+0x400], R15 ;  /* 0x0004000f6b007388 */ /* 0x000fe80000000800 */
[----:B---3--:R-:W-:Y:S01]  /*67f0*/  STS [R106], R12 ;  /* 0x0000000c6a007388 */ /* 0x008fe20000000800 */
[----:B----4-:R-:W-:-:S03]  /*6800*/  ISETP.NE.AND P0, PT, R104, -0x1, PT ;  /* 0xffffffff6800780c */ /* 0x010fc60003f05270 */
[----:B------:R-:W-:Y:S04]  /*6810*/  STS [R106+0x400], R11 ;  /* 0x0004000b6a007388 */ /* 0x000fe80000000800 */
[----:B------:R-:W-:Y:S04]  /*6820*/  STS [R107+0x1000], R14 ;  /* 0x0010000e6b007388 */ /* 0x000fe80000000800 */
[----:B------:R-:W-:Y:S04]  /*6830*/  STS [R107+0x1400], R13 ;  /* 0x0014000d6b007388 */ /* 0x000fe80000000800 */
[----:B------:R-:W-:Y:S01]  /*6840*/  STS [R106+0x1000], R10 ;  /* 0x0010000a6a007388 */ /* 0x000fe20000000800 */
[----:B-1----:R-:W1:Y:S03]  /*6850*/  @P0 LDC.64 R16, c[0x0][0x458] ;  /* 0x00011600ff100b82 */ /* 0x002e660000000a00 */
[----:B------:R-:W-:Y:S04]  /*6860*/  STS [R106+0x1400], R9 ;  /* 0x001400096a007388 */ /* 0x000fe80000000800 */
[----:B------:R-:W-:Y:S04]  /*6870*/  STS [R107+0x2000], R8 ;  /* 0x002000086b007388 */ /* 0x000fe80000000800 */
[----:B------:R-:W-:Y:S04]  /*6880*/  STS [R107+0x2400], R7 ;  /* 0x002400076b007388 */ /* 0x000fe80000000800 */
[----:B------:R2:W-:Y:S04]  /*6890*/  STS [R106+0x2000], R4 ;  /* 0x002000046a007388 */ /* 0x0005e80000000800 */
[----:B------:R-:W-:Y:S04]  /*68a0*/  STS [R106+0x2400], R3 ;  /* 0x002400036a007388 */ /* 0x000fe80000000800 */
[----:B------:R-:W-:Y:S04]  /*68b0*/  STS [R107+0x3000], R6 ;  /* 0x003000066b007388 */ /* 0x000fe80000000800 */
[----:B------:R-:W-:Y:S04]  /*68c0*/  STS [R107+0x3400], R5 ;  /* 0x003400056b007388 */ /* 0x000fe80000000800 */
[----:B------:R3:W-:Y:S04]  /*68d0*/  STS [R106+0x3000], R2 ;  /* 0x003000026a007388 */ /* 0x0007e80000000800 */
[----:B------:R4:W-:Y:S04]  /*68e0*/  STS [R106+0x3400], R0 ;  /* 0x003400006a007388 */ /* 0x0009e80000000800 */
[----:B------:R-:W-:Y:S01]  /*68f0*/  STS [R107+0x4000], R20 ;  /* 0x004000146b007388 */ /* 0x000fe20000000800 */
[----:B--2---:R-:W-:-:S03]  /*6900*/  @P0 IADD3 R4, R247, R104, RZ ;  /* 0x00000068f7040210 */ /* 0x004fc60007ffe0ff */
[----:B------:R-:W-:Y:S04]  /*6910*/  STS [R107+0x4400], R22 ;  /* 0x004400166b007388 */ /* 0x000fe80000000800 */
[----:B------:R2:W-:Y:S04]  /*6920*/  STS [R106+0x4000], R32 ;  /* 0x004000206a007388 */ /* 0x0005e80000000800 */
[----:B------:R1:W-:Y:S04]  /*6930*/  STS [R106+0x4400], R34 ;  /* 0x004400226a007388 */ /* 0x0003e80000000800 */
[----:B------:R1:W-:Y:S01]  /*6940*/  STS [R107+0x5000], R24 ;  /* 0x005000186b007388 */ /* 0x0003e20000000800 */
[----:B---3--:R-:W3:Y:S03]  /*6950*/  @P0 LDC.64 R2, c[0x0][0x450] ;  /* 0x00011400ff020b82 */ /* 0x008ee60000000a00 */
[----:B------:R1:W-:Y:S01]  /*6960*/  STS [R107+0x5400], R26 ;  /* 0x0054001a6b007388 */ /* 0x0003e20000000800 */
[----:B----4-:R-:W-:-:S02]  /*6970*/  @P0 IADD3 R0, R247, R104, RZ ;  /* 0x00000068f7000210 */ /* 0x010fc40007ffe0ff */
[----:B------:R-:W4:Y:S01]  /*6980*/  S2R R104, SR_CTAID.Y ;  /* 0x0000000000687919 */ /* 0x000f220000002600 */
[----:B------:R1:W-:Y:S04]  /*6990*/  STS [R106+0x5000], R28 ;  /* 0x0050001c6a007388 */ /* 0x0003e80000000800 */
[----:B------:R1:W-:Y:S04]  /*69a0*/  STS [R106+0x5400], R30 ;  /* 0x0054001e6a007388 */ /* 0x0003e80000000800 */
[----:B------:R1:W-:Y:S04]  /*69b0*/  STS [R107+0x6000], R36 ;  /* 0x006000246b007388 */ /* 0x0003e80000000800 */
[----:B------:R1:W-:Y:S01]  /*69c0*/  STS [R107+0x6400], R38 ;  /* 0x006400266b007388 */ /* 0x0003e20000000800 */
[----:B---3--:R-:W-:-:S02]  /*69d0*/  @P0 IMAD R8, R0, R3, RZ ;  /* 0x0000000300080224 */ /* 0x008fc400078e02ff */
[----:B------:R-:W-:Y:S01]  /*69e0*/  @P0 IMAD.WIDE.U32 R6, R0, R2, RZ ;  /* 0x0000000200060225 */ /* 0x000fe200078e00ff */
[----:B------:R3:W-:Y:S03]  /*69f0*/  STS [R106+0x6000], R48 ;  /* 0x006000306a007388 */ /* 0x0007e60000000800 */
[C---:B-1----:R-:W-:Y:S01]  /*6a00*/  @P0 IMAD R0, R4.reuse, R17, RZ ;  /* 0x0000001104000224 */ /* 0x042fe200078e02ff */
[----:B------:R3:W-:Y:S01]  /*6a10*/  STS [R106+0x6400], R50 ;  /* 0x006400326a007388 */ /* 0x0007e20000000800 */
[----:B------:R-:W-:Y:S01]  /*6a20*/  @P0 IMAD.WIDE.U32 R4, R4, R16, RZ ;  /* 0x0000001004040225 */ /* 0x000fe200078e00ff */
[----:B------:R-:W-:Y:S02]  /*6a30*/  @P0 IADD3 R12, R7, R8, RZ ;  /* 0x00000008070c0210 */ /* 0x000fe40007ffe0ff */
[----:B------:R3:W-:Y:S01]  /*6a40*/  STS [R107+0x7000], R40 ;  /* 0x007000286b007388 */ /* 0x0007e20000000800 */
[----:B------:R-:W-:Y:S01]  /*6a50*/  @P0 IMAD.MOV.U32 R19, RZ, RZ, R4 ;  /* 0x000000ffff130224 */ /* 0x000fe200078e0004 */
[----:B--2---:R-:W-:Y:S01]  /*6a60*/  @P0 IADD3 R32, R5, R0, RZ ;  /* 0x0000000005200210 */ /* 0x004fe20007ffe0ff */
[----:B------:R-:W-:Y:S01]  /*6a70*/  @P0 IMAD.MOV.U32 R11, RZ, RZ, R6 ;  /* 0x000000ffff0b0224 */ /* 0x000fe200078e0006 */
[----:B------:R3:W-:Y:S01]  /*6a80*/  STS [R107+0x7400], R42 ;  /* 0x0074002a6b007388 */ /* 0x0007e20000000800 */
[----:B------:R-:W-:-:S02]  /*6a90*/  LEA R4, R105, UR5, 0x1 ;  /* 0x0000000569047c11 */ /* 0x000fc4000f8e08ff */
[----:B----4-:R-:W-:Y:S01]  /*6aa0*/  SHF.R.S32.HI R10, RZ, 0x1f, R104 ;  /* 0x0000001fff0a7819 */ /* 0x010fe20000011468 */
[----:B------:R3:W-:Y:S01]  /*6ab0*/  STS [R106+0x7000], R44 ;  /* 0x0070002c6a007388 */ /* 0x0007e20000000800 */
[----:B------:R-:W1:Y:S03]  /*6ac0*/  S2R R13, SR_TID.X ;  /* 0x00000000000d7919 */ /* 0x000e660000002100 */
[----:B------:R3:W-:Y:S01]  /*6ad0*/  STS [R106+0x7400], R46 ;  /* 0x0074002e6a007388 */ /* 0x0007e20000000800 */
[----:B------:R-:W-:Y:S05]  /*6ae0*/  @P0 BRA `(.L_x_37) ;  /* 0x0000000000300947 */ /* 0x000fea0003800000 */
[----:B------:R-:W2:Y:S01]  /*6af0*/  LDC.64 R2, c[0x0][0x450] ;  /* 0x00011400ff027b82 */ /* 0x000ea20000000a00 */
[----:B------:R-:W-:-:S07]  /*6b00*/  SHF.R.S32.HI R0, RZ, 0x1f, R247 ;  /* 0x0000001fff007819 */ /* 0x000fce00000114f7 */
[----:B------:R-:W4:Y:S01]  /*6b10*/  LDC.64 R8, c[0x0][0x438] ;  /* 0x00010e00ff087b82 */ /* 0x000f220000000a00 */
[-C--:B--2---:R-:W-:Y:S02]  /*6b20*/  IMAD R0, R0, R2.reuse, RZ ;  /* 0x0000000200007224 */ /* 0x084fe400078e02ff */
[----:B------:R-:W-:-:S04]  /*6b30*/  IMAD.WIDE.U32 R6, R247, R2, RZ ;  /* 0x00000002f7067225 */ /* 0x000fc800078e00ff */
[----:B------:R-:W-:Y:S02]  /*6b40*/  IMAD R0, R247, R3, R0 ;  /* 0x00000003f7007224 */ /* 0x000fe400078e0200 */
[----:B----4-:R-:W-:-:S03]  /*6b50*/  IMAD R5, R10, R8, RZ ;  /* 0x000000080a057224 */ /* 0x010fc600078e02ff */
[----:B------:R-:W-:Y:S01]  /*6b60*/  IADD3 R7, R7, R0, RZ ;  /* 0x0000000007077210 */ /* 0x000fe20007ffe0ff */
[C---:B------:R-:W-:Y:S02]  /*6b70*/  IMAD R9, R104.reuse, R9, R5 ;  /* 0x0000000968097224 */ /* 0x040fe400078e0205 */
[----:B------:R-:W-:-:S05]  /*6b80*/  IMAD.WIDE.U32 R6, R104, R8, R6 ;  /* 0x0000000868067225 */ /* 0x000fca00078e0006 */
[----:B------:R-:W-:Y:S02]  /*6b90*/  IADD3 R12, R7, R9, RZ ;  /* 0x00000009070c7210 */ /* 0x000fe40007ffe0ff */
[----:B------:R-:W-:Y:S02]  /*6ba0*/  MOV R11, R6 ;  /* 0x00000006000b7202 */ /* 0x000fe40000000f00 */
.L_x_37:
        /* <DEDUP_REMOVED lines=12> */
[----:B------:R-:W-:-:S07]  /*6c70*/  MOV R19, R6 ;  /* 0x0000000600137202 */ /* 0x000fce0000000f00 */
.L_x_38:
[----:B------:R-:W-:Y:S01]  /*6c80*/  BAR.SYNC.DEFER_BLOCKING 0x0 ;  /* 0x0000000000007b1d */ /* 0x000fe20000010000 */
[----:B------:R-:W-:Y:S01]  /*6c90*/  IMAD.SHL.U32 R5, R245, 0x40, RZ ;  /* 0x00000040f5057824 */ /* 0x000fe200078e00ff */
[--C-:B------:R-:W-:Y:S01]  /*6ca0*/  SHF.R.S32.HI R7, RZ, 0x1f, R212.reuse ;  /* 0x0000001fff077819 */ /* 0x100fe200000114d4 */
[----:B------:R-:W-:Y:S01]  /*6cb0*/  IMAD.MOV.U32 R6, RZ, RZ, R212 ;  /* 0x000000ffff067224 */ /* 0x000fe200078e00d4 */
[----:B-1----:R-:W-:Y:S02]  /*6cc0*/  SHF.R.S32.HI R10, RZ, 0x1f, R13 ;  /* 0x0000001fff0a7819 */ /* 0x002fe4000001140d */
[----:B------:R-:W-:Y:S01]  /*6cd0*/  SHF.R.S32.HI R18, RZ, 0x1f, R5 ;  /* 0x0000001fff127819 */ /* 0x000fe20000011405 */
[-C--:B------:R-:W-:Y:S01]  /*6ce0*/  IMAD.WIDE.U32 R8, R5, R2.reuse, R6 ;  /* 0x0000000205087225 */ /* 0x080fe200078e0006 */
[----:B------:R-:W1:Y:S01]  /*6cf0*/  S2R R35, SR_CTAID.Z ;  /* 0x0000000000237919 */ /* 0x000e620000002700 */
[----:B------:R-:W-:Y:S01]  /*6d00*/  LEA.HI R13, R10, R13, RZ, 0x3 ;  /* 0x0000000d0a0d7211 */ /* 0x000fe200078f18ff */
[----:B------:R-:W-:Y:S01]  /*6d10*/  ULDC.64 UR6, c[0x0][0x468] ;  /* 0x00011a0000067ab9 */ /* 0x000fe20000000a00 */
[----:B------:R-:W-:Y:S01]  /*6d20*/  IMAD R0, R18, R2, RZ ;  /* 0x0000000212007224 */ /* 0x000fe200078e02ff */
[----:B------:R-:W-:Y:S01]  /*6d30*/  IADD3 R8, P0, R11, R8, RZ ;  /* 0x000000080b087210 */ /* 0x000fe20007f1e0ff */
[----:B------:R-:W-:Y:S02]  /*6d40*/  BSSY B0, `(.L_x_39) ;  /* 0x0000024000007945 */ /* 0x000fe40003800000 */
[----:B------:R-:W-:Y:S01]  /*6d50*/  IMAD R10, R5, R3, R0 ;  /* 0x00000003050a7224 */ /* 0x000fe200078e0200 */
[----:B------:R-:W-:-:S04]  /*6d60*/  SHF.R.S32.HI R0, RZ, 0x3, R13 ;  /* 0x00000003ff007819 */ /* 0x000fc8000001140d */
[----:B------:R-:W-:Y:S01]  /*6d70*/  IADD3.X R9, R12, R9, R10, P0, !PT ;  /* 0x000000090c097210 */ /* 0x000fe200007fe40a */
[----:B------:R-:W-:Y:S01]  /*6d80*/  IMAD R10, R245, -0x40, R224 ;  /* 0xffffffc0f50a7824 */ /* 0x000fe200078e02e0 */
[----:B------:R-:W-:Y:S01]  /*6d90*/  SHF.R.S32.HI R33, RZ, 0x1f, R0 ;  /* 0x0000001fff217819 */ /* 0x000fe20000011400 */
[C---:B------:R-:W-:Y:S01]  /*6da0*/  VIADD R12, R0.reuse, 0x20 ;  /* 0x00000020000c7836 */ /* 0x040fe20000000000 */
[----:B------:R2:W4:Y:S02]  /*6db0*/  LDS.128 R28, [R4+0xd000] ;  /* 0x00d00000041c7984 */ /* 0x0005240000000c00 */
[-C--:B------:R-:W-:Y:S02]  /*6dc0*/  ISETP.GE.AND P3, PT, R0, R10.reuse, PT ;  /* 0x0000000a0000720c */ /* 0x080fe40003f66270 */
[----:B---3--:R2:W3:Y:S01]  /*6dd0*/  LDS.128 R40, [R4+0x10000] ;  /* 0x0100000004287984 */ /* 0x0084e20000000c00 */
[----:B------:R-:W-:-:S03]  /*6de0*/  ISETP.GE.AND P2, PT, R12, R10, PT ;  /* 0x0000000a0c00720c */ /* 0x000fc60003f46270 */
[----:B------:R2:W2:Y:S04]  /*6df0*/  LDS.128 R48, [R4+0x11000] ;  /* 0x0110000004307984 */ /* 0x0004a80000000c00 */
[----:B------:R2:W2:Y:S04]  /*6e00*/  LDS.128 R36, [R4+0x12000] ;  /* 0x0120000004247984 */ /* 0x0004a80000000c00 */
[----:B------:R2:W2:Y:S01]  /*6e10*/  LDS.128 R44, [R4+0x13000] ;  /* 0x01300000042c7984 */ /* 0x0004a20000000c00 */
[----:B-1----:R-:W-:Y:S01]  /*6e20*/  SHF.R.S32.HI R34, RZ, 0x1f, R35 ;  /* 0x0000001fff227819 */ /* 0x002fe20000011423 */
[----:B------:R-:W-:-:S04]  /*6e30*/  IMAD.WIDE.U32 R8, R35, UR6, R8 ;  /* 0x0000000623087c25 */ /* 0x000fc8000f8e0008 */
[----:B------:R-:W-:-:S04]  /*6e40*/  IMAD R11, R34, UR6, RZ ;  /* 0x00000006220b7c24 */ /* 0x000fc8000f8e02ff */
[----:B------:R-:W-:-:S04]  /*6e50*/  IMAD R10, R35, UR7, R11 ;  /* 0x00000007230a7c24 */ /* 0x000fc8000f8e020b */
[----:B------:R-:W-:Y:S01]  /*6e60*/  IMAD.IADD R14, R10, 0x1, R9 ;  /* 0x000000010a0e7824 */ /* 0x000fe200078e0209 */
[----:B------:R-:W-:Y:S06]  /*6e70*/  @P3 BRA `(.L_x_40) ;  /* 0x0000000000403947 */ /* 0x000fec0003800000 */
[----:B------:R-:W-:Y:S01]  /*6e80*/  ULDC UR4, c[0x0][0x2d0] ;  /* 0x0000b40000047ab9 */ /* 0x000fe20000000800 */
[----:B------:R-:W1:Y:S01]  /*6e90*/  LDS.128 R24, [R4+0xe000] ;  /* 0x00e0000004187984 */ /* 0x000e620000000c00 */
[----:B------:R-:W-:Y:S01]  /*6ea0*/  ISETP.GE.AND P1, PT, R212, UR4, PT ;  /* 0x00000004d4007c0c */ /* 0x000fe2000bf26270 */
[----:B------:R-:W-:Y:S01]  /*6eb0*/  IMAD.MOV.U32 R10, RZ, RZ, R8 ;  /* 0x000000ffff0a7224 */ /* 0x000fe200078e0008 */
[----:B------:R-:W-:Y:S01]  /*6ec0*/  MOV R11, R14 ;  /* 0x0000000e000b7202 */ /* 0x000fe20000000f00 */
[-C--:B------:R-:W-:Y:S01]  /*6ed0*/  IMAD R15, R33, R2.reuse, RZ ;  /* 0x00000002210f7224 */ /* 0x080fe200078e02ff */
[----:B------:R-:W-:Y:S01]  /*6ee0*/  ISETP.GE.AND P0, PT, R225, UR4, PT ;  /* 0x00000004e1007c0c */ /* 0x000fe2000bf06270 */
[----:B------:R-:W-:Y:S01]  /*6ef0*/  ULDC.64 UR6, c[0x0][0x3f0] ;  /* 0x0000fc0000067ab9 */ /* 0x000fe20000000a00 */
[----:B------:R-:W-:-:S04]  /*6f00*/  IMAD.WIDE.U32 R12, R0, R2, R10 ;  /* 0x00000002000c7225 */ /* 0x000fc800078e000a */
[----:B------:R-:W-:-:S03]  /*6f10*/  IMAD R10, R0, R3, R15 ;  /* 0x00000003000a7224 */ /* 0x000fc600078e020f */
[----:B------:R-:W4:Y:S01]  /*6f20*/  @!P1 LDS.128 R20, [R4+0xc000] ;  /* 0x00c0000004149984 */ /* 0x000f220000000c00 */
[----:B------:R-:W-:Y:S01]  /*6f30*/  IMAD.IADD R11, R10, 0x1, R13 ;  /* 0x000000010a0b7824 */ /* 0x000fe200078e020d */
[----:B------:R-:W-:-:S04]  /*6f40*/  LEA R10, P4, R12, UR6, 0x1 ;  /* 0x000000060c0a7c11 */ /* 0x000fc8000f8808ff */
[----:B------:R-:W-:-:S05]  /*6f50*/  LEA.HI.X R11, R12, UR7, R11, 0x1, P4 ;  /* 0x000000070c0b7c11 */ /* 0x000fca000a0f0c0b */
[----:B-1----:R1:W-:Y:S04]  /*6f60*/  @!P0 STG.E.128 desc[UR16][R10.64+0x80], R24 ;  /* 0x000080180a008986 */ /* 0x0023e8000c101d10 */
[----:B----4-:R1:W-:Y:S02]  /*6f70*/  @!P1 STG.E.128 desc[UR16][R10.64], R20 ;  /* 0x000000140a009986 */ /* 0x0103e4000c101d10 */
.L_x_40:
[----:B------:R-:W-:Y:S05]  /*6f80*/  BSYNC B0 ;  /* 0x0000000000007941 */ /* 0x000fea0003800000 */
.L_x_39:
[----:B-1----:R1:W1:Y:S01]  /*6f90*/  LDS.128 R20, [R4+0xf000] ;  /* 0x00f0000004147984 */ /* 0x0022620000000c00 */
[----:B------:R-:W-:Y:S04]  /*6fa0*/  BSSY B0, `(.L_x_41) ;  /* 0x0000011000007945 */ /* 0x000fe80003800000 */
[----:B------:R-:W-:Y:S05]  /*6fb0*/  @P2 BRA `(.L_x_42) ;  /* 0x00000000003c2947 */ /* 0x000fea0003800000 */
[----:B-12---:R-:W-:Y:S01]  /*6fc0*/  IADD3 R4, P0, R0, 0x20, RZ ;  /* 0x0000002000047810 */ /* 0x006fe20007f1e0ff */
[----:B------:R-:W-:Y:S01]  /*6fd0*/  ULDC UR4, c[0x0][0x2d0] ;  /* 0x0000b40000047ab9 */ /* 0x000fe20000000800 */
[----:B------:R-:W-:Y:S01]  /*6fe0*/  ULDC.64 UR6, c[0x0][0x3f0] ;  /* 0x0000fc0000067ab9 */ /* 0x000fe20000000a00 */
[----:B------:R-:W-:Y:S02]  /*6ff0*/  ISETP.GE.AND P1, PT, R212, UR4, PT ;  /* 0x00000004d4007c0c */ /* 0x000fe4000bf26270 */
[----:B------:R-:W-:Y:S01]  /*7000*/  IMAD.X R9, RZ, RZ, R33, P0 ;  /* 0x000000ffff097224 */ /* 0x000fe200000e0621 */
[----:B------:R-:W-:-:S03]  /*7010*/  ISETP.GE.AND P0, PT, R225, UR4, PT ;  /* 0x00000004e1007c0c */ /* 0x000fc6000bf06270 */
[----:B------:R-:W-:Y:S01]  /*7020*/  IMAD R10, R9, R2, RZ ;  /* 0x00000002090a7224 */ /* 0x000fe200078e02ff */
[----:B------:R-:W-:-:S03]  /*7030*/  MOV R9, R14 ;  /* 0x0000000e00097202 */ /* 0x000fc60000000f00 */
[C---:B------:R-:W-:Y:S02]  /*7040*/  IMAD R3, R4.reuse, R3, R10 ;  /* 0x0000000304037224 */ /* 0x040fe400078e020a */
[----:B------:R-:W-:-:S04]  /*7050*/  IMAD.WIDE.U32 R8, R4, R2, R8 ;  /* 0x0000000204087225 */ /* 0x000fc800078e0008 */
[----:B------:R-:W-:Y:S01]  /*7060*/  IMAD.IADD R3, R3, 0x1, R9 ;  /* 0x0000000103037824 */ /* 0x000fe200078e0209 */
[----:B------:R-:W-:-:S04]  /*7070*/  LEA R2, P4, R8, UR6, 0x1 ;  /* 0x0000000608027c11 */ /* 0x000fc8000f8808ff */
[----:B------:R-:W-:-:S05]  /*7080*/  LEA.HI.X R3, R8, UR7, R3, 0x1, P4 ;  /* 0x0000000708037c11 */ /* 0x000fca000a0f0c03 */
[----:B----4-:R1:W-:Y:S04]  /*7090*/  @!P1 STG.E.128 desc[UR16][R2.64], R28 ;  /* 0x0000001c02009986 */ /* 0x0103e8000c101d10 */
[----:B------:R1:W-:Y:S02]  /*70a0*/  @!P0 STG.E.128 desc[UR16][R2.64+0x80], R20 ;  /* 0x0000801402008986 */ /* 0x0003e4000c101d10 */
.L_x_42:
[----:B------:R-:W-:Y:S05]  /*70b0*/  BSYNC B0 ;  /* 0x0000000000007941 */ /* 0x000fea0003800000 */
.L_x_41:
[-C--:B-1----:R-:W-:Y:S01]  /*70c0*/  IMAD.WIDE.U32 R2, R5, R16.reuse, R6 ;  /* 0x0000001005027225 */ /* 0x082fe200078e0006 */
[----:B------:R-:W-:Y:S01]  /*70d0*/  ULDC.64 UR6, c[0x0][0x470] ;  /* 0x00011c0000067ab9 */ /* 0x000fe20000000a00 */
[----:B------:R-:W-:Y:S02]  /*70e0*/  BSSY B0, `(.L_x_43) ;  /* 0x0000018000007945 */ /* 0x000fe40003800000 */
[----:B--2---:R-:W-:Y:S01]  /*70f0*/  IMAD R4, R18, R16, RZ ;  /* 0x0000001012047224 */ /* 0x004fe200078e02ff */
[----:B------:R-:W-:-:S03]  /*7100*/  IADD3 R2, P0, R19, R2, RZ ;  /* 0x0000000213027210 */ /* 0x000fc60007f1e0ff */
[----:B------:R-:W-:-:S05]  /*7110*/  IMAD R4, R5, R17, R4 ;  /* 0x0000001105047224 */ /* 0x000fca00078e0204 */
[----:B------:R-:W-:Y:S01]  /*7120*/  IADD3.X R3, R32, R3, R4, P0, !PT ;  /* 0x0000000320037210 */ /* 0x000fe200007fe404 */
[----:B------:R-:W-:-:S04]  /*7130*/  IMAD R4, R34, UR6, RZ ;  /* 0x0000000622047c24 */ /* 0x000fc8000f8e02ff */
[C---:B------:R-:W-:Y:S02]  /*7140*/  IMAD R4, R35.reuse, UR7, R4 ;  /* 0x0000000723047c24 */ /* 0x040fe4000f8e0204 */
[----:B------:R-:W-:-:S05]  /*7150*/  IMAD.WIDE.U32 R2, R35, UR6, R2 ;  /* 0x0000000623027c25 */ /* 0x000fca000f8e0002 */
[----:B------:R-:W-:Y:S01]  /*7160*/  IADD3 R8, R4, R3, RZ ;  /* 0x0000000304087210 */ /* 0x000fe20007ffe0ff */
[----:B------:R-:W-:Y:S06]  /*7170*/  @P3 BRA `(.L_x_44) ;  /* 0x0000000000383947 */ /* 0x000fec0003800000 */
[----:B------:R-:W-:Y:S01]  /*7180*/  MOV R5, R8 ;  /* 0x0000000800057202 */ /* 0x000fe20000000f00 */
[----:B------:R-:W-:Y:S01]  /*7190*/  IMAD.MOV.U32 R4, RZ, RZ, R2 ;  /* 0x000000ffff047224 */ /* 0x000fe200078e0002 */
[----:B------:R-:W-:Y:S01]  /*71a0*/  ULDC UR4, c[0x0][0x2d0] ;  /* 0x0000b40000047ab9 */ /* 0x000fe20000000800 */
[-C--:B------:R-:W-:Y:S01]  /*71b0*/  IMAD R9, R33, R16.reuse, RZ ;  /* 0x0000001021097224 */ /* 0x080fe200078e02ff */
[----:B------:R-:W-:Y:S01]  /*71c0*/  ISETP.GE.AND P1, PT, R212, UR4, PT ;  /* 0x00000004d4007c0c */ /* 0x000fe2000bf26270 */
[C---:B------:R-:W-:Y:S01]  /*71d0*/  IMAD.WIDE.U32 R6, R0.reuse, R16, R4 ;  /* 0x0000001000067225 */ /* 0x040fe200078e0004 */
[----:B------:R-:W-:Y:S01]  /*71e0*/  ISETP.GE.AND P0, PT, R225, UR4, PT ;  /* 0x00000004e1007c0c */ /* 0x000fe2000bf06270 */
[----:B------:R-:W-:Y:S02]  /*71f0*/  ULDC.64 UR6, c[0x0][0x3f8] ;  /* 0x0000fe0000067ab9 */ /* 0x000fe40000000a00 */
[----:B------:R-:W-:-:S04]  /*7200*/  IMAD R4, R0, R17, R9 ;  /* 0x0000001100047224 */ /* 0x000fc800078e0209 */
[----:B------:R-:W-:Y:S01]  /*7210*/  IMAD.IADD R5, R4, 0x1, R7 ;  /* 0x0000000104057824 */ /* 0x000fe200078e0207 */
[----:B------:R-:W-:-:S04]  /*7220*/  LEA R4, P3, R6, UR6, 0x1 ;  /* 0x0000000606047c11 */ /* 0x000fc8000f8608ff */
[----:B------:R-:W-:-:S05]  /*7230*/  LEA.HI.X R5, R6, UR7, R5, 0x1, P3 ;  /* 0x0000000706057c11 */ /* 0x000fca00098f0c05 */
[----:B---3--:R1:W-:Y:S04]  /*7240*/  @!P1 STG.E.128 desc[UR16][R4.64], R40 ;  /* 0x0000002804009986 */ /* 0x0083e8000c101d10 */
[----:B------:R1:W-:Y:S02]  /*7250*/  @!P0 STG.E.128 desc[UR16][R4.64+0x80], R36 ;  /* 0x0000802404008986 */ /* 0x0003e4000c101d10 */
.L_x_44:
[----:B------:R-:W-:Y:S05]  /*7260*/  BSYNC B0 ;  /* 0x0000000000007941 */ /* 0x000fea0003800000 */
.L_x_43:
[----:B------:R-:W-:Y:S05]  /*7270*/  @P2 BRA `(.L_x_15) ;  /* 0x00000000003c2947 */ /* 0x000fea0003800000 */
[----:B------:R-:W-:Y:S01]  /*7280*/  IADD3 R0, P0, R0, 0x20, RZ ;  /* 0x0000002000007810 */ /* 0x000fe20007f1e0ff */
[----:B------:R-:W-:Y:S01]  /*7290*/  ULDC UR4, c[0x0][0x2d0] ;  /* 0x0000b40000047ab9 */ /* 0x000fe20000000800 */
[----:B------:R-:W-:Y:S01]  /*72a0*/  ULDC.64 UR6, c[0x0][0x3f8] ;  /* 0x0000fe0000067ab9 */ /* 0x000fe20000000a00 */
[----:B------:R-:W-:Y:S02]  /*72b0*/  ISETP.GE.AND P1, PT, R212, UR4, PT ;  /* 0x00000004d4007c0c */ /* 0x000fe4000bf26270 */
[----:B------:R-:W-:Y:S01]  /*72c0*/  IMAD.X R3, RZ, RZ, R33, P0 ;  /* 0x000000ffff037224 */ /* 0x000fe200000e0621 */
[----:B------:R-:W-:-:S03]  /*72d0*/  ISETP.GE.AND P0, PT, R225, UR4, PT ;  /* 0x00000004e1007c0c */ /* 0x000fc6000bf06270 */
[----:B------:R-:W-:Y:S01]  /*72e0*/  IMAD R6, R3, R16, RZ ;  /* 0x0000001003067224 */ /* 0x000fe200078e02ff */
[----:B------:R-:W-:-:S03]  /*72f0*/  MOV R3, R8 ;  /* 0x0000000800037202 */ /* 0x000fc60000000f00 */
[----:B-1----:R-:W-:-:S04]  /*7300*/  IMAD.WIDE.U32 R4, R0, R16, R2 ;  /* 0x0000001000047225 */ /* 0x002fc800078e0002 */
[----:B------:R-:W-:Y:S01]  /*7310*/  IMAD R0, R0, R17, R6 ;  /* 0x0000001100007224 */ /* 0x000fe200078e0206 */
[----:B------:R-:W-:-:S03]  /*7320*/  LEA R2, P2, R4, UR6, 0x1 ;  /* 0x0000000604027c11 */ /* 0x000fc6000f8408ff */
[----:B------:R-:W-:-:S05]  /*7330*/  IMAD.IADD R0, R0, 0x1, R5 ;  /* 0x0000000100007824 */ /* 0x000fca00078e0205 */
[----:B------:R-:W-:-:S05]  /*7340*/  LEA.HI.X R3, R4, UR7, R0, 0x1, P2 ;  /* 0x0000000704037c11 */ /* 0x000fca00090f0c00 */
[----:B------:R2:W-:Y:S04]  /*7350*/  @!P1 STG.E.128 desc[UR16][R2.64], R48 ;  /* 0x0000003002009986 */ /* 0x0005e8000c101d10 */
[----:B------:R2:W-:Y:S02]  /*7360*/  @!P0 STG.E.128 desc[UR16][R2.64+0x80], R44 ;  /* 0x0000802c02008986 */ /* 0x0005e4000c101d10 */
.L_x_15:
[----:B------:R-:W-:Y:S05]  /*7370*/  BSYNC B1 ;  /* 0x0000000000017941 */ /* 0x000fea0003800000 */
.L_x_1:
[----:B------:R-:W3:Y:S02]  /*7380*/  LDC R0, c[0x0][0xc] ;  /* 0x00000300ff007b82 */ /* 0x000ee40000000800 */
[----:B---3--:R-:W-:-:S04]  /*7390*/  IADD3 R245, R0, R245, RZ ;  /* 0x000000f500f57210 */ /* 0x008fc80007ffe0ff */
[----:B------:R-:W-:-:S13]  /*73a0*/  ISETP.GE.AND P0, PT, R245, UR14, PT ;  /* 0x0000000ef5007c0c */ /* 0x000fda000bf06270 */
[----:B------:R-:W-:Y:S05]  /*73b0*/  @P0 BRA `(.L_x_45) ;  /* 0x0000000000040947 */ /* 0x000fea0003800000 */
[----:B------:R-:W-:Y:S05]  /*73c0*/  BRA `(.L_x_46) ;  /* 0xffffff9400547947 */ /* 0x000fea000383ffff */
.L_x_45:
[----:B------:R-:W-:Y:S05]  /*73d0*/  EXIT ;  /* 0x000000000000794d */ /* 0x000fea0003800000 */
.L_x_47:
[----:B------:R-:W-:-:S00]  /*73e0*/  BRA `(.L_x_47) ;  /* 0xfffffffc00fc7947 */ /* 0x000fc0000383ffff */
[----:B------:R-:W-:-:S00]  /*73f0*/  NOP ;  /* 0x0000000000007918 */ /* 0x000fc00000000000 */
        /* <DEDUP_REMOVED lines=8> */
.L_x_1066:


//--------------------- .text._ZN5flash44flash_bwd_dq_dk_dv_loop_seqk_parallel_kernelI23Flash_bwd_kernel_traitsILi128ELi64ELi64ELi8ELi4ELi2ELi2ELb1ELb0EN7cutlass6half_tE19Flash_kernel_traitsILi128ELi64ELi64ELi8ES3_EELb0ELb1ELb0ELb0ELb1ELb1ELb0EEEvNS_16Flash_bwd_paramsE --------------------------
	.section	.text._ZN5flash44flash_bwd_dq_dk_dv_loop_seqk_parallel_kernelI23Flash_bwd_kernel_traitsILi128ELi64ELi64ELi8ELi4ELi2ELi2ELb1ELb0EN7cutlass6half_tE19Flash_kernel_traitsILi128ELi64ELi64ELi8ES3_EELb0ELb1ELb0ELb0ELb1ELb1ELb0EEEvNS_16Flash_bwd_paramsE,"ax",@progbits
	.align	128
        .global         _ZN5flash44flash_bwd_dq_dk_dv_loop_seqk_parallel_kernelI23Flash_bwd_kernel_traitsILi128ELi64ELi64ELi8ELi4ELi2ELi2ELb1ELb0EN7cutlass6half_tE19Flash_kernel_traitsILi128ELi64ELi64ELi8ES3_EELb0ELb1ELb0ELb0ELb1ELb1ELb0EEEvNS_16Flash_bwd_paramsE
        .type           _ZN5flash44flash_bwd_dq_dk_dv_loop_seqk_parallel_kernelI23Flash_bwd_kernel_traitsILi128ELi64ELi64ELi8ELi4ELi2ELi2ELb1ELb0EN7cutlass6half_tE19Flash_kernel_traitsILi128ELi64ELi64ELi8ES3_EELb0ELb1ELb0ELb0ELb1ELb1ELb0EEEvNS_16Flash_bwd_paramsE,@function
        .size           _ZN5flash44flash_bwd_dq_dk_dv_loop_seqk_parallel_kernelI23Flash_bwd_kernel_traitsILi128ELi64ELi64ELi8ELi4ELi2ELi2ELb1ELb0EN7cutlass6half_tE19Flash_kernel_traitsILi128ELi64ELi64ELi8ES3_EELb0ELb1ELb0ELb0ELb1ELb1ELb0EEEvNS_16Flash_bwd_paramsE,(.L_x_1067 - _ZN5flash44flash_bwd_dq_dk_dv_loop_seqk_parallel_kernelI23Flash_bwd_kernel_traitsILi128ELi64ELi64ELi8ELi4ELi2ELi2ELb1ELb0EN7cutlass6half_tE19Flash_kernel_traitsILi128ELi64ELi64ELi8ES3_EELb0ELb1ELb0ELb0ELb1ELb1ELb0EEEvNS_16Flash_bwd_paramsE)
        .other          _ZN5flash44flash_bwd_dq_dk_dv_loop_seqk_parallel_kernelI23Flash_bwd_kernel_traitsILi128ELi64ELi64ELi8ELi4ELi2ELi2ELb1ELb0EN7cutlass6half_tE19Flash_kernel_traitsILi128ELi64ELi64ELi8ES3_EELb0ELb1ELb0ELb0ELb1ELb1ELb0EEEvNS_16Flash_bwd_paramsE,@"STO_CUDA_ENTRY STV_DEFAULT"
_ZN5flash44flash_bwd_dq_dk_dv_loop_seqk_parallel_kernelI23Flash_bwd_kernel_traitsILi128ELi64ELi64ELi8ELi4ELi2ELi2ELb1ELb0EN7cutlass6half_tE19Flash_kernel_traitsILi128ELi64ELi64ELi8ES3_EELb0ELb1ELb0ELb0ELb1ELb1ELb0EEEvNS_16Flash_bwd_paramsE:
.text._ZN5flash44flash_bwd_dq_dk_dv_loop_seqk_parallel_kernelI23Flash_bwd_kernel_traitsILi128ELi64ELi64ELi8ELi4ELi2ELi2ELb1ELb0EN7cutlass6half_tE19Flash_kernel_traitsILi128ELi64ELi64ELi8ES3_EELb0ELb1ELb0ELb0ELb1ELb1ELb0EEEvNS_16Flash_bwd_paramsE:
[----:B------:R-:W-:Y:S08]  /*0000*/  LDC R1, c[0x0][0x28] ;  /* 0x00000a00ff017b82 */ /* 0x000ff00000000800 */
[----:B------:R-:W1:Y:S01]  /*0010*/  S2UR UR9, SR_CTAID.X ;  /* 0x00000000000979c3 */ /* 0x000e620000002500 */
[----:B------:R-:W-:Y:S02]  /*0020*/  ULDC UR5, c[0x0][0x2c8] ;  /* 0x0000b20000057ab9 */ /* 0x000fe40000000800 */
[----:B------:R-:W-:-:S04]  /*0030*/  UIADD3 UR5, UR5, 0x3f, URZ ;  /* 0x0000003f05057890 */ /* 0x000fc8000fffe03f */
[----:B------:R-:W-:-:S04]  /*0040*/  USHF.R.S32.HI UR4, URZ, 0x1f, UR5 ;  /* 0x0000001f3f047899 */ /* 0x000fc80008011405 */
[----:B------:R-:W-:-:S04]  /*0050*/  ULEA.HI UR4, UR4, UR5, URZ, 0x6 ;  /* 0x0000000504047291 */ /* 0x000fc8000f8f303f */
[----:B------:R-:W-:-:S04]  /*0060*/  USHF.R.S32.HI UR4, URZ, 0x6, UR4 ;  /* 0x000000063f047899 */ /* 0x000fc80008011404 */
[----:B-1----:R-:W-:-:S06]  /*0070*/  UISETP.GE.AND UP0, UPT, UR9, UR4, UPT ;  /* 0x000000040900728c */ /* 0x002fcc000bf06270 */
[----:B------:R-:W-:-:S13]  /*0080*/  PLOP3.LUT P0, PT, PT, PT, UP0, 0x80, 0x0 ;  /* 0x000000000000781c */ /* 0x000fda0003f0f008 */
[----:B------:R-:W-:Y:S05]  /*0090*/  @P0 EXIT ;  /* 0x000000000000094d */ /* 0x000fea0003800000 */
[----:B------:R-:W1:Y:S01]  /*00a0*/  S2R R218, SR_TID.X ;  /* 0x0000000000da7919 */ /* 0x000e620000002100 */
[----:B------:R-:W2:Y:S01]  /*00b0*/  S2UR UR5, SR_CgaCtaId ;  /* 0x00000000000579c3 */ /* 0x000ea20000008800 */
[----:B------:R-:W-:Y:S01]  /*00c0*/  UMOV UR4, 0x400 ;  /* 0x0000040000047882 */ /* 0x000fe20000000000 */
[----:B------:R-:W-:Y:S01]  /*00d0*/  IMAD.MOV.U32 R229, RZ, RZ, -0x10 ;  /* 0xfffffff0ffe57424 */ /* 0x000fe200078e00ff */
[----:B------:R-:W-:Y:S01]  /*00e0*/  ULDC.64 UR52, c[0x0][0x208] ;  /* 0x0000820000347ab9 */ /* 0x000fe20000000a00 */
[----:B------:R-:W-:-:S04]  /*00f0*/  UMOV UR26, 0xffffc000 ;  /* 0xffffc000001a7882 */ /* 0x000fc80000000000 */
[----:B------:R-:W3:Y:S08]  /*0100*/  LDC R221, c[0x0][0x2c4] ;  /* 0x0000b100ffdd7b82 */ /* 0x000ef00000000800 */
[----:B------:R-:W4:Y:S08]  /*0110*/  S2UR UR8, SR_CTAID.Z ;  /* 0x00000000000879c3 */ /* 0x000f300000002700 */
[----:B------:R-:W5:Y:S01]  /*0120*/  S2UR UR7, SR_CTAID.Y ;  /* 0x00000000000779c3 */ /* 0x000f620000002600 */
[----:B--2---:R-:W-:-:S04]  /*0130*/  ULEA UR5, UR5, UR4, 0x18 ;  /* 0x0000000405057291 */ /* 0x004fc8000f8ec03f */
[----:B------:R-:W-:Y:S01]  /*0140*/  UIADD3 UR13, UR5, 0xc000, URZ ;  /* 0x0000c000050d7890 */ /* 0x000fe2000fffe03f */
[----:B-1----:R-:W-:Y:S02]  /*0150*/  SHF.R.S32.HI R11, RZ, 0x1f, R218 ;  /* 0x0000001fff0b7819 */ /* 0x002fe400000114da */
[----:B------:R-:W1:Y:S01]  /*0160*/  S2UR UR6, SR_CTAID.Z ;  /* 0x00000000000679c3 */ /* 0x000e620000002700 */
[----:B------:R-:W-:Y:S01]  /*0170*/  UIADD3 UR4, UR5, 0x10000, URZ ;  /* 0x0001000005047890 */ /* 0x000fe2000fffe03f */
[CC--:B------:R-:W-:Y:S02]  /*0180*/  LEA.HI R7, R11.reuse, R218.reuse, RZ, 0x4 ;  /* 0x000000da0b077211 */ /* 0x0c0fe400078f20ff */
[----:B------:R-:W-:Y:S02]  /*0190*/  LEA.HI R13, R11, R218, RZ, 0x5 ;  /* 0x000000da0b0d7211 */ /* 0x000fe400078f28ff */
[----:B------:R-:W-:Y:S02]  /*01a0*/  SHF.R.S32.HI R0, RZ, 0x4, R7 ;  /* 0x00000004ff007819 */ /* 0x000fe40000011407 */
[----:B------:R-:W2:Y:S01]  /*01b0*/  S2UR UR10, SR_CTAID.Y ;  /* 0x00000000000a79c3 */ /* 0x000ea20000002600 */
[--C-:B------:R-:W-:Y:S01]  /*01c0*/  SHF.R.S32.HI R2, RZ, 0x5, R13.reuse ;  /* 0x00000005ff027819 */ /* 0x100fe2000001140d */
[----:B----4-:R-:W-:Y:S01]  /*01d0*/  USHF.R.S32.HI UR12, URZ, 0x1f, UR8 ;  /* 0x0000001f3f0c7899 */ /* 0x010fe20008011408 */
[----:B------:R-:W-:-:S02]  /*01e0*/  SHF.R.S32.HI R5, RZ, 0x1f, R13 ;  /* 0x0000001fff057819 */ /* 0x000fc4000001140d */
[CC--:B------:R-:W-:Y:S02]  /*01f0*/  LEA.HI R214, R11.reuse, R218.reuse, RZ, 0x3 ;  /* 0x000000da0bd67211 */ /* 0x0c0fe400078f18ff */
[----:B------:R-:W-:Y:S01]  /*0200*/  LEA.HI R15, R11, R218, RZ, 0x2 ;  /* 0x000000da0b0f7211 */ /* 0x000fe200078f10ff */
[----:B-----5:R-:W-:Y:S01]  /*0210*/  USHF.R.S32.HI UR11, URZ, 0x1f, UR7 ;  /* 0x0000001f3f0b7899 */ /* 0x020fe20008011407 */
[----:B------:R-:W-:Y:S02]  /*0220*/  LEA.HI R6, R7, R0, RZ, 0x1 ;  /* 0x0000000007067211 */ /* 0x000fe400078f08ff */
[-C--:B------:R-:W-:Y:S02]  /*0230*/  LEA.HI R5, R5, R2.reuse, RZ, 0x2 ;  /* 0x0000000205057211 */ /* 0x080fe400078f10ff */
[----:B------:R-:W-:Y:S02]  /*0240*/  LEA.HI R3, R13, R2, RZ, 0x1 ;  /* 0x000000020d037211 */ /* 0x000fe400078f08ff */
[----:B------:R-:W-:-:S02]  /*0250*/  LOP3.LUT R7, R7, 0xfffffff0, RZ, 0xc0, !PT ;  /* 0xfffffff007077812 */ /* 0x000fc400078ec0ff */
[----:B------:R-:W-:Y:S02]  /*0260*/  SHF.R.S32.HI R220, RZ, 0x3, R214 ;  /* 0x00000003ffdc7819 */ /* 0x000fe400000114d6 */
[----:B------:R-:W-:Y:S01]  /*0270*/  LOP3.LUT R19, R214, 0xfffffff8, RZ, 0xc0, !PT ;  /* 0xfffffff8d6137812 */ /* 0x000fe200078ec0ff */
[----:B------:R-:W-:Y:S01]  /*0280*/  IMAD.IADD R7, R218, 0x1, -R7 ;  /* 0x00000001da077824 */ /* 0x000fe200078e0a07 */
[--C-:B------:R-:W-:Y:S01]  /*0290*/  SHF.R.S32.HI R17, RZ, 0x2, R15.reuse ;  /* 0x00000002ff117819 */ /* 0x100fe2000001140f */
[----:B------:R-:W-:Y:S01]  /*02a0*/  IMAD.SHL.U32 R9, R220, 0x40, RZ ;  /* 0x00000040dc097824 */ /* 0x000fe200078e00ff */
[----:B------:R-:W-:Y:S01]  /*02b0*/  SHF.R.S32.HI R224, RZ, 0x1f, R15 ;  /* 0x0000001fffe07819 */ /* 0x000fe2000001140f */
[----:B------:R-:W-:Y:S01]  /*02c0*/  IMAD.IADD R4, R218, 0x1, -R19 ;  /* 0x00000001da047824 */ /* 0x000fe200078e0a13 */
[----:B------:R-:W-:Y:S02]  /*02d0*/  LOP3.LUT R5, R5, 0xfffffffc, RZ, 0xc0, !PT ;  /* 0xfffffffc05057812 */ /* 0x000fe400078ec0ff */
[----:B------:R-:W-:Y:S01]  /*02e0*/  LOP3.LUT R3, R3, 0xfffffffe, RZ, 0xc0, !PT ;  /* 0xfffffffe03037812 */ /* 0x000fe200078ec0ff */
[----:B------:R-:W-:Y:S01]  /*02f0*/  IMAD.SHL.U32 R222, R4, 0x8, RZ ;  /* 0x0000000804de7824 */ /* 0x000fe200078e00ff */
[----:B------:R-:W-:Y:S01]  /*0300*/  LOP3.LUT R13, R13, 0xffffffe0, RZ, 0xc0, !PT ;  /* 0xffffffe00d0d7812 */ /* 0x000fe200078ec0ff */
[----:B------:R-:W-:Y:S01]  /*0310*/  IMAD.IADD R5, R2, 0x1, -R5 ;  /* 0x0000000102057824 */ /* 0x000fe200078e0a05 */
[----:B------:R-:W-:Y:S01]  /*0320*/  LEA.HI R224, R224, R17, RZ, 0x3 ;  /* 0x00000011e0e07211 */ /* 0x000fe200078f18ff */
[----:B------:R-:W-:Y:S01]  /*0330*/  IMAD.IADD R3, R2, 0x1, -R3 ;  /* 0x0000000102037824 */ /* 0x000fe200078e0a03 */
[----:B------:R-:W-:Y:S01]  /*0340*/  LOP3.LUT R6, R6, 0xfffffffe, RZ, 0xc0, !PT ;  /* 0xfffffffe06067812 */ /* 0x000fe200078ec0ff */
[----:B------:R-:W-:Y:S01]  /*0350*/  IMAD.IADD R13, R218, 0x1, -R13 ;  /* 0x00000001da0d7824 */ /* 0x000fe200078e0a0d */
[----:B------:R-:W-:-:S02]  /*0360*/  LOP3.LUT R9, R9, 0x1c0, RZ, 0xc0, !PT ;  /* 0x000001c009097812 */ /* 0x000fc400078ec0ff */
[----:B------:R-:W-:Y:S01]  /*0370*/  LOP3.LUT R224, R224, 0xfffffff8, RZ, 0xc0, !PT ;  /* 0xfffffff8e0e07812 */ /* 0x000fe200078ec0ff */
[----:B------:R-:W-:Y:S01]  /*0380*/  IMAD.IADD R6, R0, 0x1, -R6 ;  /* 0x0000000100067824 */ /* 0x000fe200078e0a06 */
[----:B------:R-:W-:Y:S02]  /*0390*/  SHF.R.S32.HI R2, RZ, 0x1f, R7 ;  /* 0x0000001fff027819 */ /* 0x000fe40000011407 */
[----:B------:R-:W-:Y:S01]  /*03a0*/  SHF.R.U32.HI R8, RZ, 0x3, R9 ;  /* 0x00000003ff087819 */ /* 0x000fe20000011609 */
[----:B------:R-:W-:Y:S01]  /*03b0*/  IMAD.IADD R224, R17, 0x1, -R224 ;  /* 0x0000000111e07824 */ /* 0x000fe200078e0ae0 */
[----:B------:R-:W-:Y:S01]  /*03c0*/  LEA.HI R2, R2, R7, RZ, 0x3 ;  /* 0x0000000702027211 */ /* 0x000fe200078f18ff */
[----:B------:R-:W-:Y:S01]  /*03d0*/  IMAD.SHL.U32 R12, R6, 0x200, RZ ;  /* 0x00000200060c7824 */ /* 0x000fe200078e00ff */
[----:B------:R-:W-:Y:S02]  /*03e0*/  SHF.R.S32.HI R0, RZ, 0x1f, R13 ;  /* 0x0000001fff007819 */ /* 0x000fe4000001140d */
[----:B------:R-:W-:-:S02]  /*03f0*/  LOP3.LUT R9, R9, 0x38, R222, 0xf8, !PT ;  /* 0x0000003809097812 */ /* 0x000fc400078ef8de */
[C---:B------:R-:W-:Y:S01]  /*0400*/  LOP3.LUT R10, R2.reuse, 0xfffffff8, RZ, 0xc0, !PT ;  /* 0xfffffff8020a7812 */ /* 0x040fe200078ec0ff */
[----:B------:R-:W-:Y:S01]  /*0410*/  IMAD.SHL.U32 R2, R2, 0x40, RZ ;  /* 0x0000004002027824 */ /* 0x000fe200078e00ff */
[----:B------:R-:W-:Y:S01]  /*0420*/  LEA.HI R0, R0, R13, RZ, 0x2 ;  /* 0x0000000d00007211 */ /* 0x000fe200078f10ff */
[----:B------:R-:W-:Y:S01]  /*0430*/  IMAD.SHL.U32 R13, R4, 0x40, RZ ;  /* 0x00000040040d7824 */ /* 0x000fe200078e00ff */
[----:B------:R-:W-:Y:S01]  /*0440*/  LOP3.LUT R8, R9, R8, RZ, 0x3c, !PT ;  /* 0x0000000809087212 */ /* 0x000fe200078e3cff */
[----:B------:R-:W-:Y:S01]  /*0450*/  IMAD.IADD R7, R7, 0x1, -R10 ;  /* 0x0000000107077824 */ /* 0x000fe200078e0a0a */
[----:B------:R-:W-:Y:S01]  /*0460*/  LOP3.LUT R9, R224, 0x1, RZ, 0xc0, !PT ;  /* 0x00000001e0097812 */ /* 0x000fe200078ec0ff */
[----:B------:R-:W-:Y:S01]  /*0470*/  IMAD.SHL.U32 R10, R3, 0x10, RZ ;  /* 0x00000010030a7824 */ /* 0x000fe200078e00ff */
[----:B------:R-:W-:Y:S01]  /*0480*/  LOP3.LUT R15, R15, 0x7ffffffc, RZ, 0xc0, !PT ;  /* 0x7ffffffc0f0f7812 */ /* 0x000fe200078ec0ff */
[----:B------:R-:W-:Y:S01]  /*0490*/  IMAD.SHL.U32 R7, R7, 0x40, RZ ;  /* 0x0000004007077824 */ /* 0x000fe200078e00ff */
[----:B------:R-:W-:-:S02]  /*04a0*/  ISETP.NE.U32.AND P0, PT, R9, 0x1, PT ;  /* 0x000000010900780c */ /* 0x000fc40003f05070 */
[----:B------:R-:W-:Y:S02]  /*04b0*/  LOP3.LUT R13, R13, 0x1c0, RZ, 0xc0, !PT ;  /* 0x000001c00d0d7812 */ /* 0x000fe400078ec0ff */
[CC--:B------:R-:W-:Y:S02]  /*04c0*/  LEA.HI R9, R11.reuse, R218.reuse, RZ, 0x7 ;  /* 0x000000da0b097211 */ /* 0x0c0fe400078f38ff */
[----:B------:R-:W-:Y:S02]  /*04d0*/  LEA.HI R11, R11, R218, RZ, 0x6 ;  /* 0x000000da0b0b7211 */ /* 0x000fe400078f30ff */
[C---:B------:R-:W-:Y:S02]  /*04e0*/  LOP3.LUT P4, RZ, R4.reuse, 0x2, RZ, 0xc0, !PT ;  /* 0x0000000204ff7812 */ /* 0x040fe4000788c0ff */
[----:B------:R-:W-:Y:S01]  /*04f0*/  LOP3.LUT P3, RZ, R4, 0x4, RZ, 0xc0, !PT ;  /* 0x0000000404ff7812 */ /* 0x000fe2000786c0ff */
[C---:B------:R-:W-:Y:S01]  /*0500*/  IMAD.IADD R4, R218.reuse, 0x1, -R15 ;  /* 0x00000001da047824 */ /* 0x040fe200078e0a0f */
[----:B------:R-:W-:Y:S01]  /*0510*/  LOP3.LUT R15, R13, 0x10, R10, 0xf8, !PT ;  /* 0x000000100d0f7812 */ /* 0x000fe200078ef80a */
[----:B------:R-:W-:Y:S01]  /*0520*/  IMAD.SHL.U32 R218, R218, 0x2, RZ ;  /* 0x00000002dada7824 */ /* 0x000fe200078e00ff */
[----:B------:R-:W-:Y:S01]  /*0530*/  SHF.R.S32.HI R9, RZ, 0x7, R9 ;  /* 0x00000007ff097819 */ /* 0x000fe20000011409 */
[----:B------:R-:W-:Y:S01]  /*0540*/  IMAD.SHL.U32 R4, R4, 0x2, RZ ;  /* 0x0000000204047824 */ /* 0x000fe200078e00ff */
[----:B------:R-:W-:Y:S01]  /*0550*/  SHF.R.S32.HI R11, RZ, 0x6, R11 ;  /* 0x00000006ff0b7819 */ /* 0x000fe2000001140b */
[----:B------:R-:W-:Y:S01]  /*0560*/  IMAD.SHL.U32 R10, R6, 0x20, RZ ;  /* 0x00000020060a7824 */ /* 0x000fe200078e00ff */
[C---:B------:R-:W-:Y:S01]  /*0570*/  R2P PR, R224.reuse, 0x6 ;  /* 0x00000006e0007804 */ /* 0x040fe20000000000 */
[----:B------:R-:W-:Y:S01]  /*0580*/  IMAD.SHL.U32 R224, R224, 0x40, RZ ;  /* 0x00000040e0e07824 */ /* 0x000fe200078e00ff */
[----:B------:R-:W-:Y:S01]  /*0590*/  LOP3.LUT R212, R15, 0x8, R214, 0xf8, !PT ;  /* 0x000000080fd47812 */ /* 0x000fe200078ef8d6 */
[----:B------:R-:W-:Y:S01]  /*05a0*/  IMAD R15, R9, 0x800, R12 ;  /* 0x00000800090f7824 */ /* 0x000fe200078e020c */
[----:B------:R-:W-:Y:S01]  /*05b0*/  LOP3.LUT R7, R7, 0x1c0, RZ, 0xc0, !PT ;  /* 0x000001c007077812 */ /* 0x000fe200078ec0ff */
[----:B------:R-:W-:Y:S01]  /*05c0*/  IMAD R219, R11, 0x200, R8 ;  /* 0x000002000bdb7824 */ /* 0x000fe200078e0208 */
[----:B------:R-:W-:Y:S01]  /*05d0*/  LOP3.LUT R224, R224, 0x1c0, RZ, 0xc0, !PT ;  /* 0x000001c0e0e07812 */ /* 0x000fe200078ec0ff */
[----:B------:R-:W-:Y:S01]  /*05e0*/  IMAD.SHL.U32 R9, R9, 0x20, RZ ;  /* 0x0000002009097824 */ /* 0x000fe200078e00ff */
[----:B------:R-:W-:Y:S01]  /*05f0*/  LOP3.LUT R214, R13, 0x8, R214, 0xf8, !PT ;  /* 0x000000080dd67812 */ /* 0x000fe200078ef8d6 */
[----:B------:R-:W-:Y:S01]  /*0600*/  IMAD.SHL.U32 R11, R11, 0x8, RZ ;  /* 0x000000080b0b7824 */ /* 0x000fe200078e00ff */
[----:B------:R-:W-:-:S02]  /*0610*/  SHF.R.U32.HI R8, RZ, 0x3, R224 ;  /* 0x00000003ff087819 */ /* 0x000fc400000116e0 */
[----:B------:R-:W-:Y:S02]  /*0620*/  LOP3.LUT R218, R9, 0x6, R218, 0xf8, !PT ;  /* 0x0000000609da7812 */ /* 0x000fe400078ef8da */
[----:B------:R-:W-:Y:S02]  /*0630*/  LOP3.LUT R11, R11, 0x18, RZ, 0xc0, !PT ;  /* 0x000000180b0b7812 */ /* 0x000fe400078ec0ff */
[----:B------:R-:W-:Y:S02]  /*0640*/  LOP3.LUT R9, R224, 0x20, R9, 0xf8, !PT ;  /* 0x00000020e0097812 */ /* 0x000fe400078ef809 */
[----:B------:R-:W-:Y:S02]  /*0650*/  LOP3.LUT R224, R8, R224, R11, 0x1e, !PT ;  /* 0x000000e008e07212 */ /* 0x000fe400078e1e0b */
[----:B------:R-:W-:Y:S01]  /*0660*/  LOP3.LUT R9, R9, R8, RZ, 0x3c, !PT ;  /* 0x0000000809097212 */ /* 0x000fe200078e3cff */
[----:B------:R-:W-:Y:S01]  /*0670*/  IMAD R8, R5, 0x400, R4 ;  /* 0x0000040005087824 */ /* 0x000fe200078e0204 */
[----:B------:R-:W-:-:S02]  /*0680*/  SHF.R.U32.HI R13, RZ, 0x3, R13 ;  /* 0x00000003ff0d7819 */ /* 0x000fc4000001160d */
[----:B------:R-:W-:Y:S01]  /*0690*/  LOP3.LUT R215, R11, 0x20, R10, 0xf8, !PT ;  /* 0x000000200bd77812 */ /* 0x000fe200078ef80a */
[----:B------:R-:W-:Y:S01]  /*06a0*/  IMAD.SHL.U32 R10, R6, 0x8, RZ ;  /* 0x00000008060a7824 */ /* 0x000fe200078e00ff */
[----:B------:R-:W-:Y:S01]  /*06b0*/  SHF.R.U32.HI R6, RZ, 0x3, R7 ;  /* 0x00000003ff067819 */ /* 0x000fe20000011607 */
[----:B------:R-:W-:Y:S01]  /*06c0*/  IMAD.IADD R225, R8, 0x1, R9 ;  /* 0x0000000108e17824 */ /* 0x000fe200078e0209 */
[----:B------:R-:W-:Y:S02]  /*06d0*/  SHF.R.S32.HI R8, RZ, 0x2, R0 ;  /* 0x00000002ff087819 */ /* 0x000fe40000011400 */
[----:B------:R-:W-:Y:S02]  /*06e0*/  LOP3.LUT R0, R2, 0xfffffe00, RZ, 0xc0, !PT ;  /* 0xfffffe0002007812 */ /* 0x000fe400078ec0ff */
[----:B------:R-:W-:Y:S01]  /*06f0*/  LOP3.LUT R214, R214, R13, RZ, 0x3c, !PT ;  /* 0x0000000dd6d67212 */ /* 0x000fe200078e3cff */
[----:B------:R-:W-:Y:S01]  /*0700*/  IMAD R2, R5, 0x10, R8 ;  /* 0x0000001005027824 */ /* 0x000fe200078e0208 */
[----:B------:R-:W-:Y:S01]  /*0710*/  LOP3.LUT R211, R7, 0x8, R10, 0xf8, !PT ;  /* 0x0000000807d37812 */ /* 0x000fe200078ef80a */
[----:B------:R-:W-:Y:S01]  /*0720*/  IMAD R216, R5, 0x400, R0 ;  /* 0x0000040005d87824 */ /* 0x000fe200078e0200 */
[----:B------:R-:W-:Y:S01]  /*0730*/  LOP3.LUT R215, R6, R215, R7, 0x1e, !PT ;  /* 0x000000d706d77212 */ /* 0x000fe200078e1e07 */
[----:B------:R-:W-:Y:S01]  /*0740*/  IMAD R7, R3, 0x400, R4 ;  /* 0x0000040003077824 */ /* 0x000fe200078e0204 */
[----:B------:R-:W-:Y:S01]  /*0750*/  LOP3.LUT R211, R211, R6, RZ, 0x3c, !PT ;  /* 0x00000006d3d37212 */ /* 0x000fe200078e3cff */
[----:B------:R-:W-:Y:S01]  /*0760*/  IMAD R4, R3, 0x400, R0 ;  /* 0x0000040003047824 */ /* 0x000fe200078e0200 */
[----:B------:R-:W-:Y:S01]  /*0770*/  LEA R225, R225, UR5, 0x1 ;  /* 0x00000005e1e17c11 */ /* 0x000fe2000f8e08ff */
[----:B------:R-:W-:Y:S01]  /*0780*/  IMAD.IADD R214, R15, 0x1, R214 ;  /* 0x000000010fd67824 */ /* 0x000fe200078e02d6 */
[----:B------:R-:W-:Y:S01]  /*0790*/  LOP3.LUT R212, R12, R212, R13, 0xf6, !PT ;  /* 0x000000d40cd47212 */ /* 0x000fe200078ef60d */
[----:B------:R-:W-:Y:S01]  /*07a0*/  IMAD.MOV.U32 R3, RZ, RZ, 0x20 ;  /* 0x00000020ff037424 */ /* 0x000fe200078e00ff */
[----:B------:R-:W-:Y:S01]  /*07b0*/  LOP3.LUT R215, R215, R0, RZ, 0xfc, !PT ;  /* 0x00000000d7d77212 */ /* 0x000fe200078efcff */
[----:B------:R-:W-:Y:S01]  /*07c0*/  IMAD.IADD R224, R7, 0x1, R224 ;  /* 0x0000000107e07824 */ /* 0x000fe200078e02e0 */
[----:B---3--:R-:W-:Y:S01]  /*07d0*/  IADD3 R221, R2, 0x1, -R221 ;  /* 0x0000000102dd7810 */ /* 0x008fe20007ffe8dd */
[----:B------:R-:W-:Y:S01]  /*07e0*/  IMAD.MOV.U32 R5, RZ, RZ, 0x40 ;  /* 0x00000040ff057424 */ /* 0x000fe200078e00ff */
[----:B------:R-:W-:Y:S01]  /*07f0*/  SEL R3, R3, 0xffffffe0, !P4 ;  /* 0xffffffe003037807 */ /* 0x000fe20006000000 */
[----:B------:R-:W-:Y:S01]  /*0800*/  IMAD.SHL.U32 R214, R214, 0x2, RZ ;  /* 0x00000002d6d67824 */ /* 0x000fe200078e00ff */
[----:B------:R-:W-:Y:S01]  /*0810*/  SEL R229, R229, 0x10, !P0 ;  /* 0x00000010e5e57807 */ /* 0x000fe20004000000 */
[----:B------:R-:W-:Y:S01]  /*0820*/  IMAD.IADD R216, R216, 0x1, R211 ;  /* 0x00000001d8d87824 */ /* 0x000fe200078e02d3 */
[----:B------:R-:W-:Y:S01]  /*0830*/  SEL R5, R5, 0xffffffc0, !P3 ;  /* 0xffffffc005057807 */ /* 0x000fe20005800000 */
[----:B------:R-:W-:Y:S01]  /*0840*/  IMAD.IADD R211, R211, 0x1, R4 ;  /* 0x00000001d3d37824 */ /* 0x000fe200078e0204 */
[----:B------:R-:W-:Y:S01]  /*0850*/  IADD3 R0, R3, UR13, R214 ;  /* 0x0000000d03007c10 */ /* 0x000fe2000fffe0d6 */
[----:B------:R-:W-:Y:S01]  /*0860*/  VIADD R2, R214, UR5 ;  /* 0x00000005d6027c36 */ /* 0x000fe20008000000 */
[----:B------:R-:W-:Y:S01]  /*0870*/  LEA R224, R224, UR13, 0x1 ;  /* 0x0000000de0e07c11 */ /* 0x000fe2000f8e08ff */
[C---:B------:R-:W-:Y:S01]  /*0880*/  VIADD R226, R225.reuse, 0x20 ;  /* 0x00000020e1e27836 */ /* 0x040fe20000000000 */
[----:B------:R-:W-:Y:S01]  /*0890*/  LEA R212, R212, UR5, 0x1 ;  /* 0x00000005d4d47c11 */ /* 0x000fe2000f8e08ff */
[----:B------:R-:W-:Y:S01]  /*08a0*/  @P1 VIADD R226, R225, 0xffffffe0 ;  /* 0xffffffe0e1e21836 */ /* 0x000fe20000000000 */
[----:B------:R-:W-:Y:S01]  /*08b0*/  LEA R211, R211, UR4, 0x1 ;  /* 0x00000004d3d37c11 */ /* 0x000fe2000f8e08ff */
[----:B------:R-:W-:-:S02]  /*08c0*/  IMAD.IADD R3, R3, 0x1, R2 ;  /* 0x0000000103037824 */ /* 0x000fc400078e0202 */
[----:B------:R-:W-:Y:S02]  /*08d0*/  IMAD.IADD R213, R5, 0x1, R0 ;  /* 0x0000000105d57824 */ /* 0x000fe400078e0200 */
[C---:B------:R-:W-:Y:S02]  /*08e0*/  VIADD R227, R224.reuse, 0x40 ;  /* 0x00000040e0e37836 */ /* 0x040fe40000000000 */
[----:B------:R-:W-:Y:S02]  /*08f0*/  IMAD.IADD R228, R225, 0x1, R229 ;  /* 0x00000001e1e47824 */ /* 0x000fe400078e02e5 */
[C---:B------:R-:W-:Y:S02]  /*0900*/  IMAD.IADD R2, R5.reuse, 0x1, R2 ;  /* 0x0000000105027824 */ /* 0x040fe400078e0202 */
[----:B------:R-:W-:Y:S02]  /*0910*/  IMAD.IADD R0, R5, 0x1, R212 ;  /* 0x0000000105007824 */ /* 0x000fe400078e02d4 */
[----:B------:R-:W-:-:S02]  /*0920*/  @P2 VIADD R227, R224, 0xffffffc0 ;  /* 0xffffffc0e0e32836 */ /* 0x000fc40000000000 */
[----:B-12---:R-:W-:-:S07]  /*0930*/  IMAD.IADD R229, R229, 0x1, R226 ;  /* 0x00000001e5e57824 */ /* 0x006fce00078e02e2 */
.L_x_56:
[----:B------:R-:W-:Y:S02]  /*0940*/  ULDC.64 UR14, c[0x0][0x308] ;  /* 0x0000c200000e7ab9 */ /* 0x000fe40000000a00 */
[----:B------:R-:W-:-:S04]  /*0950*/  UISETP.NE.U32.AND UP1, UPT, UR14, URZ, UPT ;  /* 0x0000003f0e00728c */ /* 0x000fc8000bf25070 */
[----:B------:R-:W-:-:S03]  /*0960*/  UISETP.NE.AND.EX UP1, UPT, UR15, URZ, UPT, UP1 ;  /* 0x0000003f0f00728c */ /* 0x000fc6000bf25310 */
[----:B------:R-:W-:Y:S02]  /*0970*/  ULDC.64 UR14, c[0x0][0x300] ;  /* 0x0000c000000e7ab9 */ /* 0x000fe40000000a00 */
[----:B------:R-:W-:Y:S02]  /*0980*/  ISETP.NE.U32.AND P1, PT, RZ, UR14, PT ;  /* 0x0000000eff007c0c */ /* 0x000fe4000bf25070 */
[----:B------:R-:W-:Y:S02]  /*0990*/  PLOP3.LUT P0, PT, PT, PT, UP1, 0x80, 0x0 ;  /* 0x000000000000781c */ /* 0x000fe40003f0f018 */
[----:B------:R-:W-:Y:S02]  /*09a0*/  ISETP.NE.AND.EX P1, PT, RZ, UR15, PT, P1 ;  /* 0x0000000fff007c0c */ /* 0x000fe4000bf25310 */
[----:B------:R-:W-:-:S09]  /*09b0*/  @UP1 ULDC.64 UR14, c[0x0][0x308] ;  /* 0x0000c200000e1ab9 */ /* 0x000fd20000000a00 */
[----:B-1----:R-:W1:Y:S02]  /*09c0*/  @P0 S2R R4, SR_CTAID.Y ;  /* 0x0000000000040919 */ /* 0x002e640000002600 */
[----:B------:R-:W2:Y:S01]  /*09d0*/  @P1 LDC.64 R6, c[0x0][0x300] ;  /* 0x0000c000ff061b82 */ /* 0x000ea20000000a00 */
[----:B------:R-:W2:Y:S01]  /*09e0*/  @P1 S2R R5, SR_CTAID.Y ;  /* 0x0000000000051919 */ /* 0x000ea20000002600 */
[----:B-1----:R-:W-:Y:S01]  /*09f0*/  @P0 R2UR UR4, R4 ;  /* 0x00000000040402ca */ /* 0x002fe200000e0000 */
[----:B--2---:R-:W-:-:S05]  /*0a00*/  @P1 IMAD.WIDE R8, R5, 0x4, R6 ;  /* 0x0000000405081825 */ /* 0x004fca00078e0206 */
[----:B------:R-:W2:Y:S07]  /*0a10*/  @P1 LDG.E R5, desc[UR52][R8.64] ;  /* 0x0000003408051981 */ /* 0x000eae000c1e1900 */
[----:B------:R-:W-:-:S06]  /*0a20*/  @UP1 UIMAD.WIDE UR14, UR4, 0x4, UR14 ;  /* 0x00000004040e18a5 */ /* 0x000fcc000f8e020e */
[----:B------:R-:W-:Y:S02]  /*0a30*/  IMAD.U32 R6, RZ, RZ, UR14 ;  /* 0x0000000eff067e24 */ /* 0x000fe4000f8e00ff */
[----:B------:R-:W-:Y:S01]  /*0a40*/  IMAD.U32 R7, RZ, RZ, UR15 ;  /* 0x0000000fff077e24 */ /* 0x000fe2000f8e00ff */
[----:B------:R-:W-:Y:S01]  /*0a50*/  UMOV UR24, URZ ;  /* 0x0000003f00187c82 */ /* 0x000fe20008000000 */
[----:B------:R-:W-:-:S03]  /*0a60*/  @!UP1 ULDC.64 UR14, c[0x0][0x318] ;  /* 0x0000c600000e9ab9 */ /* 0x000fc60000000a00 */
[----:B------:R-:W3:Y:S01]  /*0a70*/  @P0 LDG.E R4, desc[UR52][R6.64] ;  /* 0x0000003406040981 */ /* 0x000ee2000c1e1900 */
[----:B------:R-:W-:-:S04]  /*0a80*/  @!UP1 UISETP.NE.U32.AND UP0, UPT, UR14, URZ, UPT ;  /* 0x0000003f0e00928c */ /* 0x000fc8000bf05070 */
[----:B------:R-:W-:-:S03]  /*0a90*/  @!UP1 UISETP.NE.AND.EX UP0, UPT, UR15, URZ, UPT, UP0 ;  /* 0x0000003f0f00928c */ /* 0x000fc6000bf05300 */
[----:B------:R-:W-:Y:S02]  /*0aa0*/  @!UP1 ULDC.64 UR14, c[0x0][0x2c8] ;  /* 0x0000b200000e9ab9 */ /* 0x000fe40000000a00 */
[----:B------:R-:W-:Y:S02]  /*0ab0*/  @!UP1 USEL UR15, UR15, URZ, UP0 ;  /* 0x0000003f0f0f9287 */ /* 0x000fe40008000000 */
[----:B------:R-:W-:Y:S01]  /*0ac0*/  USHF.L.U32 UR13, UR9, 0x6, URZ ;  /* 0x00000006090d7899 */ /* 0x000fe2000800063f */
[----:B--2---:R-:W-:Y:S02]  /*0ad0*/  @P1 R2UR UR24, R5 ;  /* 0x00000000051812ca */ /* 0x004fe400000e0000 */
[----:B---3--:R-:W-:-:S13]  /*0ae0*/  @P0 R2UR UR51, R4 ;  /* 0x00000000043302ca */ /* 0x008fda00000e0000 */
[----:B------:R-:W-:Y:S02]  /*0af0*/  @UP1 UIADD3 UR51, UR51, -UR24, URZ ;  /* 0x8000001833331290 */ /* 0x000fe4000fffe03f */
[----:B------:R-:W-:-:S04]  /*0b00*/  @!UP1 UIADD3 UR51, UR15, UR14, -UR24 ;  /* 0x0000000e0f339290 */ /* 0x000fc8000fffe818 */
[----:B------:R-:W-:-:S06]  /*0b10*/  UISETP.GE.AND UP0, UPT, UR13, UR51, UPT ;  /* 0x000000330d00728c */ /* 0x000fcc000bf06270 */
[----:B------:R-:W-:-:S13]  /*0b20*/  PLOP3.LUT P0, PT, PT, PT, UP0, 0x80, 0x0 ;  /* 0x000000000000781c */ /* 0x000fda0003f0f008 */
[----:B-----5:R-:W-:Y:S05]  /*0b30*/  @P0 BRA `(.L_x_48) ;  /* 0x0000004800240947 */ /* 0x020fea0003800000 */
[----:B------:R-:W-:Y:S01]  /*0b40*/  ULDC.U8 UR4, c[0x0][0x3d8] ;  /* 0x0000f60000047ab9 */ /* 0x000fe20000000000 */
[----:B------:R-:W-:Y:S01]  /*0b50*/  ULDC UR27, c[0x0][0x270] ;  /* 0x00009c00001b7ab9 */ /* 0x000fe20000000800 */
[----:B------:R-:W-:Y:S02]  /*0b60*/  UISETP.NE.AND UP0, UPT, UR4, URZ, UPT ;  /* 0x0000003f0400728c */ /* 0x000fe4000bf05270 */
[----:B------:R-:W-:Y:S01]  /*0b70*/  USHF.R.S32.HI UR30, URZ, 0x1f, UR27 ;  /* 0x0000001f3f1e7899 */ /* 0x000fe2000801141b */
[----:B------:R-:W-:Y:S01]  /*0b80*/  ULDC UR4, c[0x0][0x2c4] ;  /* 0x0000b10000047ab9 */ /* 0x000fe20000000800 */
[----:B------:R-:W-:Y:S01]  /*0b90*/  ULDC.U8 UR29, c[0x0][0x480] ;  /* 0x00012000001d7ab9 */ /* 0x000fe20000000000 */
[----:B------:R-:W-:Y:S01]  /*0ba0*/  UIADD3 UR15, UR4, 0x3f, URZ ;  /* 0x0000003f040f7890 */ /* 0x000fe2000fffe03f */
[----:B------:R-:W-:-:S03]  /*0bb0*/  PLOP3.LUT P0, PT, PT, PT, UP0, 0x80, 0x0 ;  /* 0x000000000000781c */ /* 0x000fc60003f0f008 */
[----:B------:R-:W-:Y:S02]  /*0bc0*/  USHF.R.S32.HI UR21, URZ, 0x1f, UR15 ;  /* 0x0000001f3f157899 */ /* 0x000fe4000801140f */
[----:B------:R-:W-:Y:S01]  /*0bd0*/  @UP0 UMOV UR22, UR10 ;  /* 0x0000000a00160c82 */ /* 0x000fe20008000000 */
[----:B------:R-:W-:Y:S01]  /*0be0*/  @UP0 UMOV UR31, UR6 ;  /* 0x00000006001f0c82 */ /* 0x000fe20008000000 */
[----:B------:R-:W-:Y:S01]  /*0bf0*/  @UP0 UIMAD UR14, UR22, UR4, URZ ;  /* 0x00000004160e02a4 */ /* 0x000fe2000f8e023f */
[----:B------:R-:W-:Y:S02]  /*0c00*/  @UP0 ULDC UR28, c[0x0][0x2e4] ;  /* 0x0000b900001c0ab9 */ /* 0x000fe40000000800 */
[----:B------:R-:W-:Y:S01]  /*0c10*/  @!UP0 UMOV UR22, UR10 ;  /* 0x0000000a00168c82 */ /* 0x000fe20008000000 */
[----:B------:R-:W-:Y:S02]  /*0c20*/  @UP0 UIMAD UR28, UR31, UR28, UR14 ;  /* 0x0000001c1f1c02a4 */ /* 0x000fe4000f8e020e */
[----:B------:R-:W-:Y:S01]  /*0c30*/  ULEA.HI UR21, UR21, UR15, URZ, 0x6 ;  /* 0x0000000f15157291 */ /* 0x000fe2000f8f303f */
[----:B------:R-:W-:-:S02]  /*0c40*/  @!UP0 UMOV UR31, UR6 ;  /* 0x00000006001f8c82 */ /* 0x000fc40008000000 */
[----:B------:R-:W-:Y:S02]  /*0c50*/  @!UP0 UIMAD UR14, UR22, UR27, UR31 ;  /* 0x0000001b160e82a4 */ /* 0x000fe4000f8e021f */
[----:B------:R-:W-:Y:S02]  /*0c60*/  USHF.R.S32.HI UR21, URZ, 0x6, UR21 ;  /* 0x000000063f157899 */ /* 0x000fe40008011415 */
[----:B------:R-:W-:Y:S01]  /*0c70*/  @!UP0 UIMAD UR28, UR14, UR4, URZ ;  /* 0x000000040e1c82a4 */ /* 0x000fe2000f8e023f */
[----:B------:R-:W-:Y:S11]  /*0c80*/  @!P0 BRA `(.L_x_49) ;  /* 0x0000000000208947 */ /* 0x000ff60003800000 */
[----:B------:R-:W-:Y:S01]  /*0c90*/  ULDC UR25, c[0x0][0x2d4] ;  /* 0x0000b50000197ab9 */ /* 0x000fe20000000800 */
[----:B------:R-:W-:Y:S01]  /*0ca0*/  ULDC UR15, c[0x0][0x2c0] ;  /* 0x0000b000000f7ab9 */ /* 0x000fe20000000800 */
[----:B------:R-:W-:Y:S01]  /*0cb0*/  UIADD3 UR16, UR25, 0x80, URZ ;  /* 0x0000008019107890 */ /* 0x000fe2000fffe03f */
[----:B------:R-:W-:Y:S02]  /*0cc0*/  ULDC UR14, c[0x0][0x2e4] ;  /* 0x0000b900000e7ab9 */ /* 0x000fe40000000800 */
[----:B------:R-:W-:Y:S02]  /*0cd0*/  ULEA UR14, UR15, UR14, 0x7 ;  /* 0x0000000e0f0e7291 */ /* 0x000fe4000f8e383f */
[----:B------:R-:W-:-:S04]  /*0ce0*/  UIMAD UR16, UR16, UR22, URZ ;  /* 0x00000016101072a4 */ /* 0x000fc8000f8e023f */
[----:B------:R-:W-:Y:S01]  /*0cf0*/  UIMAD UR20, UR14, UR31, UR16 ;  /* 0x0000001f0e1472a4 */ /* 0x000fe2000f8e0210 */
[----:B------:R-:W-:Y:S11]  /*0d00*/  BRA `(.L_x_50) ;  /* 0x00000000000c7947 */ /* 0x000ff60003800000 */
.L_x_49:
[----:B------:R-:W-:Y:S01]  /*0d10*/  UIMAD UR20, UR22, UR27, UR31 ;  /* 0x0000001b161472a4 */ /* 0x000fe2000f8e021f */
[----:B------:R-:W-:-:S03]  /*0d20*/  ULDC UR25, c[0x0][0x2d4] ;  /* 0x0000b50000197ab9 */ /* 0x000fc60000000800 */
[----:B------:R-:W-:-:S12]  /*0d30*/  UIMAD UR20, UR20, UR25, URZ ;  /* 0x00000019141472a4 */ /* 0x000fd8000f8e023f */
.L_x_50:
[----:B------:R-:W1:Y:S01]  /*0d40*/  LDC R16, c[0x0][0x278] ;  /* 0x00009e00ff107b82 */ /* 0x000e620000000800 */
[----:B------:R-:W2:Y:S01]  /*0d50*/  S2R R6, SR_TID.X ;  /* 0x0000000000067919 */ /* 0x000ea20000002100 */
[----:B------:R-:W-:Y:S01]  /*0d60*/  ULEA UR32, UR21, 0xffffffc0, 0x6 ;  /* 0xffffffc015207891 */ /* 0x000fe2000f8e303f */
[----:B------:R-:W-:Y:S01]  /*0d70*/  IMAD.U32 R7, RZ, RZ, UR31 ;  /* 0x0000001fff077e24 */ /* 0x000fe2000f8e00ff */
[----:B------:R-:W-:Y:S01]  /*0d80*/  SHF.R.S32.HI R17, RZ, 0x1f, R220 ;  /* 0x0000001fff117819 */ /* 0x000fe200000114dc */
[----:B------:R-:W-:Y:S01]  /*0d90*/  USHF.R.S32.HI UR34, URZ, 0x1f, UR22 ;  /* 0x0000001f3f227899 */ /* 0x000fe20008011416 */
[--C-:B------:R-:W-:Y:S01]  /*0da0*/  SHF.R.S32.HI R223, RZ, 0x1f, R222.reuse ;  /* 0x0000001fffdf7819 */ /* 0x100fe200000114de */
[----:B------:R-:W-:Y:S01]  /*0db0*/  USHF.R.S32.HI UR33, URZ, 0x1f, UR32 ;  /* 0x0000001f3f217899 */ /* 0x000fe20008011420 */
[----:B------:R-:W3:Y:S01]  /*0dc0*/  LDC.64 R14, c[0x0][0x240] ;  /* 0x00009000ff0e7b82 */ /* 0x000ee20000000a00 */
[----:B------:R-:W-:Y:S01]  /*0dd0*/  IABS R7, R7 ;  /* 0x0000000700077213 */ /* 0x000fe20000000000 */
[----:B------:R-:W-:Y:S01]  /*0de0*/  ULDC.64 UR14, c[0x0][0x418] ;  /* 0x00010600000e7ab9 */ /* 0x000fe20000000a00 */
[----:B------:R-:W-:Y:S01]  /*0df0*/  IADD3 R31, P0, R220, UR32, RZ ;  /* 0x00000020dc1f7c10 */ /* 0x000fe2000ff1e0ff */
[----:B------:R-:W-:Y:S01]  /*0e00*/  UIMAD UR16, UR34, UR14, URZ ;  /* 0x0000000e221072a4 */ /* 0x000fe2000f8e023f */
[----:B------:R-:W-:Y:S01]  /*0e10*/  IMAD.U32 R23, RZ, RZ, UR14 ;  /* 0x0000000eff177e24 */ /* 0x000fe2000f8e00ff */
[----:B------:R-:W-:Y:S01]  /*0e20*/  USHF.R.S32.HI UR23, URZ, 0x1f, UR24 ;  /* 0x0000001f3f177899 */ /* 0x000fe20008011418 */
[----:B------:R-:W-:Y:S01]  /*0e30*/  IADD3.X R21, R17, UR33, RZ, P0, !PT ;  /* 0x0000002111157c10 */ /* 0x000fe200087fe4ff */
[----:B------:R-:W-:Y:S01]  /*0e40*/  UIMAD UR15, UR22, UR15, UR16 ;  /* 0x0000000f160f72a4 */ /* 0x000fe2000f8e0210 */
[----:B------:R-:W-:Y:S01]  /*0e50*/  IMAD.WIDE.U32 R22, R23, UR22, R222 ;  /* 0x0000001617167c25 */ /* 0x000fe2000f8e00de */
[----:B------:R-:W-:Y:S01]  /*0e60*/  UIADD3 UR24, UP0, UR13, UR24, URZ ;  /* 0x000000180d187290 */ /* 0x000fe2000ff1e03f */
[----:B------:R-:W-:Y:S01]  /*0e70*/  ISETP.NE.AND P3, PT, RZ, UR29, PT ;  /* 0x0000001dff007c0c */ /* 0x000fe2000bf65270 */
[----:B------:R-:W-:Y:S01]  /*0e80*/  USHF.R.S32.HI UR18, URZ, 0x1f, UR31 ;  /* 0x0000001f3f127899 */ /* 0x000fe2000801141f */
[----:B------:R-:W-:Y:S01]  /*0e90*/  LEA R232, R219, UR5, 0x1 ;  /* 0x00000005dbe87c11 */ /* 0x000fe2000f8e08ff */
[----:B------:R-:W-:Y:S01]  /*0ea0*/  VIADD R23, R23, UR15 ;  /* 0x0000000f17177c36 */ /* 0x000fe20008000000 */
[----:B------:R-:W-:Y:S01]  /*0eb0*/  ULDC.64 UR14, c[0x0][0x228] ;  /* 0x00008a00000e7ab9 */ /* 0x000fe20000000a00 */
[----:B-1----:R-:W-:Y:S01]  /*0ec0*/  IABS R9, R16 ;  /* 0x0000001000097213 */ /* 0x002fe20000000000 */
[----:B------:R-:W-:Y:S01]  /*0ed0*/  UIMAD UR16, UR34, UR14, URZ ;  /* 0x0000000e221072a4 */ /* 0x000fe2000f8e023f */
[----:B------:R-:W-:Y:S01]  /*0ee0*/  IMAD.U32 R32, RZ, RZ, UR14 ;  /* 0x0000000eff207e24 */ /* 0x000fe2000f8e00ff */
[----:B------:R-:W-:Y:S01]  /*0ef0*/  USHF.R.S32.HI UR14, URZ, 0x1f, UR13 ;  /* 0x0000001f3f0e7899 */ /* 0x000fe2000801140d */
[----:B------:R-:W1:Y:S01]  /*0f00*/  I2F.RP R5, R9 ;  /* 0x0000000900057306 */ /* 0x000e620000209400 */
[----:B------:R-:W-:-:S02]  /*0f10*/  UIMAD UR15, UR22, UR15, UR16 ;  /* 0x0000000f160f72a4 */ /* 0x000fc4000f8e0210 */
[----:B------:R-:W-:Y:S01]  /*0f20*/  UIADD3.X UR23, UR23, UR14, URZ, UP0, !UPT ;  /* 0x0000000e17177290 */ /* 0x000fe200087fe43f */
[----:B---3--:R-:W-:Y:S01]  /*0f30*/  IMAD.WIDE.U32 R24, R31, R14, R222 ;  /* 0x0000000e1f187225 */ /* 0x008fe200078e00de */
[----:B------:R-:W-:Y:S01]  /*0f40*/  ULDC.64 UR16, c[0x0][0x258] ;  /* 0x0000960000107ab9 */ /* 0x000fe20000000a00 */
[----:B------:R-:W-:Y:S02]  /*0f50*/  UIADD3 UR28, UR32, UR28, URZ ;  /* 0x0000001c201c7290 */ /* 0x000fe4000fffe03f */
[----:B------:R-:W-:Y:S01]  /*0f60*/  IMAD.U32 R28, RZ, RZ, UR16 ;  /* 0x00000010ff1c7e24 */ /* 0x000fe2000f8e00ff */
[----:B-1----:R-:W1:Y:S02]  /*0f70*/  MUFU.RCP R10, R5 ;  /* 0x00000005000a7308 */ /* 0x002e640000001000 */
[----:B-1----:R-:W-:Y:S01]  /*0f80*/  VIADD R10, R10, 0xffffffe ;  /* 0x0ffffffe0a0a7836 */ /* 0x002fe20000000000 */
[----:B--2---:R-:W-:-:S05]  /*0f90*/  SHF.R.S32.HI R5, RZ, 0x1f, R6 ;  /* 0x0000001fff057819 */ /* 0x004fca0000011406 */
[----:B------:R-:W1:Y:S01]  /*0fa0*/  F2I.FTZ.U32.TRUNC.NTZ R11, R10 ;  /* 0x0000000a000b7305 */ /* 0x000e62000021f000 */
[----:B------:R-:W-:-:S04]  /*0fb0*/  LEA.HI R8, R5, R6, RZ, 0x5 ;  /* 0x0000000605087211 */ /* 0x000fc800078f28ff */
[----:B------:R-:W-:Y:S01]  /*0fc0*/  LOP3.LUT R13, R8, 0xffffffe0, RZ, 0xc0, !PT ;  /* 0xffffffe0080d7812 */ /* 0x000fe200078ec0ff */
[----:B-1----:R-:W-:Y:S02]  /*0fd0*/  IMAD.MOV R4, RZ, RZ, -R11 ;  /* 0x000000ffff047224 */ /* 0x002fe400078e0a0b */
[----:B------:R-:W-:Y:S02]  /*0fe0*/  IMAD.MOV.U32 R10, RZ, RZ, RZ ;  /* 0x000000ffff0a7224 */ /* 0x000fe400078e00ff */
[----:B------:R-:W-:-:S04]  /*0ff0*/  IMAD R4, R4, R9, RZ ;  /* 0x0000000904047224 */ /* 0x000fc800078e02ff */
[----:B------:R-:W-:Y:S02]  /*1000*/  IMAD.HI.U32 R4, R11, R4, R10 ;  /* 0x000000040b047227 */ /* 0x000fe400078e000a */
[----:B------:R-:W1:Y:S04]  /*1010*/  LDC.64 R10, c[0x0][0x250] ;  /* 0x00009400ff0a7b82 */ /* 0x000e680000000a00 */
[----:B------:R-:W-:-:S04]  /*1020*/  IMAD.HI.U32 R19, R4, R7, RZ ;  /* 0x0000000704137227 */ /* 0x000fc800078e00ff */
[----:B------:R-:W-:Y:S02]  /*1030*/  IMAD.MOV R12, RZ, RZ, -R19 ;  /* 0x000000ffff0c7224 */ /* 0x000fe400078e0a13 */
[----:B------:R-:W-:Y:S02]  /*1040*/  IMAD R4, R21, R14, RZ ;  /* 0x0000000e15047224 */ /* 0x000fe400078e02ff */
[----:B------:R-:W-:Y:S02]  /*1050*/  IMAD R12, R9, R12, R7 ;  /* 0x0000000c090c7224 */ /* 0x000fe400078e0207 */
[----:B------:R-:W-:Y:S02]  /*1060*/  IMAD R7, R31, R15, R4 ;  /* 0x0000000f1f077224 */ /* 0x000fe400078e0204 */
[----:B------:R-:W-:Y:S01]  /*1070*/  IMAD.IADD R4, R6, 0x1, -R13 ;  /* 0x0000000106047824 */ /* 0x000fe200078e0a0d */
[----:B------:R-:W-:Y:S01]  /*1080*/  ISETP.GT.U32.AND P1, PT, R9, R12, PT ;  /* 0x0000000c0900720c */ /* 0x000fe20003f24070 */
[----:B------:R-:W-:Y:S01]  /*1090*/  IMAD.IADD R25, R25, 0x1, R7 ;  /* 0x0000000119197824 */ /* 0x000fe200078e0207 */
[----:B------:R-:W-:-:S02]  /*10a0*/  SHF.R.S32.HI R7, RZ, 0x5, R8 ;  /* 0x00000005ff077819 */ /* 0x000fc40000011408 */
[----:B------:R-:W-:Y:S01]  /*10b0*/  SHF.R.S32.HI R8, RZ, 0x1f, R8 ;  /* 0x0000001fff087819 */ /* 0x000fe20000011408 */
[----:B------:R-:W-:Y:S01]  /*10c0*/  IMAD.WIDE.U32 R32, R32, UR22, R24 ;  /* 0x0000001620207c25 */ /* 0x000fe2000f8e0018 */
[----:B------:R-:W-:Y:S02]  /*10d0*/  SHF.R.S32.HI R231, RZ, 0x1f, R4 ;  /* 0x0000001fffe77819 */ /* 0x000fe40000011404 */
[----:B------:R-:W-:Y:S01]  /*10e0*/  LEA.HI R8, R8, R7, RZ, 0x2 ;  /* 0x0000000708087211 */ /* 0x000fe200078f10ff */
[----:B-1----:R-:W-:Y:S01]  /*10f0*/  IMAD R18, R10, UR23, RZ ;  /* 0x000000170a127c24 */ /* 0x002fe2000f8e02ff */
[----:B------:R-:W-:Y:S01]  /*1100*/  LEA.HI R231, R231, R4, RZ, 0x2 ;  /* 0x00000004e7e77211 */ /* 0x000fe200078f10ff */
[----:B------:R-:W-:Y:S01]  /*1110*/  VIADD R33, R33, UR15 ;  /* 0x0000000f21217c36 */ /* 0x000fe20008000000 */
[----:B------:R-:W-:Y:S01]  /*1120*/  LOP3.LUT R8, R8, 0xfffffffc, RZ, 0xc0, !PT ;  /* 0xfffffffc08087812 */ /* 0x000fe200078ec0ff */
[----:B------:R-:W-:Y:S01]  /*1130*/  @!P1 IMAD.IADD R12, R12, 0x1, -R9 ;  /* 0x000000010c0c9824 */ /* 0x000fe200078e0a09 */
[----:B------:R-:W-:Y:S01]  /*1140*/  SHF.R.S32.HI R231, RZ, 0x2, R231 ;  /* 0x00000002ffe77819 */ /* 0x000fe200000114e7 */
[----:B------:R-:W-:Y:S01]  /*1150*/  @!P1 VIADD R19, R19, 0x1 ;  /* 0x0000000113139836 */ /* 0x000fe20000000000 */
[----:B------:R-:W-:Y:S01]  /*1160*/  ISETP.NE.AND P1, PT, R16, RZ, PT ;  /* 0x000000ff1000720c */ /* 0x000fe20003f25270 */
[----:B------:R-:W-:Y:S01]  /*1170*/  IMAD.IADD R8, R7, 0x1, -R8 ;  /* 0x0000000107087824 */ /* 0x000fe200078e0a08 */
[----:B------:R-:W-:Y:S01]  /*1180*/  ISETP.GE.U32.AND P2, PT, R12, R9, PT ;  /* 0x000000090c00720c */ /* 0x000fe20003f46070 */
[----:B------:R-:W-:Y:S01]  /*1190*/  IMAD.WIDE.U32 R26, R10, UR24, R222 ;  /* 0x000000180a1a7c25 */ /* 0x000fe2000f8e00de */
[----:B------:R-:W1:Y:S01]  /*11a0*/  LDC.64 R12, c[0x0][0x420] ;  /* 0x00010800ff0c7b82 */ /* 0x000e620000000a00 */
[----:B------:R-:W-:-:S02]  /*11b0*/  ULDC.64 UR14, c[0x0][0x238] ;  /* 0x00008e00000e7ab9 */ /* 0x000fc40000000a00 */
[----:B------:R-:W-:Y:S01]  /*11c0*/  IMAD R231, R8, 0x10, R231 ;  /* 0x0000001008e77824 */ /* 0x000fe200078e02e7 */
[----:B------:R-:W-:Y:S01]  /*11d0*/  LOP3.LUT R8, R16, UR31, RZ, 0x3c, !PT ;  /* 0x0000001f10087c12 */ /* 0x000fe2000f8e3cff */
[----:B------:R-:W-:Y:S01]  /*11e0*/  IMAD R18, R11, UR24, R18 ;  /* 0x000000180b127c24 */ /* 0x000fe2000f8e0212 */
[----:B------:R-:W-:Y:S01]  /*11f0*/  UIMAD UR19, UR34, UR14, URZ ;  /* 0x0000000e221372a4 */ /* 0x000fe2000f8e023f */
[----:B------:R-:W-:Y:S01]  /*1200*/  IMAD.U32 R24, RZ, RZ, UR14 ;  /* 0x0000000eff187e24 */ /* 0x000fe2000f8e00ff */
[----:B------:R-:W-:Y:S01]  /*1210*/  ISETP.GE.AND P0, PT, R8, RZ, PT ;  /* 0x000000ff0800720c */ /* 0x000fe20003f06270 */
[----:B------:R-:W-:Y:S01]  /*1220*/  IMAD.IADD R27, R27, 0x1, R18 ;  /* 0x000000011b1b7824 */ /* 0x000fe200078e0212 */
[----:B------:R-:W2:Y:S01]  /*1230*/  LDC.64 R8, c[0x0][0x248] ;  /* 0x00009200ff087b82 */ /* 0x000ea20000000a00 */
[----:B------:R-:W-:Y:S01]  /*1240*/  @P2 VIADD R19, R19, 0x1 ;  /* 0x0000000113132836 */ /* 0x000fe20000000000 */
[----:B------:R-:W-:Y:S01]  /*1250*/  UIMAD UR19, UR22, UR15, UR19 ;  /* 0x0000000f161372a4 */ /* 0x000fe2000f8e0213 */
[----:B------:R-:W-:Y:S01]  /*1260*/  IMAD.WIDE.U32 R24, R24, UR22, R26 ;  /* 0x0000001618187c25 */ /* 0x000fe2000f8e001a */
[----:B------:R-:W-:Y:S01]  /*1270*/  SHF.R.S32.HI R230, RZ, 0x1f, R231 ;  /* 0x0000001fffe67819 */ /* 0x000fe200000114e7 */
[----:B------:R-:W-:-:S02]  /*1280*/  ULDC.64 UR14, c[0x0][0x268] ;  /* 0x00009a00000e7ab9 */ /* 0x000fc40000000a00 */
[----:B------:R-:W-:Y:S01]  /*1290*/  IMAD.WIDE.U32 R28, R28, UR31, R32 ;  /* 0x0000001f1c1c7c25 */ /* 0x000fe2000f8e0020 */
[----:B------:R-:W-:-:S03]  /*12a0*/  SHF.L.U64.HI R230, R231, 0x2, R230 ;  /* 0x00000002e7e67819 */ /* 0x000fc600000102e6 */
[----:B------:R-:W-:Y:S01]  /*12b0*/  @!P0 IMAD.MOV R19, RZ, RZ, -R19 ;  /* 0x000000ffff138224 */ /* 0x000fe200078e0a13 */
[----:B------:R-:W-:Y:S01]  /*12c0*/  @!P1 LOP3.LUT R19, RZ, R16, RZ, 0x33, !PT ;  /* 0x00000010ff139212 */ /* 0x000fe200078e33ff */
[----:B------:R-:W-:Y:S01]  /*12d0*/  VIADD R25, R25, UR19 ;  /* 0x0000001319197c36 */ /* 0x000fe20008000000 */
[----:B------:R-:W-:Y:S01]  /*12e0*/  UIMAD UR19, UR18, UR16, URZ ;  /* 0x00000010121372a4 */ /* 0x000fe2000f8e023f */
[----:B-1----:R-:W-:Y:S01]  /*12f0*/  IMAD R20, R21, R12, RZ ;  /* 0x0000000c15147224 */ /* 0x002fe200078e02ff */
[----:B------:R-:W-:Y:S01]  /*1300*/  SHF.R.S32.HI R18, RZ, 0x1f, R19 ;  /* 0x0000001fff127819 */ /* 0x000fe20000011413 */
[----:B------:R-:W-:Y:S01]  /*1310*/  IMAD.WIDE.U32 R24, R19, UR14, R24 ;  /* 0x0000000e13187c25 */ /* 0x000fe2000f8e0018 */
[----:B------:R-:W-:-:S03]  /*1320*/  UIMAD UR19, UR31, UR17, UR19 ;  /* 0x000000111f1372a4 */ /* 0x000fc6000f8e0213 */
[----:B------:R-:W-:Y:S01]  /*1330*/  IMAD R16, R18, UR14, RZ ;  /* 0x0000000e12107c24 */ /* 0x000fe2000f8e02ff */
[----:B------:R-:W-:Y:S01]  /*1340*/  ULDC.64 UR16, c[0x0][0x210] ;  /* 0x0000840000107ab9 */ /* 0x000fe20000000a00 */
[----:B------:R-:W-:Y:S01]  /*1350*/  IMAD R20, R31, R13, R20 ;  /* 0x0000000d1f147224 */ /* 0x000fe200078e0214 */
[C---:B------:R-:W-:Y:S01]  /*1360*/  LEA R240, P0, R28.reuse, UR16, 0x1 ;  /* 0x000000101cf07c11 */ /* 0x040fe2000f8008ff */
[----:B------:R-:W-:Y:S02]  /*1370*/  VIADD R21, R29, UR19 ;  /* 0x000000131d157c36 */ /* 0x000fe40008000000 */
[----:B------:R-:W-:Y:S01]  /*1380*/  IMAD R16, R19, UR15, R16 ;  /* 0x0000000f13107c24 */ /* 0x000fe2000f8e0210 */
[----:B------:R-:W-:Y:S01]  /*1390*/  ULDC.64 UR14, c[0x0][0x428] ;  /* 0x00010a00000e7ab9 */ /* 0x000fe20000000a00 */
[----:B------:R-:W-:Y:S01]  /*13a0*/  IMAD.WIDE.U32 R30, R31, R12, R22 ;  /* 0x0000000c1f1e7225 */ /* 0x000fe200078e0016 */
[----:B------:R-:W-:Y:S01]  /*13b0*/  UIMAD UR35, UR18, UR14, URZ ;  /* 0x0000000e122372a4 */ /* 0x000fe2000f8e023f */
[----:B------:R-:W-:Y:S01]  /*13c0*/  LEA.HI.X R241, R28, UR17, R21, 0x1, P0 ;  /* 0x000000111cf17c11 */ /* 0x000fe200080f0c15 */
[----:B------:R-:W-:Y:S01]  /*13d0*/  ULDC.64 UR16, c[0x0][0x220] ;  /* 0x0000880000107ab9 */ /* 0x000fe20000000a00 */
[----:B--2---:R-:W-:Y:S01]  /*13e0*/  IMAD R26, R8, UR23, RZ ;  /* 0x00000017081a7c24 */ /* 0x004fe2000f8e02ff */
[----:B------:R-:W-:Y:S01]  /*13f0*/  UIMAD UR35, UR31, UR15, UR35 ;  /* 0x0000000f1f2372a4 */ /* 0x000fe2000f8e0223 */
[----:B------:R-:W-:Y:S01]  /*1400*/  IMAD.IADD R31, R31, 0x1, R20 ;  /* 0x000000011f1f7824 */ /* 0x000fe200078e0214 */
[----:B------:R-:W-:Y:S01]  /*1410*/  ULDC.64 UR18, c[0x0][0x3e0] ;  /* 0x0000f80000127ab9 */ /* 0x000fe20000000a00 */
[----:B------:R-:W-:Y:S01]  /*1420*/  IMAD.U32 R28, RZ, RZ, UR14 ;  /* 0x0000000eff1c7e24 */ /* 0x000fe2000f8e00ff */
[----:B------:R-:W-:Y:S01]  /*1430*/  ULDC.64 UR14, c[0x0][0x230] ;  /* 0x00008c00000e7ab9 */ /* 0x000fe20000000a00 */
[----:B------:R-:W-:Y:S01]  /*1440*/  IMAD.IADD R25, R25, 0x1, R16 ;  /* 0x0000000119197824 */ /* 0x000fe200078e0210 */
[----:B------:R-:W-:Y:S01]  /*1450*/  UIMAD UR34, UR34, UR14, URZ ;  /* 0x0000000e222272a4 */ /* 0x000fe2000f8e023f */
[----:B------:R-:W-:-:S02]  /*1460*/  IMAD R21, R17, R10, RZ ;  /* 0x0000000a11157224 */ /* 0x000fc400078e02ff */
[----:B------:R-:W-:Y:S01]  /*1470*/  IMAD.WIDE.U32 R22, R8, UR24, R222 ;  /* 0x0000001808167c25 */ /* 0x000fe2000f8e00de */
[----:B------:R-:W-:-:S03]  /*1480*/  UIMAD UR34, UR22, UR15, UR34 ;  /* 0x0000000f162272a4 */ /* 0x000fc6000f8e0222 */
[----:B------:R-:W-:Y:S02]  /*1490*/  IMAD R26, R9, UR24, R26 ;  /* 0x00000018091a7c24 */ /* 0x000fe4000f8e021a */
[----:B------:R-:W-:-:S04]  /*14a0*/  IMAD.WIDE.U32 R28, R28, UR31, R30 ;  /* 0x0000001f1c1c7c25 */ /* 0x000fc8000f8e001e */
[----:B------:R-:W-:Y:S01]  /*14b0*/  IMAD R21, R220, R11, R21 ;  /* 0x0000000bdc157224 */ /* 0x000fe200078e0215 */
[----:B------:R-:W-:Y:S01]  /*14c0*/  LEA R238, P1, R28, UR18, 0x1 ;  /* 0x000000121cee7c11 */ /* 0x000fe2000f8208ff */
[----:B------:R-:W-:-:S04]  /*14d0*/  IMAD.WIDE.U32 R24, R220, R10, R24 ;  /* 0x0000000adc187225 */ /* 0x000fc800078e0018 */
[----:B------:R-:W-:Y:S02]  /*14e0*/  IMAD.IADD R27, R23, 0x1, R26 ;  /* 0x00000001171b7824 */ /* 0x000fe400078e021a */
[----:B------:R-:W-:Y:S01]  /*14f0*/  IMAD.MOV.U32 R26, RZ, RZ, R22 ;  /* 0x000000ffff1a7224 */ /* 0x000fe200078e0016 */
[----:B------:R-:W-:Y:S01]  /*1500*/  LEA R22, P0, R24, UR16, 0x1 ;  /* 0x0000001018167c11 */ /* 0x000fe2000f8008ff */
[----:B------:R-:W-:Y:S01]  /*1510*/  IMAD.U32 R16, RZ, RZ, UR14 ;  /* 0x0000000eff107e24 */ /* 0x000fe2000f8e00ff */
[----:B------:R-:W-:Y:S01]  /*1520*/  ULDC.64 UR14, c[0x0][0x260] ;  /* 0x00009800000e7ab9 */ /* 0x000fe20000000a00 */
[----:B------:R-:W-:Y:S02]  /*1530*/  VIADD R20, R29, UR35 ;  /* 0x000000231d147c36 */ /* 0x000fe40008000000 */
[----:B------:R-:W-:Y:S02]  /*1540*/  IMAD.IADD R21, R25, 0x1, R21 ;  /* 0x0000000119157824 */ /* 0x000fe400078e0215 */
[----:B------:R-:W-:Y:S01]  /*1550*/  IMAD.WIDE.U32 R26, R16, UR22, R26 ;  /* 0x00000016101a7c25 */ /* 0x000fe2000f8e001a */
[----:B------:R-:W-:-:S02]  /*1560*/  LEA.HI.X R239, R28, UR19, R20, 0x1, P1 ;  /* 0x000000131cef7c11 */ /* 0x000fc400088f0c14 */
[----:B------:R-:W-:Y:S01]  /*1570*/  LEA.HI.X R23, R24, UR17, R21, 0x1, P0 ;  /* 0x0000001118177c11 */ /* 0x000fe200080f0c15 */
[----:B------:R-:W-:Y:S01]  /*1580*/  VIADD R27, R27, UR34 ;  /* 0x000000221b1b7c36 */ /* 0x000fe20008000000 */
[----:B------:R-:W-:Y:S01]  /*1590*/  LEA R24, P1, R12, R238, 0x6 ;  /* 0x000000ee0c187211 */ /* 0x000fe200078230ff */
[----:B------:R-:W-:Y:S01]  /*15a0*/  UIADD3 UR34, UR21, -0x1, URZ ;  /* 0xffffffff15227890 */ /* 0x000fe2000fffe03f */
[----:B------:R-:W-:Y:S01]  /*15b0*/  IMAD R18, R18, UR14, RZ ;  /* 0x0000000e12127c24 */ /* 0x000fe2000f8e02ff */
[----:B------:R-:W-:Y:S01]  /*15c0*/  LEA R28, P2, R10, R22, 0x6 ;  /* 0x000000160a1c7211 */ /* 0x000fe200078430ff */
[----:B------:R-:W-:Y:S01]  /*15d0*/  @P3 BAR.SYNC.DEFER_BLOCKING 0x0 ;  /* 0x0000000000003b1d */ /* 0x000fe20000010000 */
[----:B------:R-:W-:Y:S01]  /*15e0*/  LEA.HI.X R25, R12, R239, R13, 0x6, P1 ;  /* 0x000000ef0c197211 */ /* 0x000fe200008f340d */
[----:B------:R-:W-:Y:S01]  /*15f0*/  IMAD.WIDE.U32 R12, R19, UR14, R26 ;  /* 0x0000000e130c7c25 */ /* 0x000fe2000f8e001a */
[----:B------:R-:W-:Y:S01]  /*1600*/  ULEA.HI UR14, UR34, UR34, URZ, 0x1 ;  /* 0x00000022220e7291 */ /* 0x000fe2000f8f083f */
[----:B------:R-:W-:-:S02]  /*1610*/  LEA R20, P0, R14, R240, 0x6 ;  /* 0x000000f00e147211 */ /* 0x000fc400078030ff */
[----:B------:R-:W-:Y:S01]  /*1620*/  IMAD R18, R19, UR15, R18 ;  /* 0x0000000f13127c24 */ /* 0x000fe2000f8e0212 */
[----:B------:R-:W-:Y:S01]  /*1630*/  ULOP3.LUT UR14, UR14, 0xfffffffe, URZ, 0xc0, !UPT ;  /* 0xfffffffe0e0e7892 */ /* 0x000fe2000f8ec03f */
[----:B------:R-:W-:Y:S01]  /*1640*/  LEA.HI.X R29, R10, R23, R11, 0x6, P2 ;  /* 0x000000170a1d7211 */ /* 0x000fe200010f340b */
[-C--:B------:R-:W-:Y:S01]  /*1650*/  IMAD R11, R17, R8.reuse, RZ ;  /* 0x00000008110b7224 */ /* 0x080fe200078e02ff */
[----:B------:R-:W-:Y:S01]  /*1660*/  LEA.HI.X R21, R14, R241, R15, 0x6, P0 ;  /* 0x000000f10e157211 */ /* 0x000fe200000f340f */
[----:B------:R-:W-:Y:S01]  /*1670*/  UIADD3 UR14, UR34, -UR14, URZ ;  /* 0x8000000e220e7290 */ /* 0x000fe2000fffe03f */
[----:B------:R-:W-:Y:S01]  /*1680*/  IMAD.IADD R13, R13, 0x1, R18 ;  /* 0x000000010d0d7824 */ /* 0x000fe200078e0212 */
[----:B------:R-:W-:Y:S01]  /*1690*/  ULDC.64 UR16, c[0x0][0x2b0] ;  /* 0x0000ac0000107ab9 */ /* 0x000fe20000000a00 */
[----:B------:R-:W-:Y:S01]  /*16a0*/  VIADD R10, R219, 0x2000 ;  /* 0x00002000db0a7836 */ /* 0x000fe20000000000 */
[----:B------:R-:W-:Y:S01]  /*16b0*/  UISETP.NE.AND UP0, UPT, UR14, 0x1, UPT ;  /* 0x000000010e00788c */ /* 0x000fe2000bf05270 */
[C---:B------:R-:W-:Y:S01]  /*16c0*/  IMAD R11, R220.reuse, R9, R11 ;  /* 0x00000009dc0b7224 */ /* 0x040fe200078e020b */
[----:B------:R-:W-:Y:S01]  /*16d0*/  UIMAD.WIDE UR28, UR28, 0x4, UR16 ;  /* 0x000000041c1c78a5 */ /* 0x000fe2000f8e0210 */
[----:B------:R-:W-:Y:S01]  /*16e0*/  IMAD.WIDE.U32 R12, R220, R8, R12 ;  /* 0x00000008dc0c7225 */ /* 0x000fe200078e000c */
[----:B------:R-:W-:-:S02]  /*16f0*/  ULDC.64 UR14, c[0x0][0x218] ;  /* 0x00008600000e7ab9 */ /* 0x000fc40000000a00 */
[----:B------:R-:W-:Y:S01]  /*1700*/  PLOP3.LUT P0, PT, PT, PT, UP0, 0x80, 0x0 ;  /* 0x000000000000781c */ /* 0x000fe20003f0f008 */
[----:B------:R-:W-:Y:S01]  /*1710*/  IMAD.IADD R11, R13, 0x1, R11 ;  /* 0x000000010d0b7824 */ /* 0x000fe200078e020b */
[----:B------:R-:W-:Y:S01]  /*1720*/  LEA R14, P1, R12, UR14, 0x1 ;  /* 0x0000000e0c0e7c11 */ /* 0x000fe2000f8208ff */
[----:B------:R-:W-:Y:S01]  /*1730*/  @!PT LDS RZ, [RZ] ;  /* 0x00000000fffff984 */ /* 0x000fe20000000800 */
[----:B------:R-:W-:Y:S01]  /*1740*/  @!PT LDS RZ, [RZ] ;  /* 0x00000000fffff984 */ /* 0x000fe20000000800 */
[----:B------:R-:W-:Y:S01]  /*1750*/  @!PT LDS RZ, [RZ] ;  /* 0x00000000fffff984 */ /* 0x000fe20000000800 */
[----:B------:R-:W-:Y:S01]  /*1760*/  LDGSTS.E.BYPASS.LTC128B.128 [R232+0x10000], desc[UR52][R22.64] ;  /* 0x1000000016e87fae */ /* 0x000fe2000b901d74 */
[----:B------:R-:W-:Y:S01]  /*1770*/  SEL R10, R10, R219, !P0 ;  /* 0x000000db0a0a7207 */ /* 0x000fe20004000000 */
[----:B------:R-:W-:Y:S01]  /*1780*/  IMAD.SHL.U32 R231, R231, 0x4, RZ ;  /* 0x00000004e7e77824 */ /* 0x000fe200078e00ff */
[----:B------:R-:W-:Y:S01]  /*1790*/  LEA.HI.X R15, R12, UR15, R11, 0x1, P1 ;  /* 0x0000000f0c0f7c11 */ /* 0x000fe200088f0c0b */
[----:B------:R-:W-:Y:S01]  /*17a0*/  LDGSTS.E.BYPASS.LTC128B.128 [R232+0x12000], desc[UR52][R22.64+0x80] ;  /* 0x1200008016e87fae */ /* 0x000fe2000b901d74 */
[----:B------:R-:W-:Y:S01]  /*17b0*/  LEA R237, R10, UR5, 0x1 ;  /* 0x000000050aed7c11 */ /* 0x000fe2000f8e08ff */
[----:B------:R-:W-:Y:S01]  /*17c0*/  ULDC.64 UR14, c[0x0][0x2f0] ;  /* 0x0000bc00000e7ab9 */ /* 0x000fe20000000a00 */
[----:B------:R-:W-:Y:S01]  /*17d0*/  LEA R12, P1, R8, R14, 0x6 ;  /* 0x0000000e080c7211 */ /* 0x000fe200078230ff */
[----:B------:R-:W1:Y:S01]  /*17e0*/  S2R R10, SR_CTAID.X ;  /* 0x00000000000a7919 */ /* 0x000e620000002500 */
[----:B------:R-:W-:-:S02]  /*17f0*/  IADD3 R16, P2, R231, UR28, RZ ;  /* 0x0000001ce7107c10 */ /* 0x000fc4000ff5e0ff */
[----:B------:R-:W-:Y:S01]  /*1800*/  LEA.HI.X R13, R8, R15, R9, 0x6, P1 ;  /* 0x0000000f080d7211 */ /* 0x000fe200008f3409 */
[----:B------:R-:W-:Y:S01]  /*1810*/  LDGSTS.E.BYPASS.LTC128B.128 [R232+0x11000], desc[UR52][R28.64] ;  /* 0x110000001ce87fae */ /* 0x000fe2000b901d74 */
[----:B------:R-:W1:Y:S01]  /*1820*/  LDC.64 R8, c[0x0][0x488] ;  /* 0x00012200ff087b82 */ /* 0x000e620000000a00 */
[----:B------:R-:W-:Y:S01]  /*1830*/  UISETP.NE.U32.AND UP0, UPT, UR14, URZ, UPT ;  /* 0x0000003f0e00728c */ /* 0x000fe2000bf05070 */
[----:B------:R-:W-:Y:S01]  /*1840*/  IADD3.X R17, R230, UR29, RZ, P2, !PT ;  /* 0x0000001de6117c10 */ /* 0x000fe200097fe4ff */
[----:B------:R-:W-:Y:S01]  /*1850*/  LDGSTS.E.BYPASS.LTC128B.128 [R232+0x13000], desc[UR52][R28.64+0x80] ;  /* 0x130000801ce87fae */ /* 0x000fe2000b901d74 */
[----:B------:R-:W-:-:S03]  /*1860*/  ULDC UR14, c[0x0][0x2dc] ;  /* 0x0000b700000e7ab9 */ /* 0x000fc60000000800 */
[----:B------:R-:W0:Y:S04]  /*1870*/  LDGDEPBAR ;  /* 0x00000000000079af */ /* 0x000e280000000000 */
[----:B------:R-:W-:Y:S04]  /*1880*/  LDGSTS.E.BYPASS.LTC128B.128 [R232+0x8000], desc[UR52][R238.64] ;  /* 0x08000000eee87fae */ /* 0x000fe8000b901d74 */
[----:B------:R-:W-:Y:S04]  /*1890*/  LDGSTS.E.BYPASS.LTC128B.128 [R232+0xa000], desc[UR52][R238.64+0x80] ;  /* 0x0a000080eee87fae */ /* 0x000fe8000b901d74 */
[----:B------:R-:W-:Y:S04]  /*18a0*/  LDGSTS.E.BYPASS.LTC128B.128 [R232+0x9000], desc[UR52][R24.64] ;  /* 0x0900000018e87fae */ /* 0x000fe8000b901d74 */
[----:B------:R-:W-:Y:S04]  /*18b0*/  LDGSTS.E.BYPASS.LTC128B.128 [R232+0xb000], desc[UR52][R24.64+0x80] ;  /* 0x0b00008018e87fae */ /* 0x000fe8000b901d74 */
[----:B------:R-:W-:Y:S04]  /*18c0*/  LDGSTS.E.BYPASS.LTC128B.128 [R237], desc[UR52][R240.64] ;  /* 0x00000000f0ed7fae */ /* 0x000fe8000b901d74 */
[----:B------:R-:W-:Y:S04]  /*18d0*/  LDGSTS.E.BYPASS.LTC128B.128 [R237+0x2000], desc[UR52][R240.64+0x80] ;  /* 0x02000080f0ed7fae */ /* 0x000fe8000b901d74 */
[----:B------:R-:W-:Y:S04]  /*18e0*/  LDGSTS.E.BYPASS.LTC128B.128 [R237+0x1000], desc[UR52][R20.64] ;  /* 0x0100000014ed7fae */ /* 0x000fe8000b901d74 */
[----:B------:R-:W-:Y:S01]  /*18f0*/  LDGSTS.E.BYPASS.LTC128B.128 [R237+0x3000], desc[UR52][R20.64+0x80] ;  /* 0x0300008014ed7fae */ /* 0x000fe2000b901d74 */
[----:B------:R-:W-:-:S03]  /*1900*/  UIMAD UR44, UR27, UR14, URZ ;  /* 0x0000000e1b2c72a4 */ /* 0x000fc6000f8e023f */
[----:B------:R-:W-:Y:S01]  /*1910*/  LDGSTS.E.BYPASS.LTC128B.128 [R232+0xc000], desc[UR52][R14.64] ;  /* 0x0c0000000ee87fae */ /* 0x000fe2000b901d74 */
[----:B------:R-:W-:-:S03]  /*1920*/  UIMAD UR17, UR31, UR14, URZ ;  /* 0x0000000e1f1172a4 */ /* 0x000fc6000f8e023f */
[----:B------:R-:W-:Y:S04]  /*1930*/  LDGSTS.E.BYPASS.LTC128B.128 [R232+0xe000], desc[UR52][R14.64+0x80] ;  /* 0x0e0000800ee87fae */ /* 0x000fe8000b901d74 */
[----:B------:R-:W-:Y:S04]  /*1940*/  LDGSTS.E.BYPASS.LTC128B.128 [R232+0xd000], desc[UR52][R12.64] ;  /* 0x0d0000000ce87fae */ /* 0x000fe8000b901d74 */
[----:B------:R1:W-:Y:S01]  /*1950*/  LDGSTS.E.BYPASS.LTC128B.128 [R232+0xf000], desc[UR52][R12.64+0x80] ;  /* 0x0f0000800ce87fae */ /* 0x0003e2000b901d74 */
[----:B------:R-:W-:Y:S01]  /*1960*/  USHF.R.S32.HI UR16, URZ, 0x1f, UR17 ;  /* 0x0000001f3f107899 */ /* 0x000fe20008011411 */
[----:B------:R-:W-:Y:S01]  /*1970*/  IMAD R4, R7, UR44, R4 ;  /* 0x0000002c07047c24 */ /* 0x000fe2000f8e0204 */
[----:B------:R-:W-:Y:S01]  /*1980*/  USHF.L.U32 UR18, UR44, 0x6, URZ ;  /* 0x000000062c127899 */ /* 0x000fe2000800063f */
[----:B------:R-:W0:Y:S01]  /*1990*/  LDGDEPBAR ;  /* 0x00000000000079af */ /* 0x000e220000000000 */
[----:B------:R-:W-:-:S02]  /*19a0*/  UISETP.NE.AND.EX UP0, UPT, UR15, URZ, UPT, UP0 ;  /* 0x0000003f0f00728c */ /* 0x000fc4000bf05300 */
[----:B------:R-:W-:Y:S01]  /*19b0*/  USHF.R.S32.HI UR15, URZ, 0x1f, UR14 ;  /* 0x0000001f3f0f7899 */ /* 0x000fe2000801140e */
[----:B------:R-:W-:Y:S01]  /*19c0*/  IMAD.U32 R7, RZ, RZ, UR16 ;  /* 0x00000010ff077e24 */ /* 0x000fe2000f8e00ff */
[----:B------:R-:W-:Y:S01]  /*19d0*/  UIMAD.WIDE UR36, UR22, 0x80, URZ ;  /* 0x00000080162478a5 */ /* 0x000fe2000f8e023f */
[----:B------:R2:W5:Y:S01]  /*19e0*/  LDG.E R236, desc[UR52][R16.64] ;  /* 0x0000003410ec7981 */ /* 0x000562000c1e1900 */
[----:B------:R-:W-:Y:S02]  /*19f0*/  UIMAD UR15, UR15, UR27, URZ ;  /* 0x0000001b0f0f72a4 */ /* 0x000fe4000f8e023f */
[----:B------:R-:W-:Y:S01]  /*1a00*/  UIMAD.WIDE.U32 UR38, UR14, UR27, URZ ;  /* 0x0000001b0e2672a5 */ /* 0x000fe2000f8e003f */
[----:B------:R2:W5:Y:S01]  /*1a10*/  LDG.E R235, desc[UR52][R16.64+0x20] ;  /* 0x0000203410eb7981 */ /* 0x000562000c1e1900 */
[----:B------:R-:W-:Y:S01]  /*1a20*/  UIMAD UR15, UR30, UR14, UR15 ;  /* 0x0000000e1e0f72a4 */ /* 0x000fe2000f8e020f */
[----:B------:R-:W-:Y:S01]  /*1a30*/  CS2R R94, SRZ ;  /* 0x00000000005e7805 */ /* 0x000fe2000001ff00 */
[----:B------:R-:W-:Y:S01]  /*1a40*/  USEL UR14, UR36, URZ, UP0 ;  /* 0x0000003f240e7287 */ /* 0x000fe20008000000 */
[----:B------:R-:W-:Y:S01]  /*1a50*/  CS2R R92, SRZ ;  /* 0x00000000005c7805 */ /* 0x000fe2000001ff00 */
[----:B------:R-:W-:Y:S01]  /*1a60*/  USEL UR36, UR37, URZ, UP0 ;  /* 0x0000003f25247287 */ /* 0x000fe20008000000 */
[----:B------:R-:W-:Y:S01]  /*1a70*/  IMAD.U32 R11, RZ, RZ, UR39 ;  /* 0x00000027ff0b7e24 */ /* 0x000fe2000f8e00ff */
[----:B------:R-:W-:Y:S01]  /*1a80*/  UIADD3 UR15, UR39, UR15, URZ ;  /* 0x0000000f270f7290 */ /* 0x000fe2000fffe03f */
[----:B------:R-:W-:Y:S01]  /*1a90*/  CS2R R98, SRZ ;  /* 0x0000000000627805 */ /* 0x000fe2000001ff00 */
[----:B------:R-:W-:Y:S01]  /*1aa0*/  UIADD3 UR20, UR32, UR20, URZ ;  /* 0x0000001420147290 */ /* 0x000fe2000fffe03f */
[----:B------:R-:W-:-:S02]  /*1ab0*/  CS2R R96, SRZ ;  /* 0x0000000000607805 */ /* 0x000fc4000001ff00 */
[----:B------:R-:W-:Y:S02]  /*1ac0*/  CS2R R90, SRZ ;  /* 0x00000000005a7805 */ /* 0x000fe4000001ff00 */
[----:B------:R-:W-:Y:S01]  /*1ad0*/  CS2R R88, SRZ ;  /* 0x0000000000587805 */ /* 0x000fe2000001ff00 */
[----:B-1----:R-:W-:Y:S01]  /*1ae0*/  IMAD.WIDE.U32 R12, R10, R8, RZ ;  /* 0x000000080a0c7225 */ /* 0x002fe200078e00ff */
[----:B------:R-:W-:-:S04]  /*1af0*/  DEPBAR.LE SB0, 0x1 ;  /* 0x000080400000791a */ /* 0x000fc80000000000 */
[----:B------:R-:W-:Y:S01]  /*1b00*/  IMAD R10, R10, R9, R13 ;  /* 0x000000090a0a7224 */ /* 0x000fe200078e020d */
[----:B------:R-:W-:Y:S01]  /*1b10*/  SEL R12, R12, RZ, P3 ;  /* 0x000000ff0c0c7207 */ /* 0x000fe20001800000 */
[----:B------:R-:W-:Y:S01]  /*1b20*/  IMAD.U32 R9, RZ, RZ, UR17 ;  /* 0x00000011ff097e24 */ /* 0x000fe2000f8e00ff */
[----:B------:R-:W-:Y:S01]  /*1b30*/  USHF.R.S32.HI UR17, URZ, 0x1f, UR18 ;  /* 0x0000001f3f117899 */ /* 0x000fe20008011412 */
[----:B------:R-:W-:Y:S01]  /*1b40*/  BAR.SYNC.DEFER_BLOCKING 0x0 ;  /* 0x0000000000007b1d */ /* 0x000fe20000010000 */
[----:B------:R-:W-:Y:S02]  /*1b50*/  CS2R R86, SRZ ;  /* 0x0000000000567805 */ /* 0x000fe4000001ff00 */
[----:B------:R-:W-:Y:S02]  /*1b60*/  CS2R R84, SRZ ;  /* 0x0000000000547805 */ /* 0x000fe4000001ff00 */
[----:B------:R-:W-:Y:S01]  /*1b70*/  IADD3 R9, P2, P1, R4, UR18, R9 ;  /* 0x0000001204097c10 */ /* 0x000fe2000f95e009 */
[----:B------:R-:W-:Y:S01]  /*1b80*/  UIMAD.WIDE UR18, UR22, UR25, UR32 ;  /* 0x00000019161272a5 */ /* 0x000fe2000f8e0220 */
[----:B------:R-:W-:-:S02]  /*1b90*/  SHF.R.S32.HI R4, RZ, 0x1f, R4 ;  /* 0x0000001fff047819 */ /* 0x000fc40000011404 */
[----:B------:R-:W-:Y:S02]  /*1ba0*/  CS2R R78, SRZ ;  /* 0x00000000004e7805 */ /* 0x000fe4000001ff00 */
[----:B------:R-:W-:Y:S01]  /*1bb0*/  CS2R R76, SRZ ;  /* 0x00000000004c7805 */ /* 0x000fe2000001ff00 */
[----:B------:R-:W-:Y:S01]  /*1bc0*/  UIADD3 UR14, UP0, UR18, UR14, URZ ;  /* 0x0000000e120e7290 */ /* 0x000fe2000ff1e03f */
[----:B------:R-:W-:Y:S01]  /*1bd0*/  IADD3.X R4, R4, UR17, R7, P2, P1 ;  /* 0x0000001104047c10 */ /* 0x000fe200097e2407 */
[----:B------:R-:W-:Y:S01]  /*1be0*/  ULDC.64 UR16, c[0x0][0x478] ;  /* 0x00011e0000107ab9 */ /* 0x000fe20000000a00 */
[----:B------:R-:W-:Y:S01]  /*1bf0*/  IADD3 R8, P1, R12, R9, RZ ;  /* 0x000000090c087210 */ /* 0x000fe20007f3e0ff */
[----:B------:R-:W-:Y:S01]  /*1c00*/  UIADD3.X UR36, UR19, UR36, URZ, UP0, !UPT ;  /* 0x0000002413247290 */ /* 0x000fe200087fe43f */
[----:B------:R-:W-:Y:S01]  /*1c10*/  SEL R7, R10, RZ, P3 ;  /* 0x000000ff0a077207 */ /* 0x000fe20001800000 */
[----:B------:R-:W-:Y:S01]  /*1c20*/  UIMAD UR15, UR15, UR14, URZ ;  /* 0x0000000e0f0f72a4 */ /* 0x000fe2000f8e023f */
[----:B------:R-:W-:Y:S01]  /*1c30*/  IMAD.U32 R10, RZ, RZ, UR38 ;  /* 0x00000026ff0a7e24 */ /* 0x000fe2000f8e00ff */
[----:B------:R-:W-:Y:S01]  /*1c40*/  UIMAD.WIDE UR30, UR20, 0x4, UR16 ;  /* 0x00000004141e78a5 */ /* 0x000fe2000f8e0210 */
[----:B------:R-:W-:Y:S01]  /*1c50*/  CS2R R82, SRZ ;  /* 0x0000000000527805 */ /* 0x000fe2000001ff00 */
[----:B------:R-:W-:Y:S01]  /*1c60*/  IMAD.X R9, R7, 0x1, R4, P1 ;  /* 0x0000000107097824 */ /* 0x000fe200008e0604 */
[----:B------:R-:W-:Y:S01]  /*1c70*/  LEA.HI R7, R5, R6, RZ, 0x3 ;  /* 0x0000000605077211 */ /* 0x000fe200078f18ff */
[----:B------:R-:W-:Y:S01]  /*1c80*/  UIMAD UR36, UR36, UR38, UR15 ;  /* 0x00000026242472a4 */ /* 0x000fe2000f8e020f */
[----:B------:R-:W-:Y:S01]  /*1c90*/  CS2R R80, SRZ ;  /* 0x0000000000507805 */ /* 0x000fe2000001ff00 */
[----:B------:R-:W-:Y:S01]  /*1ca0*/  IMAD.WIDE.U32 R8, R10, UR14, R8 ;  /* 0x0000000e0a087c25 */ /* 0x000fe2000f8e0008 */
[----:B------:R-:W-:Y:S01]  /*1cb0*/  LOP3.LUT R7, R7, 0xfffffff8, RZ, 0xc0, !PT ;  /* 0xfffffff807077812 */ /* 0x000fe200078ec0ff */
[----:B------:R-:W-:Y:S01]  /*1cc0*/  ULDC.64 UR14, c[0x0][0x400] ;  /* 0x00010000000e7ab9 */ /* 0x000fe20000000a00 */
[----:B------:R2:W1:Y:S01]  /*1cd0*/  LDSM.16.M88.4 R116, [R214+UR5+0x10000] ;  /* 0x01000005d674783b */ /* 0x0004620008000200 */
[----:B------:R-:W-:-:S02]  /*1ce0*/  CS2R R74, SRZ ;  /* 0x00000000004a7805 */ /* 0x000fc4000001ff00 */
[----:B------:R-:W-:Y:S01]  /*1cf0*/  LEA R242, P2, R8, UR14, 0x2 ;  /* 0x0000000e08f27c11 */ /* 0x000fe2000f8410ff */
[----:B------:R-:W-:Y:S01]  /*1d00*/  IMAD.IADD R4, R6, 0x1, -R7 ;  /* 0x0000000106047824 */ /* 0x000fe200078e0a07 */
[----:B------:R-:W-:Y:S01]  /*1d10*/  UIADD3 UR14, -UR51, UR4, UR13 ;  /* 0x00000004330e7290 */ /* 0x000fe2000fffe10d */
[----:B------:R-:W-:Y:S01]  /*1d20*/  VIADD R7, R9, UR36 ;  /* 0x0000002409077c36 */ /* 0x000fe20008000000 */
[----:B------:R2:W3:Y:S01]  /*1d30*/  LDSM.16.M88.4 R120, [R214+UR5+0x10800] ;  /* 0x01080005d678783b */ /* 0x0004e20008000200 */
[----:B------:R-:W-:Y:S02]  /*1d40*/  CS2R R72, SRZ ;  /* 0x0000000000487805 */ /* 0x000fe4000001ff00 */
[----:B------:R-:W-:Y:S02]  /*1d50*/  LOP3.LUT P1, RZ, R4, 0x2, RZ, 0xc0, !PT ;  /* 0x0000000204ff7812 */ /* 0x000fe4000782c0ff */
[----:B------:R-:W-:Y:S02]  /*1d60*/  CS2R R70, SRZ ;  /* 0x0000000000467805 */ /* 0x000fe4000001ff00 */
[----:B------:R-:W-:Y:S01]  /*1d70*/  LEA.HI.X R243, R8, UR15, R7, 0x2, P2 ;  /* 0x0000000f08f37c11 */ /* 0x000fe200090f1407 */
[----:B------:R-:W-:Y:S01]  /*1d80*/  ULDC UR15, c[0x0][0x398] ;  /* 0x0000e600000f7ab9 */ /* 0x000fe20000000800 */
[----:B------:R-:W-:Y:S01]  /*1d90*/  IMAD.MOV.U32 R7, RZ, RZ, 0x20 ;  /* 0x00000020ff077424 */ /* 0x000fe200078e00ff */
[----:B------:R-:W-:Y:S01]  /*1da0*/  UIADD3 UR15, UR14, -UR15, URZ ;  /* 0x8000000f0e0f7290 */ /* 0x000fe2000fffe03f */
[----:B------:R2:W4:Y:S01]  /*1db0*/  LDSM.16.M88.4 R124, [R3+0x10000] ;  /* 0x01000000037c783b */ /* 0x0005220000000200 */
[----:B------:R-:W-:-:S02]  /*1dc0*/  CS2R R68, SRZ ;  /* 0x0000000000447805 */ /* 0x000fc4000001ff00 */
[----:B------:R-:W-:Y:S01]  /*1dd0*/  CS2R R46, SRZ ;  /* 0x00000000002e7805 */ /* 0x000fe2000001ff00 */
[----:B------:R-:W-:Y:S01]  /*1de0*/  USHF.R.S32.HI UR14, URZ, 0x1f, UR15 ;  /* 0x0000001f3f0e7899 */ /* 0x000fe2000801140f */
[----:B------:R-:W-:Y:S01]  /*1df0*/  SEL R7, R7, 0xffffffe0, !P1 ;  /* 0xffffffe007077807 */ /* 0x000fe20004800000 */
[----:B------:R2:W1:Y:S01]  /*1e00*/  LDSM.16.M88.4 R128, [R3+0x10800] ;  /* 0x010800000380783b */ /* 0x0004620000000200 */
[----:B------:R-:W-:Y:S01]  /*1e10*/  CS2R R44, SRZ ;  /* 0x00000000002c7805 */ /* 0x000fe2000001ff00 */
[----:B------:R-:W-:Y:S01]  /*1e20*/  ULEA.HI UR14, UR14, UR15, URZ, 0x6 ;  /* 0x0000000f0e0e7291 */ /* 0x000fe2000f8f303f */
[----:B------:R-:W-:Y:S01]  /*1e30*/  CS2R R50, SRZ ;  /* 0x0000000000327805 */ /* 0x000fe2000001ff00 */
[----:B------:R-:W-:Y:S01]  /*1e40*/  IMAD.IADD R4, R7, 0x1, R2 ;  /* 0x0000000107047824 */ /* 0x000fe200078e0202 */
[----:B------:R2:W1:Y:S01]  /*1e50*/  LDSM.16.M88.4 R132, [R2+0x10000] ;  /* 0x010000000284783b */ /* 0x0004620000000200 */
[----:B------:R-:W-:Y:S01]  /*1e60*/  USHF.R.S32.HI UR25, URZ, 0x6, UR14 ;  /* 0x000000063f197899 */ /* 0x000fe2000801140e */
[----:B------:R-:W-:-:S02]  /*1e70*/  CS2R R48, SRZ ;  /* 0x0000000000307805 */ /* 0x000fc4000001ff00 */
[----:B------:R-:W-:Y:S01]  /*1e80*/  CS2R R42, SRZ ;  /* 0x00000000002a7805 */ /* 0x000fe2000001ff00 */
[----:B------:R2:W1:Y:S01]  /*1e90*/  LDSM.16.M88.4 R140, [R4+0x10000] ;  /* 0x01000000048c783b */ /* 0x0004620000000200 */
[----:B------:R-:W-:Y:S01]  /*1ea0*/  UISETP.LT.AND UP0, UPT, URZ, UR25, UPT ;  /* 0x000000193f00728c */ /* 0x000fe2000bf01270 */
[----:B------:R-:W-:Y:S02]  /*1eb0*/  CS2R R40, SRZ ;  /* 0x0000000000287805 */ /* 0x000fe4000001ff00 */
[----:B------:R-:W-:Y:S01]  /*1ec0*/  CS2R R38, SRZ ;  /* 0x0000000000267805 */ /* 0x000fe2000001ff00 */
[----:B------:R2:W1:Y:S01]  /*1ed0*/  LDSM.16.M88.4 R144, [R4+0x10800] ;  /* 0x010800000490783b */ /* 0x0004620000000200 */
[----:B------:R-:W-:Y:S01]  /*1ee0*/  USEL UR25, URZ, UR25, !UP0 ;  /* 0x000000193f197287 */ /* 0x000fe2000c000000 */
[----:B------:R-:W-:Y:S02]  /*1ef0*/  CS2R R36, SRZ ;  /* 0x0000000000247805 */ /* 0x000fe4000001ff00 */
[----:B------:R-:W-:Y:S01]  /*1f00*/  CS2R R30, SRZ ;  /* 0x00000000001e7805 */ /* 0x000fe2000001ff00 */
[----:B------:R2:W1:Y:S01]  /*1f10*/  LDSM.16.M88.4 R172, [R4+0x12000] ;  /* 0x0120000004ac783b */ /* 0x0004620000000200 */
[----:B------:R-:W-:Y:S01]  /*1f20*/  UISETP.GT.AND UP0, UPT, UR21, UR25, UPT ;  /* 0x000000191500728c */ /* 0x000fe2000bf04270 */
[----:B------:R-:W-:-:S02]  /*1f30*/  CS2R R28, SRZ ;  /* 0x00000000001c7805 */ /* 0x000fc4000001ff00 */
[----:B------:R-:W-:Y:S01]  /*1f40*/  CS2R R34, SRZ ;  /* 0x0000000000227805 */ /* 0x000fe2000001ff00 */
[----:B------:R2:W1:Y:S01]  /*1f50*/  LDSM.16.M88.4 R176, [R4+0x12800] ;  /* 0x0128000004b0783b */ /* 0x0004620000000200 */
[----:B------:R-:W-:Y:S02]  /*1f60*/  CS2R R32, SRZ ;  /* 0x0000000000207805 */ /* 0x000fe4000001ff00 */
[----:B------:R-:W-:Y:S02]  /*1f70*/  CS2R R26, SRZ ;  /* 0x00000000001a7805 */ /* 0x000fe4000001ff00 */
[----:B------:R-:W-:Y:S01]  /*1f80*/  PLOP3.LUT P1, PT, PT, PT, UP0, 0x80, 0x0 ;  /* 0x000000000000781c */ /* 0x000fe20003f2f008 */
[----:B------:R2:W1:Y:S01]  /*1f90*/  LDSM.16.M88.4 R136, [R2+0x10800] ;  /* 0x010800000288783b */ /* 0x0004620000000200 */
[----:B------:R-:W-:Y:S02]  /*1fa0*/  CS2R R24, SRZ ;  /* 0x0000000000187805 */ /* 0x000fe4000001ff00 */
[----:B------:R-:W-:-:S02]  /*1fb0*/  CS2R R22, SRZ ;  /* 0x0000000000167805 */ /* 0x000fc4000001ff00 */
[----:B------:R-:W-:Y:S01]  /*1fc0*/  CS2R R20, SRZ ;  /* 0x0000000000147805 */ /* 0x000fe2000001ff00 */
[----:B------:R2:W1:Y:S04]  /*1fd0*/  LDSM.16.M88.4 R148, [R214+UR5+0x12000] ;  /* 0x01200005d694783b */ /* 0x0004680008000200 */
[----:B------:R2:W1:Y:S04]  /*1fe0*/  LDSM.16.M88.4 R152, [R214+UR5+0x12800] ;  /* 0x01280005d698783b */ /* 0x0004680008000200 */
[----:B------:R2:W1:Y:S04]  /*1ff0*/  LDSM.16.M88.4 R156, [R3+0x12000] ;  /* 0x01200000039c783b */ /* 0x0004680000000200 */
[----:B------:R2:W1:Y:S04]  /*2000*/  LDSM.16.M88.4 R160, [R3+0x12800] ;  /* 0x0128000003a0783b */ /* 0x0004680000000200 */
[----:B------:R2:W1:Y:S04]  /*2010*/  LDSM.16.M88.4 R164, [R2+0x12000] ;  /* 0x0120000002a4783b */ /* 0x0004680000000200 */
[----:B------:R2:W1:Y:S01]  /*2020*/  LDSM.16.M88.4 R168, [R2+0x12800] ;  /* 0x0128000002a8783b */ /* 0x0004620000000200 */
[----:B---34-:R-:W-:Y:S05]  /*2030*/  @!P1 BRA `(.L_x_51) ;  /* 0x0000002800489947 */ /* 0x018fea0003800000 */
[----:B------:R-:W-:Y:S01]  /*2040*/  LEA.HI R5, R5, R6, RZ, 0x4 ;  /* 0x0000000605057211 */ /* 0x000fe200078f20ff */
[----:B------:R-:W-:Y:S01]  /*2050*/  USHF.L.U32 UR49, UR44, 0x4, URZ ;  /* 0x000000042c317899 */ /* 0x000fe2000800063f */
[----:B------:R-:W3:Y:S01]  /*2060*/  LDC R234, c[0x0][0x2dc] ;  /* 0x0000b700ffea7b82 */ /* 0x000ee20000000800 */
[----:B------:R-:W-:Y:S01]  /*2070*/  USHF.L.U32 UR50, UR44, 0x3, URZ ;  /* 0x000000032c327899 */ /* 0x000fe2000800063f */
[----:B------:R-:W-:Y:S01]  /*2080*/  LOP3.LUT R5, R5, 0xfffffff0, RZ, 0xc0, !PT ;  /* 0xfffffff005057812 */ /* 0x000fe200078ec0ff */
[----:B------:R-:W-:Y:S01]  /*2090*/  UIADD3 UR43, UR49, 0x40, URZ ;  /* 0x00000040312b7890 */ /* 0x000fe2000fffe03f */
[----:B------:R-:W-:Y:S01]  /*20a0*/  IMAD.MOV.U32 R208, RZ, RZ, 0x20 ;  /* 0x00000020ffd07424 */ /* 0x000fe200078e00ff */
[----:B------:R-:W-:Y:S01]  /*20b0*/  UIADD3 UR40, UR49, 0x60, URZ ;  /* 0x0000006031287890 */ /* 0x000fe2000fffe03f */
[----:B------:R-:W-:Y:S01]  /*20c0*/  VIADD R210, R215, 0x2000 ;  /* 0x00002000d7d27836 */ /* 0x000fe20000000000 */
[----:B------:R-:W-:Y:S01]  /*20d0*/  UIADD3 UR19, UR49, 0x20, URZ ;  /* 0x0000002031137890 */ /* 0x000fe2000fffe03f */
[----:B------:R-:W-:Y:S01]  /*20e0*/  IMAD.IADD R5, R6, 0x1, -R5 ;  /* 0x0000000106057824 */ /* 0x000fe200078e0a05 */
[----:B------:R-:W-:Y:S01]  /*20f0*/  UIADD3 UR42, UR50, UR43, URZ ;  /* 0x0000002b322a7290 */ /* 0x000fe2000fffe03f */
[----:B------:R-:W-:Y:S01]  /*2100*/  VIADD R209, R216, 0x2000 ;  /* 0x00002000d8d17836 */ /* 0x000fe20000000000 */
[----:B------:R-:W-:Y:S01]  /*2110*/  UIADD3 UR39, UR50, UR40, URZ ;  /* 0x0000002832277290 */ /* 0x000fe2000fffe03f */
[----:B------:R-:W-:Y:S01]  /*2120*/  IMAD.MOV.U32 R207, RZ, RZ, 0x40 ;  /* 0x00000040ffcf7424 */ /* 0x000fe200078e00ff */
[----:B--2---:R-:W-:Y:S01]  /*2130*/  SHF.R.S32.HI R4, RZ, 0x1f, R5 ;  /* 0x0000001fff047819 */ /* 0x004fe20000011405 */
[----:B------:R-:W-:Y:S01]  /*2140*/  UIADD3 UR18, UR50, UR19, URZ ;  /* 0x0000001332127290 */ /* 0x000fe2000fffe03f */
[----:B------:R-:W-:Y:S01]  /*2150*/  SEL R210, R210, R215, !P0 ;  /* 0x000000d7d2d27207 */ /* 0x000fe20004000000 */
[----:B------:R-:W-:Y:S01]  /*2160*/  UIADD3 UR41, UR50, UR42, URZ ;  /* 0x0000002a32297290 */ /* 0x000fe2000fffe03f */
[----:B------:R-:W-:Y:S01]  /*2170*/  LEA.HI R4, R4, R5, RZ, 0x3 ;  /* 0x0000000504047211 */ /* 0x000fe200078f18ff */
[----:B------:R-:W-:Y:S01]  /*2180*/  UIADD3 UR38, UR50, UR39, URZ ;  /* 0x0000002732267290 */ /* 0x000fe2000fffe03f */
[----:B------:R-:W-:Y:S01]  /*2190*/  SEL R209, R209, R216, !P0 ;  /* 0x000000d8d1d17207 */ /* 0x000fe20004000000 */
[----:B------:R-:W-:Y:S01]  /*21a0*/  UIADD3 UR17, UR50, UR18, URZ ;  /* 0x0000001232117290 */ /* 0x000fe2000fffe03f */
[----:B------:R-:W-:Y:S01]  /*21b0*/  LOP3.LUT R4, R4, 0xfffffff8, RZ, 0xc0, !PT ;  /* 0xfffffff804047812 */ /* 0x000fe200078ec0ff */
[----:B------:R-:W-:Y:S01]  /*21c0*/  UIADD3 UR37, UR50, UR38, URZ ;  /* 0x0000002632257290 */ /* 0x000fe2000fffe03f */
[----:B------:R-:W-:Y:S01]  /*21d0*/  IMAD.MOV.U32 R233, RZ, RZ, 0x8 ;  /* 0x00000008ffe97424 */ /* 0x000fe200078e00ff */
[----:B------:R-:W-:Y:S01]  /*21e0*/  UIADD3 UR20, UR50, UR41, URZ ;  /* 0x0000002932147290 */ /* 0x000fe2000fffe03f */
[----:B------:R-:W-:Y:S01]  /*21f0*/  IMAD.MOV.U32 R95, RZ, RZ, RZ ;  /* 0x000000ffff5f7224 */ /* 0x000fe200078e00ff */
[----:B------:R-:W-:Y:S01]  /*2200*/  UIADD3 UR16, UR50, UR17, URZ ;  /* 0x0000001132107290 */ /* 0x000fe2000fffe03f */
[----:B------:R-:W-:Y:S01]  /*2210*/  IMAD.IADD R4, R5, 0x1, -R4 ;  /* 0x0000000105047824 */ /* 0x000fe200078e0a04 */
[----:B------:R-:W-:Y:S01]  /*2220*/  UIADD3 UR22, UR13, UR4, URZ ;  /* 0x000000040d167290 */ /* 0x000fe2000fffe03f */
[----:B------:R-:W-:Y:S01]  /*2230*/  LEA R210, R210, UR5, 0x1 ;  /* 0x00000005d2d27c11 */ /* 0x000fe2000f8e08ff */
[----:B------:R-:W-:Y:S01]  /*2240*/  UIADD3 UR36, UR50, UR37, URZ ;  /* 0x0000002532247290 */ /* 0x000fe2000fffe03f */
[----:B------:R-:W-:Y:S01]  /*2250*/  LEA R209, R209, UR5, 0x1 ;  /* 0x00000005d1d17c11 */ /* 0x000fe2000f8e08ff */
[----:B------:R-:W-:Y:S01]  /*2260*/  UIADD3 UR15, UR50, UR16, URZ ;  /* 0x00000010320f7290 */ /* 0x000fe2000fffe03f */
[----:B------:R-:W-:Y:S01]  /*2270*/  R2P PR, R4, 0x6 ;  /* 0x0000000604007804 */ /* 0x000fe20000000000 */
[----:B------:R-:W-:-:S02]  /*2280*/  UIADD3 UR13, UR50, UR20, URZ ;  /* 0x00000014320d7290 */ /* 0x000fc4000fffe03f */
[----:B------:R-:W-:Y:S02]  /*2290*/  UIMAD UR48, UR44, 0x18, URZ ;  /* 0x000000182c3078a4 */ /* 0x000fe4000f8e023f */
[----:B------:R-:W-:Y:S01]  /*22a0*/  SEL R208, R208, 0xffffffe0, !P1 ;  /* 0xffffffe0d0d07807 */ /* 0x000fe20004800000 */
[----:B------:R-:W-:Y:S01]  /*22b0*/  USHF.L.U32 UR47, UR44, 0x5, URZ ;  /* 0x000000052c2f7899 */ /* 0x000fe2000800063f */
[----:B------:R-:W-:Y:S01]  /*22c0*/  SEL R207, R207, 0xffffffc0, !P2 ;  /* 0xffffffc0cfcf7807 */ /* 0x000fe20005000000 */
[----:B------:R-:W-:Y:S02]  /*22d0*/  UIMAD UR46, UR44, 0x28, URZ ;  /* 0x000000282c2e78a4 */ /* 0x000fe4000f8e023f */
[----:B------:R-:W-:Y:S01]  /*22e0*/  IMAD.IADD R206, R211, 0x1, R208 ;  /* 0x00000001d3ce7824 */ /* 0x000fe200078e02d0 */
[----:B------:R-:W-:Y:S02]  /*22f0*/  UIMAD UR45, UR44, 0x30, URZ ;  /* 0x000000302c2d78a4 */ /* 0x000fe4000f8e023f */
[----:B------:R-:W-:-:S02]  /*2300*/  UIMAD UR44, UR44, 0x38, URZ ;  /* 0x000000382c2c78a4 */ /* 0x000fc4000f8e023f */
[----:B------:R-:W-:Y:S02]  /*2310*/  UIADD3 UR22, -UR51, 0x40, UR22 ;  /* 0x0000004033167890 */ /* 0x000fe4000fffe116 */
[----:B------:R-:W-:Y:S02]  /*2320*/  UIADD3 UR35, UR50, UR36, URZ ;  /* 0x0000002432237290 */ /* 0x000fe4000fffe03f */
[----:B------:R-:W-:Y:S02]  /*2330*/  UIADD3 UR14, UR50, UR15, URZ ;  /* 0x0000000f320e7290 */ /* 0x000fe4000fffe03f */
[----:B------:R-:W-:Y:S01]  /*2340*/  UIADD3 UR4, UR50, UR13, URZ ;  /* 0x0000000d32047290 */ /* 0x000fe2000fffe03f */
[----:B------:R-:W-:Y:S01]  /*2350*/  IADD3 R204, R211, R207, RZ ;  /* 0x000000cfd3cc7210 */ /* 0x000fe20007ffe0ff */
[----:B------:R-:W-:Y:S01]  /*2360*/  ULDC UR21, c[0x0][0x270] ;  /* 0x00009c0000157ab9 */ /* 0x000fe20000000800 */
[----:B------:R-:W-:Y:S01]  /*2370*/  IADD3 R205, R207, R206, RZ ;  /* 0x000000cecfcd7210 */ /* 0x000fe20007ffe0ff */
[----:B---3--:R-:W-:-:S08]  /*2380*/  ULDC UR27, c[0x0][0x2ec] ;  /* 0x0000bb00001b7ab9 */ /* 0x008fd00000000800 */
.L_x_54:
[----:B------:R-:W0:Y:S01]  /*2390*/  LDGDEPBAR ;  /* 0x00000000000079af */ /* 0x000e220000000000 */
[C---:B------:R-:W-:Y:S01]  /*23a0*/  IMAD.IADD R182, R209.reuse, 0x1, R208 ;  /* 0x00000001d1b67824 */ /* 0x040fe200078e02d0 */
[----:B------:R-:W-:Y:S01]  /*23b0*/  USHF.L.U32 UR32, UR34, 0x6, URZ ;  /* 0x0000000622207899 */ /* 0x000fe2000800063f */
[----:B------:R-:W-:Y:S02]  /*23c0*/  IMAD.IADD R181, R209, 0x1, R207 ;  /* 0x00000001d1b57824 */ /* 0x000fe400078e02cf */
[----:B-----5:R-:W-:Y:S01]  /*23d0*/  FMUL.FTZ R198, R236, 1.4426950216293334961 ;  /* 0x3fb8aa3becc67820 */ /* 0x020fe20000410000 */
[----:B------:R-:W-:Y:S01]  /*23e0*/  IMAD.U32 R195, RZ, RZ, UR9 ;  /* 0x00000009ffc37e24 */ /* 0x000fe2000f8e00ff */
[----:B------:R-:W-:Y:S01]  /*23f0*/  IADD3 R180, R182, R207, RZ ;  /* 0x000000cfb6b47210 */ /* 0x000fe20007ffe0ff */
[----:B------:R-:W-:Y:S01]  /*2400*/  UISETP.GE.AND UP0, UPT, UR32, UR22, UPT ;  /* 0x000000162000728c */ /* 0x000fe2000bf06270 */
[----:B------:R-:W-:Y:S01]  /*2410*/  IMAD.U32 R202, RZ, RZ, UR32 ;  /* 0x00000020ffca7e24 */ /* 0x000fe2000f8e00ff */
[----:B------:R-:W-:Y:S01]  /*2420*/  FSETP.NEU.FTZ.AND P1, PT, R236, -INF , PT ;  /* 0xff800000ec00780b */ /* 0x000fe20003f3d000 */
[----:B------:R-:W-:Y:S01]  /*2430*/  FMUL.FTZ R200, R235, 1.4426950216293334961 ;  /* 0x3fb8aa3bebc87820 */ /* 0x000fe20000410000 */
[----:B------:R-:W-:Y:S02]  /*2440*/  UISETP.GT.AND UP3, UPT, UR34, UR25, UPT ;  /* 0x000000192200728c */ /* 0x000fe4000bf64270 */
[----:B------:R-:W-:Y:S02]  /*2450*/  PLOP3.LUT P0, PT, PT, PT, UP0, 0x80, 0x0 ;  /* 0x000000000000781c */ /* 0x000fe40003f0f008 */
[----:B------:R-:W-:Y:S01]  /*2460*/  FSEL R198, R198, RZ, P1 ;  /* 0x000000ffc6c67208 */ /* 0x000fe20000800000 */
[----:B------:R-:W-:Y:S04]  /*2470*/  DEPBAR.LE SB0, 0x0 ;  /* 0x000080000000791a */ /* 0x000fe80000000000 */
[----:B------:R-:W-:Y:S06]  /*2480*/  BAR.SYNC.DEFER_BLOCKING 0x0 ;  /* 0x0000000000007b1d */ /* 0x000fec0000010000 */
[----:B------:R-:W-:Y:S02]  /*2490*/  @!P0 LEA R195, R195, R218, 0x6 ;  /* 0x000000dac3c38211 */ /* 0x000fe400078e30ff */
[----:B------:R-:W-:Y:S02]  /*24a0*/  @!P0 IADD3 R202, R202, UR51, R221 ;  /* 0x00000033caca8c10 */ /* 0x000fe4000fffe0dd */
[C---:B------:R-:W-:Y:S01]  /*24b0*/  @!P0 IADD3 R191, R195.reuse, 0x9, RZ ;  /* 0x00000009c3bf8810 */ /* 0x040fe20007ffe0ff */
[C---:B------:R-:W-:Y:S01]  /*24c0*/  @!P0 VIADD R185, R195.reuse, 0x1 ;  /* 0x00000001c3b98836 */ /* 0x040fe20000000000 */
[C---:B------:R-:W-:Y:S01]  /*24d0*/  @!P0 VIMNMX R196, R202.reuse, UR51, PT ;  /* 0x00000033cac48c48 */ /* 0x040fe2000bfe0100 */
[C---:B------:R-:W-:Y:S01]  /*24e0*/  @!P0 VIADD R189, R195.reuse, 0x8 ;  /* 0x00000008c3bd8836 */ /* 0x040fe20000000000 */
[C---:B------:R-:W-:Y:S01]  /*24f0*/  @!P0 IADD3 R199, R195.reuse, 0x18, RZ ;  /* 0x00000018c3c78810 */ /* 0x040fe20007ffe0ff */
[C---:B------:R-:W-:Y:S01]  /*2500*/  @!P0 VIADD R197, R195.reuse, 0x11 ;  /* 0x00000011c3c58836 */ /* 0x040fe20000000000 */
[CC--:B------:R-:W-:Y:S01]  /*2510*/  @!P0 ISETP.GE.AND P2, PT, R195.reuse, R196.reuse, PT ;  /* 0x000000c4c300820c */ /* 0x0c0fe20003f46270 */
[----:B------:R-:W-:Y:S01]  /*2520*/  @!P0 VIADD R201, R195, 0x19 ;  /* 0x00000019c3c98836 */ /* 0x000fe20000000000 */
[----:B------:R-:W-:Y:S02]  /*2530*/  @!P0 VIADDMNMX R202, R202, R233, UR51, PT ;  /* 0x00000033caca8e46 */ /* 0x000fe4000b8001e9 */
[----:B------:R-:W-:Y:S01]  /*2540*/  @!P0 ISETP.GE.AND P1, PT, R185, R196, PT ;  /* 0x000000c4b900820c */ /* 0x000fe20003f26270 */
[----:B------:R-:W-:Y:S06]  /*2550*/  LDSM.16.M88.4 R52, [R209] ;  /* 0x00000000d134783b */ /* 0x000fec0000000200 */
[----:B------:R-:W2:Y:S06]  /*2560*/  LDSM.16.M88.4 R56, [R214+UR5+0xc000] ;  /* 0x00c00005d638783b */ /* 0x000eac0008000200 */
[----:B------:R-:W3:Y:S06]  /*2570*/  LDSM.16.M88.4 R60, [R214+UR5+0xc800] ;  /* 0x00c80005d63c783b */ /* 0x000eec0008000200 */
[----:B------:R-:W-:Y:S06]  /*2580*/  LDSM.16.M88.4 R64, [R182] ;  /* 0x00000000b640783b */ /* 0x000fec0000000200 */
[----:B------:R-:W4:Y:S06]  /*2590*/  LDSM.16.M88.4 R100, [R3+0xc000] ;  /* 0x00c000000364783b */ /* 0x000f2c0000000200 */
[----:B------:R-:W1:Y:S06]  /*25a0*/  LDSM.16.M88.4 R104, [R3+0xc800] ;  /* 0x00c800000368783b */ /* 0x000e6c0000000200 */
[----:B------:R-:W-:Y:S06]  /*25b0*/  LDSM.16.M88.4 R108, [R181] ;  /* 0x00000000b56c783b */ /* 0x000fec0000000200 */
[----:B------:R-:W1:Y:S01]  /*25c0*/  LDSM.16.M88.4 R112, [R2+0xc000] ;  /* 0x00c000000270783b */ /* 0x000e620000000200 */
[C---:B--2---:R-:W-:Y:S06]  /*25d0*/  HMMA.16816.F32 R4, R52.reuse, R56, RZ ;  /* 0x000000383404723c */ /* 0x044fec00000018ff */
[C---:B------:R-:W-:Y:S01]  /*25e0*/  HMMA.16816.F32 R8, R52.reuse, R58, RZ ;  /* 0x0000003a3408723c */ /* 0x040fe200000018ff */
[----:B------:R-:W-:Y:S05]  /*25f0*/  LDSM.16.M88.4 R56, [R180] ;  /* 0x00000000b438783b */ /* 0x000fea0000000200 */
[C---:B---3--:R-:W-:Y:S06]  /*2600*/  HMMA.16816.F32 R12, R52.reuse, R60, RZ ;  /* 0x0000003c340c723c */ /* 0x048fec00000018ff */
[----:B------:R-:W-:Y:S01]  /*2610*/  HMMA.16816.F32 R16, R52, R62, RZ ;  /* 0x0000003e3410723c */ /* 0x000fe200000018ff */
[----:B------:R-:W2:Y:S05]  /*2620*/  LDSM.16.M88.4 R52, [R2+0xc800] ;  /* 0x00c800000234783b */ /* 0x000eaa0000000200 */
[C---:B----4-:R-:W-:Y:S01]  /*2630*/  HMMA.16816.F32 R4, R64.reuse, R100, R4 ;  /* 0x000000644004723c */ /* 0x050fe20000001804 */
[----:B------:R-:W3:Y:S05]  /*2640*/  LDSM.16.M88.4 R60, [R213] ;  /* 0x00000000d53c783b */ /* 0x000eea0000000200 */
[C---:B------:R-:W-:Y:S01]  /*2650*/  HMMA.16816.F32 R8, R64.reuse, R102, R8 ;  /* 0x000000664008723c */ /* 0x040fe20000001808 */
[----:B------:R-:W-:Y:S05]  /*2660*/  LDSM.16.M88.4 R100, [R209+0x2000] ;  /* 0x00200000d164783b */ /* 0x000fea0000000200 */
[C---:B-1----:R-:W-:Y:S06]  /*2670*/  HMMA.16816.F32 R12, R64.reuse, R104, R12 ;  /* 0x00000068400c723c */ /* 0x042fec000000180c */
[----:B------:R-:W-:Y:S01]  /*2680*/  HMMA.16816.F32 R16, R64, R106, R16 ;  /* 0x0000006a4010723c */ /* 0x000fe20000001810 */
[----:B------:R-:W1:Y:S05]  /*2690*/  LDSM.16.M88.4 R64, [R213+0x800] ;  /* 0x00080000d540783b */ /* 0x000e6a0000000200 */
[C---:B------:R-:W-:Y:S01]  /*26a0*/  HMMA.16816.F32 R4, R108.reuse, R112, R4 ;  /* 0x000000706c04723c */ /* 0x040fe20000001804 */
[----:B------:R-:W4:Y:S05]  /*26b0*/  LDSM.16.M88.4 R104, [R214+UR5+0xe000] ;  /* 0x00e00005d668783b */ /* 0x000f2a0008000200 */
[C---:B------:R-:W-:Y:S01]  /*26c0*/  HMMA.16816.F32 R8, R108.reuse, R114, R8 ;  /* 0x000000726c08723c */ /* 0x040fe20000001808 */
[----:B------:R-:W-:Y:S05]  /*26d0*/  LDSM.16.M88.4 R112, [R3+0xe000] ;  /* 0x00e000000370783b */ /* 0x000fea0000000200 */
[C---:B--2---:R-:W-:Y:S06]  /*26e0*/  HMMA.16816.F32 R12, R108.reuse, R52, R12 ;  /* 0x000000346c0c723c */ /* 0x044fec000000180c */
[----:B------:R-:W-:Y:S01]  /*26f0*/  HMMA.16816.F32 R16, R108, R54, R16 ;  /* 0x000000366c10723c */ /* 0x000fe20000001810 */
[----:B------:R-:W2:Y:S05]  /*2700*/  LDSM.16.M88.4 R52, [R214+UR5+0xe800] ;  /* 0x00e80005d634783b */ /* 0x000eaa0008000200 */
[C---:B---3--:R-:W-:Y:S01]  /*2710*/  HMMA.16816.F32 R4, R56.reuse, R60, R4 ;  /* 0x0000003c3804723c */ /* 0x048fe20000001804 */
[----:B------:R-:W3:Y:S05]  /*2720*/  LDSM.16.M88.4 R108, [R182+0x2000] ;  /* 0x00200000b66c783b */ /* 0x000eea0000000200 */
[C---:B------:R-:W-:Y:S01]  /*2730*/  HMMA.16816.F32 R8, R56.reuse, R62, R8 ;  /* 0x0000003e3808723c */ /* 0x040fe20000001808 */
[----:B------:R-:W-:Y:S05]  /*2740*/  LDSM.16.M88.4 R60, [R181+0x2000] ;  /* 0x00200000b53c783b */ /* 0x000fea0000000200 */
[C---:B-1----:R-:W-:Y:S06]  /*2750*/  HMMA.16816.F32 R12, R56.reuse, R64, R12 ;  /* 0x00000040380c723c */ /* 0x042fec000000180c */
[----:B------:R-:W-:Y:S01]  /*2760*/  HMMA.16816.F32 R16, R56, R66, R16 ;  /* 0x000000423810723c */ /* 0x000fe20000001810 */
[----:B------:R-:W1:Y:S05]  /*2770*/  LDSM.16.M88.4 R56, [R3+0xe800] ;  /* 0x00e800000338783b */ /* 0x000e6a0000000200 */
[C---:B----4-:R-:W-:Y:S01]  /*2780*/  HMMA.16816.F32 R4, R100.reuse, R104, R4 ;  /* 0x000000686404723c */ /* 0x050fe20000001804 */
[----:B------:R-:W4:Y:S05]  /*2790*/  LDSM.16.M88.4 R64, [R2+0xe000] ;  /* 0x00e000000240783b */ /* 0x000f2a0000000200 */
[C---:B------:R-:W-:Y:S01]  /*27a0*/  HMMA.16816.F32 R8, R100.reuse, R106, R8 ;  /* 0x0000006a6408723c */ /* 0x040fe20000001808 */
[----:B------:R-:W-:Y:S05]  /*27b0*/  LDSM.16.M88.4 R104, [R213+0x2000] ;  /* 0x00200000d568783b */ /* 0x000fea0000000200 */
[C---:B--2---:R-:W-:Y:S06]  /*27c0*/  HMMA.16816.F32 R12, R100.reuse, R52, R12 ;  /* 0x00000034640c723c */ /* 0x044fec000000180c */
[----:B------:R-:W-:Y:S01]  /*27d0*/  HMMA.16816.F32 R16, R100, R54, R16 ;  /* 0x000000366410723c */ /* 0x000fe20000001810 */
[----:B------:R-:W2:Y:S05]  /*27e0*/  LDSM.16.M88.4 R52, [R2+0xe800] ;  /* 0x00e800000234783b */ /* 0x000eaa0000000200 */
[C---:B---3--:R-:W-:Y:S01]  /*27f0*/  HMMA.16816.F32 R4, R108.reuse, R112, R4 ;  /* 0x000000706c04723c */ /* 0x048fe20000001804 */
[----:B------:R-:W3:Y:S05]  /*2800*/  LDSM.16.M88.4 R100, [R180+0x2000] ;  /* 0x00200000b464783b */ /* 0x000eea0000000200 */
[C---:B------:R-:W-:Y:S06]  /*2810*/  HMMA.16816.F32 R8, R108.reuse, R114, R8 ;  /* 0x000000726c08723c */ /* 0x040fec0000001808 */
[C---:B-1----:R-:W-:Y:S06]  /*2820*/  HMMA.16816.F32 R12, R108.reuse, R56, R12 ;  /* 0x000000386c0c723c */ /* 0x042fec000000180c */
[----:B------:R-:W-:Y:S06]  /*2830*/  HMMA.16816.F32 R16, R108, R58, R16 ;  /* 0x0000003a6c10723c */ /* 0x000fec0000001810 */
[C---:B----4-:R-:W-:Y:S06]  /*2840*/  HMMA.16816.F32 R4, R60.reuse, R64, R4 ;  /* 0x000000403c04723c */ /* 0x050fec0000001804 */
[C---:B------:R-:W-:Y:S06]  /*2850*/  HMMA.16816.F32 R8, R60.reuse, R66, R8 ;  /* 0x000000423c08723c */ /* 0x040fec0000001808 */
[C---:B--2---:R-:W-:Y:S05]  /*2860*/  HMMA.16816.F32 R12, R60.reuse, R52, R12 ;  /* 0x000000343c0c723c */ /* 0x044fea000000180c */
[----:B------:R-:W-:Y:S01]  /*2870*/  LEA R67, R216, UR5, 0x1 ;  /* 0x00000005d8437c11 */ /* 0x000fe2000f8e08ff */
[----:B------:R-:W-:Y:S01]  /*2880*/  HMMA.16816.F32 R16, R60, R54, R16 ;  /* 0x000000363c10723c */ /* 0x000fe20000001810 */
[----:B------:R-:W1:Y:S04]  /*2890*/  LDSM.16.M88.4 R52, [R213+0x2800] ;  /* 0x00280000d534783b */ /* 0x000e680000000200 */
[C---:B------:R-:W-:Y:S01]  /*28a0*/  IMAD.IADD R65, R207.reuse, 0x1, R67 ;  /* 0x00000001cf417824 */ /* 0x040fe200078e0243 */
[C---:B---3--:R-:W-:Y:S05]  /*28b0*/  HMMA.16816.F32 R4, R100.reuse, R104, R4 ;  /* 0x000000686404723c */ /* 0x048fea0000001804 */
[----:B------:R-:W-:Y:S01]  /*28c0*/  IADD3 R66, R208, R67, RZ ;  /* 0x00000043d0427210 */ /* 0x000fe20007ffe0ff */
[C---:B------:R-:W-:Y:S05]  /*28d0*/  HMMA.16816.F32 R8, R100.reuse, R106, R8 ;  /* 0x0000006a6408723c */ /* 0x040fea0000001808 */
[----:B------:R-:W-:Y:S11]  /*28e0*/  IADD3 R64, R207, R66, RZ ;  /* 0x00000042cf407210 */ /* 0x000ff60007ffe0ff */
[----:B------:R-:W-:Y:S02]  /*28f0*/  @!UPT UIADD3 URZ, URZ, URZ, URZ ;  /* 0x0000003f3f3ff290 */ /* 0x000fe4000fffe03f */
[----:B------:R-:W-:Y:S02]  /*2900*/  @!P0 FSEL R5, R5, -INF , !P1 ;  /* 0xff80000005058808 */ /* 0x000fe40004800000 */
[----:B------:R-:W-:Y:S02]  /*2910*/  FSETP.NEU.FTZ.AND P1, PT, R235, -INF , PT ;  /* 0xff800000eb00780b */ /* 0x000fe40003f3d000 */
[----:B------:R-:W-:Y:S01]  /*2920*/  @!P0 FSEL R4, R4, -INF , !P2 ;  /* 0xff80000004048808 */ /* 0x000fe20005000000 */
[--C-:B------:R-:W-:Y:S01]  /*2930*/  FFMA.FTZ R184, R5, UR27, -R198.reuse ;  /* 0x0000001b05b87c23 */ /* 0x100fe200080108c6 */
[----:B------:R-:W-:Y:S02]  /*2940*/  FSEL R200, R200, RZ, P1 ;  /* 0x000000ffc8c87208 */ /* 0x000fe40000800000 */
[-C--:B------:R-:W-:Y:S01]  /*2950*/  @!P0 ISETP.GE.AND P1, PT, R185, R202.reuse, PT ;  /* 0x000000cab900820c */ /* 0x080fe20003f26270 */
[----:B------:R-:W-:Y:S01]  /*2960*/  FFMA.FTZ R183, R4, UR27, -R198 ;  /* 0x0000001b04b77c23 */ /* 0x000fe200080108c6 */
[----:B------:R-:W-:Y:S01]  /*2970*/  @!P0 ISETP.GE.AND P2, PT, R195, R202, PT ;  /* 0x000000cac300820c */ /* 0x000fe20003f46270 */
[C---:B-1----:R-:W-:Y:S01]  /*2980*/  HMMA.16816.F32 R12, R100.reuse, R52, R12 ;  /* 0x00000034640c723c */ /* 0x042fe2000000180c */
[----:B------:R-:W-:Y:S02]  /*2990*/  MUFU.EX2 R184, R184 ;  /* 0x000000b800b87308 */ /* 0x000fe40000000800 */
[----:B------:R-:W-:Y:S02]  /*29a0*/  @!P0 FSEL R7, R7, -INF , !P1 ;  /* 0xff80000007078808 */ /* 0x000fe40004800000 */
[-C--:B------:R-:W-:Y:S01]  /*29b0*/  @!P0 ISETP.GE.AND P1, PT, R189, R196.reuse, PT ;  /* 0x000000c4bd00820c */ /* 0x080fe20003f26270 */
[----:B------:R-:W-:Y:S05]  /*29c0*/  HMMA.16816.F32 R16, R100, R54, R16 ;  /* 0x000000366410723c */ /* 0x000fea0000001810 */
[----:B------:R-:W1:Y:S01]  /*29d0*/  MUFU.EX2 R183, R183 ;  /* 0x000000b700b77308 */ /* 0x000e620000000800 */
[----:B------:R-:W-:Y:S01]  /*29e0*/  @!P0 FSEL R8, R8, -INF , !P1 ;  /* 0xff80000008088808 */ /* 0x000fe20004800000 */
[----:B------:R-:W-:Y:S01]  /*29f0*/  FFMA.FTZ R186, R7, UR27, -R200 ;  /* 0x0000001b07ba7c23 */ /* 0x000fe200080108c8 */
[----:B------:R-:W-:Y:S04]  /*2a00*/  @!P0 ISETP.GE.AND P1, PT, R191, R196, PT ;  /* 0x000000c4bf00820c */ /* 0x000fe80003f26270 */
[----:B------:R-:W-:Y:S01]  /*2a10*/  @!P0 FSEL R9, R9, -INF , !P1 ;  /* 0xff80000009098808 */ /* 0x000fe20004800000 */
[--C-:B------:R-:W-:Y:S01]  /*2a20*/  FFMA.FTZ R187, R8, UR27, -R198.reuse ;  /* 0x0000001b08bb7c23 */ /* 0x100fe200080108c6 */
[-C--:B------:R-:W-:Y:S01]  /*2a30*/  @!P0 ISETP.GE.AND P1, PT, R189, R202.reuse, PT ;  /* 0x000000cabd00820c */ /* 0x080fe20003f26270 */
[----:B------:R-:W-:Y:S01]  /*2a40*/  MUFU.EX2 R186, R186 ;  /* 0x000000ba00ba7308 */ /* 0x000fe20000000800 */
[----:B------:R-:W-:Y:S01]  /*2a50*/  @!P0 FSEL R6, R6, -INF , !P2 ;  /* 0xff80000006068808 */ /* 0x000fe20005000000 */
[----:B------:R-:W-:Y:S01]  /*2a60*/  FFMA.FTZ R188, R9, UR27, -R198 ;  /* 0x0000001b09bc7c23 */ /* 0x000fe200080108c6 */
[----:B------:R-:W-:Y:S02]  /*2a70*/  @!P0 FSEL R10, R10, -INF , !P1 ;  /* 0xff8000000a0a8808 */ /* 0x000fe40004800000 */
[----:B------:R-:W-:Y:S01]  /*2a80*/  @!P0 ISETP.GE.AND P1, PT, R191, R202, PT ;  /* 0x000000cabf00820c */ /* 0x000fe20003f26270 */
[----:B------:R-:W-:Y:S01]  /*2a90*/  @!P0 VIADD R191, R195, 0x10 ;  /* 0x00000010c3bf8836 */ /* 0x000fe20000000000 */
[-C--:B------:R-:W-:Y:S01]  /*2aa0*/  @!P0 ISETP.GE.AND P2, PT, R197, R196.reuse, PT ;  /* 0x000000c4c500820c */ /* 0x080fe20003f46270 */
[--C-:B------:R-:W-:Y:S01]  /*2ab0*/  FFMA.FTZ R185, R6, UR27, -R200.reuse ;  /* 0x0000001b06b97c23 */ /* 0x100fe200080108c8 */
[----:B------:R-:W-:Y:S01]  /*2ac0*/  @!P0 FSEL R11, R11, -INF , !P1 ;  /* 0xff8000000b0b8808 */ /* 0x000fe20004800000 */
[--C-:B------:R-:W-:Y:S01]  /*2ad0*/  FFMA.FTZ R189, R10, UR27, -R200.reuse ;  /* 0x0000001b0abd7c23 */ /* 0x100fe200080108c8 */
[----:B------:R-:W-:Y:S01]  /*2ae0*/  @!P0 ISETP.GE.AND P1, PT, R191, R196, PT ;  /* 0x000000c4bf00820c */ /* 0x000fe20003f26270 */
[----:B------:R-:W-:Y:S01]  /*2af0*/  MUFU.EX2 R187, R187 ;  /* 0x000000bb00bb7308 */ /* 0x000fe20000000800 */
[----:B------:R-:W-:Y:S01]  /*2b00*/  @!P0 FSEL R13, R13, -INF , !P2 ;  /* 0xff8000000d0d8808 */ /* 0x000fe20005000000 */
[----:B------:R-:W-:Y:S01]  /*2b10*/  FFMA.FTZ R190, R11, UR27, -R200 ;  /* 0x0000001b0bbe7c23 */ /* 0x000fe200080108c8 */
[----:B------:R-:W-:Y:S02]  /*2b20*/  @!P0 FSEL R12, R12, -INF , !P1 ;  /* 0xff8000000c0c8808 */ /* 0x000fe40004800000 */
[----:B------:R-:W-:Y:S01]  /*2b30*/  IADD3 R244, P1, R231, UR30, RZ ;  /* 0x0000001ee7f47c10 */ /* 0x000fe2000ff3e0ff */
[--C-:B------:R-:W-:Y:S01]  /*2b40*/  FFMA.FTZ R193, R13, UR27, -R198.reuse ;  /* 0x0000001b0dc17c23 */ /* 0x100fe200080108c6 */
[-C--:B------:R-:W-:Y:S03]  /*2b50*/  @!P0 ISETP.GE.AND P2, PT, R199, R202.reuse, PT ;  /* 0x000000cac700820c */ /* 0x080fe60003f46270 */
[----:B------:R-:W-:Y:S01]  /*2b60*/  MUFU.EX2 R185, R185 ;  /* 0x000000b900b97308 */ /* 0x000fe20000000800 */
[----:B------:R-:W-:Y:S01]  /*2b70*/  IADD3.X R245, R230, UR31, RZ, P1, !PT ;  /* 0x0000001fe6f57c10 */ /* 0x000fe20008ffe4ff */
[----:B------:R-:W-:Y:S01]  /*2b80*/  FFMA.FTZ R192, R12, UR27, -R198 ;  /* 0x0000001b0cc07c23 */ /* 0x000fe200080108c6 */
[-C--:B------:R-:W-:Y:S02]  /*2b90*/  @!P0 ISETP.GE.AND P1, PT, R191, R202.reuse, PT ;  /* 0x000000cabf00820c */ /* 0x080fe40003f26270 */
[----:B------:R-:W-:Y:S01]  /*2ba0*/  @!P0 FSEL R18, R18, -INF , !P2 ;  /* 0xff80000012128808 */ /* 0x000fe20005000000 */
[----:B------:R-:W2:Y:S01]  /*2bb0*/  LDG.E R191, desc[UR52][R244.64] ;  /* 0x00000034f4bf7981 */ /* 0x000ea2000c1e1900 */
[----:B------:R-:W-:Y:S03]  /*2bc0*/  @!P0 FSEL R14, R14, -INF , !P1 ;  /* 0xff8000000e0e8808 */ /* 0x000fe60004800000 */
[----:B------:R-:W3:Y:S01]  /*2bd0*/  MUFU.EX2 R188, R188 ;  /* 0x000000bc00bc7308 */ /* 0x000ee20000000800 */
[----:B------:R-:W-:Y:S01]  /*2be0*/  @!P0 ISETP.GE.AND P1, PT, R197, R202, PT ;  /* 0x000000cac500820c */ /* 0x000fe20003f26270 */
[----:B------:R4:W2:Y:S01]  /*2bf0*/  LDG.E R195, desc[UR52][R244.64+0x20] ;  /* 0x00002034f4c37981 */ /* 0x0008a2000c1e1900 */
[----:B-1----:R-:W-:Y:S01]  /*2c00*/  F2FP.F16.F32.PACK_AB R246, R184, R183 ;  /* 0x000000b7b8f6723e */ /* 0x002fe200000000ff */
[--C-:B------:R-:W-:Y:S01]  /*2c10*/  FFMA.FTZ R194, R14, UR27, -R200.reuse ;  /* 0x0000001b0ec27c23 */ /* 0x100fe200080108c8 */
[----:B------:R-:W-:Y:S02]  /*2c20*/  @!P0 FSEL R15, R15, -INF , !P1 ;  /* 0xff8000000f0f8808 */ /* 0x000fe40004800000 */
[-C--:B------:R-:W-:Y:S03]  /*2c30*/  @!P0 ISETP.GE.AND P1, PT, R199, R196.reuse, PT ;  /* 0x000000c4c700820c */ /* 0x080fe60003f26270 */
[----:B------:R-:W-:Y:S01]  /*2c40*/  MUFU.EX2 R189, R189 ;  /* 0x000000bd00bd7308 */ /* 0x000fe20000000800 */
[----:B------:R-:W-:Y:S01]  /*2c50*/  STS [R225+0x12000], R246 ;  /* 0x012000f6e1007388 */ /* 0x000fe20000000800 */
[----:B------:R-:W-:Y:S01]  /*2c60*/  FFMA.FTZ R197, R15, UR27, -R200 ;  /* 0x0000001b0fc57c23 */ /* 0x000fe200080108c8 */
[----:B------:R-:W-:Y:S02]  /*2c70*/  @!P0 FSEL R16, R16, -INF , !P1 ;  /* 0xff80000010108808 */ /* 0x000fe40004800000 */
[----:B------:R-:W-:Y:S05]  /*2c80*/  @!P0 ISETP.GE.AND P1, PT, R201, R196, PT ;  /* 0x000000c4c900820c */ /* 0x000fea0003f26270 */
[----:B------:R-:W1:Y:S01]  /*2c90*/  MUFU.EX2 R190, R190 ;  /* 0x000000be00be7308 */ /* 0x000e620000000800 */
[----:B------:R-:W-:Y:S01]  /*2ca0*/  @!P0 FSEL R17, R17, -INF , !P1 ;  /* 0xff80000011118808 */ /* 0x000fe20004800000 */
[----:B------:R-:W-:Y:S01]  /*2cb0*/  FFMA.FTZ R196, R16, UR27, -R198 ;  /* 0x0000001b10c47c23 */ /* 0x000fe200080108c6 */
[----:B------:R-:W-:Y:S01]  /*2cc0*/  @!P0 ISETP.GE.AND P1, PT, R201, R202, PT ;  /* 0x000000cac900820c */ /* 0x000fe20003f26270 */
[----:B------:R-:W-:Y:S01]  /*2cd0*/  FFMA.FTZ R202, R18, UR27, -R200 ;  /* 0x0000001b12ca7c23 */ /* 0x000fe200080108c8 */
[----:B---3--:R-:W-:Y:S01]  /*2ce0*/  F2FP.F16.F32.PACK_AB R247, R188, R187 ;  /* 0x000000bbbcf7723e */ /* 0x008fe200000000ff */
[----:B------:R-:W-:Y:S01]  /*2cf0*/  FFMA.FTZ R198, R17, UR27, -R198 ;  /* 0x0000001b11c67c23 */ /* 0x000fe200080108c6 */
[----:B------:R-:W-:Y:S03]  /*2d00*/  @!P0 FSEL R19, R19, -INF , !P1 ;  /* 0xff80000013138808 */ /* 0x000fe60004800000 */
[----:B------:R-:W-:Y:S01]  /*2d10*/  MUFU.EX2 R192, R192 ;  /* 0x000000c000c07308 */ /* 0x000fe20000000800 */
[----:B------:R-:W-:Y:S02]  /*2d20*/  PLOP3.LUT P1, PT, PT, PT, UP3, 0x80, 0x0 ;  /* 0x000000000000781c */ /* 0x000fe40003f2f038 */
[----:B----4-:R-:W-:Y:S01]  /*2d30*/  F2FP.F16.F32.PACK_AB R244, R186, R185 ;  /* 0x000000b9baf4723e */ /* 0x010fe200000000ff */
[----:B------:R-:W-:Y:S06]  /*2d40*/  FFMA.FTZ R200, R19, UR27, -R200 ;  /* 0x0000001b13c87c23 */ /* 0x000fec00080108c8 */
[----:B------:R-:W3:Y:S01]  /*2d50*/  MUFU.EX2 R193, R193 ;  /* 0x000000c100c17308 */ /* 0x000ee20000000800 */
[----:B-1----:R-:W-:Y:S01]  /*2d60*/  F2FP.F16.F32.PACK_AB R245, R190, R189 ;  /* 0x000000bdbef5723e */ /* 0x002fe200000000ff */
[----:B------:R-:W-:Y:S06]  /*2d70*/  STS [R225+0x12400], R244 ;  /* 0x012400f4e1007388 */ /* 0x000fec0000000800 */
[----:B------:R-:W-:Y:S02]  /*2d80*/  STS [R228+0x12000], R247 ;  /* 0x012000f7e4007388 */ /* 0x000fe40000000800 */
[----:B------:R-:W-:Y:S04]  /*2d90*/  MUFU.EX2 R194, R194 ;  /* 0x000000c200c27308 */ /* 0x000fe80000000800 */
[----:B------:R-:W-:Y:S06]  /*2da0*/  STS [R228+0x12400], R245 ;  /* 0x012400f5e4007388 */ /* 0x000fec0000000800 */
[----:B------:R-:W1:Y:S01]  /*2db0*/  MUFU.EX2 R197, R197 ;  /* 0x000000c500c57308 */ /* 0x000e620000000800 */
[----:B---3--:R-:W-:Y:S05]  /*2dc0*/  F2FP.F16.F32.PACK_AB R217, R193, R192 ;  /* 0x000000c0c1d9723e */ /* 0x008fea00000000ff */
[----:B------:R-:W-:Y:S04]  /*2dd0*/  STS [R226+0x12000], R217 ;  /* 0x012000d9e2007388 */ /* 0x000fe80000000800 */
[----:B------:R-:W-:Y:S10]  /*2de0*/  MUFU.EX2 R199, R198 ;  /* 0x000000c600c77308 */ /* 0x000ff40000000800 */
[----:B------:R-:W3:Y:S01]  /*2df0*/  MUFU.EX2 R196, R196 ;  /* 0x000000c400c47308 */ /* 0x000ee20000000800 */
[----:B-1----:R-:W-:Y:S05]  /*2e00*/  F2FP.F16.F32.PACK_AB R203, R197, R194 ;  /* 0x000000c2c5cb723e */ /* 0x002fea00000000ff */
[----:B------:R-:W-:Y:S04]  /*2e10*/  STS [R226+0x12400], R203 ;  /* 0x012400cbe2007388 */ /* 0x000fe80000000800 */
[----:B------:R3:W-:Y:S10]  /*2e20*/  MUFU.EX2 R198, R202 ;  /* 0x000000ca00c67308 */ /* 0x0007f40000000800 */
[----:B------:R-:W1:Y:S01]  /*2e30*/  MUFU.EX2 R201, R200 ;  /* 0x000000c800c97308 */ /* 0x000e620000000800 */
[----:B---3--:R-:W-:Y:S05]  /*2e40*/  F2FP.F16.F32.PACK_AB R202, R199, R196 ;  /* 0x000000c4c7ca723e */ /* 0x008fea00000000ff */
[----:B------:R-:W-:Y:S01]  /*2e50*/  STS [R229+0x12000], R202 ;  /* 0x012000cae5007388 */ /* 0x000fe20000000800 */
[----:B-1----:R-:W-:Y:S05]  /*2e60*/  F2FP.F16.F32.PACK_AB R200, R201, R198 ;  /* 0x000000c6c9c8723e */ /* 0x002fea00000000ff */
[----:B------:R-:W-:Y:S06]  /*2e70*/  STS [R229+0x12400], R200 ;  /* 0x012400c8e5007388 */ /* 0x000fec0000000800 */
[----:B------:R-:W1:Y:S06]  /*2e80*/  LDSM.16.M88.4 R52, [R67+0x8000] ;  /* 0x008000004334783b */ /* 0x000e6c0000000200 */
[----:B------:R-:W3:Y:S06]  /*2e90*/  LDSM.16.M88.4 R56, [R66+0x8000] ;  /* 0x008000004238783b */ /* 0x000eec0000000200 */
[----:B------:R-:W4:Y:S01]  /*2ea0*/  LDSM.16.M88.4 R60, [R65+0x8000] ;  /* 0x00800000413c783b */ /* 0x000f220000000200 */
[C---:B-1----:R-:W-:Y:S06]  /*2eb0*/  HMMA.16816.F32 R4, R52.reuse, R116, RZ ;  /* 0x000000743404723c */ /* 0x042fec00000018ff */
[C---:B------:R-:W-:Y:S06]  /*2ec0*/  HMMA.16816.F32 R8, R52.reuse, R118, RZ ;  /* 0x000000763408723c */ /* 0x040fec00000018ff */
[C---:B------:R-:W-:Y:S06]  /*2ed0*/  HMMA.16816.F32 R12, R52.reuse, R120, RZ ;  /* 0x00000078340c723c */ /* 0x040fec00000018ff */
[----:B------:R-:W-:Y:S01]  /*2ee0*/  HMMA.16816.F32 R16, R52, R122, RZ ;  /* 0x0000007a3410723c */ /* 0x000fe200000018ff */
[----:B------:R-:W1:Y:S05]  /*2ef0*/  LDSM.16.M88.4 R52, [R64+0x8000] ;  /* 0x008000004034783b */ /* 0x000e6a0000000200 */
[C---:B---3--:R-:W-:Y:S06]  /*2f00*/  HMMA.16816.F32 R4, R56.reuse, R124, R4 ;  /* 0x0000007c3804723c */ /* 0x048fec0000001804 */
[C---:B------:R-:W-:Y:S06]  /*2f10*/  HMMA.16816.F32 R8, R56.reuse, R126, R8 ;  /* 0x0000007e3808723c */ /* 0x040fec0000001808 */
[C---:B------:R-:W-:Y:S06]  /*2f20*/  HMMA.16816.F32 R12, R56.reuse, R128, R12 ;  /* 0x00000080380c723c */ /* 0x040fec000000180c */
[----:B------:R-:W-:Y:S01]  /*2f30*/  HMMA.16816.F32 R16, R56, R130, R16 ;  /* 0x000000823810723c */ /* 0x000fe20000001810 */
[----:B------:R-:W3:Y:S05]  /*2f40*/  LDSM.16.M88.4 R56, [R67+0xa000] ;  /* 0x00a000004338783b */ /* 0x000eea0000000200 */
[C---:B----4-:R-:W-:Y:S06]  /*2f50*/  HMMA.16816.F32 R4, R60.reuse, R132, R4 ;  /* 0x000000843c04723c */ /* 0x050fec0000001804 */
[C---:B------:R-:W-:Y:S06]  /*2f60*/  HMMA.16816.F32 R8, R60.reuse, R134, R8 ;  /* 0x000000863c08723c */ /* 0x040fec0000001808 */
[C---:B------:R-:W-:Y:S06]  /*2f70*/  HMMA.16816.F32 R12, R60.reuse, R136, R12 ;  /* 0x000000883c0c723c */ /* 0x040fec000000180c */
[----:B------:R-:W-:Y:S01]  /*2f80*/  HMMA.16816.F32 R16, R60, R138, R16 ;  /* 0x0000008a3c10723c */ /* 0x000fe20000001810 */
[----:B------:R-:W4:Y:S05]  /*2f90*/  LDSM.16.M88.4 R60, [R66+0xa000] ;  /* 0x00a00000423c783b */ /* 0x000f2a0000000200 */
[C---:B-1----:R-:W-:Y:S06]  /*2fa0*/  HMMA.16816.F32 R4, R52.reuse, R140, R4 ;  /* 0x0000008c3404723c */ /* 0x042fec0000001804 */
[C---:B------:R-:W-:Y:S06]  /*2fb0*/  HMMA.16816.F32 R8, R52.reuse, R142, R8 ;  /* 0x0000008e3408723c */ /* 0x040fec0000001808 */
[C---:B------:R-:W-:Y:S06]  /*2fc0*/  HMMA.16816.F32 R12, R52.reuse, R144, R12 ;  /* 0x00000090340c723c */ /* 0x040fec000000180c */
[----:B------:R-:W-:Y:S01]  /*2fd0*/  HMMA.16816.F32 R16, R52, R146, R16 ;  /* 0x000000923410723c */ /* 0x000fe20000001810 */
        /* <DEDUP_REMOVED lines=9> */
[----:B------:R-:W-:Y:S06]  /*3070*/  HMMA.16816.F32 R16, R60, R162, R16 ;  /* 0x000000a23c10723c */ /* 0x000fec0000001810 */
[C---:B-1----:R-:W-:Y:S06]  /*3080*/  HMMA.16816.F32 R4, R52.reuse, R164, R4 ;  /* 0x000000a43404723c */ /* 0x042fec0000001804 */
[C---:B------:R-:W-:Y:S06]  /*3090*/  HMMA.16816.F32 R8, R52.reuse, R166, R8 ;  /* 0x000000a63408723c */ /* 0x040fec0000001808 */
[C---:B------:R-:W-:Y:S06]  /*30a0*/  HMMA.16816.F32 R12, R52.reuse, R168, R12 ;  /* 0x000000a8340c723c */ /* 0x040fec000000180c */
[----:B------:R-:W-:Y:S06]  /*30b0*/  HMMA.16816.F32 R16, R52, R170, R16 ;  /* 0x000000aa3410723c */ /* 0x000fec0000001810 */
[C---:B---3--:R-:W-:Y:S06]  /*30c0*/  HMMA.16816.F32 R4, R56.reuse, R172, R4 ;  /* 0x000000ac3804723c */ /* 0x048fec0000001804 */
[C---:B------:R-:W-:Y:S06]  /*30d0*/  HMMA.16816.F32 R8, R56.reuse, R174, R8 ;  /* 0x000000ae3808723c */ /* 0x040fec0000001808 */
[C---:B------:R-:W-:Y:S06]  /*30e0*/  HMMA.16816.F32 R12, R56.reuse, R176, R12 ;  /* 0x000000b0380c723c */ /* 0x040fec000000180c */
[----:B------:R-:W-:Y:S06]  /*30f0*/  HMMA.16816.F32 R16, R56, R178, R16 ;  /* 0x000000b23810723c */ /* 0x000fec0000001810 */
[C---:B--2---:R-:W-:Y:S01]  /*3100*/  FADD.FTZ R200, -R191.reuse, R4 ;  /* 0x00000004bfc87221 */ /* 0x044fe20000010100 */
[----:B------:R-:W-:Y:S04]  /*3110*/  FADD.FTZ R203, -R191, R5 ;  /* 0x00000005bfcb7221 */ /* 0x000fe80000010100 */
[----:B------:R-:W-:Y:S01]  /*3120*/  FMUL.FTZ R200, R183, R200 ;  /* 0x000000c8b7c87220 */ /* 0x000fe20000410000 */
[----:B------:R-:W-:Y:S01]  /*3130*/  FMUL.FTZ R203, R184, R203 ;  /* 0x000000cbb8cb7220 */ /* 0x000fe20000410000 */
[C---:B------:R-:W-:Y:S01]  /*3140*/  FADD.FTZ R184, -R191.reuse, R8 ;  /* 0x00000008bfb87221 */ /* 0x040fe20000010100 */
[----:B------:R-:W-:Y:S03]  /*3150*/  FADD.FTZ R183, -R191, R9 ;  /* 0x00000009bfb77221 */ /* 0x000fe60000010100 */
[----:B------:R-:W-:Y:S01]  /*3160*/  F2FP.F16.F32.PACK_AB R200, R203, R200 ;  /* 0x000000c8cbc8723e */ /* 0x000fe200000000ff */
[----:B------:R-:W-:Y:S01]  /*3170*/  FMUL.FTZ R184, R187, R184 ;  /* 0x000000b8bbb87220 */ /* 0x000fe20000410000 */
[----:B------:R-:W-:Y:S01]  /*3180*/  FMUL.FTZ R183, R188, R183 ;  /* 0x000000b7bcb77220 */ /* 0x000fe20000410000 */
[C---:B------:R-:W-:Y:S01]  /*3190*/  FADD.FTZ R187, -R191.reuse, R12 ;  /* 0x0000000cbfbb7221 */ /* 0x040fe20000010100 */
[C---:B------:R-:W-:Y:S03]  /*31a0*/  FADD.FTZ R188, -R191.reuse, R13 ;  /* 0x0000000dbfbc7221 */ /* 0x040fe60000010100 */
[C---:B------:R-:W-:Y:S01]  /*31b0*/  FADD.FTZ R203, -R191.reuse, R16 ;  /* 0x00000010bfcb7221 */ /* 0x040fe20000010100 */
[----:B------:R-:W-:Y:S01]  /*31c0*/  FADD.FTZ R202, -R191, R17 ;  /* 0x00000011bfca7221 */ /* 0x000fe20000010100 */
[----:B------:R-:W-:Y:S01]  /*31d0*/  F2FP.F16.F32.PACK_AB R183, R183, R184 ;  /* 0x000000b8b7b7723e */ /* 0x000fe200000000ff */
[C---:B------:R-:W-:Y:S01]  /*31e0*/  FADD.FTZ R184, -R195.reuse, R6 ;  /* 0x00000006c3b87221 */ /* 0x040fe20000010100 */
[----:B------:R-:W-:Y:S01]  /*31f0*/  FADD.FTZ R191, -R195, R7 ;  /* 0x00000007c3bf7221 */ /* 0x000fe20000010100 */
[----:B------:R-:W-:Y:S01]  /*3200*/  FMUL.FTZ R187, R192, R187 ;  /* 0x000000bbc0bb7220 */ /* 0x000fe20000410000 */
[----:B------:R-:W-:Y:S01]  /*3210*/  FMUL.FTZ R188, R193, R188 ;  /* 0x000000bcc1bc7220 */ /* 0x000fe20000410000 */
[----:B------:R-:W-:Y:S01]  /*3220*/  FMUL.FTZ R184, R185, R184 ;  /* 0x000000b8b9b87220 */ /* 0x000fe20000410000 */
[----:B------:R-:W-:Y:S01]  /*3230*/  FMUL.FTZ R191, R186, R191 ;  /* 0x000000bfbabf7220 */ /* 0x000fe20000410000 */
[C---:B------:R-:W-:Y:S01]  /*3240*/  FADD.FTZ R186, -R195.reuse, R10 ;  /* 0x0000000ac3ba7221 */ /* 0x040fe20000010100 */
[----:B------:R-:W-:Y:S01]  /*3250*/  FADD.FTZ R185, -R195, R11 ;  /* 0x0000000bc3b97221 */ /* 0x000fe20000010100 */
[----:B------:R-:W-:Y:S01]  /*3260*/  FMUL.FTZ R203, R196, R203 ;  /* 0x000000cbc4cb7220 */ /* 0x000fe20000410000 */
[----:B------:R-:W-:Y:S01]  /*3270*/  FMUL.FTZ R202, R199, R202 ;  /* 0x000000cac7ca7220 */ /* 0x000fe20000410000 */
[----:B------:R-:W-:Y:S01]  /*3280*/  F2FP.F16.F32.PACK_AB R187, R188, R187 ;  /* 0x000000bbbcbb723e */ /* 0x000fe200000000ff */
[----:B------:R-:W-:Y:S01]  /*3290*/  FMUL.FTZ R186, R189, R186 ;  /* 0x000000babdba7220 */ /* 0x000fe20000410000 */
[----:B------:R-:W-:Y:S01]  /*32a0*/  FMUL.FTZ R185, R190, R185 ;  /* 0x000000b9beb97220 */ /* 0x000fe20000410000 */
[----:B------:R-:W-:Y:S01]  /*32b0*/  F2FP.F16.F32.PACK_AB R184, R191, R184 ;  /* 0x000000b8bfb8723e */ /* 0x000fe200000000ff */
[C---:B------:R-:W-:Y:S01]  /*32c0*/  FADD.FTZ R189, -R195.reuse, R14 ;  /* 0x0000000ec3bd7221 */ /* 0x040fe20000010100 */
[C---:B------:R-:W-:Y:S01]  /*32d0*/  FADD.FTZ R188, -R195.reuse, R15 ;  /* 0x0000000fc3bc7221 */ /* 0x040fe20000010100 */
[C---:B------:R-:W-:Y:S01]  /*32e0*/  FADD.FTZ R191, -R195.reuse, R18 ;  /* 0x00000012c3bf7221 */ /* 0x040fe20000010100 */
[----:B------:R-:W-:Y:S01]  /*32f0*/  FADD.FTZ R190, -R195, R19 ;  /* 0x00000013c3be7221 */ /* 0x000fe20000010100 */
[----:B------:R-:W-:Y:S01]  /*3300*/  F2FP.F16.F32.PACK_AB R202, R202, R203 ;  /* 0x000000cbcaca723e */ /* 0x000fe200000000ff */
[----:B------:R-:W-:Y:S01]  /*3310*/  FMUL.FTZ R189, R194, R189 ;  /* 0x000000bdc2bd7220 */ /* 0x000fe20000410000 */
[----:B------:R-:W-:Y:S01]  /*3320*/  FMUL.FTZ R188, R197, R188 ;  /* 0x000000bcc5bc7220 */ /* 0x000fe20000410000 */
[----:B------:R-:W-:Y:S01]  /*3330*/  FMUL.FTZ R191, R198, R191 ;  /* 0x000000bfc6bf7220 */ /* 0x000fe20000410000 */
[----:B------:R-:W-:Y:S01]  /*3340*/  FMUL.FTZ R190, R201, R190 ;  /* 0x000000bec9be7220 */ /* 0x000fe20000410000 */
[----:B------:R-:W-:Y:S06]  /*3350*/  @!P1 BRA `(.L_x_52) ;  /* 0x0000000000509947 */ /* 0x000fec0003800000 */
[----:B------:R-:W1:Y:S01]  /*3360*/  LDC R7, c[0x0][0x240] ;  /* 0x00009000ff077b82 */ /* 0x000e620000000800 */
[----:B------:R-:W-:Y:S04]  /*3370*/  ULOP3.LUT UR32, UR34, 0x1, URZ, 0xc0, !UPT ;  /* 0x0000000122207892 */ /* 0x000fe8000f8ec03f */
[----:B------:R-:W-:Y:S03]  /*3380*/  UISETP.NE.U32.AND UP0, UPT, UR32, 0x1, UPT ;  /* 0x000000012000788c */ /* 0x000fe6000bf05070 */
[----:B------:R-:W2:Y:S01]  /*3390*/  LDC R5, c[0x0][0x244] ;  /* 0x00009100ff057b82 */ /* 0x000ea20000000800 */
[----:B------:R-:W-:Y:S06]  /*33a0*/  USEL UR32, UR26, 0x4000, !UP0 ;  /* 0x000040001a207887 */ /* 0x000fec000c000000 */
[----:B------:R-:W-:Y:S02]  /*33b0*/  VIADD R237, R237, UR32 ;  /* 0x00000020eded7c36 */ /* 0x000fe40008000000 */
[----:B------:R-:W-:Y:S02]  /*33c0*/  VIADD R209, R209, UR32 ;  /* 0x00000020d1d17c36 */ /* 0x000fe40008000000 */
[----:B-1----:R-:W-:Y:S05]  /*33d0*/  IMAD.U32 R9, R7, -0x40, RZ ;  /* 0xffffffc007097824 */ /* 0x002fea00078e00ff */
[C---:B------:R-:W-:Y:S04]  /*33e0*/  LEA R240, P0, R9.reuse, R240, 0x1 ;  /* 0x000000f009f07211 */ /* 0x040fe800078008ff */
[----:B------:R-:W-:Y:S02]  /*33f0*/  LEA.HI.X.SX32 R241, R9, R241, 0x1, P0 ;  /* 0x000000f109f17211 */ /* 0x000fe400000f0eff */
[C---:B------:R-:W-:Y:S03]  /*3400*/  LEA R4, P0, R7.reuse, R240, 0x6 ;  /* 0x000000f007047211 */ /* 0x040fe600078030ff */
[----:B------:R-:W-:Y:S01]  /*3410*/  @!PT LDS RZ, [RZ] ;  /* 0x00000000fffff984 */ /* 0x000fe20000000800 */
[----:B------:R-:W-:Y:S01]  /*3420*/  @!PT LDS RZ, [RZ] ;  /* 0x00000000fffff984 */ /* 0x000fe20000000800 */
[----:B------:R-:W-:Y:S01]  /*3430*/  @!PT LDS RZ, [RZ] ;  /* 0x00000000fffff984 */ /* 0x000fe20000000800 */
[----:B------:R1:W-:Y:S01]  /*3440*/  LDGSTS.E.BYPASS.LTC128B.128 [R237], desc[UR52][R240.64] ;  /* 0x00000000f0ed7fae */ /* 0x0003e2000b901d74 */
[----:B--2---:R-:W-:Y:S03]  /*3450*/  LEA.HI.X R5, R7, R241, R5, 0x6, P0 ;  /* 0x000000f107057211 */ /* 0x004fe600000f3405 */
[----:B------:R1:W-:Y:S04]  /*3460*/  LDGSTS.E.BYPASS.LTC128B.128 [R237+0x2000], desc[UR52][R240.64+0x80] ;  /* 0x02000080f0ed7fae */ /* 0x0003e8000b901d74 */
[----:B------:R1:W-:Y:S04]  /*3470*/  LDGSTS.E.BYPASS.LTC128B.128 [R237+0x1000], desc[UR52][R4.64] ;  /* 0x0100000004ed7fae */ /* 0x0003e8000b901d74 */
[----:B------:R1:W-:Y:S04]  /*3480*/  LDGSTS.E.BYPASS.LTC128B.128 [R237+0x3000], desc[UR52][R4.64+0x80] ;  /* 0x0300008004ed7fae */ /* 0x0003e8000b901d74 */
[----:B------:R-:W0:Y:S02]  /*3490*/  LDGDEPBAR ;  /* 0x00000000000079af */ /* 0x000e240000000000 */
.L_x_52:
[----:B------:R-:W-:Y:S01]  /*34a0*/  F2FP.F16.F32.PACK_AB R185, R185, R186 ;  /* 0x000000bab9b9723e */ /* 0x000fe200000000ff */
[----:B------:R-:W-:Y:S01]  /*34b0*/  STS [R225+0x10000], R200 ;  /* 0x010000c8e1007388 */ /* 0x000fe20000000800 */
[----:B------:R-:W-:Y:S02]  /*34c0*/  F2FP.F16.F32.PACK_AB R189, R188, R189 ;  /* 0x000000bdbcbd723e */ /* 0x000fe400000000ff */
[----:B------:R-:W-:Y:S01]  /*34d0*/  F2FP.F16.F32.PACK_AB R190, R190, R191 ;  /* 0x000000bfbebe723e */ /* 0x000fe200000000ff */
[----:B------:R-:W-:Y:S01]  /*34e0*/  STS [R225+0x10400], R184 ;  /* 0x010400b8e1007388 */ /* 0x000fe20000000800 */
[----:B------:R-:W-:Y:S03]  /*34f0*/  LEA R217, R215, UR5, 0x1 ;  /* 0x00000005d7d97c11 */ /* 0x000fe6000f8e08ff */
[----:B------:R-:W-:Y:S04]  /*3500*/  STS [R228+0x10000], R183 ;  /* 0x010000b7e4007388 */ /* 0x000fe80000000800 */
[----:B------:R-:W-:Y:S04]  /*3510*/  STS [R228+0x10400], R185 ;  /* 0x010400b9e4007388 */ /* 0x000fe80000000800 */
[----:B------:R-:W-:Y:S04]  /*3520*/  STS [R226+0x10000], R187 ;  /* 0x010000bbe2007388 */ /* 0x000fe80000000800 */
[----:B------:R-:W-:Y:S04]  /*3530*/  STS [R226+0x10400], R189 ;  /* 0x010400bde2007388 */ /* 0x000fe80000000800 */
[----:B------:R-:W-:Y:S04]  /*3540*/  STS [R229+0x10000], R202 ;  /* 0x010000cae5007388 */ /* 0x000fe80000000800 */
[----:B------:R-:W-:Y:S01]  /*3550*/  STS [R229+0x10400], R190 ;  /* 0x010400bee5007388 */ /* 0x000fe20000000800 */
[----:B------:R-:W-:Y:S06]  /*3560*/  BAR.SYNC.DEFER_BLOCKING 0x0 ;  /* 0x0000000000007b1d */ /* 0x000fec0000010000 */
[----:B-1----:R-:W-:Y:S04]  /*3570*/  LDSM.16.MT88.4 R4, [R212+0x12000] ;  /* 0x01200000d404783b */ /* 0x002fe80000004200 */
        /* <DEDUP_REMOVED lines=40> */
[-C--:B---3--:R-:W-:Y:S05]  /*3800*/  HMMA.16816.F32 R20, R52, R56.reuse, R20 ;  /* 0x000000383414723c */ /* 0x088fea0000001814 */
[----:B------:R-:W-:Y:S01]  /*3810*/  IMAD R5, R234, UR21, RZ ;  /* 0x00000015ea057c24 */ /* 0x000fe2000f8e02ff */
[C---:B------:R-:W-:Y:S05]  /*3820*/  HMMA.16816.F32 R24, R60.reuse, R56, R24 ;  /* 0x000000383c18723c */ /* 0x040fea0000001818 */
[----:B------:R-:W-:Y:S01]  /*3830*/  IMAD.U32 R5, R5, -0x40, RZ ;  /* 0xffffffc005057824 */ /* 0x000fe200078e00ff */
[-C--:B------:R-:W-:Y:S05]  /*3840*/  HMMA.16816.F32 R28, R60, R58.reuse, R28 ;  /* 0x0000003a3c1c723c */ /* 0x080fea000000181c */
[C---:B------:R-:W-:Y:S01]  /*3850*/  LEA R242, P0, R5.reuse, R242, 0x2 ;  /* 0x000000f205f27211 */ /* 0x040fe200078010ff */
[C---:B------:R-:W-:Y:S05]  /*3860*/  HMMA.16816.F32 R32, R52.reuse, R58, R32 ;  /* 0x0000003a3420723c */ /* 0x040fea0000001820 */
[----:B------:R-:W-:Y:S01]  /*3870*/  LEA.HI.X.SX32 R243, R5, R243, 0x2, P0 ;  /* 0x000000f305f37211 */ /* 0x000fe200000f16ff */
[-C--:B----4-:R-:W-:Y:S06]  /*3880*/  HMMA.16816.F32 R36, R52, R64.reuse, R36 ;  /* 0x000000403424723c */ /* 0x090fec0000001824 */
[C---:B------:R-:W-:Y:S06]  /*3890*/  HMMA.16816.F32 R40, R60.reuse, R64, R40 ;  /* 0x000000403c28723c */ /* 0x040fec0000001828 */
[-C--:B------:R-:W-:Y:S06]  /*38a0*/  HMMA.16816.F32 R44, R60, R66.reuse, R44 ;  /* 0x000000423c2c723c */ /* 0x080fec000000182c */
[----:B------:R-:W-:Y:S01]  /*38b0*/  HMMA.16816.F32 R48, R52, R66, R48 ;  /* 0x000000423430723c */ /* 0x000fe20000001830 */
[----:B------:R-:W-:Y:S11]  /*38c0*/  @!UPT UIADD3 URZ, URZ, URZ, URZ ;  /* 0x0000003f3f3ff290 */ /* 0x000ff6000fffe03f */
[----:B------:R-:W-:Y:S01]  /*38d0*/  @!UPT UIADD3 URZ, URZ, URZ, URZ ;  /* 0x0000003f3f3ff290 */ /* 0x000fe2000fffe03f */
[----:B------:R-:W-:Y:S11]  /*38e0*/  @!P1 BRA `(.L_x_53) ;  /* 0x00000000003c9947 */ /* 0x000ff60003800000 */
[----:B------:R-:W1:Y:S08]  /*38f0*/  LDC R7, c[0x0][0x420] ;  /* 0x00010800ff077b82 */ /* 0x000e700000000800 */
[----:B------:R-:W2:Y:S01]  /*3900*/  LDC R5, c[0x0][0x424] ;  /* 0x00010900ff057b82 */ /* 0x000ea20000000800 */
[----:B-1----:R-:W-:Y:S05]  /*3910*/  IMAD.U32 R9, R7, -0x40, RZ ;  /* 0xffffffc007097824 */ /* 0x002fea00078e00ff */
[C---:B------:R-:W-:Y:S04]  /*3920*/  LEA R238, P0, R9.reuse, R238, 0x1 ;  /* 0x000000ee09ee7211 */ /* 0x040fe800078008ff */
[----:B------:R-:W-:Y:S02]  /*3930*/  LEA.HI.X.SX32 R239, R9, R239, 0x1, P0 ;  /* 0x000000ef09ef7211 */ /* 0x000fe400000f0eff */
[C---:B------:R-:W-:Y:S03]  /*3940*/  LEA R10, P0, R7.reuse, R238, 0x6 ;  /* 0x000000ee070a7211 */ /* 0x040fe600078030ff */
[----:B------:R-:W-:Y:S01]  /*3950*/  @!PT LDS RZ, [RZ] ;  /* 0x00000000fffff984 */ /* 0x000fe20000000800 */
[----:B------:R-:W-:Y:S01]  /*3960*/  @!PT LDS RZ, [RZ] ;  /* 0x00000000fffff984 */ /* 0x000fe20000000800 */
[----:B------:R-:W-:Y:S01]  /*3970*/  @!PT LDS RZ, [RZ] ;  /* 0x00000000fffff984 */ /* 0x000fe20000000800 */
[----:B------:R1:W-:Y:S01]  /*3980*/  LDGSTS.E.BYPASS.LTC128B.128 [R232+0x8000], desc[UR52][R238.64] ;  /* 0x08000000eee87fae */ /* 0x0003e2000b901d74 */
[----:B--2---:R-:W-:Y:S03]  /*3990*/  LEA.HI.X R11, R7, R239, R5, 0x6, P0 ;  /* 0x000000ef070b7211 */ /* 0x004fe600000f3405 */
[----:B------:R1:W-:Y:S04]  /*39a0*/  LDGSTS.E.BYPASS.LTC128B.128 [R232+0xa000], desc[UR52][R238.64+0x80] ;  /* 0x0a000080eee87fae */ /* 0x0003e8000b901d74 */
[----:B------:R1:W-:Y:S04]  /*39b0*/  LDGSTS.E.BYPASS.LTC128B.128 [R232+0x9000], desc[UR52][R10.64] ;  /* 0x090000000ae87fae */ /* 0x0003e8000b901d74 */
[----:B------:R1:W-:Y:S04]  /*39c0*/  LDGSTS.E.BYPASS.LTC128B.128 [R232+0xb000], desc[UR52][R10.64+0x80] ;  /* 0x0b0000800ae87fae */ /* 0x0003e8000b901d74 */
[----:B------:R-:W0:Y:S02]  /*39d0*/  LDGDEPBAR ;  /* 0x00000000000079af */ /* 0x000e240000000000 */
.L_x_53:
[----:B------:R-:W-:Y:S01]  /*39e0*/  LDSM.16.M88.4 R100, [R211] ;  /* 0x00000000d364783b */ /* 0x000fe20000000200 */
[----:B------:R-:W-:Y:S02]  /*39f0*/  ULOP3.LUT UR32, UR34, 0x1, URZ, 0xc0, !UPT ;  /* 0x0000000122207892 */ /* 0x000fe4000f8ec03f */
[----:B------:R-:W-:Y:S01]  /*3a00*/  UISETP.GT.AND UP2, UPT, UR34, UR25, UPT ;  /* 0x000000192200728c */ /* 0x000fe2000bf44270 */
[----:B------:R-:W2:Y:S01]  /*3a10*/  LDSM.16.MT88.4 R16, [R217+0xc000] ;  /* 0x00c00000d910783b */ /* 0x000ea20000004200 */
[----:B------:R-:W-:Y:S02]  /*3a20*/  UISETP.NE.U32.AND UP0, UPT, UR32, 0x1, UPT ;  /* 0x000000012000788c */ /* 0x000fe4000bf05070 */
[----:B------:R-:W-:Y:S01]  /*3a30*/  @UP3 UIADD3 UR33, UP1, UR28, -0x100, URZ ;  /* 0xffffff001c213890 */ /* 0x000fe2000ff3e03f */
[----:B------:R-:W1:Y:S01]  /*3a40*/  LDSM.16.M88.4 R60, [R211+0x1000] ;  /* 0x00100000d33c783b */ /* 0x000e620000000200 */
[----:B------:R-:W-:Y:S02]  /*3a50*/  UIADD3 UR34, UR34, -0x1, URZ ;  /* 0xffffffff22227890 */ /* 0x000fe4000fffe03f */
[----:B------:R-:W-:Y:S01]  /*3a60*/  @UP3 UIADD3.X UR32, UR29, -0x1, URZ, UP1, !UPT ;  /* 0xffffffff1d203890 */ /* 0x000fe20008ffe43f */
[----:B------:R-:W3:Y:S04]  /*3a70*/  LDSM.16.MT88.4 R64, [R217+0xe000] ;  /* 0x00e00000d940783b */ /* 0x000ee80000004200 */
[----:B------:R-:W-:Y:S04]  /*3a80*/  LDSM.16.M88.4 R104, [R206] ;  /* 0x00000000ce68783b */ /* 0x000fe80000000200 */
[----:B------:R-:W4:Y:S04]  /*3a90*/  LDSM.16.MT88.4 R108, [R217+0xc800] ;  /* 0x00c80000d96c783b */ /* 0x000f280000004200 */
[----:B------:R-:W4:Y:S04]  /*3aa0*/  LDSM.16.M88.4 R112, [R206+0x1000] ;  /* 0x00100000ce70783b */ /* 0x000f280000000200 */
[----:B------:R-:W4:Y:S04]  /*3ab0*/  LDSM.16.MT88.4 R180, [R217+0xe800] ;  /* 0x00e80000d9b4783b */ /* 0x000f280000004200 */
[----:B------:R-:W-:Y:S04]  /*3ac0*/  LDSM.16.M88.4 R184, [R204] ;  /* 0x00000000ccb8783b */ /* 0x000fe80000000200 */
[----:B------:R-:W4:Y:S04]  /*3ad0*/  LDSM.16.MT88.4 R188, [R217+0xd000] ;  /* 0x00d00000d9bc783b */ /* 0x000f280000004200 */
[----:B------:R-:W4:Y:S01]  /*3ae0*/  LDSM.16.M88.4 R192, [R204+0x1000] ;  /* 0x00100000ccc0783b */ /* 0x000f220000000200 */
[-C--:B--2---:R-:W-:Y:S03]  /*3af0*/  HMMA.16816.F32 R4, R100, R16.reuse, RZ ;  /* 0x000000106404723c */ /* 0x084fe600000018ff */
[----:B------:R-:W-:Y:S04]  /*3b00*/  LDSM.16.M88.4 R196, [R205] ;  /* 0x00000000cdc4783b */ /* 0x000fe80000000200 */
[----:B------:R-:W-:Y:S01]  /*3b10*/  LDSM.16.MT88.4 R200, [R217+0xd800] ;  /* 0x00d80000d9c8783b */ /* 0x000fe20000004200 */
[C---:B-1----:R-:W-:Y:S06]  /*3b20*/  HMMA.16816.F32 R8, R60.reuse, R16, RZ ;  /* 0x000000103c08723c */ /* 0x042fec00000018ff */
[-C--:B------:R-:W-:Y:S06]  /*3b30*/  HMMA.16816.F32 R12, R60, R18.reuse, RZ ;  /* 0x000000123c0c723c */ /* 0x080fec00000018ff */
[C---:B------:R-:W-:Y:S06]  /*3b40*/  HMMA.16816.F32 R16, R100.reuse, R18, RZ ;  /* 0x000000126410723c */ /* 0x040fec00000018ff */
[-C--:B---3--:R-:W-:Y:S06]  /*3b50*/  HMMA.16816.F32 R52, R100, R64.reuse, RZ ;  /* 0x000000406434723c */ /* 0x088fec00000018ff */
[C---:B------:R-:W-:Y:S06]  /*3b60*/  HMMA.16816.F32 R56, R60.reuse, R64, RZ ;  /* 0x000000403c38723c */ /* 0x040fec00000018ff */
[-C--:B------:R-:W-:Y:S06]  /*3b70*/  HMMA.16816.F32 R60, R60, R66.reuse, RZ ;  /* 0x000000423c3c723c */ /* 0x080fec00000018ff */
[----:B------:R-:W-:Y:S01]  /*3b80*/  HMMA.16816.F32 R64, R100, R66, RZ ;  /* 0x000000426440723c */ /* 0x000fe200000018ff */
[----:B------:R-:W1:Y:S05]  /*3b90*/  LDSM.16.MT88.4 R100, [R217+0xf000] ;  /* 0x00f00000d964783b */ /* 0x000e6a0000004200 */
[-C--:B----4-:R-:W-:Y:S06]  /*3ba0*/  HMMA.16816.F32 R4, R104, R108.reuse, R4 ;  /* 0x0000006c6804723c */ /* 0x090fec0000001804 */
[C---:B------:R-:W-:Y:S06]  /*3bb0*/  HMMA.16816.F32 R8, R112.reuse, R108, R8 ;  /* 0x0000006c7008723c */ /* 0x040fec0000001808 */
[-C--:B------:R-:W-:Y:S06]  /*3bc0*/  HMMA.16816.F32 R12, R112, R110.reuse, R12 ;  /* 0x0000006e700c723c */ /* 0x080fec000000180c */
[C---:B------:R-:W-:Y:S01]  /*3bd0*/  HMMA.16816.F32 R16, R104.reuse, R110, R16 ;  /* 0x0000006e6810723c */ /* 0x040fe20000001810 */
[----:B------:R-:W2:Y:S05]  /*3be0*/  LDSM.16.M88.4 R108, [R205+0x1000] ;  /* 0x00100000cd6c783b */ /* 0x000eaa0000000200 */
[-C--:B------:R-:W-:Y:S06]  /*3bf0*/  HMMA.16816.F32 R52, R104, R180.reuse, R52 ;  /* 0x000000b46834723c */ /* 0x080fec0000001834 */
[C---:B------:R-:W-:Y:S06]  /*3c00*/  HMMA.16816.F32 R56, R112.reuse, R180, R56 ;  /* 0x000000b47038723c */ /* 0x040fec0000001838 */
[-C--:B------:R-:W-:Y:S01]  /*3c10*/  HMMA.16816.F32 R60, R112, R182.reuse, R60 ;  /* 0x000000b6703c723c */ /* 0x080fe2000000183c */
[----:B------:R-:W-:Y:S05]  /*3c20*/  IMAD.U32 R181, RZ, RZ, UR50 ;  /* 0x00000032ffb57e24 */ /* 0x000fea000f8e00ff */
[----:B------:R-:W-:Y:S01]  /*3c30*/  HMMA.16816.F32 R64, R104, R182, R64 ;  /* 0x000000b66840723c */ /* 0x000fe20000001840 */
[----:B------:R-:W3:Y:S01]  /*3c40*/  LDSM.16.MT88.4 R104, [R217+0xf800] ;  /* 0x00f80000d968783b */ /* 0x000ee20000004200 */
[----:B------:R-:W-:Y:S03]  /*3c50*/  IMAD.U32 R113, RZ, RZ, UR50 ;  /* 0x00000032ff717e24 */ /* 0x000fe6000f8e00ff */
[----:B------:R-:W-:Y:S01]  /*3c60*/  @P1 IADD3 R114, P0, R231, UR28, RZ ;  /* 0x0000001ce7721c10 */ /* 0x000fe2000ff1e0ff */
[-C--:B------:R-:W-:Y:S01]  /*3c70*/  HMMA.16816.F32 R4, R184, R188.reuse, R4 ;  /* 0x000000bcb804723c */ /* 0x080fe20000001804 */
[----:B------:R-:W-:Y:S01]  /*3c80*/  IMAD.U32 R183, RZ, RZ, UR48 ;  /* 0x00000030ffb77e24 */ /* 0x000fe2000f8e00ff */
[----:B------:R-:W-:Y:S03]  /*3c90*/  @UP3 UMOV UR28, UR33 ;  /* 0x00000021001c3c82 */ /* 0x000fe60008000000 */
[----:B------:R-:W-:Y:S01]  /*3ca0*/  @P1 IADD3.X R115, R230, UR29, RZ, P0, !PT ;  /* 0x0000001de6731c10 */ /* 0x000fe200087fe4ff */
[C---:B------:R-:W-:Y:S01]  /*3cb0*/  HMMA.16816.F32 R8, R192.reuse, R188, R8 ;  /* 0x000000bcc008723c */ /* 0x040fe20000001808 */
[----:B------:R-:W-:Y:S03]  /*3cc0*/  @UP3 UMOV UR29, UR32 ;  /* 0x00000020001d3c82 */ /* 0x000fe60008000000 */
[----:B------:R-:W5:Y:S01]  /*3cd0*/  @P1 LDG.E R236, desc[UR52][R114.64+-0x100] ;  /* 0xffff003472ec1981 */ /* 0x000f62000c1e1900 */
[-C--:B------:R-:W-:Y:S01]  /*3ce0*/  LEA R112, P0, R113, R242.reuse, 0x2 ;  /* 0x000000f271707211 */ /* 0x080fe200078010ff */
[-C--:B------:R-:W-:Y:S02]  /*3cf0*/  HMMA.16816.F32 R12, R192, R190.reuse, R12 ;  /* 0x000000bec00c723c */ /* 0x080fe4000000180c */
[----:B------:R4:W5:Y:S03]  /*3d00*/  @P1 LDG.E R235, desc[UR52][R114.64+-0xe0] ;  /* 0xffff203472eb1981 */ /* 0x000966000c1e1900 */
[-C--:B------:R-:W-:Y:S01]  /*3d10*/  LEA.HI.X.SX32 R113, R181, R243.reuse, 0x2, P0 ;  /* 0x000000f3b5717211 */ /* 0x080fe200000f16ff */
[C---:B------:R-:W-:Y:S01]  /*3d20*/  HMMA.16816.F32 R16, R184.reuse, R190, R16 ;  /* 0x000000beb810723c */ /* 0x040fe20000001810 */
[----:B------:R-:W-:Y:S05]  /*3d30*/  IMAD.U32 R181, RZ, RZ, UR48 ;  /* 0x00000030ffb57e24 */ /* 0x000fea000f8e00ff */
[-C--:B-1----:R-:W-:Y:S06]  /*3d40*/  HMMA.16816.F32 R52, R184, R100.reuse, R52 ;  /* 0x00000064b834723c */ /* 0x082fec0000001834 */
[C---:B------:R-:W-:Y:S06]  /*3d50*/  HMMA.16816.F32 R56, R192.reuse, R100, R56 ;  /* 0x00000064c038723c */ /* 0x040fec0000001838 */
[-C--:B------:R-:W-:Y:S06]  /*3d60*/  HMMA.16816.F32 R60, R192, R102.reuse, R60 ;  /* 0x00000066c03c723c */ /* 0x080fec000000183c */
[----:B------:R-:W-:Y:S01]  /*3d70*/  HMMA.16816.F32 R64, R184, R102, R64 ;  /* 0x00000066b840723c */ /* 0x000fe20000001840 */
[----:B------:R-:W-:Y:S05]  /*3d80*/  LDSM.16.MT88.4 R100, [R210+0x2800] ;  /* 0x00280000d264783b */ /* 0x000fea0000004200 */
[-C--:B------:R-:W-:Y:S01]  /*3d90*/  HMMA.16816.F32 R4, R196, R200.reuse, R4 ;  /* 0x000000c8c404723c */ /* 0x080fe20000001804 */
[----:B------:R-:W-:Y:S05]  /*3da0*/  IMAD.U32 R185, RZ, RZ, UR49 ;  /* 0x00000031ffb97e24 */ /* 0x000fea000f8e00ff */
[C---:B--2---:R-:W-:Y:S06]  /*3db0*/  HMMA.16816.F32 R8, R108.reuse, R200, R8 ;  /* 0x000000c86c08723c */ /* 0x044fec0000001808 */
[-C--:B------:R-:W-:Y:S06]  /*3dc0*/  HMMA.16816.F32 R12, R108, R202.reuse, R12 ;  /* 0x000000ca6c0c723c */ /* 0x080fec000000180c */
[C---:B------:R-:W-:Y:S05]  /*3dd0*/  HMMA.16816.F32 R16, R196.reuse, R202, R16 ;  /* 0x000000cac410723c */ /* 0x040fea0000001810 */
[----:B------:R-:W-:Y:S01]  /*3de0*/  REDG.E.ADD.F32.FTZ.RN.STRONG.GPU desc[UR52][R242.64], R4 ;  /* 0x00000004f20079a6 */ /* 0x000fe2000c10f3b4 */
[-C--:B---3--:R-:W-:Y:S03]  /*3df0*/  HMMA.16816.F32 R52, R196, R104.reuse, R52 ;  /* 0x00000068c434723c */ /* 0x088fe60000001834 */
[----:B------:R1:W-:Y:S03]  /*3e00*/  REDG.E.ADD.F32.FTZ.RN.STRONG.GPU desc[UR52][R112.64], R5 ;  /* 0x00000005700079a6 */ /* 0x0003e6000c10f3b4 */
[C---:B------:R-:W-:Y:S06]  /*3e10*/  HMMA.16816.F32 R56, R108.reuse, R104, R56 ;  /* 0x000000686c38723c */ /* 0x040fec0000001838 */
[-C--:B------:R-:W-:Y:S01]  /*3e20*/  HMMA.16816.F32 R60, R108, R106.reuse, R60 ;  /* 0x0000006a6c3c723c */ /* 0x080fe2000000183c */
[----:B------:R-:W-:Y:S05]  /*3e30*/  IMAD.U32 R105, RZ, RZ, UR49 ;  /* 0x00000031ff697e24 */ /* 0x000fea000f8e00ff */
[----:B------:R-:W-:Y:S01]  /*3e40*/  HMMA.16816.F32 R64, R196, R106, R64 ;  /* 0x0000006ac440723c */ /* 0x000fe20000001840 */
[----:B------:R-:W-:Y:S04]  /*3e50*/  IMAD.U32 R111, RZ, RZ, UR47 ;  /* 0x0000002fff6f7e24 */ /* 0x000fe8000f8e00ff */
[-C--:B------:R-:W-:Y:S01]  /*3e60*/  LEA R110, P0, R105, R242.reuse, 0x2 ;  /* 0x000000f2696e7211 */ /* 0x080fe200078010ff */
[----:B------:R-:W-:Y:S01]  /*3e70*/  IMAD.U32 R109, RZ, RZ, UR46 ;  /* 0x0000002eff6d7e24 */ /* 0x000fe2000f8e00ff */
[-C--:B------:R-:W-:Y:S01]  /*3e80*/  LEA R104, P1, R111, R242.reuse, 0x2 ;  /* 0x000000f26f687211 */ /* 0x080fe200078210ff */
[----:B------:R-:W-:Y:S03]  /*3e90*/  IMAD.U32 R105, RZ, RZ, UR47 ;  /* 0x0000002fff697e24 */ /* 0x000fe6000f8e00ff */
[-C--:B------:R-:W-:Y:S01]  /*3ea0*/  LEA.HI.X.SX32 R111, R185, R243.reuse, 0x2, P0 ;  /* 0x000000f3b96f7211 */ /* 0x080fe200000f16ff */
[----:B-1----:R-:W-:Y:S01]  /*3eb0*/  IMAD.U32 R5, RZ, RZ, UR46 ;  /* 0x0000002eff057e24 */ /* 0x002fe2000f8e00ff */
[-C--:B------:R-:W-:Y:S01]  /*3ec0*/  LEA R108, P2, R183, R242.reuse, 0x2 ;  /* 0x000000f2b76c7211 */ /* 0x080fe200078410ff */
[----:B------:R-:W-:Y:S01]  /*3ed0*/  IMAD.U32 R107, RZ, RZ, UR44 ;  /* 0x0000002cff6b7e24 */ /* 0x000fe2000f8e00ff */
[-C--:B----4-:R-:W-:Y:S01]  /*3ee0*/  LEA R114, P0, R109, R242.reuse, 0x2 ;  /* 0x000000f26d727211 */ /* 0x090fe200078010ff */
[----:B------:R1:W-:Y:S01]  /*3ef0*/  REDG.E.ADD.F32.FTZ.RN.STRONG.GPU desc[UR52][R110.64], R6 ;  /* 0x000000066e0079a6 */ /* 0x0003e2000c10f3b4 */
[-C--:B------:R-:W-:Y:S01]  /*3f00*/  LEA.HI.X.SX32 R109, R181, R243.reuse, 0x2, P2 ;  /* 0x000000f3b56d7211 */ /* 0x080fe200010f16ff */
[----:B------:R-:W-:Y:S01]  /*3f10*/  IMAD.U32 R181, RZ, RZ, UR45 ;  /* 0x0000002dffb57e24 */ /* 0x000fe2000f8e00ff */
[-C--:B------:R-:W-:Y:S02]  /*3f20*/  LEA.HI.X.SX32 R105, R105, R243.reuse, 0x2, P1 ;  /* 0x000000f369697211 */ /* 0x080fe400008f16ff */
[-C--:B------:R-:W-:Y:S01]  /*3f30*/  LEA.HI.X.SX32 R115, R5, R243.reuse, 0x2, P0 ;  /* 0x000000f305737211 */ /* 0x080fe200000f16ff */
[----:B------:R2:W-:Y:S01]  /*3f40*/  REDG.E.ADD.F32.FTZ.RN.STRONG.GPU desc[UR52][R108.64], R7 ;  /* 0x000000076c0079a6 */ /* 0x0005e2000c10f3b4 */
[----:B------:R-:W-:Y:S01]  /*3f50*/  IMAD.U32 R5, RZ, RZ, UR45 ;  /* 0x0000002dff057e24 */ /* 0x000fe2000f8e00ff */
[-C--:B------:R-:W-:Y:S02]  /*3f60*/  LEA R106, P0, R107, R242.reuse, 0x2 ;  /* 0x000000f26b6a7211 */ /* 0x080fe400078010ff */
[----:B------:R3:W-:Y:S02]  /*3f70*/  REDG.E.ADD.F32.FTZ.RN.STRONG.GPU desc[UR52][R104.64], R8 ;  /* 0x00000008680079a6 */ /* 0x0007e4000c10f3b4 */
[-C--:B------:R-:W-:Y:S01]  /*3f80*/  LEA R182, P1, R5, R242.reuse, 0x2 ;  /* 0x000000f205b67211 */ /* 0x080fe200078210ff */
[----:B------:R-:W-:Y:S01]  /*3f90*/  IMAD.U32 R5, RZ, RZ, UR19 ;  /* 0x00000013ff057e24 */ /* 0x000fe2000f8e00ff */
[----:B------:R4:W-:Y:S02]  /*3fa0*/  REDG.E.ADD.F32.FTZ.RN.STRONG.GPU desc[UR52][R114.64], R9 ;  /* 0x00000009720079a6 */ /* 0x0009e4000c10f3b4 */
[-C--:B------:R-:W-:Y:S05]  /*3fb0*/  LEA.HI.X.SX32 R183, R181, R243.reuse, 0x2, P1 ;  /* 0x000000f3b5b77211 */ /* 0x080fea00008f16ff */
[----:B------:R4:W-:Y:S01]  /*3fc0*/  REDG.E.ADD.F32.FTZ.RN.STRONG.GPU desc[UR52][R182.64], R10 ;  /* 0x0000000ab60079a6 */ /* 0x0009e2000c10f3b4 */
[----:B-1----:R-:W-:Y:S01]  /*3fd0*/  IMAD.U32 R111, RZ, RZ, UR44 ;  /* 0x0000002cff6f7e24 */ /* 0x002fe2000f8e00ff */
[-C--:B------:R-:W-:Y:S01]  /*3fe0*/  LEA R6, P1, R5, R242.reuse, 0x2 ;  /* 0x000000f205067211 */ /* 0x080fe200078210ff */
[----:B------:R-:W-:Y:S03]  /*3ff0*/  IMAD.U32 R5, RZ, RZ, UR18 ;  /* 0x00000012ff057e24 */ /* 0x000fe6000f8e00ff */
[-C--:B------:R-:W-:Y:S01]  /*4000*/  LEA.HI.X.SX32 R107, R111, R243.reuse, 0x2, P0 ;  /* 0x000000f36f6b7211 */ /* 0x080fe200000f16ff */
[----:B--2---:R-:W-:Y:S02]  /*4010*/  IMAD.U32 R7, RZ, RZ, UR18 ;  /* 0x00000012ff077e24 */ /* 0x004fe4000f8e00ff */
[----:B------:R-:W-:Y:S02]  /*4020*/  IMAD.U32 R109, RZ, RZ, UR16 ;  /* 0x00000010ff6d7e24 */ /* 0x000fe4000f8e00ff */
[----:B------:R1:W-:Y:S01]  /*4030*/  REDG.E.ADD.F32.FTZ.RN.STRONG.GPU desc[UR52][R106.64], R11 ;  /* 0x0000000b6a0079a6 */ /* 0x0003e2000c10f3b4 */
[----:B---3--:R-:W-:Y:S02]  /*4040*/  IMAD.U32 R105, RZ, RZ, UR19 ;  /* 0x00000013ff697e24 */ /* 0x008fe4000f8e00ff */
[----:B------:R-:W-:Y:S01]  /*4050*/  IMAD.U32 R111, RZ, RZ, UR17 ;  /* 0x00000011ff6f7e24 */ /* 0x000fe2000f8e00ff */
[----:B------:R-:W-:Y:S01]  /*4060*/  REDG.E.ADD.F32.FTZ.RN.STRONG.GPU desc[UR52][R242.64+0x80], R16 ;  /* 0x00008010f20079a6 */ /* 0x000fe2000c10f3b4 */
[-C--:B----4-:R-:W-:Y:S01]  /*4070*/  LEA R114, P0, R7, R242.reuse, 0x2 ;  /* 0x000000f207727211 */ /* 0x090fe200078010ff */
[----:B------:R-:W-:Y:S01]  /*4080*/  IMAD.U32 R9, RZ, RZ, UR14 ;  /* 0x0000000eff097e24 */ /* 0x000fe2000f8e00ff */
[-C--:B------:R-:W-:Y:S01]  /*4090*/  LEA.HI.X.SX32 R7, R105, R243.reuse, 0x2, P1 ;  /* 0x000000f369077211 */ /* 0x080fe200008f16ff */
[----:B------:R2:W-:Y:S01]  /*40a0*/  REDG.E.ADD.F32.FTZ.RN.STRONG.GPU desc[UR52][R112.64+0x80], R17 ;  /* 0x00008011700079a6 */ /* 0x0005e2000c10f3b4 */
[-C--:B------:R-:W-:Y:S01]  /*40b0*/  LEA.HI.X.SX32 R115, R5, R243.reuse, 0x2, P0 ;  /* 0x000000f305737211 */ /* 0x080fe200000f16ff */
[----:B------:R-:W-:Y:S01]  /*40c0*/  IMAD.U32 R5, RZ, RZ, UR17 ;  /* 0x00000011ff057e24 */ /* 0x000fe2000f8e00ff */
[-C--:B------:R-:W-:Y:S01]  /*40d0*/  LEA R8, P2, R109, R242.reuse, 0x2 ;  /* 0x000000f26d087211 */ /* 0x080fe200078410ff */
[----:B------:R3:W-:Y:S01]  /*40e0*/  REDG.E.ADD.F32.FTZ.RN.STRONG.GPU desc[UR52][R6.64], R18 ;  /* 0x00000012060079a6 */ /* 0x0007e2000c10f3b4 */
[----:B------:R-:W-:Y:S02]  /*40f0*/  IMAD.U32 R105, RZ, RZ, UR15 ;  /* 0x0000000fff697e24 */ /* 0x000fe4000f8e00ff */
[-C--:B------:R-:W-:Y:S01]  /*4100*/  LEA R104, P0, R5, R242.reuse, 0x2 ;  /* 0x000000f205687211 */ /* 0x080fe200078010ff */
[----:B------:R4:W-:Y:S01]  /*4110*/  REDG.E.ADD.F32.FTZ.RN.STRONG.GPU desc[UR52][R114.64], R19 ;  /* 0x00000013720079a6 */ /* 0x0009e2000c10f3b4 */
[----:B------:R-:W-:Y:S01]  /*4120*/  IMAD.U32 R5, RZ, RZ, UR15 ;  /* 0x0000000fff057e24 */ /* 0x000fe2000f8e00ff */
[-C--:B------:R-:W-:Y:S01]  /*4130*/  LEA R4, P1, R105, R242.reuse, 0x2 ;  /* 0x000000f269047211 */ /* 0x080fe200078210ff */
[----:B------:R-:W-:Y:S01]  /*4140*/  IMAD.U32 R109, RZ, RZ, UR43 ;  /* 0x0000002bff6d7e24 */ /* 0x000fe2000f8e00ff */
[-C--:B------:R-:W-:Y:S02]  /*4150*/  LEA.HI.X.SX32 R105, R111, R243.reuse, 0x2, P0 ;  /* 0x000000f36f697211 */ /* 0x080fe400000f16ff */
[-C--:B------:R-:W-:Y:S02]  /*4160*/  LEA R10, P0, R9, R242.reuse, 0x2 ;  /* 0x000000f2090a7211 */ /* 0x080fe400078010ff */
[-C--:B------:R-:W-:Y:S01]  /*4170*/  LEA.HI.X.SX32 R5, R5, R243.reuse, 0x2, P1 ;  /* 0x000000f305057211 */ /* 0x080fe200008f16ff */
[----:B------:R4:W-:Y:S01]  /*4180*/  REDG.E.ADD.F32.FTZ.RN.STRONG.GPU desc[UR52][R104.64], R12 ;  /* 0x0000000c680079a6 */ /* 0x0009e2000c10f3b4 */
[----:B-1----:R-:W-:Y:S02]  /*4190*/  IMAD.U32 R11, RZ, RZ, UR16 ;  /* 0x00000010ff0b7e24 */ /* 0x002fe4000f8e00ff */
[----:B------:R-:W-:Y:S03]  /*41a0*/  IMAD.U32 R107, RZ, RZ, UR42 ;  /* 0x0000002aff6b7e24 */ /* 0x000fe6000f8e00ff */
[-C--:B------:R-:W-:Y:S01]  /*41b0*/  LEA.HI.X.SX32 R9, R11, R243.reuse, 0x2, P2 ;  /* 0x000000f30b097211 */ /* 0x080fe200010f16ff */
[----:B--2---:R-:W-:Y:S04]  /*41c0*/  IMAD.U32 R17, RZ, RZ, UR41 ;  /* 0x00000029ff117e24 */ /* 0x004fe8000f8e00ff */
[----:B------:R1:W-:Y:S01]  /*41d0*/  REDG.E.ADD.F32.FTZ.RN.STRONG.GPU desc[UR52][R8.64], R13 ;  /* 0x0000000d080079a6 */ /* 0x0003e2000c10f3b4 */
[----:B---3--:R-:W-:Y:S01]  /*41e0*/  IMAD.U32 R7, RZ, RZ, UR14 ;  /* 0x0000000eff077e24 */ /* 0x008fe2000f8e00ff */
[-C--:B------:R-:W-:Y:S02]  /*41f0*/  LEA R18, P1, R107, R242.reuse, 0x2 ;  /* 0x000000f26b127211 */ /* 0x080fe400078210ff */
[----:B------:R2:W-:Y:S01]  /*4200*/  REDG.E.ADD.F32.FTZ.RN.STRONG.GPU desc[UR52][R4.64], R14 ;  /* 0x0000000e040079a6 */ /* 0x0005e2000c10f3b4 */
[----:B----4-:R-:W-:Y:S01]  /*4210*/  IMAD.U32 R19, RZ, RZ, UR42 ;  /* 0x0000002aff137e24 */ /* 0x010fe2000f8e00ff */
[-C--:B------:R-:W-:Y:S01]  /*4220*/  LEA.HI.X.SX32 R11, R7, R243.reuse, 0x2, P0 ;  /* 0x000000f3070b7211 */ /* 0x080fe200000f16ff */
[----:B------:R-:W-:Y:S01]  /*4230*/  IMAD.U32 R7, RZ, RZ, UR43 ;  /* 0x0000002bff077e24 */ /* 0x000fe2000f8e00ff */
[-C--:B------:R-:W-:Y:S02]  /*4240*/  LEA R6, P0, R17, R242.reuse, 0x2 ;  /* 0x000000f211067211 */ /* 0x080fe400078010ff */
[-C--:B------:R-:W-:Y:S01]  /*4250*/  LEA.HI.X.SX32 R19, R19, R243.reuse, 0x2, P1 ;  /* 0x000000f313137211 */ /* 0x080fe200008f16ff */
[----:B------:R3:W-:Y:S01]  /*4260*/  REDG.E.ADD.F32.FTZ.RN.STRONG.GPU desc[UR52][R10.64], R15 ;  /* 0x0000000f0a0079a6 */ /* 0x0007e2000c10f3b4 */
[-C--:B------:R-:W-:Y:S01]  /*4270*/  LEA R16, P2, R7, R242.reuse, 0x2 ;  /* 0x000000f207107211 */ /* 0x080fe200078410ff */
[----:B------:R-:W-:Y:S02]  /*4280*/  IMAD.U32 R7, RZ, RZ, UR41 ;  /* 0x00000029ff077e24 */ /* 0x000fe4000f8e00ff */
[----:B------:R-:W-:Y:S01]  /*4290*/  REDG.E.ADD.F32.FTZ.RN.STRONG.GPU desc[UR52][R242.64+0x100], R52 ;  /* 0x00010034f20079a6 */ /* 0x000fe2000c10f3b4 */
[-C--:B------:R-:W-:Y:S01]  /*42a0*/  LEA.HI.X.SX32 R17, R109, R243.reuse, 0x2, P2 ;  /* 0x000000f36d117211 */ /* 0x080fe200010f16ff */
[----:B------:R-:W-:Y:S01]  /*42b0*/  IMAD.U32 R105, RZ, RZ, UR20 ;  /* 0x00000014ff697e24 */ /* 0x000fe2000f8e00ff */
[-C--:B------:R-:W-:Y:S01]  /*42c0*/  LEA.HI.X.SX32 R7, R7, R243.reuse, 0x2, P0 ;  /* 0x000000f307077211 */ /* 0x080fe200000f16ff */
[----:B------:R4:W-:Y:S04]  /*42d0*/  REDG.E.ADD.F32.FTZ.RN.STRONG.GPU desc[UR52][R112.64+0x100], R53 ;  /* 0x00010035700079a6 */ /* 0x0009e8000c10f3b4 */
[----:B------:R4:W-:Y:S01]  /*42e0*/  REDG.E.ADD.F32.FTZ.RN.STRONG.GPU desc[UR52][R16.64], R54 ;  /* 0x00000036100079a6 */ /* 0x0009e2000c10f3b4 */
[----:B-1----:R-:W-:Y:S03]  /*42f0*/  IMAD.U32 R13, RZ, RZ, UR13 ;  /* 0x0000000dff0d7e24 */ /* 0x002fe6000f8e00ff */
[----:B------:R1:W-:Y:S01]  /*4300*/  REDG.E.ADD.F32.FTZ.RN.STRONG.GPU desc[UR52][R18.64], R55 ;  /* 0x00000037120079a6 */ /* 0x0003e2000c10f3b4 */
[----:B------:R-:W-:Y:S02]  /*4310*/  IMAD.U32 R9, RZ, RZ, UR40 ;  /* 0x00000028ff097e24 */ /* 0x000fe4000f8e00ff */
[----:B--2---:R-:W-:Y:S01]  /*4320*/  IMAD.U32 R5, RZ, RZ, UR20 ;  /* 0x00000014ff057e24 */ /* 0x004fe2000f8e00ff */
[----:B------:R2:W-:Y:S01]  /*4330*/  REDG.E.ADD.F32.FTZ.RN.STRONG.GPU desc[UR52][R6.64], R56 ;  /* 0x00000038060079a6 */ /* 0x0005e2000c10f3b4 */
[----:B---3--:R-:W-:Y:S03]  /*4340*/  IMAD.U32 R11, RZ, RZ, UR4 ;  /* 0x00000004ff0b7e24 */ /* 0x008fe6000f8e00ff */
[-C--:B------:R-:W-:Y:S01]  /*4350*/  LEA R10, P2, R5, R242.reuse, 0x2 ;  /* 0x000000f2050a7211 */ /* 0x080fe200078410ff */
[----:B------:R-:W-:Y:S02]  /*4360*/  IMAD.U32 R15, RZ, RZ, UR13 ;  /* 0x0000000dff0f7e24 */ /* 0x000fe4000f8e00ff */
[----:B------:R-:W-:Y:S01]  /*4370*/  IMAD.U32 R5, RZ, RZ, UR4 ;  /* 0x00000004ff057e24 */ /* 0x000fe2000f8e00ff */
[-C--:B------:R-:W-:Y:S02]  /*4380*/  LEA R4, P0, R11, R242.reuse, 0x2 ;  /* 0x000000f20b047211 */ /* 0x080fe400078010ff */
[-C--:B------:R-:W-:Y:S01]  /*4390*/  LEA R12, P1, R15, R242.reuse, 0x2 ;  /* 0x000000f20f0c7211 */ /* 0x080fe200078210ff */
[----:B------:R-:W-:Y:S01]  /*43a0*/  IMAD.U32 R15, RZ, RZ, UR38 ;  /* 0x00000026ff0f7e24 */ /* 0x000fe2000f8e00ff */
[-C--:B------:R-:W-:Y:S01]  /*43b0*/  LEA.HI.X.SX32 R11, R105, R243.reuse, 0x2, P2 ;  /* 0x000000f3690b7211 */ /* 0x080fe200010f16ff */
[----:B----4-:R-:W-:Y:S01]  /*43c0*/  IMAD.U32 R53, RZ, RZ, UR39 ;  /* 0x00000027ff357e24 */ /* 0x010fe2000f8e00ff */
[-C--:B------:R-:W-:Y:S01]  /*43d0*/  LEA.HI.X.SX32 R13, R13, R243.reuse, 0x2, P1 ;  /* 0x000000f30d0d7211 */ /* 0x080fe200008f16ff */
[----:B------:R-:W-:Y:S01]  /*43e0*/  IMAD.U32 R17, RZ, RZ, UR36 ;  /* 0x00000024ff117e24 */ /* 0x000fe2000f8e00ff */
[-C--:B------:R-:W-:Y:S01]  /*43f0*/  LEA.HI.X.SX32 R5, R5, R243.reuse, 0x2, P0 ;  /* 0x000000f305057211 */ /* 0x080fe200000f16ff */
[----:B------:R3:W-:Y:S01]  /*4400*/  REDG.E.ADD.F32.FTZ.RN.STRONG.GPU desc[UR52][R10.64], R57 ;  /* 0x000000390a0079a6 */ /* 0x0007e2000c10f3b4 */
[-C--:B------:R-:W-:Y:S01]  /*4410*/  LEA R104, P3, R15, R242.reuse, 0x2 ;  /* 0x000000f20f687211 */ /* 0x080fe200078610ff */
[----:B-1----:R-:W-:Y:S02]  /*4420*/  IMAD.U32 R19, RZ, RZ, UR37 ;  /* 0x00000025ff137e24 */ /* 0x002fe4000f8e00ff */
[----:B------:R1:W-:Y:S01]  /*4430*/  REDG.E.ADD.F32.FTZ.RN.STRONG.GPU desc[UR52][R12.64], R58 ;  /* 0x0000003a0c0079a6 */ /* 0x0003e2000c10f3b4 */
[----:B------:R-:W-:Y:S01]  /*4440*/  IMAD.U32 R55, RZ, RZ, UR36 ;  /* 0x00000024ff377e24 */ /* 0x000fe2000f8e00ff */
[-C--:B--2---:R-:W-:Y:S01]  /*4450*/  LEA R6, P1, R9, R242.reuse, 0x2 ;  /* 0x000000f209067211 */ /* 0x084fe200078210ff */
[----:B------:R-:W-:Y:S01]  /*4460*/  IMAD.U32 R7, RZ, RZ, UR40 ;  /* 0x00000028ff077e24 */ /* 0x000fe2000f8e00ff */
[----:B------:R2:W-:Y:S01]  /*4470*/  REDG.E.ADD.F32.FTZ.RN.STRONG.GPU desc[UR52][R4.64], R59 ;  /* 0x0000003b040079a6 */ /* 0x0005e2000c10f3b4 */
[----:B------:R-:W-:Y:S01]  /*4480*/  IMAD.U32 R9, RZ, RZ, UR39 ;  /* 0x00000027ff097e24 */ /* 0x000fe2000f8e00ff */
[-C--:B------:R-:W-:Y:S02]  /*4490*/  LEA R106, P2, R19, R242.reuse, 0x2 ;  /* 0x000000f2136a7211 */ /* 0x080fe400078410ff */
[----:B------:R-:W-:Y:S01]  /*44a0*/  REDG.E.ADD.F32.FTZ.RN.STRONG.GPU desc[UR52][R242.64+0x180], R64 ;  /* 0x00018040f20079a6 */ /* 0x000fe2000c10f3b4 */
[-C--:B------:R-:W-:Y:S02]  /*44b0*/  LEA.HI.X.SX32 R7, R7, R243.reuse, 0x2, P1 ;  /* 0x000000f307077211 */ /* 0x080fe400008f16ff */
[-C--:B------:R-:W-:Y:S01]  /*44c0*/  LEA R52, P0, R9, R242.reuse, 0x2 ;  /* 0x000000f209347211 */ /* 0x080fe200078010ff */
[----:B------:R-:W-:Y:S01]  /*44d0*/  REDG.E.ADD.F32.FTZ.RN.STRONG.GPU desc[UR52][R112.64+0x180], R65 ;  /* 0x00018041700079a6 */ /* 0x000fe2000c10f3b4 */
[-C--:B------:R-:W-:Y:S01]  /*44e0*/  LEA R108, P1, R17, R242.reuse, 0x2 ;  /* 0x000000f2116c7211 */ /* 0x080fe200078210ff */
[----:B------:R-:W-:Y:S01]  /*44f0*/  IMAD.U32 R9, RZ, RZ, UR35 ;  /* 0x00000023ff097e24 */ /* 0x000fe2000f8e00ff */
[-C--:B------:R-:W-:Y:S01]  /*4500*/  LEA.HI.X.SX32 R53, R53, R243.reuse, 0x2, P0 ;  /* 0x000000f335357211 */ /* 0x080fe200000f16ff */
[----:B------:R-:W-:Y:S01]  /*4510*/  REDG.E.ADD.F32.FTZ.RN.STRONG.GPU desc[UR52][R6.64], R66 ;  /* 0x00000042060079a6 */ /* 0x000fe2000c10f3b4 */
[-C--:B------:R-:W-:Y:S02]  /*4520*/  LEA.HI.X.SX32 R109, R55, R243.reuse, 0x2, P1 ;  /* 0x000000f3376d7211 */ /* 0x080fe400008f16ff */
[----:B------:R-:W-:Y:S01]  /*4530*/  PLOP3.LUT P1, PT, PT, PT, UP0, 0x80, 0x0 ;  /* 0x000000000000781c */ /* 0x000fe20003f2f008 */
[----:B------:R-:W-:Y:S01]  /*4540*/  REDG.E.ADD.F32.FTZ.RN.STRONG.GPU desc[UR52][R52.64], R67 ;  /* 0x00000043340079a6 */ /* 0x000fe2000c10f3b4 */
[----:B------:R-:W-:Y:S01]  /*4550*/  @UP3 UIADD3 UR30, UP0, UR30, -0x100, URZ ;  /* 0xffffff001e1e3890 */ /* 0x000fe2000ff1e03f */
[----:B---3--:R-:W-:Y:S02]  /*4560*/  IMAD.U32 R11, RZ, RZ, UR35 ;  /* 0x00000023ff0b7e24 */ /* 0x008fe4000f8e00ff */
[----:B------:R-:W-:Y:S01]  /*4570*/  LDSM.16.MT88.4 R16, [R210+0x2000] ;  /* 0x00200000d210783b */ /* 0x000fe20000004200 */
[----:B------:R-:W-:Y:S01]  /*4580*/  @UP3 UIADD3.X UR31, UR31, -0x1, URZ, UP0, !UPT ;  /* 0xffffffff1f1f3890 */ /* 0x000fe200087fe43f */
[----:B-1----:R-:W-:Y:S01]  /*4590*/  IMAD.U32 R13, RZ, RZ, UR38 ;  /* 0x00000026ff0d7e24 */ /* 0x002fe2000f8e00ff */
[----:B------:R-:W-:Y:S01]  /*45a0*/  LEA R110, P0, R11, R242, 0x2 ;  /* 0x000000f20b6e7211 */ /* 0x000fe200078010ff */
[----:B------:R-:W-:Y:S01]  /*45b0*/  LDSM.16.MT88.4 R52, [R212+0x10800] ;  /* 0x01080000d434783b */ /* 0x000fe20000004200 */
[----:B--2---:R-:W-:Y:S02]  /*45c0*/  IMAD.U32 R5, RZ, RZ, UR37 ;  /* 0x00000025ff057e24 */ /* 0x004fe4000f8e00ff */
[-C--:B------:R-:W-:Y:S01]  /*45d0*/  LEA.HI.X.SX32 R105, R13, R243.reuse, 0x2, P3 ;  /* 0x000000f30d697211 */ /* 0x080fe200018f16ff */
[----:B------:R-:W-:Y:S01]  /*45e0*/  LDSM.16.MT88.4 R56, [R210+0x800] ;  /* 0x00080000d238783b */ /* 0x000fe20000004200 */
[-C--:B------:R-:W-:Y:S02]  /*45f0*/  LEA.HI.X.SX32 R111, R9, R243.reuse, 0x2, P0 ;  /* 0x000000f3096f7211 */ /* 0x080fe400000f16ff */
[----:B------:R-:W-:Y:S01]  /*4600*/  LEA.HI.X.SX32 R107, R5, R243, 0x2, P2 ;  /* 0x000000f3056b7211 */ /* 0x000fe200010f16ff */
[----:B------:R-:W-:Y:S01]  /*4610*/  REDG.E.ADD.F32.FTZ.RN.STRONG.GPU desc[UR52][R104.64], R60 ;  /* 0x0000003c680079a6 */ /* 0x000fe2000c10f3b4 */
[----:B------:R-:W-:Y:S03]  /*4620*/  PLOP3.LUT P0, PT, PT, PT, UP2, 0x80, 0x0 ;  /* 0x000000000000781c */ /* 0x000fe60003f0f028 */
[----:B------:R-:W-:Y:S04]  /*4630*/  REDG.E.ADD.F32.FTZ.RN.STRONG.GPU desc[UR52][R106.64], R61 ;  /* 0x0000003d6a0079a6 */ /* 0x000fe8000c10f3b4 */
[----:B------:R-:W-:Y:S04]  /*4640*/  REDG.E.ADD.F32.FTZ.RN.STRONG.GPU desc[UR52][R108.64], R62 ;  /* 0x0000003e6c0079a6 */ /* 0x000fe8000c10f3b4 */
[----:B------:R-:W-:Y:S04]  /*4650*/  REDG.E.ADD.F32.FTZ.RN.STRONG.GPU desc[UR52][R110.64], R63 ;  /* 0x0000003f6e0079a6 */ /* 0x000fe8000c10f3b4 */
[----:B------:R-:W-:Y:S04]  /*4660*/  LDSM.16.MT88.4 R4, [R212+0x10000] ;  /* 0x01000000d404783b */ /* 0x000fe80000004200 */
[----:B------:R-:W1:Y:S04]  /*4670*/  LDSM.16.MT88.4 R8, [R210] ;  /* 0x00000000d208783b */ /* 0x000e680000004200 */
[----:B------:R-:W2:Y:S04]  /*4680*/  LDSM.16.MT88.4 R12, [R0+0x10000] ;  /* 0x01000000000c783b */ /* 0x000ea80000004200 */
[----:B------:R-:W3:Y:S04]  /*4690*/  LDSM.16.MT88.4 R64, [R0+0x10800] ;  /* 0x010800000040783b */ /* 0x000ee80000004200 */
[----:B------:R-:W-:Y:S04]  /*46a0*/  LDSM.16.MT88.4 R60, [R210+0x1000] ;  /* 0x00100000d23c783b */ /* 0x000fe80000004200 */
[----:B------:R-:W-:Y:S01]  /*46b0*/  LDSM.16.MT88.4 R104, [R0+0x11000] ;  /* 0x011000000068783b */ /* 0x000fe20000004200 */
[-C--:B-1----:R-:W-:Y:S06]  /*46c0*/  HMMA.16816.F32 R68, R4, R8.reuse, R68 ;  /* 0x000000080444723c */ /* 0x082fec0000001844 */
[C---:B--2---:R-:W-:Y:S06]  /*46d0*/  HMMA.16816.F32 R72, R12.reuse, R8, R72 ;  /* 0x000000080c48723c */ /* 0x044fec0000001848 */
[-C--:B------:R-:W-:Y:S06]  /*46e0*/  HMMA.16816.F32 R76, R12, R10.reuse, R76 ;  /* 0x0000000a0c4c723c */ /* 0x080fec000000184c */
[C---:B------:R-:W-:Y:S01]  /*46f0*/  HMMA.16816.F32 R80, R4.reuse, R10, R80 ;  /* 0x0000000a0450723c */ /* 0x040fe20000001850 */
[----:B------:R-:W1:Y:S05]  /*4700*/  LDSM.16.MT88.4 R8, [R212+0x11000] ;  /* 0x01100000d408783b */ /* 0x000e6a0000004200 */
[-C--:B------:R-:W-:Y:S06]  /*4710*/  HMMA.16816.F32 R84, R4, R16.reuse, R84 ;  /* 0x000000100454723c */ /* 0x080fec0000001854 */
[C---:B------:R-:W-:Y:S06]  /*4720*/  HMMA.16816.F32 R88, R12.reuse, R16, R88 ;  /* 0x000000100c58723c */ /* 0x040fec0000001858 */
[-C--:B------:R-:W-:Y:S01]  /*4730*/  HMMA.16816.F32 R92, R12, R18.reuse, R92 ;  /* 0x000000120c5c723c */ /* 0x080fe2000000185c */
[----:B------:R-:W2:Y:S05]  /*4740*/  LDSM.16.MT88.4 R12, [R210+0x3000] ;  /* 0x00300000d20c783b */ /* 0x000eaa0000004200 */
[----:B------:R-:W-:Y:S01]  /*4750*/  HMMA.16816.F32 R96, R4, R18, R96 ;  /* 0x000000120460723c */ /* 0x000fe20000001860 */
[----:B------:R-:W-:Y:S04]  /*4760*/  LDSM.16.MT88.4 R4, [R212+0x11800] ;  /* 0x01180000d404783b */ /* 0x000fe80000004200 */
[----:B------:R-:W4:Y:S01]  /*4770*/  LDSM.16.MT88.4 R16, [R210+0x1800] ;  /* 0x00180000d210783b */ /* 0x000f220000004200 */
[-C--:B------:R-:W-:Y:S06]  /*4780*/  HMMA.16816.F32 R68, R52, R56.reuse, R68 ;  /* 0x000000383444723c */ /* 0x080fec0000001844 */
[C---:B---3--:R-:W-:Y:S06]  /*4790*/  HMMA.16816.F32 R72, R64.reuse, R56, R72 ;  /* 0x000000384048723c */ /* 0x048fec0000001848 */
[-C--:B------:R-:W-:Y:S06]  /*47a0*/  HMMA.16816.F32 R76, R64, R58.reuse, R76 ;  /* 0x0000003a404c723c */ /* 0x080fec000000184c */
[C---:B------:R-:W-:Y:S01]  /*47b0*/  HMMA.16816.F32 R80, R52.reuse, R58, R80 ;  /* 0x0000003a3450723c */ /* 0x040fe20000001850 */
[----:B------:R-:W3:Y:S05]  /*47c0*/  LDSM.16.MT88.4 R56, [R0+0x11800] ;  /* 0x011800000038783b */ /* 0x000eea0000004200 */
[-C--:B------:R-:W-:Y:S06]  /*47d0*/  HMMA.16816.F32 R84, R52, R100.reuse, R84 ;  /* 0x000000643454723c */ /* 0x080fec0000001854 */
[C---:B------:R-:W-:Y:S06]  /*47e0*/  HMMA.16816.F32 R88, R64.reuse, R100, R88 ;  /* 0x000000644058723c */ /* 0x040fec0000001858 */
[-C--:B------:R-:W-:Y:S01]  /*47f0*/  HMMA.16816.F32 R92, R64, R102.reuse, R92 ;  /* 0x00000066405c723c */ /* 0x080fe2000000185c */
[----:B------:R-:W3:Y:S05]  /*4800*/  LDSM.16.MT88.4 R64, [R210+0x3800] ;  /* 0x00380000d240783b */ /* 0x000eea0000004200 */
[----:B------:R-:W-:Y:S06]  /*4810*/  HMMA.16816.F32 R96, R52, R102, R96 ;  /* 0x000000663460723c */ /* 0x000fec0000001860 */
[-C--:B-1----:R-:W-:Y:S06]  /*4820*/  HMMA.16816.F32 R68, R8, R60.reuse, R68 ;  /* 0x0000003c0844723c */ /* 0x082fec0000001844 */
[C---:B------:R-:W-:Y:S06]  /*4830*/  HMMA.16816.F32 R72, R104.reuse, R60, R72 ;  /* 0x0000003c6848723c */ /* 0x040fec0000001848 */
[-C--:B------:R-:W-:Y:S06]  /*4840*/  HMMA.16816.F32 R76, R104, R62.reuse, R76 ;  /* 0x0000003e684c723c */ /* 0x080fec000000184c */
[C---:B------:R-:W-:Y:S06]  /*4850*/  HMMA.16816.F32 R80, R8.reuse, R62, R80 ;  /* 0x0000003e0850723c */ /* 0x040fec0000001850 */
[-C--:B--2---:R-:W-:Y:S06]  /*4860*/  HMMA.16816.F32 R84, R8, R12.reuse, R84 ;  /* 0x0000000c0854723c */ /* 0x084fec0000001854 */
[C---:B------:R-:W-:Y:S06]  /*4870*/  HMMA.16816.F32 R88, R104.reuse, R12, R88 ;  /* 0x0000000c6858723c */ /* 0x040fec0000001858 */
[-C--:B------:R-:W-:Y:S06]  /*4880*/  HMMA.16816.F32 R92, R104, R14.reuse, R92 ;  /* 0x0000000e685c723c */ /* 0x080fec000000185c */
[----:B------:R-:W-:Y:S06]  /*4890*/  HMMA.16816.F32 R96, R8, R14, R96 ;  /* 0x0000000e0860723c */ /* 0x000fec0000001860 */
[-C--:B----4-:R-:W-:Y:S06]  /*48a0*/  HMMA.16816.F32 R68, R4, R16.reuse, R68 ;  /* 0x000000100444723c */ /* 0x090fec0000001844 */
[C---:B---3--:R-:W-:Y:S06]  /*48b0*/  HMMA.16816.F32 R72, R56.reuse, R16, R72 ;  /* 0x000000103848723c */ /* 0x048fec0000001848 */
[-C--:B------:R-:W-:Y:S06]  /*48c0*/  HMMA.16816.F32 R76, R56, R18.reuse, R76 ;  /* 0x00000012384c723c */ /* 0x080fec000000184c */
[C---:B------:R-:W-:Y:S06]  /*48d0*/  HMMA.16816.F32 R80, R4.reuse, R18, R80 ;  /* 0x000000120450723c */ /* 0x040fec0000001850 */
[-C--:B------:R-:W-:Y:S06]  /*48e0*/  HMMA.16816.F32 R84, R4, R64.reuse, R84 ;  /* 0x000000400454723c */ /* 0x080fec0000001854 */
[C---:B------:R-:W-:Y:S06]  /*48f0*/  HMMA.16816.F32 R88, R56.reuse, R64, R88 ;  /* 0x000000403858723c */ /* 0x040fec0000001858 */
[-C--:B------:R-:W-:Y:S06]  /*4900*/  HMMA.16816.F32 R92, R56, R66.reuse, R92 ;  /* 0x00000042385c723c */ /* 0x080fec000000185c */
[----:B------:R-:W-:Y:S07]  /*4910*/  HMMA.16816.F32 R96, R4, R66, R96 ;  /* 0x000000420460723c */ /* 0x000fee0000001860 */
[C---:B------:R-:W-:Y:S04]  /*4920*/  VIADD R4, R210.reuse, 0xffffc000 ;  /* 0xffffc000d2047836 */ /* 0x040fe80000000000 */
[----:B------:R-:W-:Y:S04]  /*4930*/  @P1 VIADD R4, R210, 0x4000 ;  /* 0x00004000d2041836 */ /* 0x000fe80000000000 */
[----:B------:R-:W-:Y:S01]  /*4940*/  IMAD.MOV.U32 R210, RZ, RZ, R4 ;  /* 0x000000ffffd27224 */ /* 0x000fe200078e0004 */
[----:B------:R-:W-:Y:S08]  /*4950*/  @P0 BRA `(.L_x_54) ;  /* 0xffffffd8008c0947 */ /* 0x000ff0000383ffff */
.L_x_51:
[----:B------:R-:W-:Y:S01]  /*4960*/  BAR.SYNC.DEFER_BLOCKING 0x0 ;  /* 0x0000000000007b1d */ /* 0x000fe20000010000 */
[----:B------:R-:W-:Y:S02]  /*4970*/  F2FP.F16.F32.PACK_AB R21, R21, R20 ;  /* 0x000000141515723e */ /* 0x000fe400000000ff */
[----:B------:R-:W-:Y:S02]  /*4980*/  F2FP.F16.F32.PACK_AB R23, R23, R22 ;  /* 0x000000161717723e */ /* 0x000fe400000000ff */
[----:B------:R-:W-:Y:S01]  /*4990*/  F2FP.F16.F32.PACK_AB R32, R33, R32 ;  /* 0x000000202120723e */ /* 0x000fe200000000ff */
[----:B------:R-:W-:Y:S02]  /*49a0*/  ULDC UR4, c[0x0][0x390] ;  /* 0x0000e40000047ab9 */ /* 0x000fe40000000800 */
[----:B------:R-:W3:Y:S01]  /*49b0*/  LDC.64 R6, c[0x0][0x450] ;  /* 0x00011400ff067b82 */ /* 0x000ee20000000a00 */
        /* <DEDUP_REMOVED lines=25> */
[----:B------:R-:W-:Y:S01]  /*4b50*/  FMUL.FTZ R88, R88, UR4 ;  /* 0x0000000458587c20 */ /* 0x000fe20008410000 */
[----:B------:R-:W-:Y:S01]  /*4b60*/  F2FP.F16.F32.PACK_AB R71, R71, R70 ;  /* 0x000000464747723e */ /* 0x000fe200000000ff */
        /* <DEDUP_REMOVED lines=10> */
[----:B--2---:R-:W2:Y:S01]  /*4c10*/  LDC.64 R4, c[0x0][0x458] ;  /* 0x00011600ff047b82 */ /* 0x004ea20000000a00 */
[----:B------:R-:W-:Y:S01]  /*4c20*/  F2FP.F16.F32.PACK_AB R75, R75, R74 ;  /* 0x0000004a4b4b723e */ /* 0x000fe200000000ff */
[----:B------:R-:W-:Y:S01]  /*4c30*/  STS [R224], R69 ;  /* 0x00000045e0007388 */ /* 0x000fe20000000800 */
[----:B------:R-:W-:Y:S01]  /*4c40*/  F2FP.F16.F32.PACK_AB R76, R77, R76 ;  /* 0x0000004c4d4c723e */ /* 0x000fe200000000ff */
[----:B---3--:R-:W-:Y:S01]  /*4c50*/  IMAD R8, R6, UR23, RZ ;  /* 0x0000001706087c24 */ /* 0x008fe2000f8e02ff */
[----:B------:R-:W-:Y:S01]  /*4c60*/  F2FP.F16.F32.PACK_AB R78, R79, R78 ;  /* 0x0000004e4f4e723e */ /* 0x000fe200000000ff */
[----:B------:R-:W-:Y:S01]  /*4c70*/  STS [R224+0x400], R71 ;  /* 0x00040047e0007388 */ /* 0x000fe20000000800 */
[----:B------:R-:W-:Y:S01]  /*4c80*/  F2FP.F16.F32.PACK_AB R85, R85, R84 ;  /* 0x000000545555723e */ /* 0x000fe200000000ff */
[----:B------:R-:W3:Y:S01]  /*4c90*/  LDC.64 R10, c[0x0][0x438] ;  /* 0x00010e00ff0a7b82 */ /* 0x000ee20000000a00 */
[----:B------:R-:W-:Y:S01]  /*4ca0*/  F2FP.F16.F32.PACK_AB R87, R87, R86 ;  /* 0x000000565757723e */ /* 0x000fe200000000ff */
[----:B------:R-:W-:Y:S01]  /*4cb0*/  STS [R227], R80 ;  /* 0x00000050e3007388 */ /* 0x000fe20000000800 */
[----:B------:R-:W-:Y:S01]  /*4cc0*/  F2FP.F16.F32.PACK_AB R96, R97, R96 ;  /* 0x000000606160723e */ /* 0x000fe200000000ff */
[----:B------:R-:W-:Y:S01]  /*4cd0*/  IMAD R8, R7, UR24, R8 ;  /* 0x0000001807087c24 */ /* 0x000fe2000f8e0208 */
[----:B------:R-:W-:Y:S01]  /*4ce0*/  F2FP.F16.F32.PACK_AB R98, R99, R98 ;  /* 0x000000626362723e */ /* 0x000fe200000000ff */
[----:B------:R-:W-:Y:S01]  /*4cf0*/  STS [R227+0x400], R82 ;  /* 0x00040052e3007388 */ /* 0x000fe20000000800 */
[----:B------:R-:W-:Y:S01]  /*4d00*/  F2FP.F16.F32.PACK_AB R89, R89, R88 ;  /* 0x000000585959723e */ /* 0x000fe200000000ff */
[----:B------:R-:W4:Y:S01]  /*4d10*/  LDC.64 R14, c[0x0][0x440] ;  /* 0x00011000ff0e7b82 */ /* 0x000f220000000a00 */
[----:B------:R-:W-:Y:S01]  /*4d20*/  F2FP.F16.F32.PACK_AB R91, R91, R90 ;  /* 0x0000005a5b5b723e */ /* 0x000fe200000000ff */
[----:B------:R-:W-:Y:S01]  /*4d30*/  STS [R224+0x1000], R73 ;  /* 0x00100049e0007388 */ /* 0x000fe20000000800 */
[----:B------:R-:W-:Y:S01]  /*4d40*/  F2FP.F16.F32.PACK_AB R92, R93, R92 ;  /* 0x0000005c5d5c723e */ /* 0x000fe200000000ff */
[----:B------:R-:W-:Y:S01]  /*4d50*/  ULDC.64 UR14, c[0x0][0x3f0] ;  /* 0x0000fc00000e7ab9 */ /* 0x000fe20000000a00 */
[----:B------:R-:W-:Y:S01]  /*4d60*/  F2FP.F16.F32.PACK_AB R94, R95, R94 ;  /* 0x0000005e5f5e723e */ /* 0x000fe200000000ff */
[----:B------:R-:W-:Y:S01]  /*4d70*/  STS [R224+0x1400], R75 ;  /* 0x0014004be0007388 */ /* 0x000fe20000000800 */
[----:B------:R-:W-:Y:S01]  /*4d80*/  F2FP.F16.F32.PACK_AB R34, R35, R34 ;  /* 0x000000222322723e */ /* 0x000fe200000000ff */
[----:B------:R-:W1:Y:S01]  /*4d90*/  LDC.64 R12, c[0x0][0x468] ;  /* 0x00011a00ff0c7b82 */ /* 0x000e620000000a00 */
[----:B------:R-:W-:Y:S01]  /*4da0*/  F2FP.F16.F32.PACK_AB R25, R25, R24 ;  /* 0x000000181919723e */ /* 0x000fe200000000ff */
[----:B------:R-:W-:Y:S01]  /*4db0*/  STS [R227+0x1000], R76 ;  /* 0x0010004ce3007388 */ /* 0x000fe20000000800 */
[----:B------:R-:W-:Y:S01]  /*4dc0*/  F2FP.F16.F32.PACK_AB R27, R27, R26 ;  /* 0x0000001a1b1b723e */ /* 0x000fe200000000ff */
[----:B--2---:R-:W-:Y:S01]  /*4dd0*/  IMAD R18, R4, UR23, RZ ;  /* 0x0000001704127c24 */ /* 0x004fe2000f8e02ff */
[----:B------:R-:W-:Y:S01]  /*4de0*/  F2FP.F16.F32.PACK_AB R28, R29, R28 ;  /* 0x0000001c1d1c723e */ /* 0x000fe200000000ff */
[----:B------:R-:W-:Y:S01]  /*4df0*/  STS [R227+0x1400], R78 ;  /* 0x0014004ee3007388 */ /* 0x000fe20000000800 */
[----:B------:R-:W-:Y:S01]  /*4e00*/  F2FP.F16.F32.PACK_AB R30, R31, R30 ;  /* 0x0000001e1f1e723e */ /* 0x000fe200000000ff */
[----:B------:R-:W-:Y:S01]  /*4e10*/  IMAD R18, R5, UR24, R18 ;  /* 0x0000001805127c24 */ /* 0x000fe2000f8e0212 */
[----:B------:R-:W-:Y:S01]  /*4e20*/  F2FP.F16.F32.PACK_AB R37, R37, R36 ;  /* 0x000000242525723e */ /* 0x000fe200000000ff */
[----:B------:R-:W-:Y:S01]  /*4e30*/  STS [R224+0x2000], R85 ;  /* 0x00200055e0007388 */ /* 0x000fe20000000800 */
[----:B------:R-:W-:Y:S01]  /*4e40*/  F2FP.F16.F32.PACK_AB R39, R39, R38 ;  /* 0x000000262727723e */ /* 0x000fe200000000ff */
[----:B---3--:R-:W-:Y:S01]  /*4e50*/  IMAD R22, R10, UR11, RZ ;  /* 0x0000000b0a167c24 */ /* 0x008fe2000f8e02ff */
[----:B------:R-:W-:Y:S01]  /*4e60*/  F2FP.F16.F32.PACK_AB R48, R49, R48 ;  /* 0x000000303130723e */ /* 0x000fe200000000ff */
[----:B------:R-:W-:Y:S01]  /*4e70*/  STS [R224+0x2400], R87 ;  /* 0x00240057e0007388 */ /* 0x000fe20000000800 */
[----:B------:R-:W-:Y:S01]  /*4e80*/  F2FP.F16.F32.PACK_AB R50, R51, R50 ;  /* 0x000000323332723e */ /* 0x000fe200000000ff */
[----:B------:R-:W-:Y:S01]  /*4e90*/  IMAD R11, R11, UR7, R22 ;  /* 0x000000070b0b7c24 */ /* 0x000fe2000f8e0216 */
[----:B------:R-:W-:Y:S01]  /*4ea0*/  F2FP.F16.F32.PACK_AB R41, R41, R40 ;  /* 0x000000282929723e */ /* 0x000fe200000000ff */
[----:B------:R-:W-:Y:S01]  /*4eb0*/  STS [R227+0x2000], R96 ;  /* 0x00200060e3007388 */ /* 0x000fe20000000800 */
[----:B------:R-:W-:-:S02]  /*4ec0*/  F2FP.F16.F32.PACK_AB R43, R43, R42 ;  /* 0x0000002a2b2b723e */ /* 0x000fc400000000ff */
[----:B------:R-:W-:Y:S01]  /*4ed0*/  F2FP.F16.F32.PACK_AB R44, R45, R44 ;  /* 0x0000002c2d2c723e */ /* 0x000fe200000000ff */
[----:B------:R-:W-:Y:S01]  /*4ee0*/  STS [R227+0x2400], R98 ;  /* 0x00240062e3007388 */ /* 0x000fe20000000800 */
[----:B------:R-:W-:Y:S02]  /*4ef0*/  F2FP.F16.F32.PACK_AB R46, R47, R46 ;  /* 0x0000002e2f2e723e */ /* 0x000fe400000000ff */
[----:B------:R-:W-:Y:S01]  /*4f00*/  SHF.R.S32.HI R17, RZ, 0x1f, R222 ;  /* 0x0000001fff117819 */ /* 0x000fe200000114de */
[----:B------:R-:W-:Y:S01]  /*4f10*/  STS [R224+0x3000], R89 ;  /* 0x00300059e0007388 */ /* 0x000fe20000000800 */
[----:B------:R-:W-:-:S03]  /*4f20*/  MOV R16, R222 ;  /* 0x000000de00107202 */ /* 0x000fc60000000f00 */
[----:B------:R-:W-:Y:S04]  /*4f30*/  STS [R224+0x3400], R91 ;  /* 0x0034005be0007388 */ /* 0x000fe80000000800 */
[----:B------:R-:W-:Y:S04]  /*4f40*/  STS [R227+0x3000], R92 ;  /* 0x0030005ce3007388 */ /* 0x000fe80000000800 */
[----:B------:R-:W-:Y:S04]  /*4f50*/  STS [R227+0x3400], R94 ;  /* 0x0034005ee3007388 */ /* 0x000fe80000000800 */
[----:B------:R2:W-:Y:S04]  /*4f60*/  STS [R224+0x4000], R21 ;  /* 0x00400015e0007388 */ /* 0x0005e80000000800 */
[----:B------:R-:W-:Y:S04]  /*4f70*/  STS [R224+0x4400], R23 ;  /* 0x00440017e0007388 */ /* 0x000fe80000000800 */
[----:B------:R-:W-:Y:S04]  /*4f80*/  STS [R227+0x4000], R32 ;  /* 0x00400020e3007388 */ /* 0x000fe80000000800 */
[----:B------:R-:W-:Y:S04]  /*4f90*/  STS [R227+0x4400], R34 ;  /* 0x00440022e3007388 */ /* 0x000fe80000000800 */
[----:B------:R-:W-:Y:S04]  /*4fa0*/  STS [R224+0x5000], R25 ;  /* 0x00500019e0007388 */ /* 0x000fe80000000800 */
[----:B------:R-:W-:Y:S04]  /*4fb0*/  STS [R224+0x5400], R27 ;  /* 0x0054001be0007388 */ /* 0x000fe80000000800 */
[----:B------:R-:W-:Y:S01]  /*4fc0*/  STS [R227+0x5000], R28 ;  /* 0x0050001ce3007388 */ /* 0x000fe20000000800 */
[----:B--2---:R-:W-:-:S03]  /*4fd0*/  IMAD.WIDE.U32 R20, R6, UR24, R16 ;  /* 0x0000001806147c25 */ /* 0x004fc6000f8e0010 */
[----:B------:R-:W-:Y:S01]  /*4fe0*/  STS [R227+0x5400], R30 ;  /* 0x0054001ee3007388 */ /* 0x000fe20000000800 */
[----:B------:R-:W-:Y:S01]  /*4ff0*/  IMAD.WIDE.U32 R16, R4, UR24, R16 ;  /* 0x0000001804107c25 */ /* 0x000fe2000f8e0010 */
[----:B------:R-:W-:Y:S02]  /*5000*/  IADD3 R21, R21, R8, RZ ;  /* 0x0000000815157210 */ /* 0x000fe40007ffe0ff */
[----:B------:R-:W-:Y:S01]  /*5010*/  STS [R224+0x6000], R37 ;  /* 0x00600025e0007388 */ /* 0x000fe20000000800 */
[----:B------:R-:W2:Y:S01]  /*5020*/  LDC.64 R8, c[0x0][0x470] ;  /* 0x00011c00ff087b82 */ /* 0x000ea20000000a00 */
[----:B------:R-:W-:Y:S01]  /*5030*/  IADD3 R17, R17, R18, RZ ;  /* 0x0000001211117210 */ /* 0x000fe20007ffe0ff */
[----:B------:R-:W-:Y:S01]  /*5040*/  IMAD.WIDE.U32 R20, R10, UR7, R20 ;  /* 0x000000070a147c25 */ /* 0x000fe2000f8e0014 */
[----:B------:R-:W-:Y:S03]  /*5050*/  STS [R224+0x6400], R39 ;  /* 0x00640027e0007388 */ /* 0x000fe60000000800 */
[----:B----4-:R-:W-:Y:S01]  /*5060*/  IMAD R10, R14, UR11, RZ ;  /* 0x0000000b0e0a7c24 */ /* 0x010fe2000f8e02ff */
[----:B------:R3:W-:Y:S01]  /*5070*/  STS [R227+0x6000], R48 ;  /* 0x00600030e3007388 */ /* 0x0007e20000000800 */
[----:B------:R-:W-:-:S02]  /*5080*/  IADD3 R47, R21, R11, RZ ;  /* 0x0000000b152f7210 */ /* 0x000fc40007ffe0ff */
[----:B------:R-:W-:Y:S01]  /*5090*/  IMAD R15, R15, UR7, R10 ;  /* 0x000000070f0f7c24 */ /* 0x000fe2000f8e020a */
[----:B------:R-:W-:Y:S01]  /*50a0*/  STS [R227+0x6400], R50 ;  /* 0x00640032e3007388 */ /* 0x000fe20000000800 */
[----:B-1----:R-:W-:Y:S01]  /*50b0*/  IMAD R10, R12, UR12, RZ ;  /* 0x0000000c0c0a7c24 */ /* 0x002fe2000f8e02ff */
[----:B------:R-:W-:Y:S02]  /*50c0*/  SHF.R.S32.HI R11, RZ, 0x1f, R220 ;  /* 0x0000001fff0b7819 */ /* 0x000fe400000114dc */
[----:B------:R-:W-:Y:S01]  /*50d0*/  STS [R224+0x7000], R41 ;  /* 0x00700029e0007388 */ /* 0x000fe20000000800 */
[----:B------:R-:W-:-:S03]  /*50e0*/  IMAD R10, R13, UR8, R10 ;  /* 0x000000080d0a7c24 */ /* 0x000fc6000f8e020a */
[----:B------:R-:W-:Y:S04]  /*50f0*/  STS [R224+0x7400], R43 ;  /* 0x0074002be0007388 */ /* 0x000fe80000000800 */
[----:B------:R2:W-:Y:S04]  /*5100*/  STS [R227+0x7000], R44 ;  /* 0x0070002ce3007388 */ /* 0x0005e80000000800 */
[----:B------:R1:W-:Y:S01]  /*5110*/  STS [R227+0x7400], R46 ;  /* 0x0074002ee3007388 */ /* 0x0003e20000000800 */
[----:B------:R-:W-:Y:S01]  /*5120*/  BAR.SYNC.DEFER_BLOCKING 0x0 ;  /* 0x0000000000007b1d */ /* 0x000fe20000010000 */
[----:B---3--:R-:W-:-:S05]  /*5130*/  IMAD.WIDE.U32 R48, R14, UR7, R16 ;  /* 0x000000070e307c25 */ /* 0x008fca000f8e0010 */
[----:B------:R-:W-:Y:S01]  /*5140*/  IADD3 R49, R49, R15, RZ ;  /* 0x0000000f31317210 */ /* 0x000fe20007ffe0ff */
[----:B--2---:R-:W-:Y:S01]  /*5150*/  IMAD R44, R8, UR12, RZ ;  /* 0x0000000c082c7c24 */ /* 0x004fe2000f8e02ff */
[----:B-1----:R-:W-:-:S03]  /*5160*/  MOV R46, R20 ;  /* 0x00000014002e7202 */ /* 0x002fc60000000f00 */
[----:B------:R-:W-:Y:S01]  /*5170*/  IMAD R9, R9, UR8, R44 ;  /* 0x0000000809097c24 */ /* 0x000fe2000f8e022c */
[----:B------:R-:W1:Y:S01]  /*5180*/  LDS.128 R36, [R232+0xc000] ;  /* 0x00c00000e8247984 */ /* 0x000e620000000c00 */
[----:B------:R-:W-:-:S03]  /*5190*/  IMAD.WIDE.U32 R44, R8, UR8, R48 ;  /* 0x00000008082c7c25 */ /* 0x000fc6000f8e0030 */
[----:B------:R-:W2:Y:S01]  /*51a0*/  LDS.128 R28, [R232+0xe000] ;  /* 0x00e00000e81c7984 */ /* 0x000ea20000000c00 */
[----:B------:R-:W-:Y:S01]  /*51b0*/  IMAD.WIDE.U32 R46, R12, UR8, R46 ;  /* 0x000000080c2e7c25 */ /* 0x000fe2000f8e002e */
[----:B------:R-:W-:Y:S02]  /*51c0*/  IADD3 R45, R45, R9, RZ ;  /* 0x000000092d2d7210 */ /* 0x000fe40007ffe0ff */
[----:B------:R-:W3:Y:S01]  /*51d0*/  LDS.128 R32, [R232+0xd000] ;  /* 0x00d00000e8207984 */ /* 0x000ee20000000c00 */
[----:B------:R-:W-:Y:S01]  /*51e0*/  IMAD R8, R11, R6, RZ ;  /* 0x000000060b087224 */ /* 0x000fe200078e02ff */
[----:B------:R-:W-:Y:S01]  /*51f0*/  IADD3 R47, R47, R10, RZ ;  /* 0x0000000a2f2f7210 */ /* 0x000fe20007ffe0ff */
[----:B------:R-:W-:Y:S01]  /*5200*/  IMAD R11, R11, R4, RZ ;  /* 0x000000040b0b7224 */ /* 0x000fe200078e02ff */
[----:B------:R-:W4:Y:S01]  /*5210*/  LDS.128 R24, [R232+0xf000] ;  /* 0x00f00000e8187984 */ /* 0x000f220000000c00 */
[C---:B------:R-:W-:Y:S02]  /*5220*/  IMAD R8, R220.reuse, R7, R8 ;  /* 0x00000007dc087224 */ /* 0x040fe400078e0208 */
[C---:B------:R-:W-:Y:S01]  /*5230*/  IMAD.WIDE.U32 R46, R220.reuse, R6, R46 ;  /* 0x00000006dc2e7225 */ /* 0x040fe200078e002e */
[----:B------:R-:W4:Y:S03]  /*5240*/  LDS.128 R20, [R232+0x10000] ;  /* 0x01000000e8147984 */ /* 0x000f260000000c00 */
[C---:B------:R-:W-:Y:S01]  /*5250*/  IMAD R11, R220.reuse, R5, R11 ;  /* 0x00000005dc0b7224 */ /* 0x040fe200078e020b */
[----:B------:R-:W4:Y:S01]  /*5260*/  LDS.128 R12, [R232+0x12000] ;  /* 0x01200000e80c7984 */ /* 0x000f220000000c00 */
[----:B------:R-:W-:Y:S01]  /*5270*/  IADD3 R8, R47, R8, RZ ;  /* 0x000000082f087210 */ /* 0x000fe20007ffe0ff */
[----:B------:R-:W-:Y:S01]  /*5280*/  IMAD.WIDE.U32 R44, R220, R4, R44 ;  /* 0x00000004dc2c7225 */ /* 0x000fe200078e002c */
[C---:B------:R-:W-:Y:S01]  /*5290*/  LEA R48, P0, R46.reuse, UR14, 0x1 ;  /* 0x0000000e2e307c11 */ /* 0x040fe2000f8008ff */
[----:B------:R-:W4:Y:S03]  /*52a0*/  LDS.128 R16, [R232+0x11000] ;  /* 0x01100000e8107984 */ /* 0x000f260000000c00 */
[----:B------:R-:W-:Y:S01]  /*52b0*/  LEA.HI.X R49, R46, UR15, R8, 0x1, P0 ;  /* 0x0000000f2e317c11 */ /* 0x000fe200080f0c08 */
[----:B------:R-:W4:Y:S01]  /*52c0*/  LDS.128 R40, [R232+0x13000] ;  /* 0x01300000e8287984 */ /* 0x000f220000000c00 */
[----:B------:R-:W-:Y:S01]  /*52d0*/  ULDC.64 UR14, c[0x0][0x3f8] ;  /* 0x0000fe00000e7ab9 */ /* 0x000fe20000000a00 */
[----:B------:R-:W-:-:S02]  /*52e0*/  LEA R8, P1, R6, R48, 0x6 ;  /* 0x0000003006087211 */ /* 0x000fc400078230ff */
[----:B------:R-:W-:Y:S02]  /*52f0*/  IADD3 R11, R45, R11, RZ ;  /* 0x0000000b2d0b7210 */ /* 0x000fe40007ffe0ff */
[----:B------:R-:W-:Y:S02]  /*5300*/  LEA R10, P0, R44, UR14, 0x1 ;  /* 0x0000000e2c0a7c11 */ /* 0x000fe4000f8008ff */
[----:B------:R-:W-:Y:S02]  /*5310*/  LEA.HI.X R9, R6, R49, R7, 0x6, P1 ;  /* 0x0000003106097211 */ /* 0x000fe400008f3407 */
[----:B------:R-:W-:Y:S02]  /*5320*/  LEA.HI.X R11, R44, UR15, R11, 0x1, P0 ;  /* 0x0000000f2c0b7c11 */ /* 0x000fe400080f0c0b */
[C---:B------:R-:W-:Y:S01]  /*5330*/  LEA R6, P0, R4.reuse, R10, 0x6 ;  /* 0x0000000a04067211 */ /* 0x040fe200078030ff */
[----:B-1----:R1:W-:Y:S03]  /*5340*/  STG.E.128 desc[UR52][R48.64], R36 ;  /* 0x0000002430007986 */ /* 0x0023e6000c101d34 */
[----:B------:R-:W-:Y:S01]  /*5350*/  LEA.HI.X R7, R4, R11, R5, 0x6, P0 ;  /* 0x0000000b04077211 */ /* 0x000fe200000f3405 */
[----:B--2---:R1:W-:Y:S04]  /*5360*/  STG.E.128 desc[UR52][R48.64+0x80], R28 ;  /* 0x0000801c30007986 */ /* 0x0043e8000c101d34 */
[----:B---3--:R1:W-:Y:S04]  /*5370*/  STG.E.128 desc[UR52][R8.64], R32 ;  /* 0x0000002008007986 */ /* 0x0083e8000c101d34 */
[----:B----4-:R1:W-:Y:S04]  /*5380*/  STG.E.128 desc[UR52][R8.64+0x80], R24 ;  /* 0x0000801808007986 */ /* 0x0103e8000c101d34 */
[----:B------:R1:W-:Y:S04]  /*5390*/  STG.E.128 desc[UR52][R10.64], R20 ;  /* 0x000000140a007986 */ /* 0x0003e8000c101d34 */
[----:B------:R1:W-:Y:S04]  /*53a0*/  STG.E.128 desc[UR52][R10.64+0x80], R12 ;  /* 0x0000800c0a007986 */ /* 0x0003e8000c101d34 */
[----:B------:R1:W-:Y:S04]  /*53b0*/  STG.E.128 desc[UR52][R6.64], R16 ;  /* 0x0000001006007986 */ /* 0x0003e8000c101d34 */
[----:B------:R1:W-:Y:S02]  /*53c0*/  STG.E.128 desc[UR52][R6.64+0x80], R40 ;  /* 0x0000802806007986 */ /* 0x0003e4000c101d34 */
.L_x_48:
[----:B------:R-:W-:Y:S02]  /*53d0*/  ULDC UR13, c[0x0][0x2c8] ;  /* 0x0000b200000d7ab9 */ /* 0x000fe40000000800 */
[----:B------:R-:W-:-:S04]  /*53e0*/  UIADD3 UR13, UR13, 0x3f, URZ ;  /* 0x0000003f0d0d7890 */ /* 0x000fc8000fffe03f */
[----:B------:R-:W-:-:S04]  /*53f0*/  USHF.R.S32.HI UR4, URZ, 0x1f, UR13 ;  /* 0x0000001f3f047899 */ /* 0x000fc8000801140d */
[----:B------:R-:W-:-:S03]  /*5400*/  ULEA.HI UR4, UR4, UR13, URZ, 0x6 ;  /* 0x0000000d04047291 */ /* 0x000fc6000f8f303f */
[----:B------:R-:W-:Y:S01]  /*5410*/  ULDC UR13, c[0x0][0xc] ;  /* 0x00000300000d7ab9 */ /* 0x000fe20000000800 */
[----:B------:R-:W-:Y:S02]  /*5420*/  USHF.R.S32.HI UR4, URZ, 0x6, UR4 ;  /* 0x000000063f047899 */ /* 0x000fe40008011404 */
[----:B------:R-:W-:-:S04]  /*5430*/  UIADD3 UR9, UR13, UR9, URZ ;  /* 0x000000090d097290 */ /* 0x000fc8000fffe03f */
[----:B------:R-:W-:-:S06]  /*5440*/  UISETP.GE.AND UP0, UPT, UR9, UR4, UPT ;  /* 0x000000040900728c */ /* 0x000fcc000bf06270 */
[----:B------:R-:W-:-:S13]  /*5450*/  PLOP3.LUT P0, PT, PT, PT, UP0, 0x80, 0x0 ;  /* 0x000000000000781c */ /* 0x000fda0003f0f008 */
[----:B------:R-:W-:Y:S05]  /*5460*/  @P0 BRA `(.L_x_55) ;  /* 0x0000000000040947 */ /* 0x000fea0003800000 */
[----:B------:R-:W-:Y:S05]  /*5470*/  BRA `(.L_x_56) ;  /* 0xffffffb400307947 */ /* 0x000fea000383ffff */
.L_x_55:
[----:B------:R-:W-:Y:S05]  /*5480*/  EXIT ;  /* 0x000000000000794d */ /* 0x000fea0003800000 */
.L_x_57:
        /* <DEDUP_REMOVED lines=15> */
.L_x_1067:


//--------------------- .text._ZN5flash44flash_bwd_dq_dk_dv_loop_seqk_parallel_kernelI23Flash_bwd_kernel_traitsILi128ELi64ELi64ELi8ELi4ELi2ELi2ELb1ELb0EN7cutlass6half_tE19Flash_kernel_traitsILi128ELi64ELi64ELi8ES3_EELb0ELb1ELb0ELb0ELb0ELb1ELb0EEEvNS_16Flash_bwd_paramsE --------------------------
	.section	.text._ZN5flash44flash_bwd_dq_dk_dv_loop_seqk_parallel_kernelI23Flash_bwd_kernel_traitsILi128ELi64ELi64ELi8ELi4ELi2ELi2ELb1ELb0EN7cutlass6half_tE19Flash_kernel_traitsILi128ELi64ELi64ELi8ES3_EELb0ELb1ELb0ELb0ELb0ELb1ELb0EEEvNS_16Flash_bwd_paramsE,"ax",@progbits
	.align	128
        .global         _ZN5flash44flash_bwd_dq_dk_dv_loop_seqk_parallel_kernelI23Flash_bwd_kernel_traitsILi128ELi64ELi64ELi8ELi4ELi2ELi2ELb1ELb0EN7cutlass6half_tE19Flash_kernel_traitsILi128ELi64ELi64ELi8ES3_EELb0ELb1ELb0ELb0ELb0ELb1ELb0EEEvNS_16Flash_bwd_paramsE
        .type           _ZN5flash44flash_bwd_dq_dk_dv_loop_seqk_parallel_kernelI23Flash_bwd_kernel_traitsILi128ELi64ELi64ELi8ELi4ELi2ELi2ELb1ELb0EN7cutlass6half_tE19Flash_kernel_traitsILi128ELi64ELi64ELi8ES3_EELb0ELb1ELb0ELb0ELb0ELb1ELb0EEEvNS_16Flash_bwd_paramsE,@function
        .size           _ZN5flash44flash_bwd_dq_dk_dv_loop_seqk_parallel_kernelI23Flash_bwd_kernel_traitsILi128ELi64ELi64ELi8ELi4ELi2ELi2ELb1ELb0EN7cutlass6half_tE19Flash_kernel_traitsILi128ELi64ELi64ELi8ES3_EELb0ELb1ELb0ELb0ELb0ELb1ELb0EEEvNS_16Flash_bwd_paramsE,(.L_x_1068 - _ZN5flash44flash_bwd_dq_dk_dv_loop_seqk_parallel_kernelI23Flash_bwd_kernel_traitsILi128ELi64ELi64ELi8ELi4ELi2ELi2ELb1ELb0EN7cutlass6half_tE19Flash_kernel_traitsILi128ELi64ELi64ELi8ES3_EELb0ELb1ELb0ELb0ELb0ELb1ELb0EEEvNS_16Flash_bwd_paramsE)
        .other          _ZN5flash44flash_bwd_dq_dk_dv_loop_seqk_parallel_kernelI23Flash_bwd_kernel_traitsILi128ELi64ELi64ELi8ELi4ELi2ELi2ELb1ELb0EN7cutlass6half_tE19Flash_kernel_traitsILi128ELi64ELi64ELi8ES3_EELb0ELb1ELb0ELb0ELb0ELb1ELb0EEEvNS_16Flash_bwd_paramsE,@"STO_CUDA_ENTRY STV_DEFAULT"
_ZN5flash44flash_bwd_dq_dk_dv_loop_seqk_parallel_kernelI23Flash_bwd_kernel_traitsILi128ELi64ELi64ELi8ELi4ELi2ELi2ELb1ELb0EN7cutlass6half_tE19Flash_kernel_traitsILi128ELi64ELi64ELi8ES3_EELb0ELb1ELb0ELb0ELb0ELb1ELb0EEEvNS_16Flash_bwd_paramsE:
.text._ZN5flash44flash_bwd_dq_dk_dv_loop_seqk_parallel_kernelI23Flash_bwd_kernel_traitsILi128ELi64ELi64ELi8ELi4ELi2ELi2ELb1ELb0EN7cutlass6half_tE19Flash_kernel_traitsILi128ELi64ELi64ELi8ES3_EELb0ELb1ELb0ELb0ELb0ELb1ELb0EEEvNS_16Flash_bwd_paramsE:
[----:B------:R-:W-:Y:S08]  /*0000*/  LDC R1, c[0x0][0x28] ;  /* 0x00000a00ff017b82 */ /* 0x000ff00000000800 */
[----:B------:R-:W1:Y:S01]  /*0010*/  S2UR UR45, SR_CTAID.X ;  /* 0x00000000002d79c3 */ /* 0x000e620000002500 */
[----:B------:R-:W-:Y:S02]  /*0020*/  ULDC UR4, c[0x0][0x2c8] ;  /* 0x0000b20000047ab9 */ /* 0x000fe40000000800 */
[----:B------:R-:W-:-:S04]  /*0030*/  UIADD3 UR5, UR4, 0x3f, URZ ;  /* 0x0000003f04057890 */ /* 0x000fc8000fffe03f */
[----:B------:R-:W-:-:S04]  /*0040*/  USHF.R.S32.HI UR4, URZ, 0x1f, UR5 ;  /* 0x0000001f3f047899 */ /* 0x000fc80008011405 */
[----:B------:R-:W-:-:S04]  /*0050*/  ULEA.HI UR4, UR4, UR5, URZ, 0x6 ;  /* 0x0000000504047291 */ /* 0x000fc8000f8f303f */
[----:B------:R-:W-:-:S06]  /*0060*/  USHF.R.S32.HI UR6, URZ, 0x6, UR4 ;  /* 0x000000063f067899 */ /* 0x000fcc0008011404 */
[----:B------:R-:W-:Y:S01]  /*0070*/  MOV R219, UR6 ;  /* 0x0000000600db7c02 */ /* 0x000fe20008000f00 */
[----:B-1----:R-:W-:-:S06]  /*0080*/  UISETP.GE.AND UP0, UPT, UR45, UR6, UPT ;  /* 0x000000062d00728c */ /* 0x002fcc000bf06270 */
[----:B------:R-:W-:-:S13]  /*0090*/  PLOP3.LUT P0, PT, PT, PT, UP0, 0x80, 0x0 ;  /* 0x000000000000781c */ /* 0x000fda0003f0f008 */
[----:B------:R-:W-:Y:S05]  /*00a0*/  @P0 EXIT ;  /* 0x000000000000094d */ /* 0x000fea0003800000 */
[----:B------:R-:W1:Y:S01]  /*00b0*/  S2R R6, SR_TID.X ;  /* 0x0000000000067919 */ /* 0x000e620000002100 */
[----:B------:R-:W2:Y:S01]  /*00c0*/  S2UR UR4, SR_CgaCtaId ;  /* 0x00000000000479c3 */ /* 0x000ea20000008800 */
[----:B------:R-:W-:-:S07]  /*00d0*/  UMOV UR5, 0x400 ;  /* 0x0000040000057882 */ /* 0x000fce0000000000 */
[----:B------:R-:W3:Y:S08]  /*00e0*/  S2UR UR59, SR_CTAID.Z ;  /* 0x00000000003b79c3 */ /* 0x000ef00000002700 */
[----:B------:R-:W4:Y:S01]  /*00f0*/  S2UR UR49, SR_CTAID.Y ;  /* 0x00000000003179c3 */ /* 0x000f220000002600 */
[----:B--2---:R-:W-:Y:S01]  /*0100*/  ULEA UR4, UR4, UR5, 0x18 ;  /* 0x0000000504047291 */ /* 0x004fe2000f8ec03f */
[----:B-1----:R-:W-:Y:S01]  /*0110*/  SHF.R.S32.HI R15, RZ, 0x1f, R6 ;  /* 0x0000001fff0f7819 */ /* 0x002fe20000011406 */
[----:B------:R-:W-:Y:S01]  /*0120*/  IMAD.SHL.U32 R222, R6, 0x2, RZ ;  /* 0x0000000206de7824 */ /* 0x000fe200078e00ff */
[----:B---3--:R-:W-:-:S02]  /*0130*/  USHF.R.S32.HI UR5, URZ, 0x1f, UR59 ;  /* 0x0000001f3f057899 */ /* 0x008fc4000801143b */
[CC--:B------:R-:W-:Y:S01]  /*0140*/  LEA.HI R2, R15.reuse, R6.reuse, RZ, 0x5 ;  /* 0x000000060f027211 */ /* 0x0c0fe200078f28ff */
[----:B------:R-:W-:Y:S01]  /*0150*/  USHF.R.S32.HI UR7, URZ, 0x1f, UR59 ;  /* 0x0000001f3f077899 */ /* 0x000fe2000801143b */
[-C--:B------:R-:W-:Y:S02]  /*0160*/  LEA.HI R5, R15, R6.reuse, RZ, 0x4 ;  /* 0x000000060f057211 */ /* 0x080fe400078f20ff */
[--C-:B------:R-:W-:Y:S01]  /*0170*/  SHF.R.S32.HI R11, RZ, 0x5, R2.reuse ;  /* 0x00000005ff0b7819 */ /* 0x100fe20000011402 */
[----:B------:R-:W-:Y:S01]  /*0180*/  IMAD.U32 R228, RZ, RZ, UR5 ;  /* 0x00000005ffe47e24 */ /* 0x000fe2000f8e00ff */
[----:B------:R-:W-:Y:S01]  /*0190*/  SHF.R.S32.HI R216, RZ, 0x1f, R2 ;  /* 0x0000001fffd87819 */ /* 0x000fe20000011402 */
[----:B----4-:R-:W-:Y:S01]  /*01a0*/  USHF.L.U32 UR5, UR49, 0x7, URZ ;  /* 0x0000000731057899 */ /* 0x010fe2000800063f */
[-C--:B------:R-:W-:Y:S01]  /*01b0*/  LEA.HI R2, R2, R11.reuse, RZ, 0x1 ;  /* 0x0000000b02027211 */ /* 0x080fe200078f08ff */
[----:B------:R-:W-:Y:S01]  /*01c0*/  USHF.R.S32.HI UR6, URZ, 0x1f, UR49 ;  /* 0x0000001f3f067899 */ /* 0x000fe20008011431 */
[----:B------:R-:W-:Y:S01]  /*01d0*/  LEA.HI R216, R216, R11, RZ, 0x2 ;  /* 0x0000000bd8d87211 */ /* 0x000fe200078f10ff */
[----:B------:R-:W-:Y:S01]  /*01e0*/  IMAD.U32 R225, RZ, RZ, UR7 ;  /* 0x00000007ffe17e24 */ /* 0x000fe2000f8e00ff */
[----:B------:R-:W-:Y:S01]  /*01f0*/  SHF.R.S32.HI R3, RZ, 0x4, R5 ;  /* 0x00000004ff037819 */ /* 0x000fe20000011405 */
[----:B------:R-:W-:Y:S01]  /*0200*/  IMAD.U32 R227, RZ, RZ, UR5 ;  /* 0x00000005ffe37e24 */ /* 0x000fe2000f8e00ff */
[----:B------:R-:W-:Y:S01]  /*0210*/  LOP3.LUT R216, R216, 0xfffffffc, RZ, 0xc0, !PT ;  /* 0xfffffffcd8d87812 */ /* 0x000fe200078ec0ff */
[----:B------:R-:W-:Y:S01]  /*0220*/  UIADD3 UR5, UR4, 0x10000, URZ ;  /* 0x0001000004057890 */ /* 0x000fe2000fffe03f */
[----:B------:R-:W-:Y:S01]  /*0230*/  LOP3.LUT R2, R2, 0xfffffffe, RZ, 0xc0, !PT ;  /* 0xfffffffe02027812 */ /* 0x000fe200078ec0ff */
[----:B------:R-:W-:Y:S01]  /*0240*/  IMAD.U32 R226, RZ, RZ, UR6 ;  /* 0x00000006ffe27e24 */ /* 0x000fe2000f8e00ff */
[----:B------:R-:W-:Y:S01]  /*0250*/  LEA.HI R4, R5, R3, RZ, 0x1 ;  /* 0x0000000305047211 */ /* 0x000fe200078f08ff */
[----:B------:R-:W-:Y:S01]  /*0260*/  IMAD.IADD R216, R11, 0x1, -R216 ;  /* 0x000000010bd87824 */ /* 0x000fe200078e0ad8 */
[-C--:B------:R-:W-:Y:S01]  /*0270*/  LEA.HI R17, R15, R6.reuse, RZ, 0x3 ;  /* 0x000000060f117211 */ /* 0x080fe200078f18ff */
[----:B------:R-:W-:Y:S01]  /*0280*/  IMAD.IADD R2, R11, 0x1, -R2 ;  /* 0x000000010b027824 */ /* 0x000fe200078e0a02 */
[----:B------:R-:W-:Y:S01]  /*0290*/  LEA.HI R9, R15, R6, RZ, 0x2 ;  /* 0x000000060f097211 */ /* 0x000fe200078f10ff */
[----:B------:R-:W-:Y:S01]  /*02a0*/  UIADD3 UR6, UR4, 0xc000, URZ ;  /* 0x0000c00004067890 */ /* 0x000fe2000fffe03f */
[----:B------:R-:W-:-:S02]  /*02b0*/  LOP3.LUT R4, R4, 0xfffffffe, RZ, 0xc0, !PT ;  /* 0xfffffffe04047812 */ /* 0x000fc400078ec0ff */
[--C-:B------:R-:W-:Y:S02]  /*02c0*/  SHF.R.S32.HI R0, RZ, 0x2, R9.reuse ;  /* 0x00000002ff007819 */ /* 0x100fe40000011409 */
[----:B------:R-:W-:Y:S01]  /*02d0*/  SHF.R.S32.HI R7, RZ, 0x1f, R9 ;  /* 0x0000001fff077819 */ /* 0x000fe20000011409 */
[----:B------:R-:W-:Y:S01]  /*02e0*/  IMAD.IADD R4, R3, 0x1, -R4 ;  /* 0x0000000103047824 */ /* 0x000fe200078e0a04 */
[----:B------:R-:W-:Y:S02]  /*02f0*/  SHF.R.S32.HI R218, RZ, 0x3, R17 ;  /* 0x00000003ffda7819 */ /* 0x000fe40000011411 */
[----:B------:R-:W-:Y:S01]  /*0300*/  LOP3.LUT R11, R17, 0xfffffff8, RZ, 0xc0, !PT ;  /* 0xfffffff8110b7812 */ /* 0x000fe200078ec0ff */
[----:B------:R-:W-:Y:S01]  /*0310*/  IMAD.SHL.U32 R13, R4, 0x200, RZ ;  /* 0x00000200040d7824 */ /* 0x000fe200078e00ff */
[----:B------:R-:W-:Y:S01]  /*0320*/  LEA.HI R7, R7, R0, RZ, 0x3 ;  /* 0x0000000007077211 */ /* 0x000fe200078f18ff */
[----:B------:R-:W-:Y:S01]  /*0330*/  IMAD.SHL.U32 R3, R218, 0x40, RZ ;  /* 0x00000040da037824 */ /* 0x000fe200078e00ff */
[----:B------:R-:W-:Y:S01]  /*0340*/  LOP3.LUT R5, R5, 0xfffffff0, RZ, 0xc0, !PT ;  /* 0xfffffff005057812 */ /* 0x000fe200078ec0ff */
[----:B------:R-:W-:Y:S01]  /*0350*/  IMAD.IADD R12, R6, 0x1, -R11 ;  /* 0x00000001060c7824 */ /* 0x000fe200078e0a0b */
[----:B------:R-:W-:Y:S01]  /*0360*/  LOP3.LUT R7, R7, 0xfffffff8, RZ, 0xc0, !PT ;  /* 0xfffffff807077812 */ /* 0x000fe200078ec0ff */
[----:B------:R-:W-:Y:S01]  /*0370*/  IMAD.SHL.U32 R11, R2, 0x10, RZ ;  /* 0x00000010020b7824 */ /* 0x000fe200078e00ff */
[----:B------:R-:W-:Y:S01]  /*0380*/  LOP3.LUT R3, R3, 0x1c0, RZ, 0xc0, !PT ;  /* 0x000001c003037812 */ /* 0x000fe200078ec0ff */
[C---:B------:R-:W-:Y:S01]  /*0390*/  IMAD.SHL.U32 R220, R12.reuse, 0x8, RZ ;  /* 0x000000080cdc7824 */ /* 0x040fe200078e00ff */
[----:B------:R-:W-:Y:S01]  /*03a0*/  LOP3.LUT P4, RZ, R12, 0x2, RZ, 0xc0, !PT ;  /* 0x000000020cff7812 */ /* 0x000fe2000788c0ff */
[----:B------:R-:W-:Y:S01]  /*03b0*/  IMAD.IADD R10, R6, 0x1, -R5 ;  /* 0x00000001060a7824 */ /* 0x000fe200078e0a05 */
[----:B------:R-:W-:Y:S01]  /*03c0*/  SHF.R.U32.HI R223, RZ, 0x3, R3 ;  /* 0x00000003ffdf7819 */ /* 0x000fe20000011603 */
[----:B------:R-:W-:Y:S01]  /*03d0*/  IMAD.IADD R7, R0, 0x1, -R7 ;  /* 0x0000000100077824 */ /* 0x000fe200078e0a07 */
[----:B------:R-:W-:-:S02]  /*03e0*/  LOP3.LUT R0, R3, 0x38, R220, 0xf8, !PT ;  /* 0x0000003803007812 */ /* 0x000fc400078ef8dc */
[----:B------:R-:W-:Y:S02]  /*03f0*/  SHF.R.S32.HI R3, RZ, 0x1f, R10 ;  /* 0x0000001fff037819 */ /* 0x000fe4000001140a */
[C---:B------:R-:W-:Y:S01]  /*0400*/  LOP3.LUT P3, RZ, R12.reuse, 0x4, RZ, 0xc0, !PT ;  /* 0x000000040cff7812 */ /* 0x040fe2000786c0ff */
[----:B------:R-:W-:Y:S01]  /*0410*/  IMAD.SHL.U32 R12, R12, 0x40, RZ ;  /* 0x000000400c0c7824 */ /* 0x000fe200078e00ff */
[----:B------:R-:W-:Y:S02]  /*0420*/  LEA.HI R3, R3, R10, RZ, 0x3 ;  /* 0x0000000a03037211 */ /* 0x000fe400078f18ff */
[----:B------:R-:W-:Y:S02]  /*0430*/  LEA.HI R8, R15, R6, RZ, 0x7 ;  /* 0x000000060f087211 */ /* 0x000fe400078f38ff */
[C---:B------:R-:W-:Y:S01]  /*0440*/  LOP3.LUT R5, R3.reuse, 0xfffffff8, RZ, 0xc0, !PT ;  /* 0xfffffff803057812 */ /* 0x040fe200078ec0ff */
[----:B------:R-:W-:Y:S01]  /*0450*/  IMAD.SHL.U32 R3, R3, 0x40, RZ ;  /* 0x0000004003037824 */ /* 0x000fe200078e00ff */
[----:B------:R-:W-:-:S02]  /*0460*/  LOP3.LUT R12, R12, 0x1c0, RZ, 0xc0, !PT ;  /* 0x000001c00c0c7812 */ /* 0x000fc400078ec0ff */
[----:B------:R-:W-:Y:S01]  /*0470*/  LOP3.LUT R223, R0, R223, RZ, 0x3c, !PT ;  /* 0x000000df00df7212 */ /* 0x000fe200078e3cff */
[----:B------:R-:W-:Y:S01]  /*0480*/  IMAD.IADD R5, R10, 0x1, -R5 ;  /* 0x000000010a057824 */ /* 0x000fe200078e0a05 */
[----:B------:R-:W-:Y:S02]  /*0490*/  LOP3.LUT R10, R7, 0x1, RZ, 0xc0, !PT ;  /* 0x00000001070a7812 */ /* 0x000fe400078ec0ff */
[C---:B------:R-:W-:Y:S01]  /*04a0*/  LOP3.LUT R210, R12.reuse, 0x10, R11, 0xf8, !PT ;  /* 0x000000100cd27812 */ /* 0x040fe200078ef80b */
[----:B------:R-:W-:Y:S01]  /*04b0*/  IMAD.SHL.U32 R5, R5, 0x40, RZ ;  /* 0x0000004005057824 */ /* 0x000fe200078e00ff */
[----:B------:R-:W-:Y:S02]  /*04c0*/  SHF.R.S32.HI R8, RZ, 0x7, R8 ;  /* 0x00000007ff087819 */ /* 0x000fe40000011408 */
[----:B------:R-:W-:Y:S02]  /*04d0*/  LOP3.LUT R0, R12, 0x8, R17, 0xf8, !PT ;  /* 0x000000080c007812 */ /* 0x000fe400078ef811 */
[----:B------:R-:W-:-:S02]  /*04e0*/  SHF.R.U32.HI R11, RZ, 0x3, R12 ;  /* 0x00000003ff0b7819 */ /* 0x000fc4000001160c */
[----:B------:R-:W-:Y:S02]  /*04f0*/  ISETP.NE.U32.AND P0, PT, R10, 0x1, PT ;  /* 0x000000010a00780c */ /* 0x000fe40003f05070 */
[----:B------:R-:W-:Y:S02]  /*0500*/  LEA.HI R10, R15, R6, RZ, 0x6 ;  /* 0x000000060f0a7211 */ /* 0x000fe400078f30ff */
[----:B------:R-:W-:Y:S01]  /*0510*/  LOP3.LUT R215, R0, R11, RZ, 0x3c, !PT ;  /* 0x0000000b00d77212 */ /* 0x000fe200078e3cff */
[----:B------:R-:W-:Y:S01]  /*0520*/  IMAD R0, R8, 0x800, R13 ;  /* 0x0000080008007824 */ /* 0x000fe200078e020d */
[----:B------:R-:W-:Y:S02]  /*0530*/  SHF.R.S32.HI R10, RZ, 0x6, R10 ;  /* 0x00000006ff0a7819 */ /* 0x000fe4000001140a */
[----:B------:R-:W-:Y:S01]  /*0540*/  LOP3.LUT R210, R210, 0x8, R17, 0xf8, !PT ;  /* 0x00000008d2d27812 */ /* 0x000fe200078ef811 */
[----:B------:R-:W-:Y:S01]  /*0550*/  IMAD.IADD R215, R0, 0x1, R215 ;  /* 0x0000000100d77824 */ /* 0x000fe200078e02d7 */
[----:B------:R-:W-:Y:S01]  /*0560*/  LOP3.LUT R9, R9, 0x7ffffffc, RZ, 0xc0, !PT ;  /* 0x7ffffffc09097812 */ /* 0x000fe200078ec0ff */
[C---:B------:R-:W-:Y:S01]  /*0570*/  IMAD R223, R10.reuse, 0x200, R223 ;  /* 0x000002000adf7824 */ /* 0x040fe200078e02df */
[----:B------:R-:W-:Y:S01]  /*0580*/  R2P PR, R7, 0x6 ;  /* 0x0000000607007804 */ /* 0x000fe20000000000 */
[----:B------:R-:W-:Y:S01]  /*0590*/  IMAD.SHL.U32 R0, R10, 0x8, RZ ;  /* 0x000000080a007824 */ /* 0x000fe200078e00ff */
[----:B------:R-:W-:Y:S01]  /*05a0*/  LOP3.LUT R210, R13, R210, R11, 0xf6, !PT ;  /* 0x000000d20dd27212 */ /* 0x000fe200078ef60b */
[----:B------:R-:W-:Y:S01]  /*05b0*/  IMAD.SHL.U32 R10, R7, 0x40, RZ ;  /* 0x00000040070a7824 */ /* 0x000fe200078e00ff */
[----:B------:R-:W-:Y:S01]  /*05c0*/  LOP3.LUT R5, R5, 0x1c0, RZ, 0xc0, !PT ;  /* 0x000001c005057812 */ /* 0x000fe200078ec0ff */
[----:B------:R-:W-:Y:S01]  /*05d0*/  IMAD.SHL.U32 R7, R8, 0x20, RZ ;  /* 0x0000002008077824 */ /* 0x000fe200078e00ff */
[----:B------:R-:W-:Y:S01]  /*05e0*/  LOP3.LUT R0, R0, 0x18, RZ, 0xc0, !PT ;  /* 0x0000001800007812 */ /* 0x000fe200078ec0ff */
[----:B------:R-:W-:Y:S01]  /*05f0*/  IMAD.IADD R9, R6, 0x1, -R9 ;  /* 0x0000000106097824 */ /* 0x000fe200078e0a09 */
[----:B------:R-:W-:Y:S01]  /*0600*/  LOP3.LUT R8, R10, 0x1c0, RZ, 0xc0, !PT ;  /* 0x000001c00a087812 */ /* 0x000fe200078ec0ff */
[C---:B------:R-:W-:Y:S01]  /*0610*/  IMAD.SHL.U32 R11, R4.reuse, 0x20, RZ ;  /* 0x00000020040b7824 */ /* 0x040fe200078e00ff */
[----:B------:R-:W-:Y:S01]  /*0620*/  LOP3.LUT R222, R7, 0x6, R222, 0xf8, !PT ;  /* 0x0000000607de7812 */ /* 0x000fe200078ef8de */
[----:B------:R-:W-:Y:S01]  /*0630*/  IMAD.SHL.U32 R4, R4, 0x8, RZ ;  /* 0x0000000804047824 */ /* 0x000fe200078e00ff */
[----:B------:R-:W-:Y:S01]  /*0640*/  LOP3.LUT R6, R8, 0x20, R7, 0xf8, !PT ;  /* 0x0000002008067812 */ /* 0x000fe200078ef807 */
[----:B------:R-:W-:Y:S01]  /*0650*/  IMAD.SHL.U32 R9, R9, 0x2, RZ ;  /* 0x0000000209097824 */ /* 0x000fe200078e00ff */
[----:B------:R-:W-:-:S02]  /*0660*/  SHF.R.U32.HI R7, RZ, 0x3, R8 ;  /* 0x00000003ff077819 */ /* 0x000fc40000011608 */
[----:B------:R-:W-:Y:S01]  /*0670*/  LOP3.LUT R214, R0, 0x20, R11, 0xf8, !PT ;  /* 0x0000002000d67812 */ /* 0x000fe200078ef80b */
[----:B------:R-:W-:Y:S01]  /*0680*/  IMAD R229, R216, 0x400, R9 ;  /* 0x00000400d8e57824 */ /* 0x000fe200078e0209 */
[----:B------:R-:W-:Y:S01]  /*0690*/  SHF.R.U32.HI R209, RZ, 0x3, R5 ;  /* 0x00000003ffd17819 */ /* 0x000fe20000011605 */
[----:B------:R-:W-:Y:S01]  /*06a0*/  IMAD R9, R2, 0x400, R9 ;  /* 0x0000040002097824 */ /* 0x000fe200078e0209 */
[----:B------:R-:W-:Y:S02]  /*06b0*/  LOP3.LUT R4, R5, 0x8, R4, 0xf8, !PT ;  /* 0x0000000805047812 */ /* 0x000fe400078ef804 */
[----:B------:R-:W-:Y:S02]  /*06c0*/  LOP3.LUT R3, R3, 0xfffffe00, RZ, 0xc0, !PT ;  /* 0xfffffe0003037812 */ /* 0x000fe400078ec0ff */
[----:B------:R-:W-:Y:S02]  /*06d0*/  LOP3.LUT R6, R6, R7, RZ, 0x3c, !PT ;  /* 0x0000000706067212 */ /* 0x000fe400078e3cff */
[----:B------:R-:W-:Y:S01]  /*06e0*/  LOP3.LUT R214, R209, R214, R5, 0x1e, !PT ;  /* 0x000000d6d1d67212 */ /* 0x000fe200078e1e05 */
[--C-:B------:R-:W-:Y:S01]  /*06f0*/  IMAD R216, R216, 0x400, R3.reuse ;  /* 0x00000400d8d87824 */ /* 0x100fe200078e0203 */
[----:B------:R-:W-:Y:S01]  /*0700*/  LOP3.LUT R209, R4, R209, RZ, 0x3c, !PT ;  /* 0x000000d104d17212 */ /* 0x000fe200078e3cff */
[----:B------:R-:W-:Y:S01]  /*0710*/  IMAD.IADD R229, R229, 0x1, R6 ;  /* 0x00000001e5e57824 */ /* 0x000fe200078e0206 */
[----:B------:R-:W-:Y:S01]  /*0720*/  LOP3.LUT R230, R7, R8, R0, 0x1e, !PT ;  /* 0x0000000807e67212 */ /* 0x000fe200078e1e00 */
[----:B------:R-:W-:Y:S01]  /*0730*/  IMAD R2, R2, 0x400, R3 ;  /* 0x0000040002027824 */ /* 0x000fe200078e0203 */
[----:B------:R-:W-:Y:S01]  /*0740*/  LOP3.LUT R214, R214, R3, RZ, 0xfc, !PT ;  /* 0x00000003d6d67212 */ /* 0x000fe200078efcff */
[----:B------:R-:W-:Y:S01]  /*0750*/  IMAD.MOV.U32 R5, RZ, RZ, 0x20 ;  /* 0x00000020ff057424 */ /* 0x000fe200078e00ff */
[----:B------:R-:W-:Y:S01]  /*0760*/  LEA R212, R215, UR5, 0x1 ;  /* 0x00000005d7d47c11 */ /* 0x000fe2000f8e08ff */
[----:B------:R-:W-:Y:S01]  /*0770*/  IMAD.IADD R216, R216, 0x1, R209 ;  /* 0x00000001d8d87824 */ /* 0x000fe200078e02d1 */
[----:B------:R-:W-:Y:S01]  /*0780*/  LEA R229, R229, UR4, 0x1 ;  /* 0x00000004e5e57c11 */ /* 0x000fe2000f8e08ff */
[----:B------:R-:W-:Y:S01]  /*0790*/  IMAD.IADD R230, R9, 0x1, R230 ;  /* 0x0000000109e67824 */ /* 0x000fe200078e02e6 */
[----:B------:R-:W-:Y:S01]  /*07a0*/  SEL R5, R5, 0xffffffe0, !P4 ;  /* 0xffffffe005057807 */ /* 0x000fe20006000000 */
[----:B------:R-:W-:Y:S01]  /*07b0*/  IMAD.IADD R209, R209, 0x1, R2 ;  /* 0x00000001d1d17824 */ /* 0x000fe200078e0202 */
[----:B------:R-:W-:Y:S01]  /*07c0*/  LEA R210, R210, UR4, 0x1 ;  /* 0x00000004d2d27c11 */ /* 0x000fe2000f8e08ff */
[----:B------:R-:W-:Y:S01]  /*07d0*/  IMAD.MOV.U32 R3, RZ, RZ, 0x40 ;  /* 0x00000040ff037424 */ /* 0x000fe200078e00ff */
[----:B------:R-:W-:Y:S01]  /*07e0*/  IADD3 R0, R5, -0x4000, R212 ;  /* 0xffffc00005007810 */ /* 0x000fe20007ffe0d4 */
[----:B------:R-:W-:Y:S01]  /*07f0*/  IMAD.MOV.U32 R2, RZ, RZ, -0x10 ;  /* 0xfffffff0ff027424 */ /* 0x000fe200078e00ff */
[----:B------:R-:W-:Y:S01]  /*0800*/  LEA R230, R230, UR6, 0x1 ;  /* 0x00000006e6e67c11 */ /* 0x000fe2000f8e08ff */
[----:B------:R-:W-:Y:S01]  /*0810*/  VIADD R231, R229, 0x20 ;  /* 0x00000020e5e77836 */ /* 0x000fe20000000000 */
[----:B------:R-:W-:Y:S01]  /*0820*/  SEL R3, R3, 0xffffffc0, !P3 ;  /* 0xffffffc003037807 */ /* 0x000fe20005800000 */
[----:B------:R-:W-:Y:S01]  /*0830*/  @P1 VIADD R231, R229, 0xffffffe0 ;  /* 0xffffffe0e5e71836 */ /* 0x000fe20000000000 */
[----:B------:R-:W-:Y:S01]  /*0840*/  SEL R2, R2, 0x10, !P0 ;  /* 0x0000001002027807 */ /* 0x000fe20004000000 */
[----:B------:R-:W-:Y:S01]  /*0850*/  IMAD.IADD R213, R212, 0x1, R5 ;  /* 0x00000001d4d57824 */ /* 0x000fe200078e0205 */
[----:B------:R-:W-:Y:S01]  /*0860*/  LEA R224, R223, UR4, 0x1 ;  /* 0x00000004dfe07c11 */ /* 0x000fe2000f8e08ff */
[----:B------:R-:W-:Y:S01]  /*0870*/  IMAD.IADD R211, R3, 0x1, R0 ;  /* 0x0000000103d37824 */ /* 0x000fe200078e0200 */
[----:B------:R-:W-:Y:S01]  /*0880*/  LEA R209, R209, UR5, 0x1 ;  /* 0x00000005d1d17c11 */ /* 0x000fe2000f8e08ff */
[----:B------:R-:W-:Y:S01]  /*0890*/  VIADD R232, R230, 0x40 ;  /* 0x00000040e6e87836 */ /* 0x000fe20000000000 */
[----:B------:R-:W-:Y:S01]  /*08a0*/  ULDC.64 UR6, c[0x0][0x208] ;  /* 0x0000820000067ab9 */ /* 0x000fe20000000a00 */
[----:B------:R-:W-:-:S02]  /*08b0*/  IMAD.IADD R212, R212, 0x1, R3 ;  /* 0x00000001d4d47824 */ /* 0x000fc400078e0203 */
[----:B------:R-:W-:Y:S02]  /*08c0*/  IMAD.IADD R0, R3, 0x1, R210 ;  /* 0x0000000103007824 */ /* 0x000fe400078e02d2 */
[----:B------:R-:W-:Y:S02]  /*08d0*/  IMAD.IADD R233, R229, 0x1, R2 ;  /* 0x00000001e5e97824 */ /* 0x000fe400078e0202 */
[----:B------:R-:W-:Y:S02]  /*08e0*/  @P2 VIADD R232, R230, 0xffffffc0 ;  /* 0xffffffc0e6e82836 */ /* 0x000fe40000000000 */
[----:B------:R-:W-:-:S07]  /*08f0*/  IMAD.IADD R237, R2, 0x1, R231 ;  /* 0x0000000102ed7824 */ /* 0x000fce00078e02e7 */
.L_x_86:
[----:B------:R-:W-:Y:S01]  /*0900*/  ULDC.64 UR8, c[0x0][0x308] ;  /* 0x0000c20000087ab9 */ /* 0x000fe20000000a00 */
[----:B------:R-:W-:Y:S01]  /*0910*/  ULDC.64 UR10, c[0x0][0x300] ;  /* 0x0000c000000a7ab9 */ /* 0x000fe20000000a00 */
[----:B------:R-:W-:Y:S02]  /*0920*/  UISETP.NE.U32.AND UP3, UPT, UR8, URZ, UPT ;  /* 0x0000003f0800728c */ /* 0x000fe4000bf65070 */
[----:B------:R-:W-:Y:S02]  /*0930*/  UISETP.NE.U32.AND UP4, UPT, UR10, URZ, UPT ;  /* 0x0000003f0a00728c */ /* 0x000fe4000bf85070 */
[----:B------:R-:W-:Y:S02]  /*0940*/  UISETP.NE.AND.EX UP3, UPT, UR9, URZ, UPT, UP3 ;  /* 0x0000003f0900728c */ /* 0x000fe4000bf65330 */
[----:B------:R-:W-:Y:S02]  /*0950*/  UISETP.NE.AND.EX UP4, UPT, UR11, URZ, UPT, UP4 ;  /* 0x0000003f0b00728c */ /* 0x000fe4000bf85340 */
[----:B------:R-:W-:-:S02]  /*0960*/  USHF.R.S32.HI UR60, URZ, 0x1f, UR49 ;  /* 0x0000001f3f3c7899 */ /* 0x000fc40008011431 */
[----:B------:R-:W-:Y:S01]  /*0970*/  USHF.L.U32 UR16, UR49, 0x2, URZ ;  /* 0x0000000231107899 */ /* 0x000fe2000800063f */
[----:B------:R-:W-:Y:S01]  /*0980*/  PLOP3.LUT P0, PT, PT, PT, UP3, 0x80, 0x0 ;  /* 0x000000000000781c */ /* 0x000fe20003f0f038 */
[----:B------:R-:W-:Y:S01]  /*0990*/  USHF.L.U64.HI UR5, UR49, 0x2, UR60 ;  /* 0x0000000231057899 */ /* 0x000fe2000801023c */
[----:B------:R-:W-:Y:S01]  /*09a0*/  PLOP3.LUT P1, PT, PT, PT, UP4, 0x80, 0x0 ;  /* 0x000000000000781c */ /* 0x000fe20003f2f048 */
[----:B------:R-:W-:Y:S01]  /*09b0*/  ULDC.64 UR12, c[0x0][0x2f0] ;  /* 0x0000bc00000c7ab9 */ /* 0x000fe20000000a00 */
[----:B------:R-:W-:Y:S02]  /*09c0*/  @UP3 UIADD3 UR8, UP0, UR16, UR8, URZ ;  /* 0x0000000810083290 */ /* 0x000fe4000ff1e03f */
[----:B------:R-:W-:Y:S02]  /*09d0*/  UIADD3 UR15, UP2, UR16, UR12, URZ ;  /* 0x0000000c100f7290 */ /* 0x000fe4000ff5e03f */
[----:B------:R-:W-:Y:S02]  /*09e0*/  @UP3 UIADD3.X UR9, UR5, UR9, URZ, UP0, !UPT ;  /* 0x0000000905093290 */ /* 0x000fe400087fe43f */
[----:B------:R-:W-:Y:S01]  /*09f0*/  UISETP.NE.U32.AND UP0, UPT, UR12, URZ, UPT ;  /* 0x0000003f0c00728c */ /* 0x000fe2000bf05070 */
[----:B-1----:R-:W-:Y:S01]  /*0a00*/  IMAD.U32 R12, RZ, RZ, UR8 ;  /* 0x00000008ff0c7e24 */ /* 0x002fe2000f8e00ff */
[----:B------:R-:W-:-:S02]  /*0a10*/  @UP4 UIADD3 UR10, UP1, UR16, UR10, URZ ;  /* 0x0000000a100a4290 */ /* 0x000fc4000ff3e03f */
[----:B------:R-:W-:Y:S01]  /*0a20*/  UIADD3.X UR14, UR5, UR13, URZ, UP2, !UPT ;  /* 0x0000000d050e7290 */ /* 0x000fe200097fe43f */
[----:B------:R-:W-:Y:S01]  /*0a30*/  IMAD.U32 R13, RZ, RZ, UR9 ;  /* 0x00000009ff0d7e24 */ /* 0x000fe2000f8e00ff */
[----:B------:R-:W-:Y:S01]  /*0a40*/  UISETP.NE.AND.EX UP2, UPT, UR13, URZ, UPT, UP0 ;  /* 0x0000003f0d00728c */ /* 0x000fe2000bf45300 */
[----:B------:R-:W-:Y:S02]  /*0a50*/  ULDC.U8 UR17, c[0x0][0x3c2] ;  /* 0x0000f08000117ab9 */ /* 0x000fe40000000000 */
[----:B------:R-:W-:Y:S01]  /*0a60*/  ULDC.64 UR12, c[0x0][0x2f8] ;  /* 0x0000be00000c7ab9 */ /* 0x000fe20000000a00 */
[----:B------:R-:W-:Y:S01]  /*0a70*/  @UP4 UIADD3.X UR11, UR5, UR11, URZ, UP1, !UPT ;  /* 0x0000000b050b4290 */ /* 0x000fe20008ffe43f */
[----:B---3--:R-:W-:Y:S01]  /*0a80*/  IMAD.U32 R4, RZ, RZ, UR10 ;  /* 0x0000000aff047e24 */ /* 0x008fe2000f8e00ff */
[----:B------:R-:W-:Y:S01]  /*0a90*/  UISETP.NE.AND UP1, UPT, UR17, URZ, UPT ;  /* 0x0000003f1100728c */ /* 0x000fe2000bf25270 */
[----:B--2---:R-:W2:Y:S01]  /*0aa0*/  @P0 LDG.E R2, desc[UR6][R12.64] ;  /* 0x000000060c020981 */ /* 0x004ea2000c1e1900 */
[----:B------:R-:W-:Y:S01]  /*0ab0*/  UISETP.EQ.U32.AND UP4, UPT, UR12, URZ, UPT ;  /* 0x0000003f0c00728c */ /* 0x000fe2000bf82070 */
[----:B------:R-:W-:Y:S01]  /*0ac0*/  PLOP3.LUT P3, PT, PT, PT, UP2, 0x80, 0x0 ;  /* 0x000000000000781c */ /* 0x000fe20003f6f028 */
[----:B------:R-:W-:-:S02]  /*0ad0*/  IMAD.U32 R5, RZ, RZ, UR11 ;  /* 0x0000000bff057e24 */ /* 0x000fc4000f8e00ff */
[----:B------:R-:W-:Y:S02]  /*0ae0*/  UISETP.EQ.OR.EX UP4, UPT, UR13, URZ, !UP1, UP4 ;  /* 0x0000003f0d00728c */ /* 0x000fe4000cf82740 */
[----:B------:R-:W-:Y:S01]  /*0af0*/  UIADD3 UR8, UP0, UR16, UR12, URZ ;  /* 0x0000000c10087290 */ /* 0x000fe2000ff1e03f */
[----:B------:R-:W3:Y:S03]  /*0b00*/  @P1 LDG.E R4, desc[UR6][R4.64] ;  /* 0x0000000604041981 */ /* 0x000ee6000c1e1900 */
[----:B------:R-:W-:Y:S01]  /*0b10*/  PLOP3.LUT P2, PT, PT, PT, UP4, 0x80, 0x0 ;  /* 0x000000000000781c */ /* 0x000fe20003f4f048 */
[----:B------:R-:W-:Y:S01]  /*0b20*/  UIADD3.X UR5, UR5, UR13, URZ, UP0, !UPT ;  /* 0x0000000d05057290 */ /* 0x000fe200087fe43f */
[----:B------:R-:W-:Y:S02]  /*0b30*/  IMAD.U32 R10, RZ, RZ, UR15 ;  /* 0x0000000fff0a7e24 */ /* 0x000fe4000f8e00ff */
[----:B------:R-:W-:-:S02]  /*0b40*/  IMAD.U32 R11, RZ, RZ, UR14 ;  /* 0x0000000eff0b7e24 */ /* 0x000fc4000f8e00ff */
[----:B------:R-:W-:Y:S01]  /*0b50*/  IMAD.U32 R8, RZ, RZ, UR8 ;  /* 0x00000008ff087e24 */ /* 0x000fe2000f8e00ff */
[----:B------:R-:W-:Y:S01]  /*0b60*/  UMOV UR44, URZ ;  /* 0x0000003f002c7c82 */ /* 0x000fe20008000000 */
[----:B------:R-:W-:Y:S01]  /*0b70*/  IMAD.U32 R9, RZ, RZ, UR5 ;  /* 0x00000005ff097e24 */ /* 0x000fe2000f8e00ff */
[----:B----4-:R-:W4:Y:S01]  /*0b80*/  @P3 LDG.E R6, desc[UR6][R10.64] ;  /* 0x000000060a063981 */ /* 0x010f22000c1e1900 */
[----:B------:R-:W-:Y:S01]  /*0b90*/  @!UP3 ULDC.64 UR8, c[0x0][0x318] ;  /* 0x0000c6000008bab9 */ /* 0x000fe20000000a00 */
[----:B------:R-:W-:Y:S02]  /*0ba0*/  @!UP3 ULDC UR5, c[0x0][0x2cc] ;  /* 0x0000b3000005bab9 */ /* 0x000fe40000000800 */
[----:B-----5:R-:W5:Y:S04]  /*0bb0*/  @P3 LDG.E R3, desc[UR6][R10.64+0x4] ;  /* 0x000004060a033981 */ /* 0x020f68000c1e1900 */
[----:B------:R-:W5:Y:S01]  /*0bc0*/  @!P2 LDG.E R5, desc[UR6][R8.64] ;  /* 0x000000060805a981 */ /* 0x000f62000c1e1900 */
[----:B------:R-:W-:-:S04]  /*0bd0*/  @!UP3 UISETP.NE.U32.AND UP0, UPT, UR8, URZ, UPT ;  /* 0x0000003f0800b28c */ /* 0x000fc8000bf05070 */
[----:B------:R-:W-:Y:S01]  /*0be0*/  @!UP3 UISETP.NE.AND.EX UP0, UPT, UR9, URZ, UPT, UP0 ;  /* 0x0000003f0900b28c */ /* 0x000fe2000bf05300 */
[----:B------:R-:W-:Y:S01]  /*0bf0*/  UMOV UR16, 0xffffffff ;  /* 0xffffffff00107882 */ /* 0x000fe20000000000 */
[----:B------:R-:W-:Y:S02]  /*0c00*/  UMOV UR47, 0xffffffff ;  /* 0xffffffff002f7882 */ /* 0x000fe40000000000 */
[----:B------:R-:W-:Y:S02]  /*0c10*/  @!UP3 USEL UR8, UR5, URZ, UP0 ;  /* 0x0000003f0508b287 */ /* 0x000fe40008000000 */
[----:B------:R-:W-:Y:S01]  /*0c20*/  USHF.L.U32 UR46, UR45, 0x6, URZ ;  /* 0x000000062d2e7899 */ /* 0x000fe2000800063f */
[----:B------:R-:W-:Y:S01]  /*0c30*/  ULDC UR5, c[0x0][0x2c8] ;  /* 0x0000b20000057ab9 */ /* 0x000fe20000000800 */
[----:B--2---:R-:W-:Y:S02]  /*0c40*/  @P0 R2UR UR41, R2 ;  /* 0x00000000022902ca */ /* 0x004fe400000e0000 */
[----:B------:R-:W-:-:S04]  /*0c50*/  ISETP.NE.U32.AND P0, PT, RZ, UR12, PT ;  /* 0x0000000cff007c0c */ /* 0x000fc8000bf05070 */
[----:B------:R-:W-:Y:S02]  /*0c60*/  ISETP.NE.AND.EX P0, PT, RZ, UR13, PT, P0 ;  /* 0x0000000dff007c0c */ /* 0x000fe4000bf05300 */
[----:B---3--:R-:W-:Y:S02]  /*0c70*/  @P1 R2UR UR44, R4 ;  /* 0x00000000042c12ca */ /* 0x008fe400000e0000 */
[----:B----4-:R-:W-:-:S11]  /*0c80*/  @P3 R2UR UR16, R6 ;  /* 0x00000000061032ca */ /* 0x010fd600000e0000 */
[----:B------:R-:W-:Y:S01]  /*0c90*/  @UP3 UIADD3 UR41, UR41, -UR44, URZ ;  /* 0x8000002c29293290 */ /* 0x000fe2000fffe03f */
[----:B-----5:R-:W-:Y:S02]  /*0ca0*/  @P3 R2UR UR9, R3 ;  /* 0x00000000030932ca */ /* 0x020fe400000e0000 */
[----:B------:R-:W-:Y:S01]  /*0cb0*/  @!P2 R2UR UR47, R5 ;  /* 0x00000000052fa2ca */ /* 0x000fe200000e0000 */
[----:B------:R-:W-:-:S14]  /*0cc0*/  @!P0 BRA `(.L_x_58) ;  /* 0x0000000000188947 */ /* 0x000fdc0003800000 */
[----:B------:R-:W-:-:S13]  /*0cd0*/  PLOP3.LUT P0, PT, PT, PT, UP1, 0x80, 0x0 ;  /* 0x000000000000781c */ /* 0x000fda0003f0f018 */
[----:B------:R-:W2:Y:S04]  /*0ce0*/  @P0 LDG.E R2, desc[UR6][R8.64+0x4] ;  /* 0x0000040608020981 */ /* 0x000ea8000c1e1900 */
[----:B------:R-:W3:Y:S01]  /*0cf0*/  @!P0 LDG.E R3, desc[UR6][R8.64] ;  /* 0x0000000608038981 */ /* 0x000ee2000c1e1900 */
[----:B--2---:R-:W-:-:S13]  /*0d00*/  @P0 R2UR UR5, R2 ;  /* 0x00000000020502ca */ /* 0x004fda00000e0000 */
[----:B------:R-:W-:-:S07]  /*0d10*/  @UP1 UIADD3 UR5, UR5, -UR47, URZ ;  /* 0x8000002f05051290 */ /* 0x000fce000fffe03f */
[----:B---3--:R-:W-:-:S15]  /*0d20*/  @!P0 R2UR UR5, R3 ;  /* 0x00000000030582ca */ /* 0x008fde00000e0000 */
.L_x_58:
[----:B------:R-:W-:Y:S02]  /*0d30*/  @!UP3 UIADD3 UR41, UR8, UR5, -UR44 ;  /* 0x000000050829b290 */ /* 0x000fe4000fffe82c */
[----:B------:R-:W-:Y:S02]  /*0d40*/  @UP2 UIADD3 UR43, UR9, -UR16, URZ ;  /* 0x80000010092b2290 */ /* 0x000fe4000fffe03f */
[----:B------:R-:W-:-:S05]  /*0d50*/  UISETP.GT.AND UP0, UPT, UR41, UR46, UPT ;  /* 0x0000002e2900728c */ /* 0x000fca000bf04270 */
[----:B------:R-:W-:Y:S01]  /*0d60*/  @!UP2 ULDC UR43, c[0x0][0x2c4] ;  /* 0x0000b100002baab9 */ /* 0x000fe20000000800 */
[----:B------:R-:W-:-:S13]  /*0d70*/  PLOP3.LUT P0, PT, PT, PT, UP0, 0x80, 0x0 ;  /* 0x000000000000781c */ /* 0x000fda0003f0f008 */
[----:B------:R-:W-:Y:S05]  /*0d80*/  @!P0 BRA `(.L_x_59) ;  /* 0x0000005c00588947 */ /* 0x000fea0003800000 */
[----:B------:R-:W1:Y:S01]  /*0d90*/  LDC R2, c[0x0][0x278] ;  /* 0x00009e00ff027b82 */ /* 0x000e620000000800 */
[----:B------:R-:W-:Y:S01]  /*0da0*/  UISETP.NE.AND UP0, UPT, UR16, -0x1, UPT ;  /* 0xffffffff1000788c */ /* 0x000fe2000bf05270 */
[----:B------:R-:W-:Y:S01]  /*0db0*/  IABS R3, UR59 ;  /* 0x0000003b00037c13 */ /* 0x000fe20008000000 */
[----:B------:R-:W-:Y:S01]  /*0dc0*/  ULDC.64 UR8, c[0x0][0x228] ;  /* 0x00008a0000087ab9 */ /* 0x000fe20000000a00 */
[----:B------:R-:W-:Y:S01]  /*0dd0*/  ULDC.64 UR10, c[0x0][0x488] ;  /* 0x00012200000a7ab9 */ /* 0x000fe20000000a00 */
[----:B------:R-:W-:Y:S02]  /*0de0*/  UIMAD.WIDE.U32 UR14, UR49, UR8, URZ ;  /* 0x00000008310e72a5 */ /* 0x000fe4000f8e003f */
[----:B------:R-:W-:Y:S01]  /*0df0*/  UIMAD UR8, UR60, UR8, URZ ;  /* 0x000000083c0872a4 */ /* 0x000fe2000f8e023f */
[----:B------:R-:W2:Y:S01]  /*0e00*/  S2UR UR5, SR_CTAID.X ;  /* 0x00000000000579c3 */ /* 0x000ea20000002500 */
[----:B------:R-:W-:Y:S01]  /*0e10*/  ULDC UR61, c[0x0][0x2d4] ;  /* 0x0000b500003d7ab9 */ /* 0x000fe20000000800 */
[----:B------:R-:W-:-:S02]  /*0e20*/  USHF.L.U32 UR12, UR49, 0x7, URZ ;  /* 0x00000007310c7899 */ /* 0x000fc4000800063f */
[----:B------:R-:W-:Y:S02]  /*0e30*/  UIMAD UR28, UR49, UR9, UR8 ;  /* 0x00000009311c72a4 */ /* 0x000fe4000f8e0208 */
[----:B------:R-:W-:Y:S01]  /*0e40*/  USHF.R.S32.HI UR36, URZ, 0x1f, UR61 ;  /* 0x0000001f3f247899 */ /* 0x000fe2000801143d */
[----:B------:R-:W-:Y:S01]  /*0e50*/  @!UP0 ULDC.64 UR8, c[0x0][0x418] ;  /* 0x0001060000088ab9 */ /* 0x000fe20000000a00 */
[----:B------:R-:W-:Y:S01]  /*0e60*/  ULDC.64 UR34, c[0x0][0x240] ;  /* 0x0000900000227ab9 */ /* 0x000fe20000000a00 */
[----:B------:R-:W-:Y:S01]  /*0e70*/  ULDC UR22, c[0x0][0x2dc] ;  /* 0x0000b70000167ab9 */ /* 0x000fe20000000800 */
[----:B------:R-:W-:Y:S01]  /*0e80*/  ULDC UR38, c[0x0][0x270] ;  /* 0x00009c0000267ab9 */ /* 0x000fe20000000800 */
[----:B------:R-:W-:Y:S02]  /*0e90*/  @!UP0 UIMAD.WIDE.U32 UR30, UR49, UR8, URZ ;  /* 0x00000008311e82a5 */ /* 0x000fe4000f8e003f */
[----:B------:R-:W-:Y:S01]  /*0ea0*/  UIMAD UR24, UR16, UR35, URZ ;  /* 0x00000023101872a4 */ /* 0x000fe2000f8e023f */
[----:B-1----:R-:W-:Y:S01]  /*0eb0*/  IABS R5, R2 ;  /* 0x0000000200057213 */ /* 0x002fe20000000000 */
[----:B------:R-:W-:Y:S01]  /*0ec0*/  UIADD3 UR48, UR15, UR28, URZ ;  /* 0x0000001c0f307290 */ /* 0x000fe2000fffe03f */
[----:B------:R-:W-:Y:S01]  /*0ed0*/  ISETP.NE.AND P3, PT, R2, RZ, PT ;  /* 0x000000ff0200720c */ /* 0x000fe20003f65270 */
[----:B------:R-:W-:Y:S01]  /*0ee0*/  ULDC.U8 UR20, c[0x0][0x3d8] ;  /* 0x0000f60000147ab9 */ /* 0x000fe20000000000 */
[----:B------:R-:W1:Y:S01]  /*0ef0*/  I2F.RP R6, R5 ;  /* 0x0000000500067306 */ /* 0x000e620000209400 */
[----:B------:R-:W-:-:S02]  /*0f00*/  UISETP.NE.AND UP3, UPT, UR20, URZ, UPT ;  /* 0x0000003f1400728c */ /* 0x000fc4000bf65270 */
[----:B------:R-:W-:Y:S02]  /*0f10*/  USHF.L.U64.HI UR17, UR49, 0x7, UR60 ;  /* 0x0000000731117899 */ /* 0x000fe4000801023c */
[----:B--2---:R-:W-:Y:S02]  /*0f20*/  UIMAD.WIDE.U32 UR26, UR5, UR10, URZ ;  /* 0x0000000a051a72a5 */ /* 0x004fe4000f8e003f */
[----:B------:R-:W-:Y:S02]  /*0f30*/  UISETP.NE.AND UP1, UPT, UR47, -0x1, UPT ;  /* 0xffffffff2f00788c */ /* 0x000fe4000bf25270 */
[----:B------:R-:W-:Y:S02]  /*0f40*/  UIMAD UR39, UR5, UR11, UR27 ;  /* 0x0000000b052772a4 */ /* 0x000fe4000f8e021b */
[----:B------:R-:W-:Y:S01]  /*0f50*/  @!UP0 UIMAD UR5, UR60, UR8, URZ ;  /* 0x000000083c0582a4 */ /* 0x000fe2000f8e023f */
[----:B------:R-:W-:Y:S01]  /*0f60*/  @UP0 ULDC.64 UR10, c[0x0][0x420] ;  /* 0x00010800000a0ab9 */ /* 0x000fe20000000a00 */
[----:B------:R-:W-:Y:S01]  /*0f70*/  USEL UR27, UR12, URZ, UP2 ;  /* 0x0000003f0c1b7287 */ /* 0x000fe20009000000 */
[----:B-1----:R-:W1:Y:S01]  /*0f80*/  MUFU.RCP R6, R6 ;  /* 0x0000000600067308 */ /* 0x002e620000001000 */
[----:B------:R-:W-:-:S02]  /*0f90*/  @!UP0 UIMAD UR29, UR49, UR9, UR5 ;  /* 0x00000009311d82a4 */ /* 0x000fc4000f8e0205 */
[----:B------:R-:W-:Y:S02]  /*0fa0*/  UIADD3 UR5, UR43, 0x3f, URZ ;  /* 0x0000003f2b057890 */ /* 0x000fe4000fffe03f */
[----:B------:R-:W-:Y:S02]  /*0fb0*/  @UP0 UIMAD.WIDE.U32 UR32, UR16, UR10, URZ ;  /* 0x0000000a102002a5 */ /* 0x000fe4000f8e003f */
[----:B------:R-:W-:Y:S02]  /*0fc0*/  USHF.R.S32.HI UR18, URZ, 0x1f, UR5 ;  /* 0x0000001f3f127899 */ /* 0x000fe40008011405 */
[----:B------:R-:W-:Y:S02]  /*0fd0*/  @UP0 UIMAD UR51, UR16, UR11, UR33 ;  /* 0x0000000b103302a4 */ /* 0x000fe4000f8e0221 */
[----:B------:R-:W-:Y:S02]  /*0fe0*/  ULEA.HI UR18, UR18, UR5, URZ, 0x6 ;  /* 0x0000000512127291 */ /* 0x000fe4000f8f303f */
[----:B------:R-:W-:-:S02]  /*0ff0*/  UIMAD UR5, UR36, UR49, URZ ;  /* 0x00000031240572a4 */ /* 0x000fc4000f8e023f */
[----:B------:R-:W-:Y:S01]  /*1000*/  UIMAD.WIDE.U32 UR12, UR16, UR34, URZ ;  /* 0x00000022100c72a5 */ /* 0x000fe2000f8e003f */
[----:B-1----:R-:W-:Y:S01]  /*1010*/  VIADD R6, R6, 0xffffffe ;  /* 0x0ffffffe06067836 */ /* 0x002fe20000000000 */
[----:B------:R-:W-:Y:S02]  /*1020*/  UIMAD.WIDE UR8, UR22, UR38, URZ ;  /* 0x00000026160872a5 */ /* 0x000fe4000f8e023f */
[----:B------:R-:W-:Y:S01]  /*1030*/  UIMAD.WIDE.U32 UR10, UR49, UR61, URZ ;  /* 0x0000003d310a72a5 */ /* 0x000fe2000f8e003f */
[----:B------:R-:W1:Y:S01]  /*1040*/  F2I.FTZ.U32.TRUNC.NTZ R7, R6 ;  /* 0x0000000600077305 */ /* 0x000e62000021f000 */
[----:B------:R-:W-:Y:S02]  /*1050*/  UIMAD UR5, UR60, UR61, UR5 ;  /* 0x0000003d3c0572a4 */ /* 0x000fe4000f8e0205 */
[----:B------:R-:W-:Y:S02]  /*1060*/  USEL UR57, UR14, UR12, !UP0 ;  /* 0x0000000c0e397287 */ /* 0x000fe4000c000000 */
[----:B------:R-:W-:-:S02]  /*1070*/  UIMAD.WIDE.U32 UR14, UR8, UR10, URZ ;  /* 0x0000000a080e72a5 */ /* 0x000fc4000f8e003f */
[----:B------:R-:W-:Y:S02]  /*1080*/  UIMAD UR12, UR9, UR10, URZ ;  /* 0x0000000a090c72a4 */ /* 0x000fe4000f8e023f */
[----:B------:R-:W-:Y:S02]  /*1090*/  UIADD3 UR5, UR11, UR5, URZ ;  /* 0x000000050b057290 */ /* 0x000fe4000fffe03f */
[----:B------:R-:W-:Y:S02]  /*10a0*/  @UP0 UIADD3 UR48, UR13, UR24, URZ ;  /* 0x000000180d300290 */ /* 0x000fe4000fffe03f */
[----:B------:R-:W-:Y:S01]  /*10b0*/  UIMAD.WIDE.U32 UR10, UR8, UR16, URZ ;  /* 0x00000010080a72a5 */ /* 0x000fe2000f8e003f */
[----:B-1----:R-:W-:Y:S01]  /*10c0*/  IMAD.MOV R4, RZ, RZ, -R7 ;  /* 0x000000ffff047224 */ /* 0x002fe200078e0a07 */
[----:B------:R-:W-:Y:S01]  /*10d0*/  ULOP3.LUT UR13, UR18, 0xffffffc0, URZ, 0xc0, !UPT ;  /* 0xffffffc0120d7892 */ /* 0x000fe2000f8ec03f */
[----:B------:R-:W-:Y:S01]  /*10e0*/  IMAD.MOV.U32 R6, RZ, RZ, RZ ;  /* 0x000000ffff067224 */ /* 0x000fe200078e00ff */
[----:B------:R-:W-:Y:S01]  /*10f0*/  UIMAD UR5, UR8, UR5, UR12 ;  /* 0x00000005080572a4 */ /* 0x000fe2000f8e020c */
[----:B------:R-:W-:Y:S01]  /*1100*/  IMAD R4, R4, R5, RZ ;  /* 0x0000000504047224 */ /* 0x000fe200078e02ff */
[----:B------:R-:W-:-:S02]  /*1110*/  USEL UR58, UR14, UR10, !UP0 ;  /* 0x0000000a0e3a7287 */ /* 0x000fc4000c000000 */
[----:B------:R-:W-:Y:S01]  /*1120*/  UIADD3 UR14, UR13, -0x40, URZ ;  /* 0xffffffc00d0e7890 */ /* 0x000fe2000fffe03f */
[----:B------:R-:W-:Y:S01]  /*1130*/  IMAD.HI.U32 R4, R7, R4, R6 ;  /* 0x0000000407047227 */ /* 0x000fe200078e0006 */
[----:B------:R-:W-:Y:S02]  /*1140*/  USEL UR17, UR17, URZ, UP2 ;  /* 0x0000003f11117287 */ /* 0x000fe40009000000 */
[----:B------:R-:W-:Y:S02]  /*1150*/  UIADD3 UR50, UR15, UR5, URZ ;  /* 0x000000050f327290 */ /* 0x000fe4000fffe03f */
[----:B------:R-:W-:Y:S01]  /*1160*/  UIADD3 UR5, UP2, UR14, UR27, URZ ;  /* 0x0000001b0e057290 */ /* 0x000fe2000ff5e03f */
[----:B------:R-:W-:Y:S01]  /*1170*/  IMAD.HI.U32 R20, R4, R3, RZ ;  /* 0x0000000304147227 */ /* 0x000fe200078e00ff */
[----:B------:R-:W-:Y:S01]  /*1180*/  USHF.R.S32.HI UR24, URZ, 0x1f, UR14 ;  /* 0x0000001f3f187899 */ /* 0x000fe2000801140e */
[----:B------:R-:W-:Y:S02]  /*1190*/  ULDC UR40, c[0x0][0x2c4] ;  /* 0x0000b10000287ab9 */ /* 0x000fe40000000800 */
[----:B------:R-:W-:Y:S01]  /*11a0*/  IMAD.MOV R4, RZ, RZ, -R20 ;  /* 0x000000ffff047224 */ /* 0x000fe200078e0a14 */
[----:B------:R-:W-:-:S02]  /*11b0*/  UIMAD UR12, UR9, UR16, URZ ;  /* 0x00000010090c72a4 */ /* 0x000fc4000f8e023f */
[----:B------:R-:W-:Y:S01]  /*11c0*/  @!UP0 UIADD3 UR51, UR31, UR29, URZ ;  /* 0x0000001d1f338290 */ /* 0x000fe2000fffe03f */
[C---:B------:R-:W-:Y:S01]  /*11d0*/  IMAD R4, R5.reuse, R4, R3 ;  /* 0x0000000405047224 */ /* 0x040fe200078e0203 */
[----:B------:R-:W-:Y:S01]  /*11e0*/  UIMAD UR9, UR9, UR5, URZ ;  /* 0x00000005090972a4 */ /* 0x000fe2000f8e023f */
[----:B------:R-:W-:Y:S01]  /*11f0*/  LOP3.LUT R3, R2, UR59, RZ, 0x3c, !PT ;  /* 0x0000003b02037c12 */ /* 0x000fe2000f8e3cff */
[----:B------:R-:W-:Y:S02]  /*1200*/  UIMAD.WIDE.U32 UR28, UR8, UR5, URZ ;  /* 0x00000005081c72a5 */ /* 0x000fe4000f8e003f */
[----:B------:R-:W-:Y:S01]  /*1210*/  ISETP.GT.U32.AND P1, PT, R5, R4, PT ;  /* 0x000000040500720c */ /* 0x000fe20003f24070 */
[----:B------:R-:W-:Y:S01]  /*1220*/  UIADD3.X UR10, UR24, UR17, URZ, UP2, !UPT ;  /* 0x00000011180a7290 */ /* 0x000fe200097fe43f */
[----:B------:R-:W-:Y:S01]  /*1230*/  ISETP.GE.AND P2, PT, R3, RZ, PT ;  /* 0x000000ff0300720c */ /* 0x000fe20003f46270 */
[----:B------:R-:W-:Y:S01]  /*1240*/  @UP3 UIMAD UR5, UR49, UR40, URZ ;  /* 0x00000028310532a4 */ /* 0x000fe2000f8e023f */
[----:B------:R-:W-:Y:S01]  /*1250*/  ULDC.U8 UR21, c[0x0][0x480] ;  /* 0x0001200000157ab9 */ /* 0x000fe20000000000 */
[----:B------:R-:W-:-:S02]  /*1260*/  @UP1 UIADD3 UR19, UR44, UR47, URZ ;  /* 0x0000002f2c131290 */ /* 0x000fc4000fffe03f */
[----:B------:R-:W-:Y:S02]  /*1270*/  @UP1 UIADD3 UR25, UR44, UR47, URZ ;  /* 0x0000002f2c191290 */ /* 0x000fe4000fffe03f */
[----:B------:R-:W-:Y:S02]  /*1280*/  UIMAD UR15, UR8, UR10, UR9 ;  /* 0x0000000a080f72a4 */ /* 0x000fe4000f8e0209 */
[----:B------:R-:W-:Y:S02]  /*1290*/  UIMAD UR52, UR59, UR22, URZ ;  /* 0x000000163b3472a4 */ /* 0x000fe4000f8e023f */
[-C--:B------:R-:W-:Y:S01]  /*12a0*/  @!P1 IADD3 R4, R4, -R5.reuse, RZ ;  /* 0x8000000504049210 */ /* 0x080fe20007ffe0ff */
[----:B------:R-:W-:Y:S01]  /*12b0*/  @!P1 VIADD R20, R20, 0x1 ;  /* 0x0000000114149836 */ /* 0x000fe20000000000 */
[----:B------:R-:W-:Y:S01]  /*12c0*/  UISETP.NE.AND UP4, UPT, UR21, URZ, UPT ;  /* 0x0000003f1500728c */ /* 0x000fe2000bf85270 */
[----:B------:R-:W-:Y:S01]  /*12d0*/  PLOP3.LUT P1, PT, PT, PT, UP3, 0x80, 0x0 ;  /* 0x000000000000781c */ /* 0x000fe20003f2f038 */
[----:B------:R-:W-:Y:S01]  /*12e0*/  @UP3 USEL UR8, UR5, UR16, !UP0 ;  /* 0x0000001005083287 */ /* 0x000fe2000c000000 */
[----:B------:R-:W-:Y:S01]  /*12f0*/  ISETP.GE.U32.AND P0, PT, R4, R5, PT ;  /* 0x000000050400720c */ /* 0x000fe20003f06070 */
[----:B------:R-:W-:Y:S01]  /*1300*/  @UP1 ULDC.64 UR22, c[0x0][0x248] ;  /* 0x0000920000161ab9 */ /* 0x000fe20000000a00 */
[----:B------:R-:W-:Y:S01]  /*1310*/  @UP1 ULDC.64 UR20, c[0x0][0x250] ;  /* 0x0000940000141ab9 */ /* 0x000fe20000000a00 */
[----:B------:R-:W-:Y:S01]  /*1320*/  @UP0 UIADD3 UR50, UR11, UR12, URZ ;  /* 0x0000000c0b320290 */ /* 0x000fe2000fffe03f */
[----:B------:R-:W-:Y:S01]  /*1330*/  @UP3 ULDC UR5, c[0x0][0x2e4] ;  /* 0x0000b90000053ab9 */ /* 0x000fe20000000800 */
[----:B------:R-:W-:-:S02]  /*1340*/  @UP1 UIMAD.WIDE.U32 UR12, UR19, UR22, URZ ;  /* 0x00000016130c12a5 */ /* 0x000fc4000f8e003f */
[----:B------:R-:W-:Y:S02]  /*1350*/  @UP1 UIMAD.WIDE.U32 UR10, UR25, UR20, URZ ;  /* 0x00000014190a12a5 */ /* 0x000fe4000f8e003f */
[----:B------:R-:W-:Y:S02]  /*1360*/  @UP3 UIMAD UR17, UR59, UR5, UR8 ;  /* 0x000000053b1132a4 */ /* 0x000fe4000f8e0208 */
[----:B------:R-:W-:Y:S02]  /*1370*/  @!UP3 UIMAD UR5, UR49, UR38, UR59 ;  /* 0x000000263105b2a4 */ /* 0x000fe4000f8e023b */
[----:B------:R-:W-:Y:S01]  /*1380*/  @P0 VIADD R20, R20, 0x1 ;  /* 0x0000000114140836 */ /* 0x000fe20000000000 */
[----:B------:R-:W-:Y:S01]  /*1390*/  PLOP3.LUT P0, PT, PT, PT, UP1, 0x80, 0x0 ;  /* 0x000000000000781c */ /* 0x000fe20003f0f018 */
[----:B------:R-:W-:Y:S02]  /*13a0*/  @UP1 UIMAD UR19, UR19, UR23, URZ ;  /* 0x00000017131312a4 */ /* 0x000fe4000f8e023f */
[----:B------:R-:W-:Y:S01]  /*13b0*/  @UP1 UIMAD UR9, UR25, UR21, URZ ;  /* 0x00000015190912a4 */ /* 0x000fe2000f8e023f */
[----:B------:R-:W-:Y:S01]  /*13c0*/  @!P2 IADD3 R20, -R20, RZ, RZ ;  /* 0x000000ff1414a210 */ /* 0x000fe20007ffe1ff */
[----:B------:R-:W-:Y:S01]  /*13d0*/  USEL UR54, UR39, URZ, UP4 ;  /* 0x0000003f27367287 */ /* 0x000fe2000a000000 */
[----:B------:R-:W-:Y:S01]  /*13e0*/  @!P3 LOP3.LUT R20, RZ, R2, RZ, 0x33, !PT ;  /* 0x00000002ff14b212 */ /* 0x000fe200078e33ff */
[----:B------:R-:W-:-:S02]  /*13f0*/  @!UP3 UIMAD UR17, UR5, UR40, URZ ;  /* 0x000000280511b2a4 */ /* 0x000fc4000f8e023f */
[----:B------:R-:W-:Y:S02]  /*1400*/  USHF.R.S32.HI UR37, URZ, 0x1f, UR46 ;  /* 0x0000001f3f257899 */ /* 0x000fe4000801142e */
[----:B------:R-:W-:Y:S02]  /*1410*/  USHF.R.S32.HI UR56, URZ, 0x1f, UR52 ;  /* 0x0000001f3f387899 */ /* 0x000fe40008011434 */
[----:B------:R-:W-:Y:S02]  /*1420*/  USEL UR55, UR26, URZ, UP4 ;  /* 0x0000003f1a377287 */ /* 0x000fe4000a000000 */
[----:B------:R-:W-:Y:S02]  /*1430*/  USHF.R.S32.HI UR38, URZ, 0x6, UR18 ;  /* 0x000000063f267899 */ /* 0x000fe40008011412 */
[----:B------:R-:W-:Y:S02]  /*1440*/  @UP1 UIADD3 UR42, UR11, UR9, URZ ;  /* 0x000000090b2a1290 */ /* 0x000fe4000fffe03f */
[----:B------:R-:W-:-:S02]  /*1450*/  UIADD3 UR53, UR29, UR15, URZ ;  /* 0x0000000f1d357290 */ /* 0x000fc4000fffe03f */
[----:B------:R-:W-:Y:S01]  /*1460*/  @UP1 UIADD3 UR40, UR13, UR19, URZ ;  /* 0x000000130d281290 */ /* 0x000fe2000fffe03f */
[----:B------:R-:W-:Y:S01]  /*1470*/  @UP1 UMOV UR39, UR12 ;  /* 0x0000000c00271c82 */ /* 0x000fe20008000000 */
[----:B------:R-:W-:Y:S01]  /*1480*/  @UP1 UMOV UR25, UR10 ;  /* 0x0000000a00191c82 */ /* 0x000fe20008000000 */
[----:B------:R-:W-:Y:S09]  /*1490*/  @P0 BRA `(.L_x_60) ;  /* 0x0000000000300947 */ /* 0x000ff20003800000 */
[----:B------:R-:W-:Y:S01]  /*14a0*/  USHF.R.S32.HI UR5, URZ, 0x1f, UR44 ;  /* 0x0000001f3f057899 */ /* 0x000fe2000801142c */
[----:B------:R-:W-:Y:S01]  /*14b0*/  ULDC.64 UR22, c[0x0][0x248] ;  /* 0x0000920000167ab9 */ /* 0x000fe20000000a00 */
[----:B------:R-:W-:Y:S02]  /*14c0*/  ULDC.64 UR10, c[0x0][0x230] ;  /* 0x00008c00000a7ab9 */ /* 0x000fe40000000a00 */
[----:B------:R-:W-:Y:S02]  /*14d0*/  UIMAD UR5, UR5, UR22, URZ ;  /* 0x00000016050572a4 */ /* 0x000fe4000f8e023f */
[----:B------:R-:W-:Y:S02]  /*14e0*/  UIMAD.WIDE.U32 UR8, UR44, UR22, URZ ;  /* 0x000000162c0872a5 */ /* 0x000fe4000f8e003f */
[----:B------:R-:W-:-:S04]  /*14f0*/  UIMAD UR5, UR44, UR23, UR5 ;  /* 0x000000172c0572a4 */ /* 0x000fc8000f8e0205 */
[----:B------:R-:W-:Y:S02]  /*1500*/  UIADD3 UR9, UR9, UR5, URZ ;  /* 0x0000000509097290 */ /* 0x000fe4000fffe03f */
[----:B------:R-:W-:Y:S02]  /*1510*/  UIMAD UR5, UR60, UR10, URZ ;  /* 0x0000000a3c0572a4 */ /* 0x000fe4000f8e023f */
[----:B------:R-:W-:Y:S02]  /*1520*/  UIMAD.WIDE.U32 UR8, UR49, UR10, UR8 ;  /* 0x0000000a310872a5 */ /* 0x000fe4000f8e0008 */
[----:B------:R-:W-:-:S04]  /*1530*/  UIMAD UR5, UR49, UR11, UR5 ;  /* 0x0000000b310572a4 */ /* 0x000fc8000f8e0205 */
[----:B------:R-:W-:Y:S01]  /*1540*/  UIADD3 UR40, UR9, UR5, URZ ;  /* 0x0000000509287290 */ /* 0x000fe2000fffe03f */
[----:B------:R-:W-:-:S11]  /*1550*/  UMOV UR39, UR8 ;  /* 0x0000000800277c82 */ /* 0x000fd60008000000 */
.L_x_60:
[----:B------:R-:W-:Y:S05]  /*1560*/  @P0 BRA `(.L_x_61) ;  /* 0x0000000000300947 */ /* 0x000fea0003800000 */
        /* <DEDUP_REMOVED lines=12> */
.L_x_61:
[----:B------:R-:W-:Y:S01]  /*1630*/  @UP0 UMOV UR8, UR32 ;  /* 0x0000002000080c82 */ /* 0x000fe20008000000 */
[----:B------:R-:W-:Y:S01]  /*1640*/  @!UP0 UMOV UR8, UR30 ;  /* 0x0000001e00088c82 */ /* 0x000fe20008000000 */
[----:B------:R-:W-:Y:S01]  /*1650*/  SHF.R.S32.HI R4, RZ, 0x1f, R20 ;  /* 0x0000001fff047819 */ /* 0x000fe20000011414 */
[----:B------:R-:W-:Y:S06]  /*1660*/  @!P1 BRA `(.L_x_62) ;  /* 0x00000000001c9947 */ /* 0x000fec0003800000 */
[----:B------:R-:W-:Y:S01]  /*1670*/  @!UP0 UIMAD UR16, UR49, UR61, URZ ;  /* 0x0000003d311082a4 */ /* 0x000fe2000f8e023f */
[----:B------:R-:W-:Y:S01]  /*1680*/  ULDC UR5, c[0x0][0x2c0] ;  /* 0x0000b00000057ab9 */ /* 0x000fe20000000800 */
[----:B------:R-:W-:Y:S02]  /*1690*/  ULDC UR9, c[0x0][0x2e4] ;  /* 0x0000b90000097ab9 */ /* 0x000fe40000000800 */
[----:B------:R-:W-:Y:S02]  /*16a0*/  ULEA UR9, UR5, UR9, 0x7 ;  /* 0x0000000905097291 */ /* 0x000fe4000f8e383f */
[----:B------:R-:W-:-:S04]  /*16b0*/  ULEA UR5, UR49, UR16, 0x7 ;  /* 0x0000001031057291 */ /* 0x000fc8000f8e383f */
[----:B------:R-:W-:Y:S01]  /*16c0*/  UIMAD UR5, UR9, UR59, UR5 ;  /* 0x0000003b090572a4 */ /* 0x000fe2000f8e0205 */
[----:B------:R-:W-:Y:S11]  /*16d0*/  BRA `(.L_x_63) ;  /* 0x00000000000c7947 */ /* 0x000ff60003800000 */
.L_x_62:
[----:B------:R-:W-:Y:S02]  /*16e0*/  ULDC UR5, c[0x0][0x270] ;  /* 0x00009c0000057ab9 */ /* 0x000fe40000000800 */
[----:B------:R-:W-:-:S04]  /*16f0*/  UIMAD UR5, UR49, UR5, UR59 ;  /* 0x00000005310572a4 */ /* 0x000fc8000f8e023b */
[----:B------:R-:W-:-:S12]  /*1700*/  UIMAD UR5, UR5, UR61, URZ ;  /* 0x0000003d050572a4 */ /* 0x000fd8000f8e023f */
.L_x_63:
[----:B------:R-:W-:Y:S01]  /*1710*/  SHF.R.S32.HI R9, RZ, 0x1f, R218 ;  /* 0x0000001fff097819 */ /* 0x000fe200000114da */
[----:B------:R-:W1:Y:S01]  /*1720*/  LDC.64 R2, c[0x0][0x420] ;  /* 0x00010800ff027b82 */ /* 0x000e620000000a00 */
[----:B------:R-:W-:Y:S01]  /*1730*/  IADD3 R6, P1, R218, UR14, RZ ;  /* 0x0000000eda067c10 */ /* 0x000fe2000ff3e0ff */
[----:B------:R-:W2:Y:S01]  /*1740*/  S2R R7, SR_TID.X ;  /* 0x0000000000077919 */ /* 0x000ea20000002100 */
[--C-:B------:R-:W-:Y:S01]  /*1750*/  SHF.R.S32.HI R221, RZ, 0x1f, R220.reuse ;  /* 0x0000001fffdd7819 */ /* 0x100fe200000114dc */
[----:B------:R-:W-:Y:S01]  /*1760*/  UIADD3 UR16, UR14, UR5, URZ ;  /* 0x000000050e107290 */ /* 0x000fe2000fffe03f */
[----:B------:R-:W-:Y:S01]  /*1770*/  IADD3.X R5, R9, UR24, RZ, P1, !PT ;  /* 0x0000001809057c10 */ /* 0x000fe20008ffe4ff */
[----:B------:R-:W-:Y:S01]  /*1780*/  ULDC UR9, c[0x0][0x2dc] ;  /* 0x0000b70000097ab9 */ /* 0x000fe20000000800 */
[----:B------:R-:W-:Y:S01]  /*1790*/  ULDC UR10, c[0x0][0x270] ;  /* 0x00009c00000a7ab9 */ /* 0x000fe20000000800 */
[----:B------:R-:W-:Y:S01]  /*17a0*/  IMAD.WIDE.U32 R10, R6, UR34, R220 ;  /* 0x00000022060a7c25 */ /* 0x000fe2000f8e00dc */
[----:B------:R-:W-:Y:S01]  /*17b0*/  UIADD3 UR15, UR14, UR17, URZ ;  /* 0x000000110e0f7290 */ /* 0x000fe2000fffe03f */
[----:B------:R-:W-:Y:S01]  /*17c0*/  BSSY B1, `(.L_x_59) ;  /* 0x0000532000017945 */ /* 0x000fe20003800000 */
[----:B------:R-:W-:Y:S01]  /*17d0*/  UIADD3 UR5, -UR41, UR43, UR46 ;  /* 0x0000002b29057290 */ /* 0x000fe2000fffe12e */
[----:B------:R-:W-:Y:S01]  /*17e0*/  IMAD R5, R5, UR34, RZ ;  /* 0x0000002205057c24 */ /* 0x000fe2000f8e02ff */
[----:B------:R-:W-:Y:S01]  /*17f0*/  IADD3 R14, P1, R10, UR57, RZ ;  /* 0x000000390a0e7c10 */ /* 0x000fe2000ff3e0ff */
[----:B------:R-:W-:-:S02]  /*1800*/  UIMAD UR36, UR9, UR10, URZ ;  /* 0x0000000a092472a4 */ /* 0x000fc4000f8e023f */
[----:B------:R-:W-:Y:S01]  /*1810*/  IMAD R5, R6, UR35, R5 ;  /* 0x0000002306057c24 */ /* 0x000fe2000f8e0205 */
[----:B------:R-:W-:Y:S01]  /*1820*/  USHF.R.S32.HI UR17, URZ, 0x1f, UR59 ;  /* 0x0000001f3f117899 */ /* 0x000fe2000801143b */
[----:B------:R-:W-:Y:S01]  /*1830*/  ULDC UR9, c[0x0][0x398] ;  /* 0x0000e60000097ab9 */ /* 0x000fe20000000800 */
[----:B------:R-:W-:Y:S02]  /*1840*/  ULDC.64 UR10, c[0x0][0x428] ;  /* 0x00010a00000a7ab9 */ /* 0x000fe40000000a00 */
[----:B------:R-:W-:Y:S01]  /*1850*/  IADD3.X R15, R11, UR48, R5, P1, !PT ;  /* 0x000000300b0f7c10 */ /* 0x000fe20008ffe405 */
[----:B------:R-:W-:Y:S01]  /*1860*/  UIADD3 UR5, UR5, -UR9, URZ ;  /* 0x8000000905057290 */ /* 0x000fe2000fffe03f */
[----:B------:R-:W-:Y:S01]  /*1870*/  IADD3 R10, P1, R220, UR8, RZ ;  /* 0x00000008dc0a7c10 */ /* 0x000fe2000ff3e0ff */
[C---:B-1----:R-:W-:Y:S01]  /*1880*/  IMAD R6, R2.reuse, UR24, RZ ;  /* 0x0000001802067c24 */ /* 0x042fe2000f8e02ff */
[----:B------:R-:W-:Y:S01]  /*1890*/  UIMAD UR9, UR17, UR10, URZ ;  /* 0x0000000a110972a4 */ /* 0x000fe2000f8e023f */
[----:B------:R-:W-:Y:S01]  /*18a0*/  IMAD.U32 R16, RZ, RZ, UR10 ;  /* 0x0000000aff107e24 */ /* 0x000fe2000f8e00ff */
[----:B------:R-:W-:Y:S01]  /*18b0*/  IADD3.X R11, R221, UR51, RZ, P1, !PT ;  /* 0x00000033dd0b7c10 */ /* 0x000fe20008ffe4ff */
[----:B------:R-:W-:Y:S01]  /*18c0*/  IMAD R5, R3, UR14, R6 ;  /* 0x0000000e03057c24 */ /* 0x000fe2000f8e0206 */
[----:B------:R-:W-:Y:S01]  /*18d0*/  ULDC.64 UR12, c[0x0][0x258] ;  /* 0x00009600000c7ab9 */ /* 0x000fe20000000a00 */
[----:B------:R-:W-:Y:S01]  /*18e0*/  UIMAD UR11, UR59, UR11, UR9 ;  /* 0x0000000b3b0b72a4 */ /* 0x000fe2000f8e0209 */
[----:B------:R-:W-:Y:S01]  /*18f0*/  IMAD.U32 R18, RZ, RZ, UR12 ;  /* 0x0000000cff127e24 */ /* 0x000fe2000f8e00ff */
[----:B------:R-:W-:Y:S01]  /*1900*/  UIMAD UR9, UR17, UR12, URZ ;  /* 0x0000000c110972a4 */ /* 0x000fe2000f8e023f */
[----:B------:R-:W-:Y:S01]  /*1910*/  IMAD.WIDE.U32 R10, R2, UR14, R10 ;  /* 0x0000000e020a7c25 */ /* 0x000fe2000f8e000a */
[----:B--2---:R-:W-:Y:S01]  /*1920*/  SHF.R.S32.HI R6, RZ, 0x1f, R7 ;  /* 0x0000001fff067819 */ /* 0x004fe20000011407 */
[----:B------:R-:W-:-:S02]  /*1930*/  USHF.L.U32 UR8, UR36, 0x6, URZ ;  /* 0x0000000624087899 */ /* 0x000fc4000800063f */
[----:B------:R-:W-:Y:S01]  /*1940*/  IMAD.IADD R11, R11, 0x1, R5 ;  /* 0x000000010b0b7824 */ /* 0x000fe200078e0205 */
[----:B------:R-:W-:Y:S01]  /*1950*/  USHF.R.S32.HI UR17, URZ, 0x1f, UR5 ;  /* 0x0000001f3f117899 */ /* 0x000fe20008011405 */
[----:B------:R-:W-:Y:S01]  /*1960*/  IMAD.WIDE.U32 R18, R18, UR59, R14 ;  /* 0x0000003b12127c25 */ /* 0x000fe2000f8e000e */
[----:B------:R-:W-:Y:S02]  /*1970*/  UIADD3 UR14, UP2, UP0, UR28, UR8, UR52 ;  /* 0x000000081c0e7290 */ /* 0x000fe4000f85e034 */
[----:B------:R-:W-:Y:S01]  /*1980*/  ULEA.HI UR17, UR17, UR5, URZ, 0x6 ;  /* 0x0000000511117291 */ /* 0x000fe2000f8f303f */
[----:B------:R-:W-:Y:S01]  /*1990*/  IMAD.WIDE.U32 R16, R16, UR59, R10 ;  /* 0x0000003b10107c25 */ /* 0x000fe2000f8e000a */
[----:B------:R-:W-:Y:S01]  /*19a0*/  LEA.HI R10, R6, R7, RZ, 0x5 ;  /* 0x00000007060a7211 */ /* 0x000fe200078f28ff */
[----:B------:R-:W-:Y:S02]  /*19b0*/  USHF.R.S32.HI UR8, URZ, 0x1f, UR8 ;  /* 0x0000001f3f087899 */ /* 0x000fe40008011408 */
[----:B------:R-:W-:Y:S01]  /*19c0*/  USHF.R.S32.HI UR17, URZ, 0x6, UR17 ;  /* 0x000000063f117899 */ /* 0x000fe20008011411 */
[----:B------:R-:W-:Y:S01]  /*19d0*/  LOP3.LUT R12, R10, 0xffffffe0, RZ, 0xc0, !PT ;  /* 0xffffffe00a0c7812 */ /* 0x000fe200078ec0ff */
[----:B------:R-:W-:Y:S01]  /*19e0*/  UIADD3.X UR8, UR53, UR8, UR56, UP2, UP0 ;  /* 0x0000000835087290 */ /* 0x000fe200097e0438 */
[----:B------:R-:W-:Y:S01]  /*19f0*/  SHF.R.S32.HI R8, RZ, 0x5, R10 ;  /* 0x00000005ff087819 */ /* 0x000fe2000001140a */
[----:B------:R-:W-:Y:S01]  /*1a00*/  UIADD3 UR10, UP3, UP2, UR55, UR14, UR58 ;  /* 0x0000000e370a7290 */ /* 0x000fe2000fa7e03a */
[----:B------:R-:W-:Y:S01]  /*1a10*/  VIADD R17, R17, UR11 ;  /* 0x0000000b11117c36 */ /* 0x000fe20008000000 */
[----:B------:R-:W-:Y:S01]  /*1a20*/  UISETP.LT.AND UP0, UPT, URZ, UR17, UPT ;  /* 0x000000113f00728c */ /* 0x000fe2000bf01270 */
[----:B------:R-:W-:Y:S01]  /*1a30*/  IMAD.IADD R5, R7, 0x1, -R12 ;  /* 0x0000000107057824 */ /* 0x000fe200078e0a0c */
[----:B------:R-:W-:Y:S01]  /*1a40*/  UIADD3.X UR5, UR54, UR8, UR50, UP3, UP2 ;  /* 0x0000000836057290 */ /* 0x000fe20009fe4432 */
[-C--:B------:R-:W-:Y:S01]  /*1a50*/  IMAD R12, R9, R2.reuse, RZ ;  /* 0x00000002090c7224 */ /* 0x080fe200078e02ff */
[----:B------:R-:W-:Y:S01]  /*1a60*/  USEL UR17, URZ, UR17, !UP0 ;  /* 0x000000113f117287 */ /* 0x000fe2000c000000 */
[----:B------:R-:W-:Y:S01]  /*1a70*/  IMAD R13, R8, UR36, R5 ;  /* 0x00000024080d7c24 */ /* 0x000fe2000f8e0205 */
[----:B------:R-:W-:Y:S01]  /*1a80*/  ULDC.64 UR18, c[0x0][0x400] ;  /* 0x0001000000127ab9 */ /* 0x000fe20000000a00 */
[----:B------:R-:W-:Y:S01]  /*1a90*/  UIMAD UR13, UR59, UR13, UR9 ;  /* 0x0000000d3b0d72a4 */ /* 0x000fe2000f8e0209 */
[C---:B------:R-:W-:Y:S01]  /*1aa0*/  IMAD R12, R218.reuse, R3, R12 ;  /* 0x00000003da0c7224 */ /* 0x040fe200078e020c */
[----:B------:R-:W-:Y:S01]  /*1ab0*/  UISETP.GT.AND UP0, UPT, UR38, UR17, UPT ;  /* 0x000000112600728c */ /* 0x000fe2000bf04270 */
[C---:B------:R-:W-:Y:S01]  /*1ac0*/  IADD3 R14, P1, R13.reuse, UR10, RZ ;  /* 0x0000000a0d0e7c10 */ /* 0x040fe2000ff3e0ff */
[----:B------:R-:W-:Y:S01]  /*1ad0*/  ULDC.64 UR32, c[0x0][0x2b0] ;  /* 0x0000ac0000207ab9 */ /* 0x000fe20000000a00 */
[----:B------:R-:W-:Y:S01]  /*1ae0*/  IMAD.WIDE.U32 R16, R218, R2, R16 ;  /* 0x00000002da107225 */ /* 0x000fe200078e0010 */
[----:B------:R-:W-:Y:S01]  /*1af0*/  ULDC.64 UR28, c[0x0][0x478] ;  /* 0x00011e00001c7ab9 */ /* 0x000fe20000000a00 */
[----:B------:R-:W-:Y:S01]  /*1b00*/  LEA.HI.X.SX32 R13, R13, UR5, 0x1, P1 ;  /* 0x000000050d0d7c11 */ /* 0x000fe200088f0eff */
[----:B------:R-:W-:Y:S01]  /*1b10*/  UIMAD.WIDE UR8, UR15, 0x4, UR32 ;  /* 0x000000040f0878a5 */ /* 0x000fe2000f8e0220 */
[C---:B------:R-:W-:Y:S01]  /*1b20*/  LEA R244, P1, R14.reuse, UR18, 0x2 ;  /* 0x000000120ef47c11 */ /* 0x040fe2000f8210ff */
[----:B------:R-:W-:Y:S01]  /*1b30*/  VIADD R11, R19, UR13 ;  /* 0x0000000d130b7c36 */ /* 0x000fe20008000000 */
[----:B------:R-:W-:Y:S01]  /*1b40*/  UIMAD.WIDE UR12, UR16, 0x4, UR28 ;  /* 0x00000004100c78a5 */ /* 0x000fe2000f8e021c */
[----:B------:R-:W-:Y:S01]  /*1b50*/  IMAD.IADD R12, R17, 0x1, R12 ;  /* 0x00000001110c7824 */ /* 0x000fe200078e020c */
[----:B------:R-:W-:Y:S01]  /*1b60*/  LEA.HI.X R245, R14, UR19, R13, 0x2, P1 ;  /* 0x000000130ef57c11 */ /* 0x000fe200088f140d */
[----:B------:R-:W-:Y:S01]  /*1b70*/  ULDC.64 UR30, c[0x0][0x210] ;  /* 0x00008400001e7ab9 */ /* 0x000fe20000000a00 */
[----:B------:R-:W-:Y:S01]  /*1b80*/  PLOP3.LUT P1, PT, PT, PT, UP0, 0x80, 0x0 ;  /* 0x000000000000781c */ /* 0x000fe20003f2f008 */
[----:B------:R-:W-:Y:S01]  /*1b90*/  ULDC.64 UR26, c[0x0][0x3e0] ;  /* 0x0000f800001a7ab9 */ /* 0x000fe20000000a00 */
[----:B------:R-:W-:Y:S01]  /*1ba0*/  LEA R248, P3, R18, UR30, 0x1 ;  /* 0x0000001e12f87c11 */ /* 0x000fe2000f8608ff */
[----:B------:R-:W-:Y:S01]  /*1bb0*/  UIADD3 UR5, UR38, -0x1, URZ ;  /* 0xffffffff26057890 */ /* 0x000fe2000fffe03f */
[----:B------:R-:W-:Y:S01]  /*1bc0*/  LEA R246, P2, R16, UR26, 0x1 ;  /* 0x0000001a10f67c11 */ /* 0x000fe2000f8408ff */
[----:B------:R-:W-:Y:S01]  /*1bd0*/  UMOV UR10, UR8 ;  /* 0x00000008000a7c82 */ /* 0x000fe20008000000 */
[----:B------:R-:W-:Y:S01]  /*1be0*/  LEA.HI.X R249, R18, UR31, R11, 0x1, P3 ;  /* 0x0000001f12f97c11 */ /* 0x000fe200098f0c0b */
[----:B------:R-:W-:Y:S01]  /*1bf0*/  UMOV UR11, UR13 ;  /* 0x0000000d000b7c82 */ /* 0x000fe20008000000 */
[----:B------:R-:W-:-:S05]  /*1c00*/  LEA.HI.X R247, R16, UR27, R12, 0x1, P2 ;  /* 0x0000001b10f77c11 */ /* 0x000fca00090f0c0c */
[----:B------:R-:W-:Y:S05]  /*1c10*/  @P1 BRA `(.L_x_64) ;  /* 0x0000000400f81947 */ /* 0x000fea0003800000 */
[----:B------:R-:W-:Y:S01]  /*1c20*/  @UP1 UIADD3 UR5, UR44, UR47, URZ ;  /* 0x0000002f2c051290 */ /* 0x000fe2000fffe03f */
[----:B------:R-:W-:-:S03]  /*1c30*/  @UP1 ULDC.64 UR8, c[0x0][0x450] ;  /* 0x0001140000081ab9 */ /* 0x000fc60000000a00 */
[----:B------:R-:W-:Y:S02]  /*1c40*/  @UP1 UIMAD.WIDE.U32 UR10, UR5, UR8, URZ ;  /* 0x00000008050a12a5 */ /* 0x000fe4000f8e003f */
[----:B------:R-:W-:-:S04]  /*1c50*/  @UP1 UIMAD UR5, UR5, UR9, URZ ;  /* 0x00000009050512a4 */ /* 0x000fc8000f8e023f */
[----:B------:R-:W-:Y:S01]  /*1c60*/  @UP1 UIADD3 UR17, UR11, UR5, URZ ;  /* 0x000000050b111290 */ /* 0x000fe2000fffe03f */
[----:B------:R-:W-:Y:S01]  /*1c70*/  @UP1 UMOV UR16, UR10 ;  /* 0x0000000a00101c82 */ /* 0x000fe20008000000 */
[----:B------:R-:W-:Y:S10]  /*1c80*/  @P0 BRA `(.L_x_65) ;  /* 0x0000000000300947 */ /* 0x000ff40003800000 */
        /* <DEDUP_REMOVED lines=12> */
.L_x_65:
        /* <DEDUP_REMOVED lines=19> */
.L_x_66:
[----:B------:R-:W-:Y:S01]  /*1e80*/  UIMAD UR5, UR37, UR8, URZ ;  /* 0x00000008250572a4 */ /* 0x000fe2000f8e023f */
[----:B------:R-:W-:Y:S01]  /*1e90*/  IMAD.U32 R5, RZ, RZ, UR8 ;  /* 0x00000008ff057e24 */ /* 0x000fe2000f8e00ff */
[----:B------:R-:W-:Y:S01]  /*1ea0*/  UIMAD UR41, UR45, -0x40, UR41 ;  /* 0xffffffc02d2978a4 */ /* 0x000fe2000f8e0229 */
[C---:B------:R-:W-:Y:S01]  /*1eb0*/  VIADD R2, R218.reuse, 0x20 ;  /* 0x00000020da027836 */ /* 0x040fe20000000000 */
[----:B------:R-:W-:Y:S01]  /*1ec0*/  UIMAD UR5, UR46, UR9, UR5 ;  /* 0x000000092e0572a4 */ /* 0x000fe2000f8e0205 */
[----:B------:R-:W-:Y:S01]  /*1ed0*/  IMAD.WIDE.U32 R4, R5, UR46, R220 ;  /* 0x0000002e05047c25 */ /* 0x000fe2000f8e00dc */
[----:B------:R-:W-:Y:S01]  /*1ee0*/  USHF.R.S32.HI UR18, URZ, 0x1f, UR59 ;  /* 0x0000001f3f127899 */ /* 0x000fe2000801143b */
[----:B------:R-:W-:Y:S01]  /*1ef0*/  BSSY B0, `(.L_x_67) ;  /* 0x0000017000007945 */ /* 0x000fe20003800000 */
[----:B------:R-:W-:Y:S01]  /*1f00*/  ULDC.64 UR12, c[0x0][0x468] ;  /* 0x00011a00000c7ab9 */ /* 0x000fe20000000a00 */
[----:B------:R-:W-:Y:S02]  /*1f10*/  ISETP.GE.AND P1, PT, R218, UR41, PT ;  /* 0x00000029da007c0c */ /* 0x000fe4000bf26270 */
[----:B------:R-:W-:Y:S01]  /*1f20*/  MOV R3, UR5 ;  /* 0x0000000500037c02 */ /* 0x000fe20008000f00 */
[----:B------:R-:W-:Y:S01]  /*1f30*/  UIMAD UR5, UR18, UR12, URZ ;  /* 0x0000000c120572a4 */ /* 0x000fe2000f8e023f */
[----:B------:R-:W-:-:S02]  /*1f40*/  IADD3 R4, P0, R4, UR16, RZ ;  /* 0x0000001004047c10 */ /* 0x000fc4000ff1e0ff */
[----:B------:R-:W-:Y:S01]  /*1f50*/  MOV R6, UR12 ;  /* 0x0000000c00067c02 */ /* 0x000fe20008000f00 */
[----:B------:R-:W-:Y:S01]  /*1f60*/  UIMAD UR13, UR59, UR13, UR5 ;  /* 0x0000000d3b0d72a4 */ /* 0x000fe2000f8e0205 */
[----:B------:R-:W-:Y:S02]  /*1f70*/  IADD3.X R5, R5, UR17, R3, P0, !PT ;  /* 0x0000001105057c10 */ /* 0x000fe400087fe403 */
[----:B------:R-:W-:Y:S01]  /*1f80*/  ISETP.GE.AND P0, PT, R2, UR41, PT ;  /* 0x0000002902007c0c */ /* 0x000fe2000bf06270 */
[----:B------:R-:W-:-:S04]  /*1f90*/  IMAD.WIDE.U32 R6, R6, UR59, R4 ;  /* 0x0000003b06067c25 */ /* 0x000fc8000f8e0004 */
[----:B------:R-:W-:Y:S01]  /*1fa0*/  VIADD R3, R7, UR13 ;  /* 0x0000000d07037c36 */ /* 0x000fe20008000000 */
[----:B------:R-:W-:Y:S07]  /*1fb0*/  @P1 BRA `(.L_x_68) ;  /* 0x0000000000281947 */ /* 0x000fee0003800000 */
[----:B------:R-:W-:Y:S01]  /*1fc0*/  MOV R2, R6 ;  /* 0x0000000600027202 */ /* 0x000fe20000000f00 */
[----:B------:R-:W-:Y:S01]  /*1fd0*/  IMAD R5, R9, UR8, RZ ;  /* 0x0000000809057c24 */ /* 0x000fe2000f8e02ff */
[----:B------:R-:W-:-:S03]  /*1fe0*/  ULDC.64 UR12, c[0x0][0x3f0] ;  /* 0x0000fc00000c7ab9 */ /* 0x000fc60000000a00 */
[----:B------:R-:W-:-:S04]  /*1ff0*/  IMAD.WIDE.U32 R10, R218, UR8, R2 ;  /* 0x00000008da0a7c25 */ /* 0x000fc8000f8e0002 */
[----:B------:R-:W-:Y:S01]  /*2000*/  IMAD R2, R218, UR9, R5 ;  /* 0x00000009da027c24 */ /* 0x000fe2000f8e0205 */
[----:B------:R-:W-:-:S04]  /*2010*/  LEA R4, P2, R10, UR12, 0x1 ;  /* 0x0000000c0a047c11 */ /* 0x000fc8000f8408ff */
[----:B------:R-:W-:-:S04]  /*2020*/  IADD3 R2, R11, R2, RZ ;  /* 0x000000020b027210 */ /* 0x000fc80007ffe0ff */
[----:B------:R-:W-:-:S05]  /*2030*/  LEA.HI.X R5, R10, UR13, R2, 0x1, P2 ;  /* 0x0000000d0a057c11 */ /* 0x000fca00090f0c02 */
[----:B------:R1:W-:Y:S04]  /*2040*/  STG.E.128 desc[UR6][R4.64], RZ ;  /* 0x000000ff04007986 */ /* 0x0003e8000c101d06 */
[----:B------:R1:W-:Y:S02]  /*2050*/  STG.E.128 desc[UR6][R4.64+0x80], RZ ;  /* 0x000080ff04007986 */ /* 0x0003e4000c101d06 */
.L_x_68:
[----:B------:R-:W-:Y:S05]  /*2060*/  BSYNC B0 ;  /* 0x0000000000007941 */ /* 0x000fea0003800000 */
.L_x_67:
[----:B------:R-:W-:Y:S04]  /*2070*/  BSSY B0, `(.L_x_69) ;  /* 0x000000e000007945 */ /* 0x000fe80003800000 */
[----:B------:R-:W-:Y:S05]  /*2080*/  @P0 BRA `(.L_x_70) ;  /* 0x0000000000300947 */ /* 0x000fea0003800000 */
[----:B-1----:R-:W-:Y:S01]  /*2090*/  IADD3 R5, P2, R218, 0x20, RZ ;  /* 0x00000020da057810 */ /* 0x002fe20007f5e0ff */
[----:B------:R-:W-:Y:S01]  /*20a0*/  ULDC.64 UR12, c[0x0][0x3f0] ;  /* 0x0000fc00000c7ab9 */ /* 0x000fe20000000a00 */
[----:B------:R-:W-:Y:S02]  /*20b0*/  MOV R7, R3 ;  /* 0x0000000300077202 */ /* 0x000fe40000000f00 */
[----:B------:R-:W-:Y:S01]  /*20c0*/  IADD3.X R2, RZ, R9, RZ, P2, !PT ;  /* 0x00000009ff027210 */ /* 0x000fe200017fe4ff */
[----:B------:R-:W-:-:S04]  /*20d0*/  IMAD.WIDE.U32 R6, R5, UR8, R6 ;  /* 0x0000000805067c25 */ /* 0x000fc8000f8e0006 */
[----:B------:R-:W-:Y:S01]  /*20e0*/  IMAD R2, R2, UR8, RZ ;  /* 0x0000000802027c24 */ /* 0x000fe2000f8e02ff */
[----:B------:R-:W-:-:S03]  /*20f0*/  LEA R4, P2, R6, UR12, 0x1 ;  /* 0x0000000c06047c11 */ /* 0x000fc6000f8408ff */
[----:B------:R-:W-:-:S05]  /*2100*/  IMAD R2, R5, UR9, R2 ;  /* 0x0000000905027c24 */ /* 0x000fca000f8e0202 */
[----:B------:R-:W-:-:S04]  /*2110*/  IADD3 R3, R7, R2, RZ ;  /* 0x0000000207037210 */ /* 0x000fc80007ffe0ff */
[----:B------:R-:W-:-:S05]  /*2120*/  LEA.HI.X R5, R6, UR13, R3, 0x1, P2 ;  /* 0x0000000d06057c11 */ /* 0x000fca00090f0c03 */
[----:B------:R2:W-:Y:S04]  /*2130*/  STG.E.128 desc[UR6][R4.64], RZ ;  /* 0x000000ff04007986 */ /* 0x0005e8000c101d06 */
[----:B------:R2:W-:Y:S02]  /*2140*/  STG.E.128 desc[UR6][R4.64+0x80], RZ ;  /* 0x000080ff04007986 */ /* 0x0005e4000c101d06 */
.L_x_70:
[----:B------:R-:W-:Y:S05]  /*2150*/  BSYNC B0 ;  /* 0x0000000000007941 */ /* 0x000fea0003800000 */
.L_x_69:
[----:B------:R-:W-:Y:S01]  /*2160*/  IMAD.U32 R3, RZ, RZ, UR10 ;  /* 0x0000000aff037e24 */ /* 0x000fe2000f8e00ff */
[----:B------:R-:W-:Y:S01]  /*2170*/  UIMAD UR5, UR37, UR10, URZ ;  /* 0x0000000a250572a4 */ /* 0x000fe2000f8e023f */
[----:B------:R-:W-:Y:S01]  /*2180*/  BSSY B0, `(.L_x_71) ;  /* 0x0000018000007945 */ /* 0x000fe20003800000 */
[----:B------:R-:W-:Y:S01]  /*2190*/  USHF.R.S32.HI UR12, URZ, 0x1f, UR59 ;  /* 0x0000001f3f0c7899 */ /* 0x000fe2000801143b */
[----:B------:R-:W-:Y:S01]  /*21a0*/  IMAD.WIDE.U32 R2, R3, UR46, R220 ;  /* 0x0000002e03027c25 */ /* 0x000fe2000f8e00dc */
[----:B------:R-:W-:Y:S01]  /*21b0*/  UIMAD UR5, UR46, UR11, UR5 ;  /* 0x0000000b2e0572a4 */ /* 0x000fe2000f8e0205 */
[----:B------:R-:W-:Y:S01]  /*21c0*/  ULDC.64 UR8, c[0x0][0x470] ;  /* 0x00011c0000087ab9 */ /* 0x000fe20000000a00 */
[----:B-12---:R-:W-:-:S04]  /*21d0*/  IADD3 R4, P2, R2, UR14, RZ ;  /* 0x0000000e02047c10 */ /* 0x006fc8000ff5e0ff */
[----:B------:R-:W-:Y:S01]  /*21e0*/  IMAD.U32 R2, RZ, RZ, UR5 ;  /* 0x00000005ff027e24 */ /* 0x000fe2000f8e00ff */
[----:B------:R-:W-:Y:S01]  /*21f0*/  UIMAD UR5, UR12, UR8, URZ ;  /* 0x000000080c0572a4 */ /* 0x000fe2000f8e023f */
[----:B------:R-:W-:-:S03]  /*2200*/  MOV R6, UR8 ;  /* 0x0000000800067c02 */ /* 0x000fc60008000f00 */
[----:B------:R-:W-:Y:S01]  /*2210*/  IADD3.X R5, R3, UR15, R2, P2, !PT ;  /* 0x0000000f03057c10 */ /* 0x000fe200097fe402 */
[----:B------:R-:W-:Y:S02]  /*2220*/  UIMAD UR9, UR59, UR9, UR5 ;  /* 0x000000093b0972a4 */ /* 0x000fe4000f8e0205 */
[----:B------:R-:W-:-:S05]  /*2230*/  IMAD.WIDE.U32 R6, R6, UR59, R4 ;  /* 0x0000003b06067c25 */ /* 0x000fca000f8e0004 */
[----:B------:R-:W-:Y:S01]  /*2240*/  IADD3 R3, R7, UR9, RZ ;  /* 0x0000000907037c10 */ /* 0x000fe2000fffe0ff */
[----:B------:R-:W-:Y:S06]  /*2250*/  @P1 BRA `(.L_x_72) ;  /* 0x0000000000281947 */ /* 0x000fec0003800000 */
        /* <DEDUP_REMOVED lines=10> */
.L_x_72:
[----:B------:R-:W-:Y:S05]  /*2300*/  BSYNC B0 ;  /* 0x0000000000007941 */ /* 0x000fea0003800000 */
.L_x_71:
[----:B------:R-:W-:Y:S05]  /*2310*/  @P0 BRA `(.L_x_73) ;  /* 0x0000004400f00947 */ /* 0x000fea0003800000 */
[----:B------:R-:W-:Y:S01]  /*2320*/  IADD3 R2, P0, R218, 0x20, RZ ;  /* 0x00000020da027810 */ /* 0x000fe20007f1e0ff */
[----:B-1----:R-:W-:Y:S01]  /*2330*/  IMAD.MOV.U32 R4, RZ, RZ, R6 ;  /* 0x000000ffff047224 */ /* 0x002fe200078e0006 */
[----:B------:R-:W-:Y:S01]  /*2340*/  MOV R5, R3 ;  /* 0x0000000300057202 */ /* 0x000fe20000000f00 */
[----:B------:R-:W-:Y:S02]  /*2350*/  ULDC.64 UR8, c[0x0][0x3f8] ;  /* 0x0000fe0000087ab9 */ /* 0x000fe40000000a00 */
[----:B------:R-:W-:Y:S02]  /*2360*/  IMAD.X R9, RZ, RZ, R9, P0 ;  /* 0x000000ffff097224 */ /* 0x000fe400000e0609 */
[----:B------:R-:W-:-:S04]  /*2370*/  IMAD.WIDE.U32 R4, R2, UR10, R4 ;  /* 0x0000000a02047c25 */ /* 0x000fc8000f8e0004 */
[----:B------:R-:W-:-:S04]  /*2380*/  IMAD R9, R9, UR10, RZ ;  /* 0x0000000a09097c24 */ /* 0x000fc8000f8e02ff */
[----:B------:R-:W-:Y:S01]  /*2390*/  IMAD R9, R2, UR11, R9 ;  /* 0x0000000b02097c24 */ /* 0x000fe2000f8e0209 */
[----:B------:R-:W-:-:S04]  /*23a0*/  LEA R2, P0, R4, UR8, 0x1 ;  /* 0x0000000804027c11 */ /* 0x000fc8000f8008ff */
[----:B------:R-:W-:-:S04]  /*23b0*/  IADD3 R9, R5, R9, RZ ;  /* 0x0000000905097210 */ /* 0x000fc80007ffe0ff */
[----:B------:R-:W-:-:S05]  /*23c0*/  LEA.HI.X R3, R4, UR9, R9, 0x1, P0 ;  /* 0x0000000904037c11 */ /* 0x000fca00080f0c09 */
[----:B------:R1:W-:Y:S04]  /*23d0*/  STG.E.128 desc[UR6][R2.64], RZ ;  /* 0x000000ff02007986 */ /* 0x0003e8000c101d06 */
[----:B------:R1:W-:Y:S01]  /*23e0*/  STG.E.128 desc[UR6][R2.64+0x80], RZ ;  /* 0x000080ff02007986 */ /* 0x0003e2000c101d06 */
[----:B------:R-:W-:Y:S05]  /*23f0*/  BRA `(.L_x_73) ;  /* 0x0000004400b87947 */ /* 0x000fea0003800000 */
.L_x_64:
[----:B------:R-:W-:Y:S01]  /*2400*/  SHF.R.S32.HI R12, RZ, 0x1f, R5 ;  /* 0x0000001fff0c7819 */ /* 0x000fe20000011405 */
[----:B------:R-:W-:Y:S01]  /*2410*/  UIMAD UR8, UR5, -0x40, UR43 ;  /* 0xffffffc0050878a4 */ /* 0x000fe2000f8e022b */
[----:B------:R-:W-:Y:S01]  /*2420*/  IMAD.U32 R11, RZ, RZ, UR20 ;  /* 0x00000014ff0b7e24 */ /* 0x000fe2000f8e00ff */
[----:B------:R-:W-:Y:S01]  /*2430*/  UIMAD UR14, UR37, UR20, URZ ;  /* 0x00000014250e72a4 */ /* 0x000fe2000f8e023f */
[----:B------:R-:W-:Y:S01]  /*2440*/  LEA.HI R5, R12, R5, RZ, 0x2 ;  /* 0x000000050c057211 */ /* 0x000fe200078f10ff */
[----:B------:R-:W-:Y:S01]  /*2450*/  VIADD R12, R218, 0x20 ;  /* 0x00000020da0c7836 */ /* 0x000fe20000000000 */
[----:B------:R-:W-:Y:S01]  /*2460*/  UIMAD UR13, UR45, -0x40, UR41 ;  /* 0xffffffc02d0d78a4 */ /* 0x000fe2000f8e0229 */
[----:B------:R-:W-:Y:S01]  /*2470*/  IMAD.WIDE.U32 R14, R11, UR46, R220 ;  /* 0x0000002e0b0e7c25 */ /* 0x000fe2000f8e00dc */
[----:B------:R-:W-:Y:S01]  /*2480*/  UIMAD UR15, UR46, UR21, UR14 ;  /* 0x000000152e0f72a4 */ /* 0x000fe2000f8e020e */
[----:B------:R-:W1:Y:S01]  /*2490*/  LDC R235, c[0x0][0x270] ;  /* 0x00009c00ffeb7b82 */ /* 0x000e620000000800 */
[----:B------:R-:W-:Y:S01]  /*24a0*/  ISETP.GE.AND P1, PT, R12, UR8, PT ;  /* 0x000000080c007c0c */ /* 0x000fe2000bf26270 */
[----:B------:R-:W-:Y:S01]  /*24b0*/  IMAD.SHL.U32 R11, R3, 0x40, RZ ;  /* 0x00000040030b7824 */ /* 0x000fe200078e00ff */
[----:B------:R-:W-:Y:S01]  /*24c0*/  SHF.R.S32.HI R3, RZ, 0x1f, R10 ;  /* 0x0000001fff037819 */ /* 0x000fe2000001140a */
[----:B------:R-:W-:Y:S01]  /*24d0*/  UIMAD UR14, UR37, UR22, URZ ;  /* 0x00000016250e72a4 */ /* 0x000fe2000f8e023f */
[----:B------:R-:W-:Y:S01]  /*24e0*/  IMAD.WIDE.U32 R16, R2, 0x40, RZ ;  /* 0x0000004002107825 */ /* 0x000fe200078e00ff */
[----:B------:R-:W-:Y:S01]  /*24f0*/  ISETP.GE.AND P3, PT, R12, UR13, PT ;  /* 0x0000000d0c007c0c */ /* 0x000fe2000bf66270 */
[----:B------:R-:W-:Y:S01]  /*2500*/  ULDC.64 UR18, c[0x0][0x268] ;  /* 0x00009a0000127ab9 */ /* 0x000fe20000000a00 */
[----:B------:R-:W-:Y:S01]  /*2510*/  LEA.HI R3, R3, R8, RZ, 0x2 ;  /* 0x0000000803037211 */ /* 0x000fe200078f10ff */
[----:B------:R-:W-:Y:S01]  /*2520*/  IMAD.U32 R13, RZ, RZ, UR22 ;  /* 0x00000016ff0d7e24 */ /* 0x000fe2000f8e00ff */
[----:B------:R-:W-:Y:S01]  /*2530*/  UIMAD UR14, UR46, UR23, UR14 ;  /* 0x000000172e0e72a4 */ /* 0x000fe2000f8e020e */
[----:B------:R-:W-:Y:S01]  /*2540*/  IMAD.U32 R2, RZ, RZ, UR15 ;  /* 0x0000000fff027e24 */ /* 0x000fe2000f8e00ff */
[----:B------:R-:W-:Y:S01]  /*2550*/  LOP3.LUT R3, R3, 0xfffffffc, RZ, 0xc0, !PT ;  /* 0xfffffffc03037812 */ /* 0x000fe200078ec0ff */
[----:B------:R-:W-:Y:S01]  /*2560*/  IMAD.WIDE.U32 R12, R13, UR46, R220 ;  /* 0x0000002e0d0c7c25 */ /* 0x000fe2000f8e00dc */
[----:B------:R-:W-:Y:S01]  /*2570*/  IADD3 R24, P2, R14, UR25, RZ ;  /* 0x000000190e187c10 */ /* 0x000fe2000ff5e0ff */
[----:B------:R-:W-:Y:S01]  /*2580*/  USHF.L.U32 UR16, UR35, 0x6, URZ ;  /* 0x0000000623107899 */ /* 0x000fe2000800063f */
[----:B------:R-:W-:Y:S01]  /*2590*/  @!P1 IADD3 R18, P0, R246, R16, RZ ;  /* 0x00000010f6129210 */ /* 0x000fe20007f1e0ff */
[----:B------:R-:W-:Y:S01]  /*25a0*/  IMAD.IADD R8, R8, 0x1, -R3 ;  /* 0x0000000108087824 */ /* 0x000fe200078e0a03 */
[----:B------:R-:W-:Y:S01]  /*25b0*/  IADD3.X R25, R15, UR42, R2, P2, !PT ;  /* 0x0000002a0f197c10 */ /* 0x000fe200097fe402 */
[----:B------:R-:W-:Y:S01]  /*25c0*/  IMAD.U32 R2, RZ, RZ, UR14 ;  /* 0x0000000eff027e24 */ /* 0x000fe2000f8e00ff */
[----:B------:R-:W-:Y:S01]  /*25d0*/  ISETP.GE.AND P4, PT, R218, UR13, PT ;  /* 0x0000000dda007c0c */ /* 0x000fe2000bf86270 */
[----:B------:R-:W-:Y:S01]  /*25e0*/  ULDC.64 UR14, c[0x0][0x260] ;  /* 0x00009800000e7ab9 */ /* 0x000fe20000000a00 */
[----:B------:R-:W-:Y:S01]  /*25f0*/  @!P1 IADD3.X R19, R247, R17, R11, P0, !PT ;  /* 0x00000011f7139210 */ /* 0x000fe200007fe40b */
[----:B------:R-:W-:Y:S01]  /*2600*/  IMAD.WIDE.U32 R24, R20, UR18, R24 ;  /* 0x0000001214187c25 */ /* 0x000fe2000f8e0018 */
[----:B------:R-:W-:Y:S01]  /*2610*/  SHF.R.S32.HI R3, RZ, 0x2, R5 ;  /* 0x00000002ff037819 */ /* 0x000fe20000011405 */
[----:B------:R-:W-:Y:S01]  /*2620*/  ULEA.HI UR13, UR5, UR5, URZ, 0x1 ;  /* 0x00000005050d7291 */ /* 0x000fe2000f8f083f */
[----:B------:R-:W-:Y:S01]  /*2630*/  IADD3 R14, P0, R12, UR39, RZ ;  /* 0x000000270c0e7c10 */ /* 0x000fe2000ff1e0ff */
[----:B------:R-:W-:-:S02]  /*2640*/  IMAD R5, R4, UR18, RZ ;  /* 0x0000001204057c24 */ /* 0x000fc4000f8e02ff */
[----:B------:R-:W-:Y:S01]  /*2650*/  IMAD.MOV.U32 R240, RZ, RZ, 0x7f800000 ;  /* 0x7f800000fff07424 */ /* 0x000fe200078e00ff */
[----:B------:R-:W-:Y:S01]  /*2660*/  IADD3.X R15, R13, UR40, R2, P0, !PT ;  /* 0x000000280d0f7c10 */ /* 0x000fe200087fe402 */
[----:B------:R-:W-:Y:S01]  /*2670*/  IMAD R8, R8, 0x10, R3 ;  /* 0x0000001008087824 */ /* 0x000fe200078e0203 */
[----:B------:R-:W-:Y:S01]  /*2680*/  @!P3 IADD3 R11, P0, R218, 0x20, RZ ;  /* 0x00000020da0bb810 */ /* 0x000fe20007f1e0ff */
[----:B------:R-:W-:Y:S01]  /*2690*/  IMAD R22, R20, UR19, R5 ;  /* 0x0000001314167c24 */ /* 0x000fe2000f8e0205 */
[----:B------:R-:W-:Y:S01]  /*26a0*/  ULOP3.LUT UR13, UR13, 0xfffffffe, URZ, 0xc0, !UPT ;  /* 0xfffffffe0d0d7892 */ /* 0x000fe2000f8ec03f */
[----:B------:R-:W-:Y:S02]  /*26b0*/  VIADD R10, R8, 0x8 ;  /* 0x00000008080a7836 */ /* 0x000fe40000000000 */
[----:B------:R-:W-:Y:S01]  /*26c0*/  IMAD.MOV.U32 R241, RZ, RZ, 0x7f800000 ;  /* 0x7f800000fff17424 */ /* 0x000fe200078e00ff */
[----:B------:R-:W-:Y:S01]  /*26d0*/  UIADD3 UR13, UR5, -UR13, URZ ;  /* 0x8000000d050d7290 */ /* 0x000fe2000fffe03f */
[----:B------:R-:W-:Y:S01]  /*26e0*/  IMAD R3, R4, UR14, RZ ;  /* 0x0000000e04037c24 */ /* 0x000fe2000f8e02ff */
[----:B------:R-:W-:Y:S01]  /*26f0*/  ISETP.GE.AND P6, PT, R10, UR8, PT ;  /* 0x000000080a007c0c */ /* 0x000fe2000bfc6270 */
[----:B------:R-:W-:Y:S01]  /*2700*/  IMAD.IADD R23, R25, 0x1, R22 ;  /* 0x0000000119177824 */ /* 0x000fe200078e0216 */
[----:B------:R-:W2:Y:S01]  /*2710*/  @!P4 LDC.64 R4, c[0x0][0x220] ;  /* 0x00008800ff04cb82 */ /* 0x000ea20000000a00 */
[----:B------:R-:W-:Y:S01]  /*2720*/  @!P3 IMAD.X R16, RZ, RZ, R9, P0 ;  /* 0x000000ffff10b224 */ /* 0x000fe200000e0609 */
[----:B------:R-:W-:Y:S01]  /*2730*/  @!P3 IADD3 R10, P0, R218, 0x20, RZ ;  /* 0x00000020da0ab810 */ /* 0x000fe20007f1e0ff */
[----:B------:R-:W-:Y:S01]  /*2740*/  @!P4 IMAD R13, R9, UR20, RZ ;  /* 0x00000014090dcc24 */ /* 0x000fe2000f8e02ff */
[----:B------:R-:W-:Y:S01]  /*2750*/  UISETP.NE.AND UP0, UPT, UR13, 0x1, UPT ;  /* 0x000000010d00788c */ /* 0x000fe2000bf05270 */
[----:B------:R-:W-:-:S02]  /*2760*/  @!P3 IMAD.MOV.U32 R25, RZ, RZ, R23 ;  /* 0x000000ffff19b224 */ /* 0x000fc400078e0017 */
[----:B------:R-:W-:Y:S02]  /*2770*/  IMAD.U32 R236, RZ, RZ, UR43 ;  /* 0x0000002bffec7e24 */ /* 0x000fe4000f8e00ff */
[----:B------:R-:W-:Y:S02]  /*2780*/  IMAD.MOV.U32 R206, RZ, RZ, 0x20 ;  /* 0x00000020ffce7424 */ /* 0x000fe400078e00ff */
[----:B------:R-:W-:Y:S02]  /*2790*/  IMAD.MOV.U32 R205, RZ, RZ, 0x40 ;  /* 0x00000040ffcd7424 */ /* 0x000fe400078e00ff */
[----:B------:R-:W-:Y:S01]  /*27a0*/  VIADD R207, R214, 0x2000 ;  /* 0x00002000d6cf7836 */ /* 0x000fe20000000000 */
[----:B------:R-:W-:Y:S01]  /*27b0*/  CS2R R94, SRZ ;  /* 0x00000000005e7805 */ /* 0x000fe2000001ff00 */
[----:B------:R-:W-:Y:S01]  /*27c0*/  @!P3 IMAD R16, R16, UR20, RZ ;  /* 0x000000141010bc24 */ /* 0x000fe2000f8e02ff */
[----:B------:R-:W-:Y:S01]  /*27d0*/  CS2R R92, SRZ ;  /* 0x00000000005c7805 */ /* 0x000fe2000001ff00 */
[C---:B------:R-:W-:Y:S01]  /*27e0*/  IMAD R12, R20.reuse, UR15, R3 ;  /* 0x0000000f140c7c24 */ /* 0x040fe2000f8e0203 */
[----:B------:R-:W-:Y:S01]  /*27f0*/  CS2R R98, SRZ ;  /* 0x0000000000627805 */ /* 0x000fe2000001ff00 */
[----:B------:R-:W3:Y:S01]  /*2800*/  @!P3 LDC.64 R2, c[0x0][0x220] ;  /* 0x00008800ff02bb82 */ /* 0x000ee20000000a00 */
[----:B------:R-:W-:Y:S01]  /*2810*/  IMAD.WIDE.U32 R20, R20, UR14, R14 ;  /* 0x0000000e14147c25 */ /* 0x000fe2000f8e000e */
[----:B------:R-:W-:Y:S01]  /*2820*/  UIMAD.WIDE.U32 UR14, UR34, 0x40, URZ ;  /* 0x00000040220e78a5 */ /* 0x000fe2000f8e003f */
[----:B------:R-:W-:-:S02]  /*2830*/  CS2R R96, SRZ ;  /* 0x0000000000607805 */ /* 0x000fc4000001ff00 */
[----:B------:R-:W-:Y:S01]  /*2840*/  CS2R R90, SRZ ;  /* 0x00000000005a7805 */ /* 0x000fe2000001ff00 */
[----:B------:R-:W-:Y:S01]  /*2850*/  @!P4 IMAD.MOV.U32 R22, RZ, RZ, R24 ;  /* 0x000000ffff16c224 */ /* 0x000fe200078e0018 */
[----:B------:R-:W-:Y:S01]  /*2860*/  CS2R R88, SRZ ;  /* 0x0000000000587805 */ /* 0x000fe2000001ff00 */
[----:B------:R-:W-:Y:S01]  /*2870*/  @!P4 IMAD R14, R218, UR21, R13 ;  /* 0x00000015da0ecc24 */ /* 0x000fe2000f8e020d */
[----:B------:R-:W-:Y:S01]  /*2880*/  CS2R R86, SRZ ;  /* 0x0000000000567805 */ /* 0x000fe2000001ff00 */
[C---:B------:R-:W-:Y:S01]  /*2890*/  @!P3 IMAD R13, R11.reuse, UR21, R16 ;  /* 0x000000150b0dbc24 */ /* 0x040fe2000f8e0210 */
[----:B------:R-:W-:Y:S01]  /*28a0*/  CS2R R84, SRZ ;  /* 0x0000000000547805 */ /* 0x000fe2000001ff00 */
[----:B------:R-:W-:Y:S01]  /*28b0*/  @!P3 IMAD.WIDE.U32 R24, R11, UR20, R24 ;  /* 0x000000140b18bc25 */ /* 0x000fe2000f8e0018 */
[----:B------:R-:W-:Y:S02]  /*28c0*/  CS2R R78, SRZ ;  /* 0x00000000004e7805 */ /* 0x000fe4000001ff00 */
[----:B------:R-:W-:-:S02]  /*28d0*/  CS2R R76, SRZ ;  /* 0x00000000004c7805 */ /* 0x000fc4000001ff00 */
[----:B------:R-:W-:Y:S01]  /*28e0*/  CS2R R82, SRZ ;  /* 0x0000000000527805 */ /* 0x000fe2000001ff00 */
[----:B------:R-:W-:Y:S01]  /*28f0*/  @!P3 IMAD.X R11, RZ, RZ, R9, P0 ;  /* 0x000000ffff0bb224 */ /* 0x000fe200000e0609 */
[----:B------:R-:W-:Y:S01]  /*2900*/  PLOP3.LUT P0, PT, PT, PT, UP4, 0x80, 0x0 ;  /* 0x000000000000781c */ /* 0x000fe20003f0f048 */
[----:B------:R-:W-:Y:S01]  /*2910*/  @!P4 IMAD.WIDE.U32 R22, R218, UR20, R22 ;  /* 0x00000014da16cc25 */ /* 0x000fe2000f8e0016 */
[----:B------:R-:W-:Y:S02]  /*2920*/  CS2R R80, SRZ ;  /* 0x0000000000507805 */ /* 0x000fe4000001ff00 */
[----:B------:R-:W-:Y:S02]  /*2930*/  CS2R R74, SRZ ;  /* 0x00000000004a7805 */ /* 0x000fe4000001ff00 */
[----:B------:R-:W-:Y:S01]  /*2940*/  CS2R R72, SRZ ;  /* 0x0000000000487805 */ /* 0x000fe2000001ff00 */
[----:B------:R-:W-:Y:S01]  /*2950*/  @!P4 IMAD.IADD R14, R23, 0x1, R14 ;  /* 0x00000001170ec824 */ /* 0x000fe200078e020e */
[C---:B--2---:R-:W-:Y:S01]  /*2960*/  @!P4 LEA R16, P2, R22.reuse, R4, 0x1 ;  /* 0x000000041610c211 */ /* 0x044fe200078408ff */
[----:B------:R-:W-:Y:S01]  /*2970*/  @!P3 IMAD.IADD R13, R25, 0x1, R13 ;  /* 0x00000001190db824 */ /* 0x000fe200078e020d */
[----:B------:R-:W-:Y:S01]  /*2980*/  CS2R R70, SRZ ;  /* 0x0000000000467805 */ /* 0x000fe2000001ff00 */
[----:B------:R-:W-:Y:S01]  /*2990*/  IMAD.IADD R21, R21, 0x1, R12 ;  /* 0x0000000115157824 */ /* 0x000fe200078e020c */
[----:B------:R-:W-:Y:S01]  /*29a0*/  @!P4 LEA.HI.X R17, R22, R5, R14, 0x1, P2 ;  /* 0x000000051611c211 */ /* 0x000fe200010f0c0e */
[----:B------:R-:W-:Y:S01]  /*29b0*/  @!P4 IMAD R9, R9, UR22, RZ ;  /* 0x000000160909cc24 */ /* 0x000fe2000f8e02ff */
[C---:B---3--:R-:W-:Y:S01]  /*29c0*/  @!P3 LEA R14, P2, R24.reuse, R2, 0x1 ;  /* 0x00000002180eb211 */ /* 0x048fe200078408ff */
[----:B------:R-:W-:Y:S01]  /*29d0*/  @P0 BAR.SYNC.DEFER_BLOCKING 0x0 ;  /* 0x0000000000000b1d */ /* 0x000fe20000010000 */
[----:B------:R-:W-:Y:S01]  /*29e0*/  VIADD R2, R223, 0x2000 ;  /* 0x00002000df027836 */ /* 0x000fe20000000000 */
[----:B------:R-:W-:Y:S01]  /*29f0*/  PLOP3.LUT P0, PT, PT, PT, UP0, 0x80, 0x0 ;  /* 0x000000000000781c */ /* 0x000fe20003f0f008 */
[----:B------:R-:W-:Y:S01]  /*2a00*/  @!P3 IMAD.MOV.U32 R26, RZ, RZ, R20 ;  /* 0x000000ffff1ab224 */ /* 0x000fe200078e0014 */
[----:B------:R-:W-:Y:S01]  /*2a10*/  @!P3 LEA.HI.X R15, R24, R3, R13, 0x1, P2 ;  /* 0x00000003180fb211 */ /* 0x000fe200010f0c0d */
[----:B------:R-:W-:Y:S01]  /*2a20*/  IMAD.U32 R3, RZ, RZ, UR16 ;  /* 0x00000010ff037e24 */ /* 0x000fe2000f8e00ff */
[----:B------:R-:W-:-:S02]  /*2a30*/  SEL R2, R2, R223, !P0 ;  /* 0x000000df02027207 */ /* 0x000fc40004000000 */
[----:B------:R-:W2:Y:S01]  /*2a40*/  @!P4 LDC.64 R4, c[0x0][0x218] ;  /* 0x00008600ff04cb82 */ /* 0x000ea20000000a00 */
[----:B------:R-:W-:Y:S01]  /*2a50*/  @!P1 IADD3 R12, P5, R248, UR14, RZ ;  /* 0x0000000ef80c9c10 */ /* 0x000fe2000ffbe0ff */
[----:B------:R-:W-:Y:S01]  /*2a60*/  @!P3 IMAD.MOV.U32 R27, RZ, RZ, R21 ;  /* 0x000000ffff1bb224 */ /* 0x000fe200078e0015 */
[C---:B------:R-:W-:Y:S01]  /*2a70*/  ISETP.GE.AND P2, PT, R218.reuse, UR8, PT ;  /* 0x00000008da007c0c */ /* 0x040fe2000bf46270 */
[----:B------:R-:W-:Y:S01]  /*2a80*/  @!P3 IMAD R11, R11, UR22, RZ ;  /* 0x000000160b0bbc24 */ /* 0x000fe2000f8e02ff */
[----:B------:R-:W-:Y:S01]  /*2a90*/  @!P1 IADD3.X R13, R249, UR15, R3, P5, !PT ;  /* 0x0000000ff90d9c10 */ /* 0x000fe2000affe403 */
[----:B------:R-:W-:Y:S01]  /*2aa0*/  @!P4 IMAD R9, R218, UR23, R9 ;  /* 0x00000017da09cc24 */ /* 0x000fe2000f8e0209 */
[----:B------:R-:W-:Y:S01]  /*2ab0*/  LEA R242, R2, UR4, 0x1 ;  /* 0x0000000402f27c11 */ /* 0x000fe2000f8e08ff */
[----:B------:R-:W-:Y:S01]  /*2ac0*/  @!P4 IMAD.WIDE.U32 R20, R218, UR22, R20 ;  /* 0x00000016da14cc25 */ /* 0x000fe2000f8e0014 */
[----:B------:R-:W3:Y:S01]  /*2ad0*/  @!P3 LDC.64 R2, c[0x0][0x218] ;  /* 0x00008600ff02bb82 */ /* 0x000ee20000000a00 */
[----:B------:R-:W-:-:S02]  /*2ae0*/  CS2R R68, SRZ ;  /* 0x0000000000447805 */ /* 0x000fc4000001ff00 */
[----:B------:R-:W-:Y:S01]  /*2af0*/  CS2R R46, SRZ ;  /* 0x00000000002e7805 */ /* 0x000fe2000001ff00 */
[C---:B------:R-:W-:Y:S01]  /*2b00*/  @!P3 IMAD R11, R10.reuse, UR23, R11 ;  /* 0x000000170a0bbc24 */ /* 0x040fe2000f8e020b */
[----:B------:R-:W-:Y:S01]  /*2b10*/  CS2R R44, SRZ ;  /* 0x00000000002c7805 */ /* 0x000fe2000001ff00 */
[----:B------:R-:W-:Y:S01]  /*2b20*/  @!P3 IMAD.WIDE.U32 R26, R10, UR22, R26 ;  /* 0x000000160a1abc25 */ /* 0x000fe2000f8e001a */
[----:B------:R-:W-:Y:S02]  /*2b30*/  CS2R R50, SRZ ;  /* 0x0000000000327805 */ /* 0x000fe4000001ff00 */
[----:B------:R-:W-:Y:S01]  /*2b40*/  CS2R R48, SRZ ;  /* 0x0000000000307805 */ /* 0x000fe2000001ff00 */
[----:B------:R-:W-:Y:S01]  /*2b50*/  @P4 STS.128 [R224+0x10000], RZ ;  /* 0x010000ffe0004388 */ /* 0x000fe20000000c00 */
[----:B------:R-:W-:Y:S01]  /*2b60*/  @!P4 IMAD.IADD R10, R21, 0x1, R9 ;  /* 0x00000001150ac824 */ /* 0x000fe200078e0209 */
[----:B------:R-:W-:Y:S01]  /*2b70*/  SHF.R.S32.HI R9, RZ, 0x1f, R8 ;  /* 0x0000001fff097819 */ /* 0x000fe20000011408 */
[----:B------:R-:W-:Y:S01]  /*2b80*/  @!P3 IMAD.IADD R11, R27, 0x1, R11 ;  /* 0x000000011b0bb824 */ /* 0x000fe200078e020b */
[----:B------:R-:W-:Y:S01]  /*2b90*/  @P4 STS.128 [R224+0x12000], RZ ;  /* 0x012000ffe0004388 */ /* 0x000fe20000000c00 */
[C---:B------:R-:W-:Y:S01]  /*2ba0*/  IMAD.SHL.U32 R239, R8.reuse, 0x4, RZ ;  /* 0x0000000408ef7824 */ /* 0x040fe200078e00ff */
[----:B------:R-:W-:Y:S01]  /*2bb0*/  SHF.L.U64.HI R238, R8, 0x2, R9 ;  /* 0x0000000208ee7819 */ /* 0x000fe20000010209 */
[----:B------:R-:W-:Y:S01]  /*2bc0*/  USHF.L.U32 UR16, UR36, 0x4, URZ ;  /* 0x0000000424107899 */ /* 0x000fe2000800063f */
[----:B------:R-:W-:Y:S01]  /*2bd0*/  @!PT LDS RZ, [RZ] ;  /* 0x00000000fffff984 */ /* 0x000fe20000000800 */
[----:B------:R-:W-:Y:S01]  /*2be0*/  @!PT LDS RZ, [RZ] ;  /* 0x00000000fffff984 */ /* 0x000fe20000000800 */
[----:B------:R-:W-:Y:S01]  /*2bf0*/  @!PT LDS RZ, [RZ] ;  /* 0x00000000fffff984 */ /* 0x000fe20000000800 */
[----:B------:R-:W-:Y:S01]  /*2c00*/  @!P4 LDGSTS.E.BYPASS.LTC128B.128 [R224+0x10000], desc[UR6][R16.64] ;  /* 0x1000000010e0cfae */ /* 0x000fe2000b901d46 */
[----:B--2---:R-:W-:Y:S01]  /*2c10*/  @!P4 LEA R4, P5, R20, R4, 0x1 ;  /* 0x000000041404c211 */ /* 0x004fe200078a08ff */
[----:B------:R-:W-:-:S02]  /*2c20*/  USHF.L.U32 UR13, UR36, 0x3, URZ ;  /* 0x00000003240d7899 */ /* 0x000fc4000800063f */
[----:B------:R-:W-:Y:S01]  /*2c30*/  @!P4 LDGSTS.E.BYPASS.LTC128B.128 [R224+0x12000], desc[UR6][R16.64+0x80] ;  /* 0x1200008010e0cfae */ /* 0x000fe2000b901d46 */
[----:B------:R-:W-:Y:S01]  /*2c40*/  @!P4 LEA.HI.X R5, R20, R5, R10, 0x1, P5 ;  /* 0x000000051405c211 */ /* 0x000fe200028f0c0a */
[----:B------:R-:W-:Y:S01]  /*2c50*/  IMAD.MOV.U32 R234, RZ, RZ, 0x8 ;  /* 0x00000008ffea7424 */ /* 0x000fe200078e00ff */
[----:B------:R-:W-:Y:S01]  /*2c60*/  SEL R207, R207, R214, !P0 ;  /* 0x000000d6cfcf7207 */ /* 0x000fe20004000000 */
[----:B------:R-:W-:Y:S01]  /*2c70*/  @P3 STS.128 [R224+0x11000], RZ ;  /* 0x011000ffe0003388 */ /* 0x000fe20000000c00 */
[----:B------:R-:W-:Y:S01]  /*2c80*/  UIADD3 UR43, UR43, 0x40, UR46 ;  /* 0x000000402b2b7890 */ /* 0x000fe2000fffe02e */
[----:B------:R-:W-:Y:S02]  /*2c90*/  CS2R R42, SRZ ;  /* 0x00000000002a7805 */ /* 0x000fe4000001ff00 */
[----:B------:R-:W-:Y:S01]  /*2ca0*/  CS2R R40, SRZ ;  /* 0x0000000000287805 */ /* 0x000fe2000001ff00 */
[----:B------:R-:W-:Y:S01]  /*2cb0*/  @P3 STS.128 [R224+0x13000], RZ ;  /* 0x013000ffe0003388 */ /* 0x000fe20000000c00 */
[----:B------:R-:W-:-:S02]  /*2cc0*/  CS2R R38, SRZ ;  /* 0x0000000000267805 */ /* 0x000fc4000001ff00 */
[----:B------:R-:W-:Y:S02]  /*2cd0*/  CS2R R36, SRZ ;  /* 0x0000000000247805 */ /* 0x000fe4000001ff00 */
[----:B------:R-:W-:Y:S01]  /*2ce0*/  CS2R R30, SRZ ;  /* 0x00000000001e7805 */ /* 0x000fe2000001ff00 */
[----:B------:R-:W-:Y:S01]  /*2cf0*/  @!PT LDS RZ, [RZ] ;  /* 0x00000000fffff984 */ /* 0x000fe20000000800 */
[----:B------:R-:W-:Y:S01]  /*2d00*/  @!PT LDS RZ, [RZ] ;  /* 0x00000000fffff984 */ /* 0x000fe20000000800 */
[----:B------:R-:W-:Y:S01]  /*2d10*/  @!PT LDS RZ, [RZ] ;  /* 0x00000000fffff984 */ /* 0x000fe20000000800 */
[----:B------:R-:W-:Y:S01]  /*2d20*/  @!P3 LDGSTS.E.BYPASS.LTC128B.128 [R224+0x11000], desc[UR6][R14.64] ;  /* 0x110000000ee0bfae */ /* 0x000fe2000b901d46 */
[----:B------:R-:W-:Y:S02]  /*2d30*/  CS2R R28, SRZ ;  /* 0x00000000001c7805 */ /* 0x000fe4000001ff00 */
[----:B------:R-:W-:Y:S02]  /*2d40*/  CS2R R34, SRZ ;  /* 0x0000000000227805 */ /* 0x000fe4000001ff00 */
[----:B------:R-:W-:Y:S01]  /*2d50*/  CS2R R32, SRZ ;  /* 0x0000000000207805 */ /* 0x000fe2000001ff00 */
[----:B------:R2:W-:Y:S01]  /*2d60*/  @!P3 LDGSTS.E.BYPASS.LTC128B.128 [R224+0x13000], desc[UR6][R14.64+0x80] ;  /* 0x130000800ee0bfae */ /* 0x0005e2000b901d46 */
[----:B------:R-:W-:-:S02]  /*2d70*/  CS2R R24, SRZ ;  /* 0x0000000000187805 */ /* 0x000fc4000001ff00 */
[----:B------:R-:W-:Y:S01]  /*2d80*/  CS2R R22, SRZ ;  /* 0x0000000000167805 */ /* 0x000fe2000001ff00 */
[----:B------:R-:W-:Y:S01]  /*2d90*/  UIMAD UR40, UR36, 0x18, URZ ;  /* 0x00000018242878a4 */ /* 0x000fe2000f8e023f */
[----:B------:R-:W0:Y:S01]  /*2da0*/  LDGDEPBAR ;  /* 0x00000000000079af */ /* 0x000e220000000000 */
[----:B------:R-:W-:Y:S02]  /*2db0*/  USHF.L.U32 UR39, UR36, 0x5, URZ ;  /* 0x0000000524277899 */ /* 0x000fe4000800063f */
[----:B------:R-:W-:Y:S01]  /*2dc0*/  UIMAD UR38, UR36, 0x28, URZ ;  /* 0x00000028242678a4 */ /* 0x000fe2000f8e023f */
[----:B------:R-:W-:Y:S01]  /*2dd0*/  @P2 STS.128 [R224+0x8000], RZ ;  /* 0x008000ffe0002388 */ /* 0x000fe20000000c00 */
[----:B------:R-:W-:Y:S02]  /*2de0*/  UIMAD UR37, UR36, 0x30, URZ ;  /* 0x00000030242578a4 */ /* 0x000fe4000f8e023f */
[----:B------:R-:W-:Y:S01]  /*2df0*/  UIADD3 UR42, UR46, 0x40, URZ ;  /* 0x000000402e2a7890 */ /* 0x000fe2000fffe03f */
[----:B------:R-:W-:Y:S01]  /*2e00*/  @P2 STS.128 [R224+0xa000], RZ ;  /* 0x00a000ffe0002388 */ /* 0x000fe20000000c00 */
[----:B------:R-:W-:Y:S01]  /*2e10*/  ULDC UR48, c[0x0][0x2dc] ;  /* 0x0000b70000307ab9 */ /* 0x000fe20000000800 */
[----:B------:R-:W-:-:S02]  /*2e20*/  ULDC UR14, c[0x0][0x2ec] ;  /* 0x0000bb00000e7ab9 */ /* 0x000fc40000000800 */
[----:B------:R-:W-:Y:S01]  /*2e30*/  @!PT LDS RZ, [RZ] ;  /* 0x00000000fffff984 */ /* 0x000fe20000000800 */
[----:B------:R-:W-:Y:S01]  /*2e40*/  @!PT LDS RZ, [RZ] ;  /* 0x00000000fffff984 */ /* 0x000fe20000000800 */
[----:B------:R-:W-:Y:S01]  /*2e50*/  @!PT LDS RZ, [RZ] ;  /* 0x00000000fffff984 */ /* 0x000fe20000000800 */
[----:B------:R-:W-:Y:S04]  /*2e60*/  @!P2 LDGSTS.E.BYPASS.LTC128B.128 [R224+0x8000], desc[UR6][R246.64] ;  /* 0x08000000f6e0afae */ /* 0x000fe8000b901d46 */
[----:B------:R-:W-:Y:S04]  /*2e70*/  @!P2 LDGSTS.E.BYPASS.LTC128B.128 [R224+0xa000], desc[UR6][R246.64+0x80] ;  /* 0x0a000080f6e0afae */ /* 0x000fe8000b901d46 */
[----:B------:R-:W-:Y:S04]  /*2e80*/  @P1 STS.128 [R224+0x9000], RZ ;  /* 0x009000ffe0001388 */ /* 0x000fe80000000c00 */
[----:B------:R-:W-:Y:S04]  /*2e90*/  @P1 STS.128 [R224+0xb000], RZ ;  /* 0x00b000ffe0001388 */ /* 0x000fe80000000c00 */
[----:B------:R-:W-:Y:S01]  /*2ea0*/  @!PT LDS RZ, [RZ] ;  /* 0x00000000fffff984 */ /* 0x000fe20000000800 */
[----:B------:R-:W-:Y:S01]  /*2eb0*/  @!PT LDS RZ, [RZ] ;  /* 0x00000000fffff984 */ /* 0x000fe20000000800 */
[----:B------:R-:W-:Y:S01]  /*2ec0*/  @!PT LDS RZ, [RZ] ;  /* 0x00000000fffff984 */ /* 0x000fe20000000800 */
[----:B------:R-:W-:Y:S04]  /*2ed0*/  @!P1 LDGSTS.E.BYPASS.LTC128B.128 [R224+0x9000], desc[UR6][R18.64] ;  /* 0x0900000012e09fae */ /* 0x000fe8000b901d46 */
[----:B------:R-:W-:Y:S04]  /*2ee0*/  @!P1 LDGSTS.E.BYPASS.LTC128B.128 [R224+0xb000], desc[UR6][R18.64+0x80] ;  /* 0x0b00008012e09fae */ /* 0x000fe8000b901d46 */
[----:B------:R-:W-:Y:S04]  /*2ef0*/  @P2 STS [R242], RZ ;  /* 0x000000fff2002388 */ /* 0x000fe80000000800 */
[----:B------:R-:W-:Y:S04]  /*2f00*/  @P2 STS [R242+0x4], RZ ;  /* 0x000004fff2002388 */ /* 0x000fe80000000800 */
[----:B------:R-:W-:Y:S04]  /*2f10*/  @P2 STS [R242+0x8], RZ ;  /* 0x000008fff2002388 */ /* 0x000fe80000000800 */
[----:B------:R-:W-:Y:S04]  /*2f20*/  @P2 STS [R242+0xc], RZ ;  /* 0x00000cfff2002388 */ /* 0x000fe80000000800 */
[----:B------:R-:W-:Y:S04]  /*2f30*/  @P2 STS [R242+0x2000], RZ ;  /* 0x002000fff2002388 */ /* 0x000fe80000000800 */
[----:B------:R-:W-:Y:S04]  /*2f40*/  @P2 STS [R242+0x2004], RZ ;  /* 0x002004fff2002388 */ /* 0x000fe80000000800 */
[----:B------:R-:W-:Y:S04]  /*2f50*/  @P2 STS [R242+0x2008], RZ ;  /* 0x002008fff2002388 */ /* 0x000fe80000000800 */
[----:B------:R-:W-:Y:S04]  /*2f60*/  @P2 STS [R242+0x200c], RZ ;  /* 0x00200cfff2002388 */ /* 0x000fe80000000800 */
[----:B------:R-:W-:Y:S01]  /*2f70*/  @!PT LDS RZ, [RZ] ;  /* 0x00000000fffff984 */ /* 0x000fe20000000800 */
[----:B------:R-:W-:Y:S01]  /*2f80*/  @!PT LDS RZ, [RZ] ;  /* 0x00000000fffff984 */ /* 0x000fe20000000800 */
[----:B------:R-:W-:Y:S01]  /*2f90*/  @!PT LDS RZ, [RZ] ;  /* 0x00000000fffff984 */ /* 0x000fe20000000800 */
[----:B------:R-:W-:Y:S04]  /*2fa0*/  @!P2 LDGSTS.E.BYPASS.LTC128B.128 [R242], desc[UR6][R248.64] ;  /* 0x00000000f8f2afae */ /* 0x000fe8000b901d46 */
[----:B------:R-:W-:Y:S01]  /*2fb0*/  @!P2 LDGSTS.E.BYPASS.LTC128B.128 [R242+0x2000], desc[UR6][R248.64+0x80] ;  /* 0x02000080f8f2afae */ /* 0x000fe2000b901d46 */
[----:B------:R-:W-:-:S03]  /*2fc0*/  ISETP.GE.AND P2, PT, R8, UR8, PT ;  /* 0x0000000808007c0c */ /* 0x000fc6000bf46270 */
[----:B------:R-:W-:Y:S04]  /*2fd0*/  @P1 STS [R242+0x1000], RZ ;  /* 0x001000fff2001388 */ /* 0x000fe80000000800 */
        /* <DEDUP_REMOVED lines=10> */
[----:B------:R-:W-:Y:S04]  /*3080*/  @!P1 LDGSTS.E.BYPASS.LTC128B.128 [R242+0x1000], desc[UR6][R12.64] ;  /* 0x010000000cf29fae */ /* 0x000fe8000b901d46 */
[----:B------:R-:W-:Y:S01]  /*3090*/  @!P1 LDGSTS.E.BYPASS.LTC128B.128 [R242+0x3000], desc[UR6][R12.64+0x80] ;  /* 0x030000800cf29fae */ /* 0x000fe2000b901d46 */
[----:B---3--:R-:W-:-:S03]  /*30a0*/  @!P3 LEA R2, P1, R26, R2, 0x1 ;  /* 0x000000021a02b211 */ /* 0x008fc600078208ff */
[----:B------:R-:W-:Y:S01]  /*30b0*/  @P4 STS.128 [R224+0xc000], RZ ;  /* 0x00c000ffe0004388 */ /* 0x000fe20000000c00 */
[----:B------:R-:W-:Y:S02]  /*30c0*/  @!P3 LEA.HI.X R3, R26, R3, R11, 0x1, P1 ;  /* 0x000000031a03b211 */ /* 0x000fe400008f0c0b */
[----:B--2---:R-:W-:Y:S01]  /*30d0*/  IADD3 R14, P1, R239, UR10, RZ ;  /* 0x0000000aef0e7c10 */ /* 0x004fe2000ff3e0ff */
[----:B------:R-:W-:Y:S03]  /*30e0*/  @P4 STS.128 [R224+0xe000], RZ ;  /* 0x00e000ffe0004388 */ /* 0x000fe60000000c00 */
[----:B------:R-:W-:Y:S01]  /*30f0*/  IADD3.X R15, R238, UR9, RZ, P1, !PT ;  /* 0x00000009ee0f7c10 */ /* 0x000fe20008ffe4ff */
[----:B------:R-:W-:Y:S01]  /*3100*/  @!PT LDS RZ, [RZ] ;  /* 0x00000000fffff984 */ /* 0x000fe20000000800 */
[----:B------:R-:W-:Y:S01]  /*3110*/  @!PT LDS RZ, [RZ] ;  /* 0x00000000fffff984 */ /* 0x000fe20000000800 */
[----:B------:R-:W-:Y:S01]  /*3120*/  @!PT LDS RZ, [RZ] ;  /* 0x00000000fffff984 */ /* 0x000fe20000000800 */
[----:B------:R-:W-:Y:S04]  /*3130*/  @!P4 LDGSTS.E.BYPASS.LTC128B.128 [R224+0xc000], desc[UR6][R4.64] ;  /* 0x0c00000004e0cfae */ /* 0x000fe8000b901d46 */
[----:B------:R2:W-:Y:S04]  /*3140*/  @!P4 LDGSTS.E.BYPASS.LTC128B.128 [R224+0xe000], desc[UR6][R4.64+0x80] ;  /* 0x0e00008004e0cfae */ /* 0x0005e8000b901d46 */
[----:B------:R-:W-:Y:S04]  /*3150*/  @P3 STS.128 [R224+0xd000], RZ ;  /* 0x00d000ffe0003388 */ /* 0x000fe80000000c00 */
[----:B------:R-:W-:Y:S04]  /*3160*/  @P3 STS.128 [R224+0xf000], RZ ;  /* 0x00f000ffe0003388 */ /* 0x000fe80000000c00 */
[----:B------:R-:W-:Y:S01]  /*3170*/  @!PT LDS RZ, [RZ] ;  /* 0x00000000fffff984 */ /* 0x000fe20000000800 */
[----:B------:R-:W-:Y:S01]  /*3180*/  @!PT LDS RZ, [RZ] ;  /* 0x00000000fffff984 */ /* 0x000fe20000000800 */
[----:B------:R-:W-:Y:S01]  /*3190*/  @!PT LDS RZ, [RZ] ;  /* 0x00000000fffff984 */ /* 0x000fe20000000800 */
[----:B------:R-:W-:Y:S04]  /*31a0*/  @!P3 LDGSTS.E.BYPASS.LTC128B.128 [R224+0xd000], desc[UR6][R2.64] ;  /* 0x0d00000002e0bfae */ /* 0x000fe8000b901d46 */
[----:B------:R3:W-:Y:S04]  /*31b0*/  @!P3 LDGSTS.E.BYPASS.LTC128B.128 [R224+0xf000], desc[UR6][R2.64+0x80] ;  /* 0x0f00008002e0bfae */ /* 0x0007e8000b901d46 */
[----:B------:R-:W0:Y:S04]  /*31c0*/  LDGDEPBAR ;  /* 0x00000000000079af */ /* 0x000e280000000000 */
[----:B------:R4:W5:Y:S04]  /*31d0*/  @!P2 LDG.E R240, desc[UR6][R14.64] ;  /* 0x000000060ef0a981 */ /* 0x000968000c1e1900 */
[----:B------:R4:W5:Y:S01]  /*31e0*/  @!P6 LDG.E R241, desc[UR6][R14.64+0x20] ;  /* 0x000020060ef1e981 */ /* 0x000962000c1e1900 */
[CC--:B------:R-:W-:Y:S01]  /*31f0*/  LEA.HI R10, R6.reuse, R7.reuse, RZ, 0x4 ;  /* 0x00000007060a7211 */ /* 0x0c0fe200078f20ff */
[----:B------:R-:W-:Y:S01]  /*3200*/  UIADD3 UR32, UR16, 0x40, URZ ;  /* 0x0000004010207890 */ /* 0x000fe2000fffe03f */
[----:B--2---:R-:W-:Y:S01]  /*3210*/  LEA.HI R4, R6, R7, RZ, 0x3 ;  /* 0x0000000706047211 */ /* 0x004fe200078f18ff */
[----:B------:R-:W-:Y:S01]  /*3220*/  UIADD3 UR29, UR16, 0x60, URZ ;  /* 0x00000060101d7890 */ /* 0x000fe2000fffe03f */
[----:B------:R-:W-:Y:S01]  /*3230*/  LOP3.LUT R10, R10, 0xfffffff0, RZ, 0xc0, !PT ;  /* 0xfffffff00a0a7812 */ /* 0x000fe200078ec0ff */
[----:B------:R-:W-:Y:S01]  /*3240*/  UIADD3 UR24, UR16, 0x20, URZ ;  /* 0x0000002010187890 */ /* 0x000fe2000fffe03f */
[----:B------:R-:W-:Y:S01]  /*3250*/  LOP3.LUT R4, R4, 0xfffffff8, RZ, 0xc0, !PT ;  /* 0xfffffff804047812 */ /* 0x000fe200078ec0ff */
[----:B------:R-:W-:Y:S01]  /*3260*/  UIADD3 UR31, UR13, UR32, URZ ;  /* 0x000000200d1f7290 */ /* 0x000fe2000fffe03f */
[----:B------:R-:W-:Y:S01]  /*3270*/  CS2R R26, SRZ ;  /* 0x00000000001a7805 */ /* 0x000fe2000001ff00 */
[C---:B------:R-:W-:Y:S01]  /*3280*/  IMAD.IADD R6, R7.reuse, 0x1, -R10 ;  /* 0x0000000107067824 */ /* 0x040fe200078e0a0a */
[----:B------:R-:W-:Y:S01]  /*3290*/  UIADD3 UR28, UR13, UR29, URZ ;  /* 0x0000001d0d1c7290 */ /* 0x000fe2000fffe03f */
[----:B------:R-:W-:Y:S01]  /*32a0*/  IMAD.IADD R4, R7, 0x1, -R4 ;  /* 0x0000000107047824 */ /* 0x000fe200078e0a04 */
[----:B------:R-:W-:Y:S01]  /*32b0*/  UIADD3 UR23, UR13, UR24, URZ ;  /* 0x000000180d177290 */ /* 0x000fe2000fffe03f */
[----:B------:R-:W-:Y:S01]  /*32c0*/  IMAD.MOV.U32 R7, RZ, RZ, 0x20 ;  /* 0x00000020ff077424 */ /* 0x000fe200078e00ff */
[----:B------:R-:W-:Y:S01]  /*32d0*/  SHF.R.S32.HI R5, RZ, 0x1f, R6 ;  /* 0x0000001fff057819 */ /* 0x000fe20000011406 */
[----:B------:R-:W-:-:S04]  /*32e0*/  DEPBAR.LE SB0, 0x1 ;  /* 0x000080400000791a */ /* 0x000fc80000000000 */
[----:B------:R-:W-:Y:S01]  /*32f0*/  BAR.SYNC.DEFER_BLOCKING 0x0 ;  /* 0x0000000000007b1d */ /* 0x000fe20000010000 */
[----:B---3--:R-:W-:Y:S01]  /*3300*/  LEA.HI R3, R5, R6, RZ, 0x3 ;  /* 0x0000000605037211 */ /* 0x008fe200078f18ff */
[----:B------:R-:W-:Y:S01]  /*3310*/  VIADD R5, R8, 0x1 ;  /* 0x0000000108057836 */ /* 0x000fe20000000000 */
[----:B------:R-:W-:Y:S01]  /*3320*/  LOP3.LUT P3, RZ, R4, 0x2, RZ, 0xc0, !PT ;  /* 0x0000000204ff7812 */ /* 0x000fe2000786c0ff */
[----:B------:R-:W-:Y:S01]  /*3330*/  UIADD3 UR30, UR13, UR31, URZ ;  /* 0x0000001f0d1e7290 */ /* 0x000fe2000fffe03f */
[----:B------:R-:W-:Y:S01]  /*3340*/  LOP3.LUT R3, R3, 0xfffffff8, RZ, 0xc0, !PT ;  /* 0xfffffff803037812 */ /* 0x000fe200078ec0ff */
[----:B------:R-:W-:Y:S01]  /*3350*/  UIADD3 UR27, UR13, UR28, URZ ;  /* 0x0000001c0d1b7290 */ /* 0x000fe2000fffe03f */
[----:B------:R-:W-:Y:S01]  /*3360*/  SEL R7, R7, 0xffffffe0, !P3 ;  /* 0xffffffe007077807 */ /* 0x000fe20005800000 */
[----:B------:R-:W-:Y:S01]  /*3370*/  UIADD3 UR22, UR13, UR23, URZ ;  /* 0x000000170d167290 */ /* 0x000fe2000fffe03f */
[----:B------:R-:W-:Y:S01]  /*3380*/  IADD3 R236, R5, UR41, -R236 ;  /* 0x0000002905ec7c10 */ /* 0x000fe2000fffe8ec */
[----:B------:R-:W-:Y:S01]  /*3390*/  IMAD.IADD R3, R6, 0x1, -R3 ;  /* 0x0000000106037824 */ /* 0x000fe200078e0a03 */
[----:B------:R-:W-:Y:S01]  /*33a0*/  UIADD3 UR26, UR13, UR27, URZ ;  /* 0x0000001b0d1a7290 */ /* 0x000fe2000fffe03f */
[----:B------:R-:W-:Y:S01]  /*33b0*/  VIADD R5, R216, 0x2000 ;  /* 0x00002000d8057836 */ /* 0x000fe20000000000 */
[----:B------:R-:W-:Y:S01]  /*33c0*/  UIADD3 UR21, UR13, UR22, URZ ;  /* 0x000000160d157290 */ /* 0x000fe2000fffe03f */
[----:B------:R-:W-:Y:S01]  /*33d0*/  IMAD.IADD R2, R7, 0x1, R212 ;  /* 0x0000000107027824 */ /* 0x000fe200078e02d4 */
[----:B------:R-:W-:Y:S01]  /*33e0*/  R2P PR, R3, 0x6 ;  /* 0x0000000603007804 */ /* 0x000fe20000000000 */
[----:B------:R-:W-:Y:S01]  /*33f0*/  UIADD3 UR19, UR13, UR30, URZ ;  /* 0x0000001e0d137290 */ /* 0x000fe2000fffe03f */
[----:B------:R-:W-:Y:S01]  /*3400*/  LEA R3, R215, UR4, 0x1 ;  /* 0x00000004d7037c11 */ /* 0x000fe2000f8e08ff */
[----:B------:R-:W-:Y:S01]  /*3410*/  UIADD3 UR25, UR13, UR26, URZ ;  /* 0x0000001a0d197290 */ /* 0x000fe2000fffe03f */
[----:B------:R-:W-:Y:S01]  /*3420*/  SEL R208, R5, R216, !P0 ;  /* 0x000000d805d07207 */ /* 0x000fe20004000000 */
[----:B------:R-:W-:Y:S01]  /*3430*/  UIADD3 UR20, UR13, UR21, URZ ;  /* 0x000000150d147290 */ /* 0x000fe2000fffe03f */
[----:B------:R-:W-:Y:S01]  /*3440*/  SEL R206, R206, 0xffffffe0, !P1 ;  /* 0xffffffe0cece7807 */ /* 0x000fe20004800000 */
[----:B------:R-:W-:Y:S01]  /*3450*/  UIADD3 UR18, UR13, UR19, URZ ;  /* 0x000000130d127290 */ /* 0x000fe2000fffe03f */
[----:B------:R-:W-:Y:S01]  /*3460*/  SEL R205, R205, 0xffffffc0, !P2 ;  /* 0xffffffc0cdcd7807 */ /* 0x000fe20005000000 */
[----:B------:R-:W2:Y:S01]  /*3470*/  LDSM.16.M88.4 R124, [R213] ;  /* 0x00000000d57c783b */ /* 0x000ea20000000200 */
[----:B------:R-:W-:Y:S01]  /*3480*/  CS2R R20, SRZ ;  /* 0x0000000000147805 */ /* 0x000fe2000001ff00 */
[----:B------:R-:W-:Y:S01]  /*3490*/  IMAD.IADD R204, R209, 0x1, R206 ;  /* 0x00000001d1cc7824 */ /* 0x000fe200078e02ce */
[----:B------:R-:W-:Y:S01]  /*34a0*/  LEA R208, R208, UR4, 0x1 ;  /* 0x00000004d0d07c11 */ /* 0x000fe2000f8e08ff */
[----:B------:R-:W3:Y:S01]  /*34b0*/  LDSM.16.M88.4 R128, [R213+0x800] ;  /* 0x00080000d580783b */ /* 0x000ee20000000200 */
[----:B------:R-:W-:Y:S01]  /*34c0*/  LEA R207, R207, UR4, 0x1 ;  /* 0x00000004cfcf7c11 */ /* 0x000fe2000f8e08ff */
[----:B------:R-:W-:-:S02]  /*34d0*/  UIMAD UR36, UR36, 0x38, URZ ;  /* 0x00000038242478a4 */ /* 0x000fc4000f8e023f */
[----:B------:R-:W1:Y:S01]  /*34e0*/  LDSM.16.M88.4 R132, [R212] ;  /* 0x00000000d484783b */ /* 0x000e620000000200 */
[----:B------:R-:W-:Y:S02]  /*34f0*/  UIADD3 UR43, UR43, -UR41, URZ ;  /* 0x800000292b2b7290 */ /* 0x000fe4000fffe03f */
[----:B------:R-:W-:Y:S01]  /*3500*/  UIADD3 UR35, UR13, UR25, URZ ;  /* 0x000000190d237290 */ /* 0x000fe2000fffe03f */
[----:B------:R-:W1:Y:S01]  /*3510*/  LDSM.16.M88.4 R136, [R212+0x800] ;  /* 0x00080000d488783b */ /* 0x000e620000000200 */
[----:B------:R-:W-:Y:S02]  /*3520*/  UIADD3 UR34, UR13, UR20, URZ ;  /* 0x000000140d227290 */ /* 0x000fe4000fffe03f */
[----:B------:R-:W-:Y:S01]  /*3530*/  UIADD3 UR33, UR13, UR18, URZ ;  /* 0x000000120d217290 */ /* 0x000fe2000fffe03f */
[----:B------:R-:W1:Y:S04]  /*3540*/  LDSM.16.M88.4 R156, [R213+0x2000] ;  /* 0x00200000d59c783b */ /* 0x000e680000000200 */
[----:B------:R-:W1:Y:S04]  /*3550*/  LDSM.16.M88.4 R160, [R213+0x2800] ;  /* 0x00280000d5a0783b */ /* 0x000e680000000200 */
[----:B------:R-:W1:Y:S04]  /*3560*/  LDSM.16.M88.4 R164, [R212+0x2000] ;  /* 0x00200000d4a4783b */ /* 0x000e680000000200 */
[----:B------:R-:W1:Y:S04]  /*3570*/  LDSM.16.M88.4 R168, [R212+0x2800] ;  /* 0x00280000d4a8783b */ /* 0x000e680000000200 */
[----:B------:R-:W1:Y:S04]  /*3580*/  LDSM.16.M88.4 R116, [R3+0x10000] ;  /* 0x010000000374783b */ /* 0x000e680000000200 */
[----:B------:R-:W1:Y:S04]  /*3590*/  LDSM.16.M88.4 R120, [R3+0x10800] ;  /* 0x010800000378783b */ /* 0x000e680000000200 */
[----:B------:R-:W1:Y:S04]  /*35a0*/  LDSM.16.M88.4 R148, [R3+0x12000] ;  /* 0x012000000394783b */ /* 0x000e680000000200 */
[----:B------:R4:W1:Y:S04]  /*35b0*/  LDSM.16.M88.4 R152, [R3+0x12800] ;  /* 0x012800000398783b */ /* 0x0008680000000200 */
[----:B------:R-:W1:Y:S04]  /*35c0*/  LDSM.16.M88.4 R140, [R2] ;  /* 0x00000000028c783b */ /* 0x000e680000000200 */
[----:B------:R-:W1:Y:S04]  /*35d0*/  LDSM.16.M88.4 R144, [R2+0x800] ;  /* 0x000800000290783b */ /* 0x000e680000000200 */
[----:B------:R-:W1:Y:S04]  /*35e0*/  LDSM.16.M88.4 R172, [R2+0x2000] ;  /* 0x0020000002ac783b */ /* 0x000e680000000200 */
[----:B------:R2:W1:Y:S01]  /*35f0*/  LDSM.16.M88.4 R176, [R2+0x2800] ;  /* 0x0028000002b0783b */ /* 0x0004620000000200 */
[----:B----4-:R-:W-:-:S02]  /*3600*/  IMAD.IADD R3, R205, 0x1, R204 ;  /* 0x00000001cd037824 */ /* 0x010fc400078e02cc */
[----:B--23--:R-:W-:-:S07]  /*3610*/  IMAD.IADD R2, R209, 0x1, R205 ;  /* 0x00000001d1027824 */ /* 0x00cfce00078e02cd */
.L_x_76:
[----:B------:R-:W0:Y:S01]  /*3620*/  LDGDEPBAR ;  /* 0x00000000000079af */ /* 0x000e220000000000 */
[----:B------:R-:W-:Y:S01]  /*3630*/  LEA R183, R215, UR4, 0x1 ;  /* 0x00000004d7b77c11 */ /* 0x000fe2000f8e08ff */
[C---:B------:R-:W-:Y:S01]  /*3640*/  IMAD.IADD R182, R208.reuse, 0x1, R206 ;  /* 0x00000001d0b67824 */ /* 0x040fe200078e02ce */
[----:B------:R-:W-:Y:S01]  /*3650*/  USHF.L.U32 UR8, UR5, 0x6, URZ ;  /* 0x0000000605087899 */ /* 0x000fe2000800063f */
[----:B------:R-:W-:Y:S02]  /*3660*/  IMAD.IADD R181, R208, 0x1, R205 ;  /* 0x00000001d0b57824 */ /* 0x000fe400078e02cd */
[----:B-----5:R-:W-:Y:S01]  /*3670*/  FMUL.FTZ R199, R240, 1.4426950216293334961 ;  /* 0x3fb8aa3bf0c77820 */ /* 0x020fe20000410000 */
[----:B------:R-:W-:Y:S01]  /*3680*/  IMAD.U32 R185, RZ, RZ, UR45 ;  /* 0x0000002dffb97e24 */ /* 0x000fe2000f8e00ff */
[----:B------:R-:W-:Y:S01]  /*3690*/  IADD3 R180, R182, R205, RZ ;  /* 0x000000cdb6b47210 */ /* 0x000fe20007ffe0ff */
[----:B------:R-:W-:Y:S01]  /*36a0*/  UISETP.GE.AND UP0, UPT, UR8, UR43, UPT ;  /* 0x0000002b0800728c */ /* 0x000fe2000bf06270 */
[----:B------:R-:W-:Y:S01]  /*36b0*/  FSETP.NEU.FTZ.AND P1, PT, R240, -INF , PT ;  /* 0xff800000f000780b */ /* 0x000fe20003f3d000 */
[----:B------:R-:W-:Y:S01]  /*36c0*/  FMUL.FTZ R201, R241, 1.4426950216293334961 ;  /* 0x3fb8aa3bf1c97820 */ /* 0x000fe20000410000 */
[----:B------:R-:W-:Y:S02]  /*36d0*/  UISETP.GT.AND UP3, UPT, UR5, UR17, UPT ;  /* 0x000000110500728c */ /* 0x000fe4000bf64270 */
[----:B------:R-:W-:Y:S01]  /*36e0*/  UISETP.LT.AND UP0, UPT, UR42, UR41, UP0 ;  /* 0x000000292a00728c */ /* 0x000fe20008701270 */
[----:B------:R-:W-:Y:S05]  /*36f0*/  FSEL R199, R199, RZ, P1 ;  /* 0x000000ffc7c77208 */ /* 0x000fea0000800000 */
[----:B------:R-:W-:Y:S01]  /*3700*/  PLOP3.LUT P0, PT, PT, PT, UP0, 0x80, 0x0 ;  /* 0x000000000000781c */ /* 0x000fe20003f0f008 */
[----:B------:R-:W-:Y:S04]  /*3710*/  DEPBAR.LE SB0, 0x0 ;  /* 0x000080000000791a */ /* 0x000fe80000000000 */
[----:B------:R-:W-:Y:S08]  /*3720*/  BAR.SYNC.DEFER_BLOCKING 0x0 ;  /* 0x0000000000007b1d */ /* 0x000ff00000010000 */
[----:B------:R-:W-:Y:S01]  /*3730*/  @!P0 LEA R196, R185, R222, 0x6 ;  /* 0x000000deb9c48211 */ /* 0x000fe200078e30ff */
[----:B------:R-:W-:Y:S03]  /*3740*/  @!P0 VIADD R203, R236, UR8 ;  /* 0x00000008eccb8c36 */ /* 0x000fe60008000000 */
        /* <DEDUP_REMOVED lines=10> */
[----:B------:R-:W-:Y:S08]  /*37f0*/  LDSM.16.M88.4 R52, [R208] ;  /* 0x00000000d034783b */ /* 0x000ff00000000200 */
[----:B------:R-:W2:Y:S08]  /*3800*/  LDSM.16.M88.4 R56, [R183+0xc000] ;  /* 0x00c00000b738783b */ /* 0x000eb00000000200 */
[----:B------:R-:W3:Y:S08]  /*3810*/  LDSM.16.M88.4 R60, [R183+0xc800] ;  /* 0x00c80000b73c783b */ /* 0x000ef00000000200 */
[----:B------:R-:W-:Y:S08]  /*3820*/  LDSM.16.M88.4 R64, [R182] ;  /* 0x00000000b640783b */ /* 0x000ff00000000200 */
[----:B------:R-:W4:Y:S08]  /*3830*/  LDSM.16.M88.4 R100, [R213+-0x4000] ;  /* 0xffc00000d564783b */ /* 0x000f300000000200 */
[----:B------:R-:W1:Y:S01]  /*3840*/  LDSM.16.M88.4 R104, [R213+-0x3800] ;  /* 0xffc80000d568783b */ /* 0x000e620000000200 */
[C---:B--2---:R-:W-:Y:S07]  /*3850*/  HMMA.16816.F32 R4, R52.reuse, R56, RZ ;  /* 0x000000383404723c */ /* 0x044fee00000018ff */
[----:B------:R-:W-:Y:S01]  /*3860*/  LDSM.16.M88.4 R108, [R181] ;  /* 0x00000000b56c783b */ /* 0x000fe20000000200 */
[C---:B------:R-:W-:Y:S07]  /*3870*/  HMMA.16816.F32 R8, R52.reuse, R58, RZ ;  /* 0x0000003a3408723c */ /* 0x040fee00000018ff */
[----:B------:R-:W2:Y:S01]  /*3880*/  LDSM.16.M88.4 R112, [R212+-0x4000] ;  /* 0xffc00000d470783b */ /* 0x000ea20000000200 */
[C---:B---3--:R-:W-:Y:S07]  /*3890*/  HMMA.16816.F32 R12, R52.reuse, R60, RZ ;  /* 0x0000003c340c723c */ /* 0x048fee00000018ff */
[----:B------:R-:W-:Y:S01]  /*38a0*/  LDSM.16.M88.4 R56, [R180] ;  /* 0x00000000b438783b */ /* 0x000fe20000000200 */
[----:B------:R-:W-:Y:S06]  /*38b0*/  HMMA.16816.F32 R16, R52, R62, RZ ;  /* 0x0000003e3410723c */ /* 0x000fec00000018ff */
[C---:B----4-:R-:W-:Y:S01]  /*38c0*/  HMMA.16816.F32 R4, R64.reuse, R100, R4 ;  /* 0x000000644004723c */ /* 0x050fe20000001804 */
[----:B------:R-:W3:Y:S05]  /*38d0*/  LDSM.16.M88.4 R52, [R212+-0x3800] ;  /* 0xffc80000d434783b */ /* 0x000eea0000000200 */
[C---:B------:R-:W-:Y:S03]  /*38e0*/  HMMA.16816.F32 R8, R64.reuse, R102, R8 ;  /* 0x000000664008723c */ /* 0x040fe60000001808 */
[----:B------:R-:W4:Y:S03]  /*38f0*/  LDSM.16.M88.4 R60, [R211] ;  /* 0x00000000d33c783b */ /* 0x000f260000000200 */
[C---:B-1----:R-:W-:Y:S05]  /*3900*/  HMMA.16816.F32 R12, R64.reuse, R104, R12 ;  /* 0x00000068400c723c */ /* 0x042fea000000180c */
[----:B------:R-:W-:Y:S01]  /*3910*/  LDSM.16.M88.4 R100, [R208+0x2000] ;  /* 0x00200000d064783b */ /* 0x000fe20000000200 */
[----:B------:R-:W-:Y:S06]  /*3920*/  HMMA.16816.F32 R16, R64, R106, R16 ;  /* 0x0000006a4010723c */ /* 0x000fec0000001810 */
[C---:B--2---:R-:W-:Y:S01]  /*3930*/  HMMA.16816.F32 R4, R108.reuse, R112, R4 ;  /* 0x000000706c04723c */ /* 0x044fe20000001804 */
[----:B------:R-:W1:Y:S05]  /*3940*/  LDSM.16.M88.4 R64, [R211+0x800] ;  /* 0x00080000d340783b */ /* 0x000e6a0000000200 */
[C---:B------:R-:W-:Y:S03]  /*3950*/  HMMA.16816.F32 R8, R108.reuse, R114, R8 ;  /* 0x000000726c08723c */ /* 0x040fe60000001808 */
[----:B------:R-:W2:Y:S03]  /*3960*/  LDSM.16.M88.4 R104, [R183+0xe000] ;  /* 0x00e00000b768783b */ /* 0x000ea60000000200 */
[C---:B---3--:R-:W-:Y:S05]  /*3970*/  HMMA.16816.F32 R12, R108.reuse, R52, R12 ;  /* 0x000000346c0c723c */ /* 0x048fea000000180c */
[----:B------:R-:W-:Y:S01]  /*3980*/  LDSM.16.M88.4 R112, [R213+-0x2000] ;  /* 0xffe00000d570783b */ /* 0x000fe20000000200 */
[----:B------:R-:W-:Y:S07]  /*3990*/  HMMA.16816.F32 R16, R108, R54, R16 ;  /* 0x000000366c10723c */ /* 0x000fee0000001810 */
[----:B------:R-:W3:Y:S01]  /*39a0*/  LDSM.16.M88.4 R52, [R183+0xe800] ;  /* 0x00e80000b734783b */ /* 0x000ee20000000200 */
[C---:B----4-:R-:W-:Y:S07]  /*39b0*/  HMMA.16816.F32 R4, R56.reuse, R60, R4 ;  /* 0x0000003c3804723c */ /* 0x050fee0000001804 */
[----:B------:R-:W4:Y:S01]  /*39c0*/  LDSM.16.M88.4 R108, [R182+0x2000] ;  /* 0x00200000b66c783b */ /* 0x000f220000000200 */
[C---:B------:R-:W-:Y:S06]  /*39d0*/  HMMA.16816.F32 R8, R56.reuse, R62, R8 ;  /* 0x0000003e3808723c */ /* 0x040fec0000001808 */
[C---:B-1----:R-:W-:Y:S01]  /*39e0*/  HMMA.16816.F32 R12, R56.reuse, R64, R12 ;  /* 0x00000040380c723c */ /* 0x042fe2000000180c */
[----:B------:R-:W-:Y:S05]  /*39f0*/  LDSM.16.M88.4 R60, [R181+0x2000] ;  /* 0x00200000b53c783b */ /* 0x000fea0000000200 */
[----:B------:R-:W-:Y:S03]  /*3a00*/  HMMA.16816.F32 R16, R56, R66, R16 ;  /* 0x000000423810723c */ /* 0x000fe60000001810 */
[----:B------:R-:W1:Y:S03]  /*3a10*/  LDSM.16.M88.4 R56, [R213+-0x1800] ;  /* 0xffe80000d538783b */ /* 0x000e660000000200 */
[C---:B--2---:R-:W-:Y:S05]  /*3a20*/  HMMA.16816.F32 R4, R100.reuse, R104, R4 ;  /* 0x000000686404723c */ /* 0x044fea0000001804 */
[----:B------:R-:W2:Y:S01]  /*3a30*/  LDSM.16.M88.4 R64, [R212+-0x2000] ;  /* 0xffe00000d440783b */ /* 0x000ea20000000200 */
[C---:B------:R-:W-:Y:S06]  /*3a40*/  HMMA.16816.F32 R8, R100.reuse, R106, R8 ;  /* 0x0000006a6408723c */ /* 0x040fec0000001808 */
[C---:B---3--:R-:W-:Y:S01]  /*3a50*/  HMMA.16816.F32 R12, R100.reuse, R52, R12 ;  /* 0x00000034640c723c */ /* 0x048fe2000000180c */
[----:B------:R-:W-:Y:S05]  /*3a60*/  LDSM.16.M88.4 R104, [R211+0x2000] ;  /* 0x00200000d368783b */ /* 0x000fea0000000200 */
[----:B------:R-:W-:Y:S03]  /*3a70*/  HMMA.16816.F32 R16, R100, R54, R16 ;  /* 0x000000366410723c */ /* 0x000fe60000001810 */
[----:B------:R-:W3:Y:S03]  /*3a80*/  LDSM.16.M88.4 R52, [R212+-0x1800] ;  /* 0xffe80000d434783b */ /* 0x000ee60000000200 */
[C---:B----4-:R-:W-:Y:S05]  /*3a90*/  HMMA.16816.F32 R4, R108.reuse, R112, R4 ;  /* 0x000000706c04723c */ /* 0x050fea0000001804 */
[----:B------:R-:W4:Y:S01]  /*3aa0*/  LDSM.16.M88.4 R100, [R180+0x2000] ;  /* 0x00200000b464783b */ /* 0x000f220000000200 */
[C---:B------:R-:W-:Y:S06]  /*3ab0*/  HMMA.16816.F32 R8, R108.reuse, R114, R8 ;  /* 0x000000726c08723c */ /* 0x040fec0000001808 */
[C---:B-1----:R-:W-:Y:S06]  /*3ac0*/  HMMA.16816.F32 R12, R108.reuse, R56, R12 ;  /* 0x000000386c0c723c */ /* 0x042fec000000180c */
[----:B------:R-:W-:Y:S06]  /*3ad0*/  HMMA.16816.F32 R16, R108, R58, R16 ;  /* 0x0000003a6c10723c */ /* 0x000fec0000001810 */
[C---:B--2---:R-:W-:Y:S06]  /*3ae0*/  HMMA.16816.F32 R4, R60.reuse, R64, R4 ;  /* 0x000000403c04723c */ /* 0x044fec0000001804 */
[C---:B------:R-:W-:Y:S06]  /*3af0*/  HMMA.16816.F32 R8, R60.reuse, R66, R8 ;  /* 0x000000423c08723c */ /* 0x040fec0000001808 */
[C---:B---3--:R-:W-:Y:S05]  /*3b00*/  HMMA.16816.F32 R12, R60.reuse, R52, R12 ;  /* 0x000000343c0c723c */ /* 0x048fea000000180c */
[----:B------:R-:W-:Y:S01]  /*3b10*/  LEA R67, R216, UR4, 0x1 ;  /* 0x00000004d8437c11 */ /* 0x000fe2000f8e08ff */
[----:B------:R-:W-:Y:S01]  /*3b20*/  HMMA.16816.F32 R16, R60, R54, R16 ;  /* 0x000000363c10723c */ /* 0x000fe20000001810 */
[----:B------:R-:W1:Y:S04]  /*3b30*/  LDSM.16.M88.4 R52, [R211+0x2800] ;  /* 0x00280000d334783b */ /* 0x000e680000000200 */
[C---:B------:R-:W-:Y:S01]  /*3b40*/  IMAD.IADD R65, R205.reuse, 0x1, R67 ;  /* 0x00000001cd417824 */ /* 0x040fe200078e0243 */
[C---:B----4-:R-:W-:Y:S05]  /*3b50*/  HMMA.16816.F32 R4, R100.reuse, R104, R4 ;  /* 0x000000686404723c */ /* 0x050fea0000001804 */
        /* <DEDUP_REMOVED lines=17> */
[----:B------:R-:W-:Y:S01]  /*3c70*/  MUFU.EX2 R184, R184 ;  /* 0x000000b800b87308 */ /* 0x000fe20000000800 */
        /* <DEDUP_REMOVED lines=24> */
[----:B------:R-:W1:Y:S01]  /*3e00*/  MUFU.EX2 R186, R186 ;  /* 0x000000ba00ba7308 */ /* 0x000e620000000800 */
        /* <DEDUP_REMOVED lines=9> */
[--C-:B------:R-:W-:Y:S02]  /*3ea0*/  FFMA.FTZ R195, R14, UR14, -R201.reuse ;  /* 0x0000000e0ec37c23 */ /* 0x100fe400080108c9 */
[----:B------:R-:W-:Y:S02]  /*3eb0*/  @!P0 FSEL R15, R15, -INF , !P1 ;  /* 0xff8000000f0f8808 */ /* 0x000fe40004800000 */
[-C--:B------:R-:W-:Y:S03]  /*3ec0*/  @!P0 ISETP.GE.AND P1, PT, R200, R197.reuse, PT ;  /* 0x000000c5c800820c */ /* 0x080fe60003f26270 */
[----:B------:R-:W-:Y:S01]  /*3ed0*/  MUFU.EX2 R190, R190 ;  /* 0x000000be00be7308 */ /* 0x000fe20000000800 */
[----:B-1----:R-:W-:Y:S01]  /*3ee0*/  F2FP.F16.F32.PACK_AB R180, R187, R186 ;  /* 0x000000babbb4723e */ /* 0x002fe200000000ff */
[----:B------:R-:W-:Y:S01]  /*3ef0*/  FFMA.FTZ R198, R15, UR14, -R201 ;  /* 0x0000000e0fc67c23 */ /* 0x000fe200080108c9 */
[----:B------:R-:W-:Y:S02]  /*3f00*/  @!P0 FSEL R16, R16, -INF , !P1 ;  /* 0xff80000010108808 */ /* 0x000fe40004800000 */
[----:B------:R-:W-:Y:S01]  /*3f10*/  @!P0 ISETP.GE.AND P1, PT, R202, R197, PT ;  /* 0x000000c5ca00820c */ /* 0x000fe20003f26270 */
[----:B------:R-:W-:Y:S02]  /*3f20*/  STS [R229+0x12400], R180 ;  /* 0x012400b4e5007388 */ /* 0x000fe40000000800 */
[----:B------:R-:W-:Y:S01]  /*3f30*/  FFMA.FTZ R197, R16, UR14, -R199 ;  /* 0x0000000e10c57c23 */ /* 0x000fe200080108c7 */
[----:B------:R-:W-:Y:S01]  /*3f40*/  @!P0 FSEL R17, R17, -INF , !P1 ;  /* 0xff80000011118808 */ /* 0x000fe20004800000 */
[----:B------:R-:W1:Y:S01]  /*3f50*/  MUFU.EX2 R191, R191 ;  /* 0x000000bf00bf7308 */ /* 0x000e620000000800 */
[----:B------:R-:W-:Y:S01]  /*3f60*/  @!P0 ISETP.GE.AND P1, PT, R202, R203, PT ;  /* 0x000000cbca00820c */ /* 0x000fe20003f26270 */
[----:B------:R-:W-:Y:S02]  /*3f70*/  FFMA.FTZ R203, R18, UR14, -R201 ;  /* 0x0000000e12cb7c23 */ /* 0x000fe400080108c9 */
[----:B------:R-:W-:Y:S01]  /*3f80*/  FFMA.FTZ R199, R17, UR14, -R199 ;  /* 0x0000000e11c77c23 */ /* 0x000fe200080108c7 */
[----:B------:R-:W-:Y:S02]  /*3f90*/  @!P0 FSEL R19, R19, -INF , !P1 ;  /* 0xff80000013138808 */ /* 0x000fe40004800000 */
[----:B------:R-:W-:Y:S03]  /*3fa0*/  PLOP3.LUT P1, PT, PT, PT, UP3, 0x80, 0x0 ;  /* 0x000000000000781c */ /* 0x000fe60003f2f038 */
[----:B------:R-:W-:Y:S01]  /*3fb0*/  MUFU.EX2 R200, R199 ;  /* 0x000000c700c87308 */ /* 0x000fe20000000800 */
[----:B----4-:R-:W-:Y:S01]  /*3fc0*/  F2FP.F16.F32.PACK_AB R250, R185, R184 ;  /* 0x000000b8b9fa723e */ /* 0x010fe200000000ff */
[----:B------:R-:W-:Y:S01]  /*3fd0*/  FFMA.FTZ R201, R19, UR14, -R201 ;  /* 0x0000000e13c97c23 */ /* 0x000fe200080108c9 */
[----:B---3--:R-:W-:Y:S03]  /*3fe0*/  F2FP.F16.F32.PACK_AB R251, R189, R188 ;  /* 0x000000bcbdfb723e */ /* 0x008fe600000000ff */
[----:B------:R3:W-:Y:S04]  /*3ff0*/  STS [R229+0x12000], R250 ;  /* 0x012000fae5007388 */ /* 0x0007e80000000800 */
[----:B------:R-:W-:Y:S01]  /*4000*/  MUFU.EX2 R193, R193 ;  /* 0x000000c100c17308 */ /* 0x000fe20000000800 */
[----:B-1----:R-:W-:Y:S01]  /*4010*/  F2FP.F16.F32.PACK_AB R243, R191, R190 ;  /* 0x000000bebff3723e */ /* 0x002fe200000000ff */
[----:B------:R-:W-:Y:S04]  /*4020*/  STS [R233+0x12000], R251 ;  /* 0x012000fbe9007388 */ /* 0x000fe80000000800 */
[----:B------:R-:W-:Y:S04]  /*4030*/  STS [R233+0x12400], R243 ;  /* 0x012400f3e9007388 */ /* 0x000fe80000000800 */
[----:B------:R-:W1:Y:S10]  /*4040*/  MUFU.EX2 R194, R194 ;  /* 0x000000c200c27308 */ /* 0x000e740000000800 */
[----:B------:R-:W-:Y:S10]  /*4050*/  MUFU.EX2 R195, R195 ;  /* 0x000000c300c37308 */ /* 0x000ff40000000800 */
[----:B------:R-:W4:Y:S01]  /*4060*/  MUFU.EX2 R198, R198 ;  /* 0x000000c600c67308 */ /* 0x000f220000000800 */
[----:B-1----:R-:W-:Y:S05]  /*4070*/  F2FP.F16.F32.PACK_AB R217, R194, R193 ;  /* 0x000000c1c2d9723e */ /* 0x002fea00000000ff */
[----:B------:R-:W-:Y:S04]  /*4080*/  STS [R231+0x12000], R217 ;  /* 0x012000d9e7007388 */ /* 0x000fe80000000800 */
[----:B------:R4:W-:Y:S10]  /*4090*/  MUFU.EX2 R199, R203 ;  /* 0x000000cb00c77308 */ /* 0x0009f40000000800 */
[----:B------:R-:W1:Y:S10]  /*40a0*/  MUFU.EX2 R197, R197 ;  /* 0x000000c500c57308 */ /* 0x000e740000000800 */
[----:B------:R-:W3:Y:S01]  /*40b0*/  MUFU.EX2 R202, R201 ;  /* 0x000000c900ca7308 */ /* 0x000ee20000000800 */
[----:B----4-:R-:W-:Y:S05]  /*40c0*/  F2FP.F16.F32.PACK_AB R203, R198, R195 ;  /* 0x000000c3c6cb723e */ /* 0x010fea00000000ff */
[----:B------:R-:W-:Y:S01]  /*40d0*/  STS [R231+0x12400], R203 ;  /* 0x012400cbe7007388 */ /* 0x000fe20000000800 */
[----:B-1----:R-:W-:Y:S05]  /*40e0*/  F2FP.F16.F32.PACK_AB R252, R200, R197 ;  /* 0x000000c5c8fc723e */ /* 0x002fea00000000ff */
[----:B------:R-:W-:Y:S01]  /*40f0*/  STS [R237+0x12000], R252 ;  /* 0x012000fced007388 */ /* 0x000fe20000000800 */
[----:B---3--:R-:W-:Y:S05]  /*4100*/  F2FP.F16.F32.PACK_AB R250, R202, R199 ;  /* 0x000000c7cafa723e */ /* 0x008fea00000000ff */
[----:B------:R-:W-:Y:S04]  /*4110*/  STS [R237+0x12400], R250 ;  /* 0x012400faed007388 */ /* 0x000fe80000000800 */
[----:B------:R-:W1:Y:S08]  /*4120*/  LDSM.16.M88.4 R52, [R67+0x8000] ;  /* 0x008000004334783b */ /* 0x000e700000000200 */
[----:B------:R-:W3:Y:S08]  /*4130*/  LDSM.16.M88.4 R56, [R66+0x8000] ;  /* 0x008000004238783b */ /* 0x000ef00000000200 */
        /* <DEDUP_REMOVED lines=58> */
[----:B------:R-:W-:Y:S01]  /*44e0*/  FADD.FTZ R187, -R196, R10 ;  /* 0x0000000ac4bb7221 */ /* 0x000fe20000010100 */
[----:B------:R-:W-:Y:S01]  /*44f0*/  FMUL.FTZ R252, R197, R252 ;  /* 0x000000fcc5fc7220 */ /* 0x000fe20000410000 */
[----:B------:R-:W-:Y:S01]  /*4500*/  FMUL.FTZ R201, R200, R201 ;  /* 0x000000c9c8c97220 */ /* 0x000fe20000410000 */
[----:B------:R-:W-:Y:S01]  /*4510*/  F2FP.F16.F32.PACK_AB R188, R189, R188 ;  /* 0x000000bcbdbc723e */ /* 0x000fe200000000ff */
[----:B------:R-:W-:Y:S01]  /*4520*/  FMUL.FTZ R187, R190, R187 ;  /* 0x000000bbbebb7220 */ /* 0x000fe20000410000 */
[----:B------:R-:W-:Y:S01]  /*4530*/  F2FP.F16.F32.PACK_AB R192, R192, R185 ;  /* 0x000000b9c0c0723e */ /* 0x000fe200000000ff */
[C---:B------:R-:W-:Y:S01]  /*4540*/  FADD.FTZ R186, -R196.reuse, R11 ;  /* 0x0000000bc4ba7221 */ /* 0x040fe20000010100 */
        /* <DEDUP_REMOVED lines=9> */
[----:B------:R-:W-:Y:S01]  /*45e0*/  FMUL.FTZ R189, R202, R189 ;  /* 0x000000bdcabd7220 */ /* 0x000fe20000410000 */
[----:B------:R-:W-:Y:S06]  /*45f0*/  @!P1 BRA `(.L_x_74) ;  /* 0x0000000000549947 */ /* 0x000fec0003800000 */
[----:B------:R-:W1:Y:S01]  /*4600*/  LDC R7, c[0x0][0x240] ;  /* 0x00009000ff077b82 */ /* 0x000e620000000800 */
[----:B------:R-:W-:Y:S01]  /*4610*/  ULOP3.LUT UR8, UR5, 0x1, URZ, 0xc0, !UPT ;  /* 0x0000000105087892 */ /* 0x000fe2000f8ec03f */
[----:B------:R-:W-:Y:S03]  /*4620*/  UMOV UR15, 0xffffc000 ;  /* 0xffffc000000f7882 */ /* 0x000fe60000000000 */
        /* <DEDUP_REMOVED lines=18> */
.L_x_74:
        /* <DEDUP_REMOVED lines=84> */
.L_x_75:
        /* <DEDUP_REMOVED lines=248> */
[----:B------:R-:W-:Y:S01]  /*5c10*/  BAR.SYNC.DEFER_BLOCKING 0x0 ;  /* 0x0000000000007b1d */ /* 0x000fe20000010000 */
[----:B------:R-:W-:Y:S01]  /*5c20*/  F2FP.F16.F32.PACK_AB R21, R21, R20 ;  /* 0x000000141515723e */ /* 0x000fe200000000ff */
[----:B------:R-:W-:Y:S01]  /*5c30*/  UISETP.NE.AND UP0, UPT, UR47, -0x1, UPT ;  /* 0xffffffff2f00788c */ /* 0x000fe2000bf05270 */
[----:B------:R-:W-:Y:S02]  /*5c40*/  F2FP.F16.F32.PACK_AB R23, R23, R22 ;  /* 0x000000161717723e */ /* 0x000fe400000000ff */
[----:B------:R-:W-:Y:S01]  /*5c50*/  F2FP.F16.F32.PACK_AB R33, R33, R32 ;  /* 0x000000202121723e */ /* 0x000fe200000000ff */
[----:B------:R-:W-:Y:S01]  /*5c60*/  ULDC UR5, c[0x0][0x390] ;  /* 0x0000e40000057ab9 */ /* 0x000fe20000000800 */
[----:B------:R-:W-:Y:S01]  /*5c70*/  F2FP.F16.F32.PACK_AB R35, R35, R34 ;  /* 0x000000222323723e */ /* 0x000fe200000000ff */
        /* <DEDUP_REMOVED lines=37> */
[----:B------:R1:W-:Y:S01]  /*5ed0*/  STS [R230], R69 ;  /* 0x00000045e6007388 */ /* 0x0003e20000000800 */
[----:B------:R-:W-:Y:S01]  /*5ee0*/  F2FP.F16.F32.PACK_AB R75, R75, R74 ;  /* 0x0000004a4b4b723e */ /* 0x000fe200000000ff */
[----:B------:R-:W-:Y:S01]  /*5ef0*/  @UP0 UIADD3 UR5, UR44, UR47, URZ ;  /* 0x0000002f2c050290 */ /* 0x000fe2000fffe03f */
[----:B------:R-:W-:Y:S01]  /*5f00*/  F2FP.F16.F32.PACK_AB R77, R77, R76 ;  /* 0x0000004c4d4d723e */ /* 0x000fe200000000ff */
[----:B------:R1:W-:Y:S01]  /*5f10*/  STS [R230+0x400], R71 ;  /* 0x00040047e6007388 */ /* 0x0003e20000000800 */
[----:B------:R-:W-:Y:S01]  /*5f20*/  F2FP.F16.F32.PACK_AB R79, R79, R78 ;  /* 0x0000004e4f4f723e */ /* 0x000fe200000000ff */
[----:B------:R-:W-:Y:S01]  /*5f30*/  @UP0 ULDC.64 UR8, c[0x0][0x450] ;  /* 0x0001140000080ab9 */ /* 0x000fe20000000a00 */
[----:B------:R-:W-:Y:S01]  /*5f40*/  F2FP.F16.F32.PACK_AB R85, R85, R84 ;  /* 0x000000545555723e */ /* 0x000fe200000000ff */
[----:B------:R1:W-:Y:S01]  /*5f50*/  STS [R232], R81 ;  /* 0x00000051e8007388 */ /* 0x0003e20000000800 */
[----:B------:R-:W-:Y:S01]  /*5f60*/  F2FP.F16.F32.PACK_AB R87, R87, R86 ;  /* 0x000000565757723e */ /* 0x000fe200000000ff */
[----:B------:R-:W-:Y:S01]  /*5f70*/  @UP0 UIMAD.WIDE.U32 UR10, UR5, UR8, URZ ;  /* 0x00000008050a02a5 */ /* 0x000fe2000f8e003f */
[----:B------:R-:W-:Y:S01]  /*5f80*/  F2FP.F16.F32.PACK_AB R97, R97, R96 ;  /* 0x000000606161723e */ /* 0x000fe200000000ff */
[----:B------:R1:W-:Y:S01]  /*5f90*/  STS [R232+0x400], R83 ;  /* 0x00040053e8007388 */ /* 0x0003e20000000800 */
[----:B------:R-:W-:Y:S01]  /*5fa0*/  F2FP.F16.F32.PACK_AB R99, R99, R98 ;  /* 0x000000626363723e */ /* 0x000fe200000000ff */
[----:B------:R-:W-:Y:S01]  /*5fb0*/  @UP0 UIMAD UR5, UR5, UR9, URZ ;  /* 0x00000009050502a4 */ /* 0x000fe2000f8e023f */
[----:B------:R-:W-:Y:S01]  /*5fc0*/  F2FP.F16.F32.PACK_AB R89, R89, R88 ;  /* 0x000000585959723e */ /* 0x000fe200000000ff */
[----:B------:R1:W-:Y:S01]  /*5fd0*/  STS [R230+0x1000], R73 ;  /* 0x00100049e6007388 */ /* 0x0003e20000000800 */
[----:B------:R-:W-:Y:S01]  /*5fe0*/  F2FP.F16.F32.PACK_AB R91, R91, R90 ;  /* 0x0000005a5b5b723e */ /* 0x000fe200000000ff */
[----:B------:R-:W-:Y:S01]  /*5ff0*/  @UP0 UIADD3 UR18, UR11, UR5, URZ ;  /* 0x000000050b120290 */ /* 0x000fe2000fffe03f */
[----:B------:R-:W-:Y:S01]  /*6000*/  F2FP.F16.F32.PACK_AB R93, R93, R92 ;  /* 0x0000005c5d5d723e */ /* 0x000fe200000000ff */
[----:B------:R1:W-:Y:S01]  /*6010*/  STS [R230+0x1400], R75 ;  /* 0x0014004be6007388 */ /* 0x0003e20000000800 */
[----:B------:R-:W-:Y:S01]  /*6020*/  F2FP.F16.F32.PACK_AB R95, R95, R94 ;  /* 0x0000005e5f5f723e */ /* 0x000fe200000000ff */
[----:B------:R-:W-:Y:S01]  /*6030*/  @UP0 UMOV UR17, UR10 ;  /* 0x0000000a00110c82 */ /* 0x000fe20008000000 */
[----:B------:R-:W-:Y:S01]  /*6040*/  F2FP.F16.F32.PACK_AB R25, R25, R24 ;  /* 0x000000181919723e */ /* 0x000fe200000000ff */
[----:B------:R1:W-:Y:S01]  /*6050*/  STS [R232+0x1000], R77 ;  /* 0x0010004de8007388 */ /* 0x0003e20000000800 */
[----:B------:R-:W-:-:S02]  /*6060*/  F2FP.F16.F32.PACK_AB R27, R27, R26 ;  /* 0x0000001a1b1b723e */ /* 0x000fc400000000ff */
[----:B------:R-:W-:Y:S01]  /*6070*/  F2FP.F16.F32.PACK_AB R29, R29, R28 ;  /* 0x0000001c1d1d723e */ /* 0x000fe200000000ff */
[----:B------:R1:W-:Y:S01]  /*6080*/  STS [R232+0x1400], R79 ;  /* 0x0014004fe8007388 */ /* 0x0003e20000000800 */
[----:B------:R-:W-:Y:S02]  /*6090*/  F2FP.F16.F32.PACK_AB R31, R31, R30 ;  /* 0x0000001e1f1f723e */ /* 0x000fe400000000ff */
[----:B------:R-:W-:Y:S01]  /*60a0*/  F2FP.F16.F32.PACK_AB R37, R37, R36 ;  /* 0x000000242525723e */ /* 0x000fe200000000ff */
[----:B------:R1:W-:Y:S01]  /*60b0*/  STS [R230+0x2000], R85 ;  /* 0x00200055e6007388 */ /* 0x0003e20000000800 */
[----:B------:R-:W-:Y:S02]  /*60c0*/  F2FP.F16.F32.PACK_AB R39, R39, R38 ;  /* 0x000000262727723e */ /* 0x000fe400000000ff */
[----:B------:R-:W-:Y:S01]  /*60d0*/  F2FP.F16.F32.PACK_AB R49, R49, R48 ;  /* 0x000000303131723e */ /* 0x000fe200000000ff */
[----:B------:R1:W-:Y:S01]  /*60e0*/  STS [R230+0x2400], R87 ;  /* 0x00240057e6007388 */ /* 0x0003e20000000800 */
[----:B------:R-:W-:-:S02]  /*60f0*/  F2FP.F16.F32.PACK_AB R51, R51, R50 ;  /* 0x000000323333723e */ /* 0x000fc400000000ff */
[----:B------:R-:W-:Y:S01]  /*6100*/  F2FP.F16.F32.PACK_AB R41, R41, R40 ;  /* 0x000000282929723e */ /* 0x000fe200000000ff */
[----:B------:R1:W-:Y:S01]  /*6110*/  STS [R232+0x2000], R97 ;  /* 0x00200061e8007388 */ /* 0x0003e20000000800 */
[----:B------:R-:W-:Y:S02]  /*6120*/  F2FP.F16.F32.PACK_AB R43, R43, R42 ;  /* 0x0000002a2b2b723e */ /* 0x000fe400000000ff */
[----:B------:R-:W-:Y:S01]  /*6130*/  PLOP3.LUT P0, PT, PT, PT, UP0, 0x80, 0x0 ;  /* 0x000000000000781c */ /* 0x000fe20003f0f008 */
[----:B------:R1:W-:Y:S04]  /*6140*/  STS [R232+0x2400], R99 ;  /* 0x00240063e8007388 */ /* 0x0003e80000000800 */
        /* <DEDUP_REMOVED lines=17> */
[----:B------:R1:W-:Y:S01]  /*6260*/  STS [R230+0x7400], R43 ;  /* 0x0074002be6007388 */ /* 0x0003e20000000800 */
[----:B------:R-:W-:Y:S05]  /*6270*/  @P0 BRA `(.L_x_77) ;  /* 0x0000000000340947 */ /* 0x000fea0003800000 */
[----:B------:R-:W-:Y:S01]  /*6280*/  USHF.R.S32.HI UR5, URZ, 0x1f, UR44 ;  /* 0x0000001f3f057899 */ /* 0x000fe2000801142c */
[----:B------:R-:W-:Y:S01]  /*6290*/  ULDC.64 UR8, c[0x0][0x450] ;  /* 0x0001140000087ab9 */ /* 0x000fe20000000a00 */
[----:B------:R-:W-:Y:S02]  /*62a0*/  USHF.R.S32.HI UR14, URZ, 0x1f, UR49 ;  /* 0x0000001f3f0e7899 */ /* 0x000fe40008011431 */
[----:B------:R-:W-:Y:S02]  /*62b0*/  UIMAD UR5, UR5, UR8, URZ ;  /* 0x00000008050572a4 */ /* 0x000fe4000f8e023f */
[----:B------:R-:W-:Y:S02]  /*62c0*/  UIMAD.WIDE.U32 UR10, UR44, UR8, URZ ;  /* 0x000000082c0a72a5 */ /* 0x000fe4000f8e003f */
[----:B------:R-:W-:Y:S01]  /*62d0*/  UIMAD UR5, UR44, UR9, UR5 ;  /* 0x000000092c0572a4 */ /* 0x000fe2000f8e0205 */
[----:B------:R-:W-:-:S03]  /*62e0*/  ULDC.64 UR12, c[0x0][0x438] ;  /* 0x00010e00000c7ab9 */ /* 0x000fc60000000a00 */
[----:B------:R-:W-:Y:S02]  /*62f0*/  UIADD3 UR11, UR11, UR5, URZ ;  /* 0x000000050b0b7290 */ /* 0x000fe4000fffe03f */
[----:B------:R-:W-:Y:S02]  /*6300*/  UIMAD UR5, UR14, UR12, URZ ;  /* 0x0000000c0e0572a4 */ /* 0x000fe4000f8e023f */
[----:B------:R-:W-:Y:S02]  /*6310*/  UIMAD.WIDE.U32 UR10, UR49, UR12, UR10 ;  /* 0x0000000c310a72a5 */ /* 0x000fe4000f8e000a */
[----:B------:R-:W-:-:S04]  /*6320*/  UIMAD UR5, UR49, UR13, UR5 ;  /* 0x0000000d310572a4 */ /* 0x000fc8000f8e0205 */
[----:B------:R-:W-:Y:S01]  /*6330*/  UIADD3 UR18, UR11, UR5, URZ ;  /* 0x000000050b127290 */ /* 0x000fe2000fffe03f */
[----:B------:R-:W-:-:S11]  /*6340*/  UMOV UR17, UR10 ;  /* 0x0000000a00117c82 */ /* 0x000fd60008000000 */
.L_x_77:
[----:B------:R-:W-:Y:S01]  /*6350*/  @UP0 UIADD3 UR5, UR44, UR47, URZ ;  /* 0x0000002f2c050290 */ /* 0x000fe2000fffe03f */
[----:B------:R-:W-:Y:S01]  /*6360*/  F2FP.F16.F32.PACK_AB R45, R45, R44 ;  /* 0x0000002c2d2d723e */ /* 0x000fe200000000ff */
[----:B------:R-:W-:Y:S01]  /*6370*/  @UP0 ULDC.64 UR10, c[0x0][0x458] ;  /* 0x00011600000a0ab9 */ /* 0x000fe20000000a00 */
[----:B------:R-:W-:Y:S01]  /*6380*/  F2FP.F16.F32.PACK_AB R47, R47, R46 ;  /* 0x0000002e2f2f723e */ /* 0x000fe200000000ff */
[----:B------:R-:W-:Y:S02]  /*6390*/  @UP0 UIMAD.WIDE.U32 UR12, UR5, UR10, URZ ;  /* 0x0000000a050c02a5 */ /* 0x000fe4000f8e003f */
[----:B------:R-:W-:-:S04]  /*63a0*/  @UP0 UIMAD UR5, UR5, UR11, URZ ;  /* 0x0000000b050502a4 */ /* 0x000fc8000f8e023f */
[----:B------:R-:W-:Y:S01]  /*63b0*/  @UP0 UIADD3 UR16, UR13, UR5, URZ ;  /* 0x000000050d100290 */ /* 0x000fe2000fffe03f */
[----:B------:R-:W-:Y:S11]  /*63c0*/  @P0 BRA `(.L_x_78) ;  /* 0x0000000000300947 */ /* 0x000ff60003800000 */
        /* <DEDUP_REMOVED lines=11> */
[----:B------:R-:W-:-:S12]  /*6480*/  UIADD3 UR16, UR13, UR5, URZ ;  /* 0x000000050d107290 */ /* 0x000fd8000fffe03f */
.L_x_78:
[----:B------:R2:W-:Y:S01]  /*6490*/  STS [R232+0x7000], R45 ;  /* 0x0070002de8007388 */ /* 0x0005e20000000800 */
[----:B------:R-:W-:Y:S01]  /*64a0*/  USHF.R.S32.HI UR5, URZ, 0x1f, UR46 ;  /* 0x0000001f3f057899 */ /* 0x000fe2000801142e */
[--C-:B-1----:R-:W-:Y:S01]  /*64b0*/  SHF.R.S32.HI R31, RZ, 0x1f, R220.reuse ;  /* 0x0000001fff1f7819 */ /* 0x102fe200000114dc */
[----:B------:R-:W-:Y:S01]  /*64c0*/  IMAD.U32 R3, RZ, RZ, UR8 ;  /* 0x00000008ff037e24 */ /* 0x000fe2000f8e00ff */
[----:B------:R2:W-:Y:S01]  /*64d0*/  STS [R232+0x7400], R47 ;  /* 0x0074002fe8007388 */ /* 0x0005e20000000800 */
[----:B------:R-:W-:Y:S01]  /*64e0*/  UIMAD UR13, UR5, UR8, URZ ;  /* 0x00000008050d72a4 */ /* 0x000fe2000f8e023f */
[----:B------:R-:W-:Y:S01]  /*64f0*/  IMAD.MOV.U32 R30, RZ, RZ, R220 ;  /* 0x000000ffff1e7224 */ /* 0x000fe200078e00dc */
[----:B------:R-:W-:Y:S01]  /*6500*/  UIMAD UR41, UR45, -0x40, UR41 ;  /* 0xffffffc02d2978a4 */ /* 0x000fe2000f8e0229 */
[----:B------:R-:W-:Y:S01]  /*6510*/  BAR.SYNC.DEFER_BLOCKING 0x0 ;  /* 0x0000000000007b1d */ /* 0x000fe20000010000 */
[----:B------:R-:W-:Y:S01]  /*6520*/  UIMAD UR13, UR46, UR9, UR13 ;  /* 0x000000092e0d72a4 */ /* 0x000fe2000f8e020d */
[----:B------:R-:W-:Y:S01]  /*6530*/  IMAD.WIDE.U32 R4, R3, UR46, R30 ;  /* 0x0000002e03047c25 */ /* 0x000fe2000f8e001e */
[----:B------:R-:W-:Y:S01]  /*6540*/  USHF.R.S32.HI UR19, URZ, 0x1f, UR59 ;  /* 0x0000001f3f137899 */ /* 0x000fe2000801143b */
[----:B------:R-:W-:-:S02]  /*6550*/  IADD3 R2, R218, 0x20, RZ ;  /* 0x00000020da027810 */ /* 0x000fc40007ffe0ff */
[----:B------:R-:W-:Y:S01]  /*6560*/  ULDC.64 UR14, c[0x0][0x468] ;  /* 0x00011a00000e7ab9 */ /* 0x000fe20000000a00 */
[----:B------:R-:W-:Y:S01]  /*6570*/  IMAD.U32 R3, RZ, RZ, UR13 ;  /* 0x0000000dff037e24 */ /* 0x000fe2000f8e00ff */
[----:B------:R-:W-:Y:S01]  /*6580*/  IADD3 R4, P0, R4, UR17, RZ ;  /* 0x0000001104047c10 */ /* 0x000fe2000ff1e0ff */
[----:B------:R-:W-:Y:S01]  /*6590*/  UIMAD UR13, UR19, UR14, URZ ;  /* 0x0000000e130d72a4 */ /* 0x000fe2000f8e023f */
[----:B------:R-:W-:Y:S01]  /*65a0*/  ISETP.GE.AND P2, PT, R218, UR41, PT ;  /* 0x00000029da007c0c */ /* 0x000fe2000bf46270 */
[----:B------:R-:W-:Y:S01]  /*65b0*/  IMAD.U32 R32, RZ, RZ, UR14 ;  /* 0x0000000eff207e24 */ /* 0x000fe2000f8e00ff */
[----:B------:R-:W-:Y:S01]  /*65c0*/  IADD3.X R5, R5, UR18, R3, P0, !PT ;  /* 0x0000001205057c10 */ /* 0x000fe200087fe403 */
[----:B------:R-:W-:Y:S01]  /*65d0*/  UIMAD UR15, UR59, UR15, UR13 ;  /* 0x0000000f3b0f72a4 */ /* 0x000fe2000f8e020d */
[----:B------:R-:W-:Y:S01]  /*65e0*/  BSSY B0, `(.L_x_79) ;  /* 0x0000016000007945 */ /* 0x000fe20003800000 */
[----:B------:R-:W-:Y:S01]  /*65f0*/  ISETP.GE.AND P1, PT, R2, UR41, PT ;  /* 0x0000002902007c0c */ /* 0x000fe2000bf26270 */
[----:B------:R-:W-:Y:S01]  /*6600*/  IMAD.WIDE.U32 R32, R32, UR59, R4 ;  /* 0x0000003b20207c25 */ /* 0x000fe2000f8e0004 */
[----:B------:R-:W-:-:S04]  /*6610*/  SHF.R.S32.HI R2, RZ, 0x1f, R218 ;  /* 0x0000001fff027819 */ /* 0x000fc800000114da */
[----:B------:R-:W-:Y:S01]  /*6620*/  IADD3 R29, R33, UR15, RZ ;  /* 0x0000000f211d7c10 */ /* 0x000fe2000fffe0ff */
[----:B------:R2:W1:Y:S04]  /*6630*/  LDS.128 R24, [R224+0xd000] ;  /* 0x00d00000e0187984 */ /* 0x0004680000000c00 */
[----:B------:R2:W3:Y:S04]  /*6640*/  LDS.128 R20, [R224+0xf000] ;  /* 0x00f00000e0147984 */ /* 0x0004e80000000c00 */
[----:B------:R2:W4:Y:S04]  /*6650*/  LDS.128 R16, [R224+0x11000] ;  /* 0x01100000e0107984 */ /* 0x0005280000000c00 */
[----:B------:R2:W1:Y:S01]  /*6660*/  LDS.128 R12, [R224+0x13000] ;  /* 0x01300000e00c7984 */ /* 0x0004620000000c00 */
[----:B------:R-:W-:Y:S05]  /*6670*/  @P2 BRA `(.L_x_80) ;  /* 0x0000000000302947 */ /* 0x000fea0003800000 */
[----:B------:R-:W2:Y:S01]  /*6680*/  LDS.128 R4, [R224+0xc000] ;  /* 0x00c00000e0047984 */ /* 0x000ea20000000c00 */
[----:B------:R-:W-:Y:S01]  /*6690*/  MOV R28, R32 ;  /* 0x00000020001c7202 */ /* 0x000fe20000000f00 */
[----:B------:R-:W-:Y:S01]  /*66a0*/  IMAD R3, R2, UR8, RZ ;  /* 0x0000000802037c24 */ /* 0x000fe2000f8e02ff */
[----:B------:R-:W-:Y:S01]  /*66b0*/  ULDC.64 UR14, c[0x0][0x3f0] ;  /* 0x0000fc00000e7ab9 */ /* 0x000fe20000000a00 */
[----:B------:R-:W3:Y:S02]  /*66c0*/  LDS.128 R8, [R224+0xe000] ;  /* 0x00e00000e0087984 */ /* 0x000ee40000000c00 */
[----:B------:R-:W-:-:S04]  /*66d0*/  IMAD.WIDE.U32 R34, R218, UR8, R28 ;  /* 0x00000008da227c25 */ /* 0x000fc8000f8e001c */
[----:B------:R-:W-:Y:S01]  /*66e0*/  IMAD R3, R218, UR9, R3 ;  /* 0x00000009da037c24 */ /* 0x000fe2000f8e0203 */
[----:B------:R-:W-:-:S04]  /*66f0*/  LEA R36, P0, R34, UR14, 0x1 ;  /* 0x0000000e22247c11 */ /* 0x000fc8000f8008ff */
[----:B------:R-:W-:-:S04]  /*6700*/  IADD3 R3, R3, R35, RZ ;  /* 0x0000002303037210 */ /* 0x000fc80007ffe0ff */
[----:B------:R-:W-:-:S05]  /*6710*/  LEA.HI.X R37, R34, UR15, R3, 0x1, P0 ;  /* 0x0000000f22257c11 */ /* 0x000fca00080f0c03 */
[----:B--2---:R2:W-:Y:S04]  /*6720*/  STG.E.128 desc[UR6][R36.64], R4 ;  /* 0x0000000424007986 */ /* 0x0045e8000c101d06 */
[----:B---3--:R2:W-:Y:S02]  /*6730*/  STG.E.128 desc[UR6][R36.64+0x80], R8 ;  /* 0x0000800824007986 */ /* 0x0085e4000c101d06 */
.L_x_80:
[----:B------:R-:W-:Y:S05]  /*6740*/  BSYNC B0 ;  /* 0x0000000000007941 */ /* 0x000fea0003800000 */
.L_x_79:
[----:B------:R-:W-:Y:S04]  /*6750*/  BSSY B0, `(.L_x_81) ;  /* 0x000000e000007945 */ /* 0x000fe80003800000 */
[----:B------:R-:W-:Y:S05]  /*6760*/  @P1 BRA `(.L_x_82) ;  /* 0x0000000000301947 */ /* 0x000fea0003800000 */
[----:B--2---:R-:W-:Y:S01]  /*6770*/  IADD3 R4, P0, R218, 0x20, RZ ;  /* 0x00000020da047810 */ /* 0x004fe20007f1e0ff */
[----:B------:R-:W-:Y:S01]  /*6780*/  ULDC.64 UR14, c[0x0][0x3f0] ;  /* 0x0000fc00000e7ab9 */ /* 0x000fe20000000a00 */
[----:B------:R-:W-:Y:S02]  /*6790*/  MOV R28, R32 ;  /* 0x00000020001c7202 */ /* 0x000fe40000000f00 */
[----:B------:R-:W-:-:S03]  /*67a0*/  IADD3.X R3, RZ, R2, RZ, P0, !PT ;  /* 0x00000002ff037210 */ /* 0x000fc600007fe4ff */
[----:B------:R-:W-:-:S04]  /*67b0*/  IMAD.WIDE.U32 R6, R4, UR8, R28 ;  /* 0x0000000804067c25 */ /* 0x000fc8000f8e001c */
[----:B------:R-:W-:-:S04]  /*67c0*/  IMAD R3, R3, UR8, RZ ;  /* 0x0000000803037c24 */ /* 0x000fc8000f8e02ff */
[----:B------:R-:W-:Y:S01]  /*67d0*/  IMAD R3, R4, UR9, R3 ;  /* 0x0000000904037c24 */ /* 0x000fe2000f8e0203 */
[----:B------:R-:W-:-:S04]  /*67e0*/  LEA R4, P0, R6, UR14, 0x1 ;  /* 0x0000000e06047c11 */ /* 0x000fc8000f8008ff */
[----:B------:R-:W-:-:S04]  /*67f0*/  IADD3 R3, R3, R7, RZ ;  /* 0x0000000703037210 */ /* 0x000fc80007ffe0ff */
[----:B------:R-:W-:-:S05]  /*6800*/  LEA.HI.X R5, R6, UR15, R3, 0x1, P0 ;  /* 0x0000000f06057c11 */ /* 0x000fca00080f0c03 */
[----:B-1----:R1:W-:Y:S04]  /*6810*/  STG.E.128 desc[UR6][R4.64], R24 ;  /* 0x0000001804007986 */ /* 0x0023e8000c101d06 */
[----:B---3--:R1:W-:Y:S02]  /*6820*/  STG.E.128 desc[UR6][R4.64+0x80], R20 ;  /* 0x0000801404007986 */ /* 0x0083e4000c101d06 */
.L_x_82:
[----:B------:R-:W-:Y:S05]  /*6830*/  BSYNC B0 ;  /* 0x0000000000007941 */ /* 0x000fea0003800000 */
.L_x_81:
[----:B--2---:R2:W2:Y:S01]  /*6840*/  LDS.128 R8, [R224+0x10000] ;  /* 0x01000000e0087984 */ /* 0x0044a20000000c00 */
[----:B------:R-:W-:Y:S01]  /*6850*/  UIMAD UR5, UR5, UR10, URZ ;  /* 0x0000000a050572a4 */ /* 0x000fe2000f8e023f */
[----:B------:R-:W-:Y:S01]  /*6860*/  IMAD.U32 R3, RZ, RZ, UR10 ;  /* 0x0000000aff037e24 */ /* 0x000fe2000f8e00ff */
[----:B------:R-:W-:Y:S01]  /*6870*/  USHF.R.S32.HI UR13, URZ, 0x1f, UR59 ;  /* 0x0000001f3f0d7899 */ /* 0x000fe2000801143b */
[----:B-1----:R1:W1:Y:S01]  /*6880*/  LDS.128 R4, [R224+0x12000] ;  /* 0x01200000e0047984 */ /* 0x0022620000000c00 */
[----:B------:R-:W-:Y:S01]  /*6890*/  UIMAD UR5, UR46, UR11, UR5 ;  /* 0x0000000b2e0572a4 */ /* 0x000fe2000f8e0205 */
[----:B------:R-:W-:Y:S01]  /*68a0*/  IMAD.WIDE.U32 R30, R3, UR46, R30 ;  /* 0x0000002e031e7c25 */ /* 0x000fe2000f8e001e */
[----:B------:R-:W-:Y:S01]  /*68b0*/  ULDC.64 UR8, c[0x0][0x470] ;  /* 0x00011c0000087ab9 */ /* 0x000fe20000000a00 */
[----:B------:R-:W-:Y:S03]  /*68c0*/  BSSY B0, `(.L_x_83) ;  /* 0x0000014000007945 */ /* 0x000fe60003800000 */
[----:B------:R-:W-:Y:S01]  /*68d0*/  IMAD.U32 R3, RZ, RZ, UR5 ;  /* 0x00000005ff037e24 */ /* 0x000fe2000f8e00ff */
[----:B---3--:R-:W-:Y:S01]  /*68e0*/  IADD3 R22, P0, R30, UR12, RZ ;  /* 0x0000000c1e167c10 */ /* 0x008fe2000ff1e0ff */
[----:B------:R-:W-:-:S03]  /*68f0*/  UIMAD UR5, UR13, UR8, URZ ;  /* 0x000000080d0572a4 */ /* 0x000fc6000f8e023f */
[----:B------:R-:W-:Y:S01]  /*6900*/  IADD3.X R23, R31, UR16, R3, P0, !PT ;  /* 0x000000101f177c10 */ /* 0x000fe200087fe403 */
[----:B------:R-:W-:Y:S01]  /*6910*/  UIMAD UR9, UR59, UR9, UR5 ;  /* 0x000000093b0972a4 */ /* 0x000fe2000f8e0205 */
[----:B------:R-:W-:-:S05]  /*6920*/  MOV R3, UR8 ;  /* 0x0000000800037c02 */ /* 0x000fca0008000f00 */
        /* <DEDUP_REMOVED lines=11> */
[----:B--2---:R3:W-:Y:S04]  /*69e0*/  STG.E.128 desc[UR6][R26.64], R8 ;  /* 0x000000081a007986 */ /* 0x0047e8000c101d06 */
[----:B-1----:R3:W-:Y:S02]  /*69f0*/  STG.E.128 desc[UR6][R26.64+0x80], R4 ;  /* 0x000080041a007986 */ /* 0x0027e4000c101d06 */
.L_x_84:
[----:B------:R-:W-:Y:S05]  /*6a00*/  BSYNC B0 ;  /* 0x0000000000007941 */ /* 0x000fea0003800000 */
.L_x_83:
[----:B------:R-:W-:Y:S05]  /*6a10*/  @P1 BRA `(.L_x_73) ;  /* 0x0000000000301947 */ /* 0x000fea0003800000 */
[----:B------:R-:W-:Y:S01]  /*6a20*/  IADD3 R3, P0, R218, 0x20, RZ ;  /* 0x00000020da037810 */ /* 0x000fe20007f1e0ff */
[----:B------:R-:W-:Y:S01]  /*6a30*/  ULDC.64 UR8, c[0x0][0x3f8] ;  /* 0x0000fe0000087ab9 */ /* 0x000fe20000000a00 */
[----:B------:R-:W-:Y:S02]  /*6a40*/  MOV R20, R22 ;  /* 0x0000001600147202 */ /* 0x000fe40000000f00 */
[----:B------:R-:W-:-:S03]  /*6a50*/  IADD3.X R2, RZ, R2, RZ, P0, !PT ;  /* 0x00000002ff027210 */ /* 0x000fc600007fe4ff */
[----:B-1-3--:R-:W-:-:S04]  /*6a60*/  IMAD.WIDE.U32 R4, R3, UR10, R20 ;  /* 0x0000000a03047c25 */ /* 0x00afc8000f8e0014 */
[----:B------:R-:W-:Y:S01]  /*6a70*/  IMAD R2, R2, UR10, RZ ;  /* 0x0000000a02027c24 */ /* 0x000fe2000f8e02ff */
[----:B------:R-:W-:-:S03]  /*6a80*/  LEA R6, P0, R4, UR8, 0x1 ;  /* 0x0000000804067c11 */ /* 0x000fc6000f8008ff */
[----:B------:R-:W-:-:S05]  /*6a90*/  IMAD R2, R3, UR11, R2 ;  /* 0x0000000b03027c24 */ /* 0x000fca000f8e0202 */
[----:B------:R-:W-:-:S04]  /*6aa0*/  IADD3 R2, R2, R5, RZ ;  /* 0x0000000502027210 */ /* 0x000fc80007ffe0ff */
[----:B------:R-:W-:-:S05]  /*6ab0*/  LEA.HI.X R7, R4, UR9, R2, 0x1, P0 ;  /* 0x0000000904077c11 */ /* 0x000fca00080f0c02 */
[----:B----4-:R1:W-:Y:S04]  /*6ac0*/  STG.E.128 desc[UR6][R6.64], R16 ;  /* 0x0000001006007986 */ /* 0x0103e8000c101d06 */
[----:B------:R1:W-:Y:S02]  /*6ad0*/  STG.E.128 desc[UR6][R6.64+0x80], R12 ;  /* 0x0000800c06007986 */ /* 0x0003e4000c101d06 */
.L_x_73:
[----:B------:R-:W-:Y:S05]  /*6ae0*/  BSYNC B1 ;  /* 0x0000000000017941 */ /* 0x000fea0003800000 */
.L_x_59:
[----:B------:R-:W-:Y:S01]  /*6af0*/  R2UR UR8, R219 ;  /* 0x00000000db0872ca */ /* 0x000fe200000e0000 */
[----:B------:R-:W-:Y:S02]  /*6b00*/  ULDC UR5, c[0x0][0xc] ;  /* 0x0000030000057ab9 */ /* 0x000fe40000000800 */
[----:B------:R-:W-:-:S10]  /*6b10*/  UIADD3 UR45, UR5, UR45, URZ ;  /* 0x0000002d052d7290 */ /* 0x000fd4000fffe03f */
[----:B------:R-:W-:-:S06]  /*6b20*/  UISETP.GE.AND UP0, UPT, UR45, UR8, UPT ;  /* 0x000000082d00728c */ /* 0x000fcc000bf06270 */
[----:B------:R-:W-:-:S13]  /*6b30*/  PLOP3.LUT P0, PT, PT, PT, UP0, 0x80, 0x0 ;  /* 0x000000000000781c */ /* 0x000fda0003f0f008 */
[----:B------:R-:W-:Y:S05]  /*6b40*/  @P0 BRA `(.L_x_85) ;  /* 0x0000000000040947 */ /* 0x000fea0003800000 */
[----:B------:R-:W-:Y:S05]  /*6b50*/  BRA `(.L_x_86) ;  /* 0xffffff9c00687947 */ /* 0x000fea000383ffff */
.L_x_85:
[----:B------:R-:W-:Y:S05]  /*6b60*/  EXIT ;  /* 0x000000000000794d */ /* 0x000fea0003800000 */
.L_x_87:
        /* <DEDUP_REMOVED lines=9> */
.L_x_1068:


//--------------------- .text._ZN5flash44flash_bwd_dq_dk_dv_loop_seqk_parallel_kernelI23Flash_bwd_kernel_traitsILi128ELi64ELi64ELi8ELi4ELi2ELi2ELb1ELb0EN7cutlass6half_tE19Flash_kernel_traitsILi128ELi64ELi64ELi8ES3_EELb0ELb1ELb0ELb1ELb0ELb0ELb0EEEvNS_16Flash_bwd_paramsE --------------------------
	.section	.text._ZN5flash44flash_bwd_dq_dk_dv_loop_seqk_parallel_kernelI23Flash_bwd_kernel_traitsILi128ELi64ELi64ELi8ELi4ELi2ELi2ELb1ELb0EN7cutlass6half_tE19Flash_kernel_traitsILi128ELi64ELi64ELi8ES3_EELb0ELb1ELb0ELb1ELb0ELb0ELb0EEEvNS_16Flash_bwd_paramsE,"ax",@progbits
	.align	128
        .global         _ZN5flash44flash_bwd_dq_dk_dv_loop_seqk_parallel_kernelI23Flash_bwd_kernel_traitsILi128ELi64ELi64ELi8ELi4ELi2ELi2ELb1ELb0EN7cutlass6half_tE19Flash_kernel_traitsILi128ELi64ELi64ELi8ES3_EELb0ELb1ELb0ELb1ELb0ELb0ELb0EEEvNS_16Flash_bwd_paramsE
        .type           _ZN5flash44flash_bwd_dq_dk_dv_loop_seqk_parallel_kernelI23Flash_bwd_kernel_traitsILi128ELi64ELi64ELi8ELi4ELi2ELi2ELb1ELb0EN7cutlass6half_tE19Flash_kernel_traitsILi128ELi64ELi64ELi8ES3_EELb0ELb1ELb0ELb1ELb0ELb0ELb0EEEvNS_16Flash_bwd_paramsE,@function
        .size           _ZN5flash44flash_bwd_dq_dk_dv_loop_seqk_parallel_kernelI23Flash_bwd_kernel_traitsILi128ELi64ELi64ELi8ELi4ELi2ELi2ELb1ELb0EN7cutlass6half_tE19Flash_kernel_traitsILi128ELi64ELi64ELi8ES3_EELb0ELb1ELb0ELb1ELb0ELb0ELb0EEEvNS_16Flash_bwd_paramsE,(.L_x_1069 - _ZN5flash44flash_bwd_dq_dk_dv_loop_seqk_parallel_kernelI23Flash_bwd_kernel_traitsILi128ELi64ELi64ELi8ELi4ELi2ELi2ELb1ELb0EN7cutlass6half_tE19Flash_kernel_traitsILi128ELi64ELi64ELi8ES3_EELb0ELb1ELb0ELb1ELb0ELb0ELb0EEEvNS_16Flash_bwd_paramsE)
        .other          _ZN5flash44flash_bwd_dq_dk_dv_loop_seqk_parallel_kernelI23Flash_bwd_kernel_traitsILi128ELi64ELi64ELi8ELi4ELi2ELi2ELb1ELb0EN7cutlass6half_tE19Flash_kernel_traitsILi128ELi64ELi64ELi8ES3_EELb0ELb1ELb0ELb1ELb0ELb0ELb0EEEvNS_16Flash_bwd_paramsE,@"STO_CUDA_ENTRY STV_DEFAULT"
_ZN5flash44flash_bwd_dq_dk_dv_loop_seqk_parallel_kernelI23Flash_bwd_kernel_traitsILi128ELi64ELi64ELi8ELi4ELi2ELi2ELb1ELb0EN7cutlass6half_tE19Flash_kernel_traitsILi128ELi64ELi64ELi8ES3_EELb0ELb1ELb0ELb1ELb0ELb0ELb0EEEvNS_16Flash_bwd_paramsE:
.text._ZN5flash44flash_bwd_dq_dk_dv_loop_seqk_parallel_kernelI23Flash_bwd_kernel_traitsILi128ELi64ELi64ELi8ELi4ELi2ELi2ELb1ELb0EN7cutlass6half_tE19Flash_kernel_traitsILi128ELi64ELi64ELi8ES3_EELb0ELb1ELb0ELb1ELb0ELb0ELb0EEEvNS_16Flash_bwd_paramsE:
        /* <DEDUP_REMOVED lines=13> */
[----:B------:R-:W-:Y:S01]  /*00d0*/  UMOV UR5, 0x400 ;  /* 0x0000040000057882 */ /* 0x000fe20000000000 */
[----:B------:R-:W-:Y:S01]  /*00e0*/  IMAD.MOV.U32 R201, RZ, RZ, 0x40 ;  /* 0x00000040ffc97424 */ /* 0x000fe200078e00ff */
[----:B------:R-:W-:Y:S01]  /*00f0*/  UMOV UR61, 0xffffc000 ;  /* 0xffffc000003d7882 */ /* 0x000fe20000000000 */
[----:B------:R-:W-:-:S04]  /*0100*/  IMAD.MOV.U32 R230, RZ, RZ, -0x10 ;  /* 0xfffffff0ffe67424 */ /* 0x000fc800078e00ff */
        /* <DEDUP_REMOVED lines=8> */
[----:B------:R-:W-:Y:S02]  /*0190*/  LEA.HI R20, R18, R17, RZ, 0x3 ;  /* 0x0000001112147211 */ /* 0x000fe400078f18ff */
[--C-:B------:R-:W-:Y:S01]  /*01a0*/  SHF.R.S32.HI R4, RZ, 0x5, R16.reuse ;  /* 0x00000005ff047819 */ /* 0x100fe20000011410 */
[----:B----4-:R-:W-:Y:S01]  /*01b0*/  USHF.R.S32.HI UR6, URZ, 0x1f, UR49 ;  /* 0x0000001f3f067899 */ /* 0x010fe20008011431 */
[----:B------:R-:W-:Y:S02]  /*01c0*/  SHF.R.S32.HI R0, RZ, 0x1f, R16 ;  /* 0x0000001fff007819 */ /* 0x000fe40000011410 */
[-C--:B------:R-:W-:Y:S02]  /*01d0*/  LEA.HI R3, R16, R4.reuse, RZ, 0x1 ;  /* 0x0000000410037211 */ /* 0x080fe400078f08ff */
[----:B------:R-:W-:-:S02]  /*01e0*/  LEA.HI R0, R0, R4, RZ, 0x2 ;  /* 0x0000000400007211 */ /* 0x000fc400078f10ff */
[-C--:B------:R-:W-:Y:S02]  /*01f0*/  LEA.HI R19, R18, R17.reuse, RZ, 0x2 ;  /* 0x0000001112137211 */ /* 0x080fe400078f10ff */
[----:B------:R-:W-:Y:S02]  /*0200*/  LOP3.LUT R2, R0, 0xfffffffc, RZ, 0xc0, !PT ;  /* 0xfffffffc00027812 */ /* 0x000fe400078ec0ff */
[----:B------:R-:W-:Y:S02]  /*0210*/  LOP3.LUT R0, R3, 0xfffffffe, RZ, 0xc0, !PT ;  /* 0xfffffffe03007812 */ /* 0x000fe400078ec0ff */
[----:B------:R-:W-:Y:S01]  /*0220*/  LEA.HI R3, R18, R17, RZ, 0x4 ;  /* 0x0000001112037211 */ /* 0x000fe200078f20ff */
[C---:B------:R-:W-:Y:S01]  /*0230*/  IMAD.IADD R15, R4.reuse, 0x1, -R2 ;  /* 0x00000001040f7824 */ /* 0x040fe200078e0a02 */
[----:B------:R-:W-:Y:S01]  /*0240*/  SHF.R.S32.HI R9, RZ, 0x2, R19 ;  /* 0x00000002ff097819 */ /* 0x000fe20000011413 */
[----:B------:R-:W-:Y:S01]  /*0250*/  IMAD.IADD R210, R4, 0x1, -R0 ;  /* 0x0000000104d27824 */ /* 0x000fe200078e0a00 */
[----:B------:R-:W-:-:S02]  /*0260*/  SHF.R.S32.HI R5, RZ, 0x4, R3 ;  /* 0x00000004ff057819 */ /* 0x000fc40000011403 */
[----:B------:R-:W-:Y:S02]  /*0270*/  LOP3.LUT R0, R20, 0xfffffff8, RZ, 0xc0, !PT ;  /* 0xfffffff814007812 */ /* 0x000fe400078ec0ff */
[----:B------:R-:W-:Y:S02]  /*0280*/  SHF.R.S32.HI R2, RZ, 0x1f, R19 ;  /* 0x0000001fff027819 */ /* 0x000fe40000011413 */
[----:B------:R-:W-:Y:S01]  /*0290*/  SHF.R.S32.HI R243, RZ, 0x3, R20 ;  /* 0x00000003fff37819 */ /* 0x000fe20000011414 */
[----:B------:R-:W-:Y:S01]  /*02a0*/  IMAD.IADD R0, R17, 0x1, -R0 ;  /* 0x0000000111007824 */ /* 0x000fe200078e0a00 */
[C---:B------:R-:W-:Y:S02]  /*02b0*/  LOP3.LUT R7, R3.reuse, 0xfffffff0, RZ, 0xc0, !PT ;  /* 0xfffffff003077812 */ /* 0x040fe400078ec0ff */
[----:B------:R-:W-:Y:S01]  /*02c0*/  LEA.HI R3, R3, R5, RZ, 0x1 ;  /* 0x0000000503037211 */ /* 0x000fe200078f08ff */
[----:B------:R-:W-:Y:S01]  /*02d0*/  IMAD.SHL.U32 R4, R243, 0x40, RZ ;  /* 0x00000040f3047824 */ /* 0x000fe200078e00ff */
[----:B------:R-:W-:Y:S01]  /*02e0*/  LEA.HI R2, R2, R9, RZ, 0x3 ;  /* 0x0000000902027211 */ /* 0x000fe200078f18ff */
[----:B------:R-:W-:Y:S01]  /*02f0*/  IMAD.SHL.U32 R226, R0, 0x8, RZ ;  /* 0x0000000800e27824 */ /* 0x000fe200078e00ff */
[----:B------:R-:W-:-:S02]  /*0300*/  LOP3.LUT R6, R3, 0xfffffffe, RZ, 0xc0, !PT ;  /* 0xfffffffe03067812 */ /* 0x000fc400078ec0ff */
[----:B------:R-:W-:Y:S01]  /*0310*/  LOP3.LUT R3, R2, 0xfffffff8, RZ, 0xc0, !PT ;  /* 0xfffffff802037812 */ /* 0x000fe200078ec0ff */
[----:B------:R-:W-:Y:S01]  /*0320*/  VIADD R233, R226, 0x40 ;  /* 0x00000040e2e97836 */ /* 0x000fe20000000000 */
[----:B------:R-:W-:Y:S01]  /*0330*/  LOP3.LUT R2, R4, 0x1c0, RZ, 0xc0, !PT ;  /* 0x000001c004027812 */ /* 0x000fe200078ec0ff */
[----:B------:R-:W-:Y:S01]  /*0340*/  IMAD.IADD R4, R17, 0x1, -R7 ;  /* 0x0000000111047824 */ /* 0x000fe200078e0a07 */
[----:B------:R-:W-:Y:S01]  /*0350*/  LOP3.LUT P4, RZ, R0, 0x2, RZ, 0xc0, !PT ;  /* 0x0000000200ff7812 */ /* 0x000fe2000788c0ff */
[----:B------:R-:W-:Y:S01]  /*0360*/  IMAD.IADD R9, R9, 0x1, -R3 ;  /* 0x0000000109097824 */ /* 0x000fe200078e0a03 */
[----:B------:R-:W-:Y:S01]  /*0370*/  LOP3.LUT R3, R2, 0x38, R226, 0xf8, !PT ;  /* 0x0000003802037812 */ /* 0x000fe200078ef8e2 */
[----:B------:R-:W-:Y:S01]  /*0380*/  IMAD.IADD R11, R5, 0x1, -R6 ;  /* 0x00000001050b7824 */ /* 0x000fe200078e0a06 */
[C---:B------:R-:W-:Y:S01]  /*0390*/  LOP3.LUT P3, RZ, R0.reuse, 0x4, RZ, 0xc0, !PT ;  /* 0x0000000400ff7812 */ /* 0x040fe2000786c0ff */
[----:B------:R-:W-:Y:S01]  /*03a0*/  IMAD.SHL.U32 R0, R0, 0x40, RZ ;  /* 0x0000004000007824 */ /* 0x000fe200078e00ff */
[----:B------:R-:W-:-:S02]  /*03b0*/  SHF.R.U32.HI R2, RZ, 0x3, R2 ;  /* 0x00000003ff027819 */ /* 0x000fc40000011602 */
[----:B------:R-:W-:Y:S02]  /*03c0*/  LEA.HI R10, R18, R17, RZ, 0x7 ;  /* 0x00000011120a7211 */ /* 0x000fe400078f38ff */
[----:B------:R-:W-:Y:S01]  /*03d0*/  LOP3.LUT R12, R3, R2, RZ, 0x3c, !PT ;  /* 0x00000002030c7212 */ /* 0x000fe200078e3cff */
[----:B------:R-:W-:Y:S01]  /*03e0*/  IMAD.SHL.U32 R2, R210, 0x10, RZ ;  /* 0x00000010d2027824 */ /* 0x000fe200078e00ff */
[----:B------:R-:W-:Y:S02]  /*03f0*/  SHF.R.S32.HI R3, RZ, 0x1f, R4 ;  /* 0x0000001fff037819 */ /* 0x000fe40000011404 */
[----:B------:R-:W-:Y:S02]  /*0400*/  LOP3.LUT R0, R0, 0x1c0, RZ, 0xc0, !PT ;  /* 0x000001c000007812 */ /* 0x000fe400078ec0ff */
[----:B------:R-:W-:Y:S02]  /*0410*/  SHF.R.S32.HI R10, RZ, 0x7, R10 ;  /* 0x00000007ff0a7819 */ /* 0x000fe4000001140a */
[----:B------:R-:W-:Y:S01]  /*0420*/  LEA.HI R13, R3, R4, RZ, 0x3 ;  /* 0x00000004030d7211 */ /* 0x000fe200078f18ff */
[----:B------:R-:W-:Y:S01]  /*0430*/  IMAD.SHL.U32 R3, R11, 0x200, RZ ;  /* 0x000002000b037824 */ /* 0x000fe200078e00ff */
[----:B------:R-:W-:-:S02]  /*0440*/  LOP3.LUT R5, R0, 0x8, R20, 0xf8, !PT ;  /* 0x0000000800057812 */ /* 0x000fc400078ef814 */
[----:B------:R-:W-:Y:S02]  /*0450*/  SHF.R.U32.HI R202, RZ, 0x3, R0 ;  /* 0x00000003ffca7819 */ /* 0x000fe40000011600 */
[----:B------:R-:W-:Y:S01]  /*0460*/  LOP3.LUT R7, R0, 0x10, R2, 0xf8, !PT ;  /* 0x0000001000077812 */ /* 0x000fe200078ef802 */
[----:B------:R-:W-:Y:S01]  /*0470*/  IMAD R2, R10, 0x800, R3 ;  /* 0x000008000a027824 */ /* 0x000fe200078e0203 */
[----:B------:R-:W-:Y:S02]  /*0480*/  LOP3.LUT R0, R5, R202, RZ, 0x3c, !PT ;  /* 0x000000ca05007212 */ /* 0x000fe400078e3cff */
[----:B------:R-:W-:Y:S02]  /*0490*/  LOP3.LUT R6, R13, 0xfffffff8, RZ, 0xc0, !PT ;  /* 0xfffffff80d067812 */ /* 0x000fe400078ec0ff */
[----:B------:R-:W-:Y:S01]  /*04a0*/  LOP3.LUT R8, R9, 0x1, RZ, 0xc0, !PT ;  /* 0x0000000109087812 */ /* 0x000fe200078ec0ff */
[----:B------:R-:W-:Y:S01]  /*04b0*/  IMAD.IADD R215, R2, 0x1, R0 ;  /* 0x0000000102d77824 */ /* 0x000fe200078e0200 */
[----:B------:R-:W-:Y:S01]  /*04c0*/  LEA.HI R0, R18, R17, RZ, 0x6 ;  /* 0x0000001112007211 */ /* 0x000fe200078f30ff */
[----:B------:R-:W-:Y:S01]  /*04d0*/  IMAD.IADD R14, R4, 0x1, -R6 ;  /* 0x00000001040e7824 */ /* 0x000fe200078e0a06 */
[----:B------:R-:W-:Y:S01]  /*04e0*/  LOP3.LUT R4, R7, 0x8, R20, 0xf8, !PT ;  /* 0x0000000807047812 */ /* 0x000fe200078ef814 */
[----:B------:R-:W-:Y:S01]  /*04f0*/  IMAD.SHL.U32 R6, R11, 0x20, RZ ;  /* 0x000000200b067824 */ /* 0x000fe200078e00ff */
[----:B------:R-:W-:Y:S01]  /*0500*/  SHF.R.S32.HI R0, RZ, 0x6, R0 ;  /* 0x00000006ff007819 */ /* 0x000fe20000011400 */
[----:B------:R-:W-:Y:S01]  /*0510*/  IMAD.SHL.U32 R7, R14, 0x40, RZ ;  /* 0x000000400e077824 */ /* 0x000fe200078e00ff */
[----:B------:R-:W-:-:S02]  /*0520*/  LOP3.LUT R202, R3, R4, R202, 0xf6, !PT ;  /* 0x0000000403ca7212 */ /* 0x000fc400078ef6ca */
[----:B------:R-:W-:Y:S01]  /*0530*/  LOP3.LUT R2, R16, 0xffffffe0, RZ, 0xc0, !PT ;  /* 0xffffffe010027812 */ /* 0x000fe200078ec0ff */
[C---:B------:R-:W-:Y:S01]  /*0540*/  IMAD R249, R0.reuse, 0x200, R12 ;  /* 0x0000020000f97824 */ /* 0x040fe200078e020c */
[----:B------:R-:W-:Y:S01]  /*0550*/  LOP3.LUT R4, R19, 0x7ffffffc, RZ, 0xc0, !PT ;  /* 0x7ffffffc13047812 */ /* 0x000fe200078ec0ff */
[----:B------:R-:W-:Y:S01]  /*0560*/  IMAD.SHL.U32 R3, R0, 0x8, RZ ;  /* 0x0000000800037824 */ /* 0x000fe200078e00ff */
[----:B------:R-:W-:Y:S01]  /*0570*/  ISETP.NE.U32.AND P0, PT, R8, 0x1, PT ;  /* 0x000000010800780c */ /* 0x000fe20003f05070 */
[----:B------:R-:W-:Y:S01]  /*0580*/  IMAD.SHL.U32 R0, R9, 0x40, RZ ;  /* 0x0000004009007824 */ /* 0x000fe200078e00ff */
[----:B------:R-:W-:Y:S01]  /*0590*/  SEL R201, R201, 0xffffffc0, !P3 ;  /* 0xffffffc0c9c97807 */ /* 0x000fe20005800000 */
[----:B------:R-:W-:Y:S01]  /*05a0*/  IMAD.IADD R251, R17, 0x1, -R2 ;  /* 0x0000000111fb7824 */ /* 0x000fe200078e0a02 */
[----:B------:R-:W-:Y:S01]  /*05b0*/  LOP3.LUT R3, R3, 0x18, RZ, 0xc0, !PT ;  /* 0x0000001803037812 */ /* 0x000fe200078ec0ff */
[----:B------:R-:W-:Y:S01]  /*05c0*/  IMAD.SHL.U32 R2, R10, 0x20, RZ ;  /* 0x000000200a027824 */ /* 0x000fe200078e00ff */
[----:B------:R-:W-:Y:S01]  /*05d0*/  LOP3.LUT R0, R0, 0x1c0, RZ, 0xc0, !PT ;  /* 0x000001c000007812 */ /* 0x000fe200078ec0ff */
[----:B------:R-:W-:Y:S01]  /*05e0*/  IMAD.IADD R4, R17, 0x1, -R4 ;  /* 0x0000000111047824 */ /* 0x000fe200078e0a04 */
[----:B------:R-:W-:-:S02]  /*05f0*/  R2P PR, R9, 0x6 ;  /* 0x0000000609007804 */ /* 0x000fc40000000000 */
[----:B------:R-:W-:Y:S01]  /*0600*/  LOP3.LUT R245, R2, 0x6, R245, 0xf8, !PT ;  /* 0x0000000602f57812 */ /* 0x000fe200078ef8f5 */
[----:B------:R-:W-:Y:S01]  /*0610*/  IMAD.SHL.U32 R4, R4, 0x2, RZ ;  /* 0x0000000204047824 */ /* 0x000fe200078e00ff */
[----:B------:R-:W-:Y:S02]  /*0620*/  LOP3.LUT R5, R0, 0x20, R2, 0xf8, !PT ;  /* 0x0000002000057812 */ /* 0x000fe400078ef802 */
[----:B------:R-:W-:Y:S01]  /*0630*/  SHF.R.U32.HI R2, RZ, 0x3, R0 ;  /* 0x00000003ff027819 */ /* 0x000fe20000011600 */
[----:B------:R-:W-:Y:S01]  /*0640*/  IMAD R8, R15, 0x400, R4 ;  /* 0x000004000f087824 */ /* 0x000fe200078e0204 */
[----:B------:R-:W-:Y:S01]  /*0650*/  LOP3.LUT R9, R3, 0x20, R6, 0xf8, !PT ;  /* 0x0000002003097812 */ /* 0x000fe200078ef806 */
[----:B------:R-:W-:Y:S01]  /*0660*/  IMAD R4, R210, 0x400, R4 ;  /* 0x00000400d2047824 */ /* 0x000fe200078e0204 */
[----:B------:R-:W-:Y:S02]  /*0670*/  LOP3.LUT R6, R5, R2, RZ, 0x3c, !PT ;  /* 0x0000000205067212 */ /* 0x000fe400078e3cff */
[----:B------:R-:W-:Y:S01]  /*0680*/  LOP3.LUT R5, R2, R0, R3, 0x1e, !PT ;  /* 0x0000000002057212 */ /* 0x000fe200078e1e03 */
[----:B------:R-:W-:Y:S01]  /*0690*/  IMAD.SHL.U32 R0, R11, 0x8, RZ ;  /* 0x000000080b007824 */ /* 0x000fe200078e00ff */
[----:B------:R-:W-:Y:S01]  /*06a0*/  LOP3.LUT R3, R7, 0x1c0, RZ, 0xc0, !PT ;  /* 0x000001c007037812 */ /* 0x000fe200078ec0ff */
[----:B------:R-:W-:Y:S01]  /*06b0*/  IMAD.IADD R8, R8, 0x1, R6 ;  /* 0x0000000108087824 */ /* 0x000fe200078e0206 */
[----:B------:R-:W-:Y:S01]  /*06c0*/  SHF.R.S32.HI R7, RZ, 0x1f, R251 ;  /* 0x0000001fff077819 */ /* 0x000fe200000114fb */
[----:B------:R-:W-:Y:S01]  /*06d0*/  IMAD.IADD R246, R4, 0x1, R5 ;  /* 0x0000000104f67824 */ /* 0x000fe200078e0205 */
[----:B------:R-:W-:Y:S01]  /*06e0*/  LOP3.LUT R6, R3, 0x8, R0, 0xf8, !PT ;  /* 0x0000000803067812 */ /* 0x000fe200078ef800 */
[----:B------:R-:W-:Y:S01]  /*06f0*/  IMAD.SHL.U32 R4, R13, 0x40, RZ ;  /* 0x000000400d047824 */ /* 0x000fe200078e00ff */
[----:B------:R-:W-:-:S02]  /*0700*/  LEA.HI R0, R7, R251, RZ, 0x2 ;  /* 0x000000fb07007211 */ /* 0x000fc400078f10ff */
[--C-:B------:R-:W-:Y:S02]  /*0710*/  SHF.R.U32.HI R2, RZ, 0x3, R3.reuse ;  /* 0x00000003ff027819 */ /* 0x100fe40000011603 */
[----:B------:R-:W-:Y:S02]  /*0720*/  SHF.R.S32.HI R5, RZ, 0x2, R0 ;  /* 0x00000002ff057819 */ /* 0x000fe40000011400 */
[----:B------:R-:W-:Y:S02]  /*0730*/  LOP3.LUT R0, R4, 0xfffffe00, RZ, 0xc0, !PT ;  /* 0xfffffe0004007812 */ /* 0x000fe400078ec0ff */
[----:B------:R-:W-:Y:S01]  /*0740*/  LOP3.LUT R3, R2, R9, R3, 0x1e, !PT ;  /* 0x0000000902037212 */ /* 0x000fe200078e1e03 */
[C---:B------:R-:W-:Y:S01]  /*0750*/  IMAD R248, R15.reuse, 0x10, R5 ;  /* 0x000000100ff87824 */ /* 0x040fe200078e0205 */
[----:B------:R-:W-:Y:S01]  /*0760*/  LOP3.LUT R2, R6, R2, RZ, 0x3c, !PT ;  /* 0x0000000206027212 */ /* 0x000fe200078e3cff */
[--C-:B------:R-:W-:Y:S01]  /*0770*/  IMAD R4, R15, 0x400, R0.reuse ;  /* 0x000004000f047824 */ /* 0x100fe200078e0200 */
[----:B------:R-:W-:Y:S01]  /*0780*/  LOP3.LUT R214, R3, R0, RZ, 0xfc, !PT ;  /* 0x0000000003d67212 */ /* 0x000fe200078efcff */
[----:B------:R-:W-:Y:S01]  /*0790*/  IMAD R210, R210, 0x400, R0 ;  /* 0x00000400d2d27824 */ /* 0x000fe200078e0200 */
[----:B------:R-:W-:Y:S01]  /*07a0*/  LEA R231, R8, UR4, 0x1 ;  /* 0x0000000408e77c11 */ /* 0x000fe2000f8e08ff */
[----:B------:R-:W-:Y:S01]  /*07b0*/  IMAD.U32 R0, RZ, RZ, UR5 ;  /* 0x00000005ff007e24 */ /* 0x000fe2000f8e00ff */
[----:B------:R-:W-:Y:S01]  /*07c0*/  USHF.L.U32 UR5, UR49, 0x7, URZ ;  /* 0x0000000731057899 */ /* 0x000fe2000800063f */
[----:B------:R-:W-:Y:S01]  /*07d0*/  IMAD.IADD R213, R4, 0x1, R2 ;  /* 0x0000000104d57824 */ /* 0x000fe200078e0202 */
[----:B------:R-:W-:Y:S01]  /*07e0*/  SEL R230, R230, 0x10, !P0 ;  /* 0x00000010e6e67807 */ /* 0x000fe20004000000 */
[----:B------:R-:W-:Y:S01]  /*07f0*/  IMAD.IADD R210, R2, 0x1, R210 ;  /* 0x0000000102d27824 */ /* 0x000fe200078e02d2 */
[----:B------:R-:W-:Y:S01]  /*0800*/  LEA R202, R202, UR4, 0x1 ;  /* 0x00000004caca7c11 */ /* 0x000fe2000f8e08ff */
[----:B------:R-:W-:-:S02]  /*0810*/  IMAD.MOV.U32 R2, RZ, RZ, 0x20 ;  /* 0x00000020ff027424 */ /* 0x000fc400078e00ff */
[----:B------:R-:W-:Y:S01]  /*0820*/  IMAD.U32 R3, RZ, RZ, UR5 ;  /* 0x00000005ff037e24 */ /* 0x000fe2000f8e00ff */
[----:B------:R-:W-:Y:S01]  /*0830*/  UIADD3 UR5, UR4, 0x10000, URZ ;  /* 0x0001000004057890 */ /* 0x000fe2000fffe03f */
[----:B------:R-:W-:Y:S01]  /*0840*/  IMAD.U32 R0, RZ, RZ, UR6 ;  /* 0x00000006ff007e24 */ /* 0x000fe2000f8e00ff */
[----:B------:R-:W-:Y:S01]  /*0850*/  UIADD3 UR6, UR4, 0xc000, URZ ;  /* 0x0000c00004067890 */ /* 0x000fe2000fffe03f */
[----:B------:R-:W-:Y:S01]  /*0860*/  IMAD.U32 R0, RZ, RZ, UR7 ;  /* 0x00000007ff007e24 */ /* 0x000fe2000f8e00ff */
[----:B------:R-:W-:Y:S01]  /*0870*/  SEL R2, R2, 0xffffffe0, !P4 ;  /* 0xffffffe002027807 */ /* 0x000fe20006000000 */
[----:B------:R-:W-:Y:S01]  /*0880*/  VIADD R229, R231, 0x20 ;  /* 0x00000020e7e57836 */ /* 0x000fe20000000000 */
[----:B------:R-:W-:Y:S01]  /*0890*/  LEA R0, R215, UR5, 0x1 ;  /* 0x00000005d7007c11 */ /* 0x000fe2000f8e08ff */
[C---:B------:R-:W-:Y:S01]  /*08a0*/  @P1 VIADD R229, R231.reuse, 0xffffffe0 ;  /* 0xffffffe0e7e51836 */ /* 0x040fe20000000000 */
[----:B------:R-:W-:Y:S01]  /*08b0*/  LEA R246, R246, UR6, 0x1 ;  /* 0x00000006f6f67c11 */ /* 0x000fe2000f8e08ff */
[----:B------:R-:W-:Y:S01]  /*08c0*/  IMAD.IADD R232, R231, 0x1, R230 ;  /* 0x00000001e7e87824 */ /* 0x000fe200078e02e6 */
[----:B------:R-:W-:Y:S01]  /*08d0*/  IADD3 R207, R2, -0x4000, R0 ;  /* 0xffffc00002cf7810 */ /* 0x000fe20007ffe000 */
        /* <DEDUP_REMOVED lines=9> */
.L_x_134:
        /* <DEDUP_REMOVED lines=13> */
[----:B------:R-:W-:Y:S02]  /*0a40*/  @UP4 UIADD3 UR10, UP1, UR16, UR10, URZ ;  /* 0x0000000a100a4290 */ /* 0x000fe4000ff3e03f */
[----:B------:R-:W-:Y:S02]  /*0a50*/  UIADD3 UR15, UP2, UR16, UR12, URZ ;  /* 0x0000000c100f7290 */ /* 0x000fe4000ff5e03f */
[----:B------:R-:W-:Y:S01]  /*0a60*/  @UP3 UIADD3.X UR9, UR5, UR9, URZ, UP0, !UPT ;  /* 0x0000000905093290 */ /* 0x000fe200087fe43f */
[----:B-12---:R-:W-:Y:S01]  /*0a70*/  IMAD.U32 R2, RZ, RZ, UR8 ;  /* 0x00000008ff027e24 */ /* 0x006fe2000f8e00ff */
[----:B------:R-:W-:Y:S01]  /*0a80*/  UISETP.NE.U32.AND UP0, UPT, UR12, URZ, UPT ;  /* 0x0000003f0c00728c */ /* 0x000fe2000bf05070 */
[----:B------:R-:W-:Y:S01]  /*0a90*/  IMAD.U32 R4, RZ, RZ, UR10 ;  /* 0x0000000aff047e24 */ /* 0x000fe2000f8e00ff */
[----:B------:R-:W-:-:S02]  /*0aa0*/  @UP4 UIADD3.X UR11, UR5, UR11, URZ, UP1, !UPT ;  /* 0x0000000b050b4290 */ /* 0x000fc40008ffe43f */
[----:B------:R-:W-:Y:S01]  /*0ab0*/  UIADD3.X UR14, UR5, UR13, URZ, UP2, !UPT ;  /* 0x0000000d050e7290 */ /* 0x000fe200097fe43f */
[----:B------:R-:W-:Y:S01]  /*0ac0*/  IMAD.U32 R3, RZ, RZ, UR9 ;  /* 0x00000009ff037e24 */ /* 0x000fe2000f8e00ff */
[----:B------:R-:W-:Y:S01]  /*0ad0*/  UISETP.NE.AND.EX UP2, UPT, UR13, URZ, UPT, UP0 ;  /* 0x0000003f0d00728c */ /* 0x000fe2000bf45300 */
[----:B------:R-:W-:Y:S02]  /*0ae0*/  ULDC.U8 UR17, c[0x0][0x3c2] ;  /* 0x0000f08000117ab9 */ /* 0x000fe40000000000 */
[----:B------:R-:W-:Y:S01]  /*0af0*/  ULDC.64 UR12, c[0x0][0x2f8] ;  /* 0x0000be00000c7ab9 */ /* 0x000fe20000000a00 */
[----:B------:R-:W-:Y:S01]  /*0b00*/  UISETP.NE.AND UP1, UPT, UR17, URZ, UPT ;  /* 0x0000003f1100728c */ /* 0x000fe2000bf25270 */
[----:B------:R-:W-:Y:S01]  /*0b10*/  IMAD.U32 R5, RZ, RZ, UR11 ;  /* 0x0000000bff057e24 */ /* 0x000fe2000f8e00ff */
[----:B------:R-:W-:Y:S01]  /*0b20*/  UISETP.EQ.U32.AND UP4, UPT, UR12, URZ, UPT ;  /* 0x0000003f0c00728c */ /* 0x000fe2000bf82070 */
[----:B------:R-:W-:-:S03]  /*0b30*/  PLOP3.LUT P3, PT, PT, PT, UP2, 0x80, 0x0 ;  /* 0x000000000000781c */ /* 0x000fc60003f6f028 */
[----:B------:R-:W-:Y:S01]  /*0b40*/  UISETP.EQ.OR.EX UP4, UPT, UR13, URZ, !UP1, UP4 ;  /* 0x0000003f0d00728c */ /* 0x000fe2000cf82740 */
[----:B------:R-:W2:Y:S01]  /*0b50*/  @P1 LDG.E R7, desc[UR6][R4.64] ;  /* 0x0000000604071981 */ /* 0x000ea2000c1e1900 */
[----:B------:R-:W-:-:S04]  /*0b60*/  UIADD3 UR8, UP0, UR16, UR12, URZ ;  /* 0x0000000c10087290 */ /* 0x000fc8000ff1e03f */
[----:B------:R-:W-:Y:S01]  /*0b70*/  PLOP3.LUT P2, PT, PT, PT, UP4, 0x80, 0x0 ;  /* 0x000000000000781c */ /* 0x000fe20003f4f048 */
[----:B------:R-:W-:Y:S01]  /*0b80*/  UIADD3.X UR5, UR5, UR13, URZ, UP0, !UPT ;  /* 0x0000000d05057290 */ /* 0x000fe200087fe43f */
[----:B---3--:R1:W3:Y:S02]  /*0b90*/  @P0 LDG.E R5, desc[UR6][R2.64] ;  /* 0x0000000602050981 */ /* 0x0082e4000c1e1900 */
[----:B-1----:R-:W-:Y:S02]  /*0ba0*/  IMAD.U32 R2, RZ, RZ, UR15 ;  /* 0x0000000fff027e24 */ /* 0x002fe4000f8e00ff */
[----:B------:R-:W-:-:S05]  /*0bb0*/  IMAD.U32 R3, RZ, RZ, UR14 ;  /* 0x0000000eff037e24 */ /* 0x000fca000f8e00ff */
[----:B----4-:R-:W4:Y:S04]  /*0bc0*/  @P3 LDG.E R6, desc[UR6][R2.64] ;  /* 0x0000000602063981 */ /* 0x010f28000c1e1900 */
[----:B-----5:R1:W5:Y:S02]  /*0bd0*/  @P3 LDG.E R0, desc[UR6][R2.64+0x4] ;  /* 0x0000040602003981 */ /* 0x020364000c1e1900 */
[----:B-1----:R-:W-:Y:S01]  /*0be0*/  IMAD.U32 R2, RZ, RZ, UR8 ;  /* 0x00000008ff027e24 */ /* 0x002fe2000f8e00ff */
[----:B------:R-:W-:Y:S01]  /*0bf0*/  UMOV UR44, URZ ;  /* 0x0000003f002c7c82 */ /* 0x000fe20008000000 */
[----:B------:R-:W-:Y:S01]  /*0c00*/  IMAD.U32 R3, RZ, RZ, UR5 ;  /* 0x00000005ff037e24 */ /* 0x000fe2000f8e00ff */
[----:B------:R-:W-:-:S04]  /*0c10*/  @!UP3 ULDC.64 UR8, c[0x0][0x318] ;  /* 0x0000c6000008bab9 */ /* 0x000fc80000000a00 */
[----:B------:R-:W5:Y:S01]  /*0c20*/  @!P2 LDG.E R4, desc[UR6][R2.64] ;  /* 0x000000060204a981 */ /* 0x000f62000c1e1900 */
[----:B------:R-:W-:Y:S01]  /*0c30*/  @!UP3 UISETP.NE.U32.AND UP0, UPT, UR8, URZ, UPT ;  /* 0x0000003f0800b28c */ /* 0x000fe2000bf05070 */
[----:B------:R-:W-:Y:S02]  /*0c40*/  UMOV UR5, 0xffffffff ;  /* 0xffffffff00057882 */ /* 0x000fe40000000000 */
[----:B------:R-:W-:Y:S01]  /*0c50*/  @!UP3 ULDC UR8, c[0x0][0x2cc] ;  /* 0x0000b3000008bab9 */ /* 0x000fe20000000800 */
[----:B------:R-:W-:Y:S01]  /*0c60*/  @!UP3 UISETP.NE.AND.EX UP0, UPT, UR9, URZ, UPT, UP0 ;  /* 0x0000003f0900b28c */ /* 0x000fe2000bf05300 */
[----:B------:R-:W-:Y:S01]  /*0c70*/  UMOV UR48, 0xffffffff ;  /* 0xffffffff00307882 */ /* 0x000fe20000000000 */
[----:B------:R-:W-:Y:S02]  /*0c80*/  USHF.L.U32 UR45, UR19, 0x6, URZ ;  /* 0x00000006132d7899 */ /* 0x000fe4000800063f */
[----:B------:R-:W-:-:S03]  /*0c90*/  @!UP3 USEL UR9, UR8, URZ, UP0 ;  /* 0x0000003f0809b287 */ /* 0x000fc60008000000 */
[----:B------:R-:W-:Y:S01]  /*0ca0*/  ULDC UR8, c[0x0][0x2c8] ;  /* 0x0000b20000087ab9 */ /* 0x000fe20000000800 */
[----:B--2---:R-:W-:Y:S02]  /*0cb0*/  @P1 R2UR UR44, R7 ;  /* 0x00000000072c12ca */ /* 0x004fe400000e0000 */
[----:B---3--:R-:W-:Y:S02]  /*0cc0*/  @P0 R2UR UR11, R5 ;  /* 0x00000000050b02ca */ /* 0x008fe400000e0000 */
[----:B------:R-:W-:-:S04]  /*0cd0*/  ISETP.NE.U32.AND P0, PT, RZ, UR12, PT ;  /* 0x0000000cff007c0c */ /* 0x000fc8000bf05070 */
[----:B------:R-:W-:-:S07]  /*0ce0*/  ISETP.NE.AND.EX P0, PT, RZ, UR13, PT, P0 ;  /* 0x0000000dff007c0c */ /* 0x000fce000bf05300 */
[----:B------:R-:W-:Y:S01]  /*0cf0*/  @UP3 UIADD3 UR11, UR11, -UR44, URZ ;  /* 0x8000002c0b0b3290 */ /* 0x000fe2000fffe03f */
[----:B----4-:R-:W-:Y:S02]  /*0d00*/  @P3 R2UR UR5, R6 ;  /* 0x00000000060532ca */ /* 0x010fe400000e0000 */
        /* <DEDUP_REMOVED lines=9> */
.L_x_88:
        /* <DEDUP_REMOVED lines=15> */
[----:B------:R-:W-:Y:S01]  /*0e90*/  ULDC UR29, c[0x0][0x2dc] ;  /* 0x0000b700001d7ab9 */ /* 0x000fe20000000800 */
[----:B------:R-:W-:Y:S01]  /*0ea0*/  UIMAD UR26, UR49, UR9, UR8 ;  /* 0x00000009311a72a4 */ /* 0x000fe2000f8e0208 */
[----:B------:R-:W-:-:S02]  /*0eb0*/  ULDC UR46, c[0x0][0x270] ;  /* 0x00009c00002e7ab9 */ /* 0x000fc40000000800 */
[----:B------:R-:W-:Y:S01]  /*0ec0*/  @!UP1 ULDC.64 UR8, c[0x0][0x418] ;  /* 0x0001060000089ab9 */ /* 0x000fe20000000a00 */
[----:B------:R-:W-:Y:S02]  /*0ed0*/  USHF.R.S32.HI UR36, URZ, 0x1f, UR60 ;  /* 0x0000001f3f247899 */ /* 0x000fe4000801143c */
[----:B------:R-:W-:Y:S02]  /*0ee0*/  @!UP1 UIMAD.WIDE.U32 UR38, UR49, UR8, URZ ;  /* 0x00000008312692a5 */ /* 0x000fe4000f8e003f */
[----:B------:R-:W-:Y:S02]  /*0ef0*/  USHF.L.U32 UR14, UR49, 0x7, URZ ;  /* 0x00000007310e7899 */ /* 0x000fe4000800063f */
[----:B------:R-:W-:Y:S01]  /*0f00*/  UIMAD UR51, UR58, UR29, URZ ;  /* 0x0000001d3a3372a4 */ /* 0x000fe2000f8e023f */
[----:B------:R-:W-:Y:S01]  /*0f10*/  ULDC.64 UR22, c[0x0][0x240] ;  /* 0x0000900000167ab9 */ /* 0x000fe20000000a00 */
[----:B-1----:R-:W-:Y:S01]  /*0f20*/  IABS R5, R6 ;  /* 0x0000000600057213 */ /* 0x002fe20000000000 */
[----:B------:R-:W-:Y:S01]  /*0f30*/  UIMAD UR18, UR5, UR23, URZ ;  /* 0x00000017051272a4 */ /* 0x000fe2000f8e023f */
[----:B------:R-:W-:Y:S01]  /*0f40*/  ISETP.NE.AND P3, PT, R6, RZ, PT ;  /* 0x000000ff0600720c */ /* 0x000fe20003f65270 */
[----:B------:R-:W-:Y:S01]  /*0f50*/  UIADD3 UR43, UR25, UR26, URZ ;  /* 0x0000001a192b7290 */ /* 0x000fe2000fffe03f */
[----:B------:R-:W1:Y:S01]  /*0f60*/  I2F.RP R2, R5 ;  /* 0x0000000500027306 */ /* 0x000e620000209400 */
[----:B------:R-:W-:Y:S01]  /*0f70*/  USHF.L.U64.HI UR16, UR49, 0x7, UR59 ;  /* 0x0000000731107899 */ /* 0x000fe2000801023b */
[----:B------:R-:W-:Y:S01]  /*0f80*/  ULDC.U8 UR20, c[0x0][0x3d8] ;  /* 0x0000f60000147ab9 */ /* 0x000fe20000000000 */
[----:B--2---:R-:W-:-:S02]  /*0f90*/  UIMAD.WIDE.U32 UR30, UR10, UR12, URZ ;  /* 0x0000000c0a1e72a5 */ /* 0x004fc4000f8e003f */
[----:B------:R-:W-:Y:S02]  /*0fa0*/  UISETP.NE.AND UP3, UPT, UR20, URZ, UPT ;  /* 0x0000003f1400728c */ /* 0x000fe4000bf65270 */
[----:B------:R-:W-:Y:S02]  /*0fb0*/  UIMAD UR37, UR10, UR13, UR31 ;  /* 0x0000000d0a2572a4 */ /* 0x000fe4000f8e021f */
[----:B------:R-:W-:Y:S01]  /*0fc0*/  @!UP1 UIMAD UR10, UR59, UR8, URZ ;  /* 0x000000083b0a92a4 */ /* 0x000fe2000f8e023f */
[----:B------:R-:W-:Y:S01]  /*0fd0*/  @UP1 ULDC.64 UR12, c[0x0][0x420] ;  /* 0x00010800000c1ab9 */ /* 0x000fe20000000a00 */
[----:B------:R-:W-:Y:S01]  /*0fe0*/  USEL UR31, UR14, URZ, UP2 ;  /* 0x0000003f0e1f7287 */ /* 0x000fe20009000000 */
[----:B-1----:R-:W1:Y:S01]  /*0ff0*/  MUFU.RCP R2, R2 ;  /* 0x0000000200027308 */ /* 0x002e620000001000 */
[----:B------:R-:W-:Y:S02]  /*1000*/  @!UP1 UIMAD UR35, UR49, UR9, UR10 ;  /* 0x00000009312392a4 */ /* 0x000fe4000f8e020a */
[----:B------:R-:W-:-:S02]  /*1010*/  UIADD3 UR10, UR32, 0x3f, URZ ;  /* 0x0000003f200a7890 */ /* 0x000fc4000fffe03f */
[----:B------:R-:W-:Y:S02]  /*1020*/  UIMAD.WIDE UR8, UR29, UR46, URZ ;  /* 0x0000002e1d0872a5 */ /* 0x000fe4000f8e023f */
[----:B------:R-:W-:Y:S02]  /*1030*/  USHF.R.S32.HI UR17, URZ, 0x1f, UR10 ;  /* 0x0000001f3f117899 */ /* 0x000fe4000801140a */
[----:B------:R-:W-:Y:S02]  /*1040*/  @UP1 UIMAD.WIDE.U32 UR40, UR5, UR12, URZ ;  /* 0x0000000c052812a5 */ /* 0x000fe4000f8e003f */
[----:B------:R-:W-:Y:S02]  /*1050*/  ULEA.HI UR29, UR17, UR10, URZ, 0x6 ;  /* 0x0000000a111d7291 */ /* 0x000fe4000f8f303f */
[----:B------:R-:W-:Y:S02]  /*1060*/  UIMAD UR10, UR36, UR49, URZ ;  /* 0x00000031240a72a4 */ /* 0x000fe4000f8e023f */
[----:B------:R-:W-:Y:S01]  /*1070*/  @UP1 UIMAD UR52, UR5, UR13, UR41 ;  /* 0x0000000d053412a4 */ /* 0x000fe2000f8e0229 */
[----:B-1----:R-:W-:Y:S01]  /*1080*/  VIADD R2, R2, 0xffffffe ;  /* 0x0ffffffe02027836 */ /* 0x002fe20000000000 */
[----:B------:R-:W-:-:S02]  /*1090*/  UIMAD.WIDE.U32 UR14, UR5, UR22, URZ ;  /* 0x00000016050e72a5 */ /* 0x000fc4000f8e003f */
[----:B------:R-:W-:Y:S01]  /*10a0*/  UIMAD.WIDE.U32 UR12, UR49, UR60, URZ ;  /* 0x0000003c310c72a5 */ /* 0x000fe2000f8e003f */
[----:B------:R-:W1:Y:S01]  /*10b0*/  F2I.FTZ.U32.TRUNC.NTZ R3, R2 ;  /* 0x0000000200037305 */ /* 0x000e62000021f000 */
[----:B------:R-:W-:Y:S02]  /*10c0*/  UIMAD UR10, UR59, UR60, UR10 ;  /* 0x0000003c3b0a72a4 */ /* 0x000fe4000f8e020a */
[----:B------:R-:W-:Y:S02]  /*10d0*/  USEL UR56, UR24, UR14, !UP1 ;  /* 0x0000000e18387287 */ /* 0x000fe4000c800000 */
[----:B------:R-:W-:Y:S02]  /*10e0*/  @UP1 UIADD3 UR43, UR15, UR18, URZ ;  /* 0x000000120f2b1290 */ /* 0x000fe4000fffe03f */
[----:B------:R-:W-:Y:S02]  /*10f0*/  UIMAD UR14, UR9, UR12, URZ ;  /* 0x0000000c090e72a4 */ /* 0x000fe4000f8e023f */
[----:B------:R-:W-:-:S02]  /*1100*/  UIADD3 UR10, UR13, UR10, URZ ;  /* 0x0000000a0d0a7290 */ /* 0x000fc4000fffe03f */
[----:B------:R-:W-:Y:S02]  /*1110*/  ULOP3.LUT UR15, UR29, 0xffffffc0, URZ, 0xc0, !UPT ;  /* 0xffffffc01d0f7892 */ /* 0x000fe4000f8ec03f */
[----:B------:R-:W-:Y:S01]  /*1120*/  UIMAD UR14, UR8, UR10, UR14 ;  /* 0x0000000a080e72a4 */ /* 0x000fe2000f8e020e */
[--C-:B-1----:R-:W-:Y:S01]  /*1130*/  IMAD.MOV R0, RZ, RZ, -R3.reuse ;  /* 0x000000ffff007224 */ /* 0x102fe200078e0a03 */
[----:B------:R-:W-:Y:S01]  /*1140*/  UIADD3 UR10, UR15, -0x40, URZ ;  /* 0xffffffc00f0a7890 */ /* 0x000fe2000fffe03f */
[----:B------:R-:W-:Y:S01]  /*1150*/  IMAD.MOV.U32 R2, RZ, RZ, RZ ;  /* 0x000000ffff027224 */ /* 0x000fe200078e00ff */
[----:B------:R-:W-:Y:S01]  /*1160*/  UIMAD.WIDE.U32 UR24, UR8, UR12, URZ ;  /* 0x0000000c081872a5 */ /* 0x000fe2000f8e003f */
[----:B------:R-:W-:Y:S01]  /*1170*/  IMAD R0, R0, R5, RZ ;  /* 0x0000000500007224 */ /* 0x000fe200078e02ff */
[----:B------:R-:W-:Y:S02]  /*1180*/  USEL UR34, UR16, URZ, UP2 ;  /* 0x0000003f10227287 */ /* 0x000fe40009000000 */
[----:B------:R-:W-:Y:S01]  /*1190*/  UIMAD.WIDE.U32 UR12, UR8, UR5, URZ ;  /* 0x00000005080c72a5 */ /* 0x000fe2000f8e003f */
[----:B------:R-:W-:Y:S01]  /*11a0*/  IMAD.HI.U32 R0, R3, R0, R2 ;  /* 0x0000000003007227 */ /* 0x000fe200078e0002 */
[----:B------:R-:W-:Y:S01]  /*11b0*/  MOV R2, R4 ;  /* 0x0000000400027202 */ /* 0x000fe20000000f00 */
[----:B------:R-:W-:-:S02]  /*11c0*/  USHF.R.S32.HI UR36, URZ, 0x1f, UR10 ;  /* 0x0000001f3f247899 */ /* 0x000fc4000801140a */
[----:B------:R-:W-:Y:S02]  /*11d0*/  UIADD3 UR18, UP2, UR10, UR31, URZ ;  /* 0x0000001f0a127290 */ /* 0x000fe4000ff5e03f */
[----:B------:R-:W-:Y:S01]  /*11e0*/  IMAD.HI.U32 R0, R0, R2, RZ ;  /* 0x0000000200007227 */ /* 0x000fe200078e00ff */
[----:B------:R-:W-:Y:S02]  /*11f0*/  UISETP.NE.AND UP0, UPT, UR48, -0x1, UPT ;  /* 0xffffffff3000788c */ /* 0x000fe4000bf05270 */
[----:B------:R-:W-:Y:S01]  /*1200*/  UIMAD UR26, UR9, UR5, URZ ;  /* 0x00000005091a72a4 */ /* 0x000fe2000f8e023f */
[----:B------:R-:W-:Y:S01]  /*1210*/  IMAD.MOV R3, RZ, RZ, -R0 ;  /* 0x000000ffff037224 */ /* 0x000fe200078e0a00 */
[----:B------:R-:W-:Y:S02]  /*1220*/  USEL UR57, UR24, UR12, !UP1 ;  /* 0x0000000c18397287 */ /* 0x000fe4000c800000 */
[----:B------:R-:W-:Y:S01]  /*1230*/  UIADD3.X UR12, UR36, UR34, URZ, UP2, !UPT ;  /* 0x00000022240c7290 */ /* 0x000fe200097fe43f */
[----:B------:R-:W-:Y:S01]  /*1240*/  IMAD R2, R5, R3, R2 ;  /* 0x0000000305027224 */ /* 0x000fe200078e0202 */
[----:B------:R-:W-:Y:S01]  /*1250*/  UIMAD UR9, UR9, UR18, URZ ;  /* 0x00000012090972a4 */ /* 0x000fe2000f8e023f */
[----:B------:R-:W-:Y:S01]  /*1260*/  ULDC UR42, c[0x0][0x2c4] ;  /* 0x0000b100002a7ab9 */ /* 0x000fe20000000800 */
[----:B------:R-:W-:-:S02]  /*1270*/  @!UP1 UIADD3 UR52, UR39, UR35, URZ ;  /* 0x0000002327349290 */ /* 0x000fc4000fffe03f */
[----:B------:R-:W-:Y:S01]  /*1280*/  ISETP.GT.U32.AND P1, PT, R5, R2, PT ;  /* 0x000000020500720c */ /* 0x000fe20003f24070 */
[----:B------:R-:W-:Y:S02]  /*1290*/  UIMAD UR24, UR8, UR12, UR9 ;  /* 0x0000000c081872a4 */ /* 0x000fe4000f8e0209 */
[----:B------:R-:W-:Y:S02]  /*12a0*/  UIMAD.WIDE.U32 UR34, UR8, UR18, URZ ;  /* 0x00000012082272a5 */ /* 0x000fe4000f8e003f */
[----:B------:R-:W-:Y:S01]  /*12b0*/  @UP3 UIMAD UR8, UR49, UR42, URZ ;  /* 0x0000002a310832a4 */ /* 0x000fe2000f8e023f */
[----:B------:R-:W-:Y:S01]  /*12c0*/  ULDC.U8 UR21, c[0x0][0x480] ;  /* 0x0001200000157ab9 */ /* 0x000fe20000000000 */
[----:B------:R-:W-:Y:S02]  /*12d0*/  @UP0 UIADD3 UR27, UR44, UR48, URZ ;  /* 0x000000302c1b0290 */ /* 0x000fe4000fffe03f */
[----:B------:R-:W-:Y:S02]  /*12e0*/  @UP0 UIADD3 UR28, UR44, UR48, URZ ;  /* 0x000000302c1c0290 */ /* 0x000fe4000fffe03f */
[----:B------:R-:W-:-:S02]  /*12f0*/  UISETP.NE.AND UP4, UPT, UR21, URZ, UPT ;  /* 0x0000003f1500728c */ /* 0x000fc4000bf85270 */
[----:B------:R-:W-:Y:S01]  /*1300*/  @!P1 IMAD.IADD R2, R2, 0x1, -R5 ;  /* 0x0000000102029824 */ /* 0x000fe200078e0a05 */
[----:B------:R-:W-:Y:S01]  /*1310*/  @!P1 IADD3 R0, R0, 0x1, RZ ;  /* 0x0000000100009810 */ /* 0x000fe20007ffe0ff */
[----:B------:R-:W-:Y:S01]  /*1320*/  @UP3 USEL UR9, UR8, UR5, !UP1 ;  /* 0x0000000508093287 */ /* 0x000fe2000c800000 */
[----:B------:R-:W-:Y:S01]  /*1330*/  PLOP3.LUT P1, PT, PT, PT, UP0, 0x80, 0x0 ;  /* 0x000000000000781c */ /* 0x000fe20003f2f008 */
[----:B------:R-:W-:Y:S01]  /*1340*/  @UP0 ULDC.64 UR20, c[0x0][0x248] ;  /* 0x0000920000140ab9 */ /* 0x000fe20000000a00 */
[----:B------:R-:W-:Y:S01]  /*1350*/  ISETP.GE.U32.AND P0, PT, R2, R5, PT ;  /* 0x000000050200720c */ /* 0x000fe20003f06070 */
[----:B------:R-:W-:Y:S01]  /*1360*/  @UP0 ULDC.64 UR16, c[0x0][0x250] ;  /* 0x0000940000100ab9 */ /* 0x000fe20000000a00 */
[----:B------:R-:W-:Y:S01]  /*1370*/  LOP3.LUT R2, R6, UR58, RZ, 0x3c, !PT ;  /* 0x0000003a06027c12 */ /* 0x000fe2000f8e3cff */
[----:B------:R-:W-:Y:S02]  /*1380*/  UIADD3 UR50, UR25, UR14, URZ ;  /* 0x0000000e19327290 */ /* 0x000fe4000fffe03f */
[----:B------:R-:W-:Y:S01]  /*1390*/  @UP1 UIADD3 UR50, UR13, UR26, URZ ;  /* 0x0000001a0d321290 */ /* 0x000fe2000fffe03f */
[----:B------:R-:W-:Y:S01]  /*13a0*/  ISETP.GE.AND P2, PT, R2, RZ, PT ;  /* 0x000000ff0200720c */ /* 0x000fe20003f46270 */
[----:B------:R-:W-:Y:S01]  /*13b0*/  @UP3 ULDC UR8, c[0x0][0x2e4] ;  /* 0x0000b90000083ab9 */ /* 0x000fe20000000800 */
[----:B------:R-:W-:-:S02]  /*13c0*/  @UP0 UIMAD.WIDE.U32 UR14, UR27, UR20, URZ ;  /* 0x000000141b0e02a5 */ /* 0x000fc4000f8e003f */
[----:B------:R-:W-:Y:S02]  /*13d0*/  @UP0 UIMAD.WIDE.U32 UR12, UR28, UR16, URZ ;  /* 0x000000101c0c02a5 */ /* 0x000fe4000f8e003f */
[----:B------:R-:W-:Y:S01]  /*13e0*/  @UP0 UIMAD UR18, UR28, UR17, URZ ;  /* 0x000000111c1202a4 */ /* 0x000fe2000f8e023f */
[----:B------:R-:W-:Y:S01]  /*13f0*/  @P0 VIADD R0, R0, 0x1 ;  /* 0x0000000100000836 */ /* 0x000fe20000000000 */
[----:B------:R-:W-:Y:S01]  /*1400*/  @UP3 UIMAD UR25, UR58, UR8, UR9 ;  /* 0x000000083a1932a4 */ /* 0x000fe2000f8e0209 */
[----:B------:R-:W-:Y:S01]  /*1410*/  PLOP3.LUT P0, PT, PT, PT, UP3, 0x80, 0x0 ;  /* 0x000000000000781c */ /* 0x000fe20003f0f038 */
[----:B------:R-:W-:Y:S01]  /*1420*/  @!UP3 UIMAD UR8, UR49, UR46, UR58 ;  /* 0x0000002e3108b2a4 */ /* 0x000fe2000f8e023a */
[----:B------:R-:W-:Y:S01]  /*1430*/  IMAD.MOV.U32 R13, RZ, RZ, R0 ;  /* 0x000000ffff0d7224 */ /* 0x000fe200078e0000 */
[----:B------:R-:W-:Y:S02]  /*1440*/  @UP0 UIMAD UR27, UR27, UR21, URZ ;  /* 0x000000151b1b02a4 */ /* 0x000fe4000f8e023f */
[----:B------:R-:W-:-:S02]  /*1450*/  USEL UR55, UR30, URZ, UP4 ;  /* 0x0000003f1e377287 */ /* 0x000fc4000a000000 */
[----:B------:R-:W-:Y:S01]  /*1460*/  @UP0 UIADD3 UR46, UR13, UR18, URZ ;  /* 0x000000120d2e0290 */ /* 0x000fe2000fffe03f */
[----:B------:R-:W-:Y:S01]  /*1470*/  @!P2 IADD3 R13, -R13, RZ, RZ ;  /* 0x000000ff0d0da210 */ /* 0x000fe20007ffe1ff */
[----:B------:R-:W-:Y:S01]  /*1480*/  @!UP3 UIMAD UR25, UR8, UR42, URZ ;  /* 0x0000002a0819b2a4 */ /* 0x000fe2000f8e023f */
[----:B------:R-:W-:Y:S01]  /*1490*/  @!P3 LOP3.LUT R13, RZ, R6, RZ, 0x33, !PT ;  /* 0x00000006ff0db212 */ /* 0x000fe200078e33ff */
[----:B------:R-:W-:Y:S02]  /*14a0*/  USHF.R.S32.HI UR33, URZ, 0x1f, UR45 ;  /* 0x0000001f3f217899 */ /* 0x000fe4000801142d */
[----:B------:R-:W-:Y:S02]  /*14b0*/  USHF.R.S32.HI UR53, URZ, 0x1f, UR51 ;  /* 0x0000001f3f357899 */ /* 0x000fe40008011433 */
[----:B------:R-:W-:Y:S02]  /*14c0*/  USHF.R.S32.HI UR47, URZ, 0x6, UR29 ;  /* 0x000000063f2f7899 */ /* 0x000fe4000801141d */
[----:B------:R-:W-:-:S02]  /*14d0*/  USEL UR54, UR37, URZ, UP4 ;  /* 0x0000003f25367287 */ /* 0x000fc4000a000000 */
[----:B------:R-:W-:Y:S02]  /*14e0*/  UIADD3 UR31, UR35, UR24, URZ ;  /* 0x00000018231f7290 */ /* 0x000fe4000fffe03f */
[----:B------:R-:W-:Y:S01]  /*14f0*/  @UP0 UIADD3 UR30, UR15, UR27, URZ ;  /* 0x0000001b0f1e0290 */ /* 0x000fe2000fffe03f */
[----:B------:R-:W-:Y:S01]  /*1500*/  @UP0 UMOV UR18, UR14 ;  /* 0x0000000e00120c82 */ /* 0x000fe20008000000 */
[----:B------:R-:W-:Y:S01]  /*1510*/  @UP0 UMOV UR42, UR12 ;  /* 0x0000000c002a0c82 */ /* 0x000fe20008000000 */
[----:B------:R-:W-:Y:S09]  /*1520*/  @P1 BRA `(.L_x_90) ;  /* 0x0000000000301947 */ /* 0x000ff20003800000 */
[----:B------:R-:W-:Y:S01]  /*1530*/  USHF.R.S32.HI UR8, URZ, 0x1f, UR44 ;  /* 0x0000001f3f087899 */ /* 0x000fe2000801142c */
[----:B------:R-:W-:-:S03]  /*1540*/  ULDC.64 UR20, c[0x0][0x248] ;  /* 0x0000920000147ab9 */ /* 0x000fc60000000a00 */
[----:B------:R-:W-:Y:S02]  /*1550*/  UIMAD UR12, UR8, UR20, URZ ;  /* 0x00000014080c72a4 */ /* 0x000fe4000f8e023f */
[----:B------:R-:W-:Y:S02]  /*1560*/  UIMAD.WIDE.U32 UR8, UR44, UR20, URZ ;  /* 0x000000142c0872a5 */ /* 0x000fe4000f8e003f */
[----:B------:R-:W-:-:S03]  /*1570*/  UIMAD UR14, UR44, UR21, UR12 ;  /* 0x000000152c0e72a4 */ /* 0x000fc6000f8e020c */
[----:B------:R-:W-:Y:S01]  /*1580*/  ULDC.64 UR12, c[0x0][0x230] ;  /* 0x00008c00000c7ab9 */ /* 0x000fe20000000a00 */
[----:B------:R-:W-:Y:S02]  /*1590*/  UIADD3 UR9, UR9, UR14, URZ ;  /* 0x0000000e09097290 */ /* 0x000fe4000fffe03f */
[----:B------:R-:W-:Y:S02]  /*15a0*/  UIMAD UR14, UR59, UR12, URZ ;  /* 0x0000000c3b0e72a4 */ /* 0x000fe4000f8e023f */
[----:B------:R-:W-:Y:S02]  /*15b0*/  UIMAD.WIDE.U32 UR8, UR49, UR12, UR8 ;  /* 0x0000000c310872a5 */ /* 0x000fe4000f8e0008 */
[----:B------:R-:W-:-:S04]  /*15c0*/  UIMAD UR13, UR49, UR13, UR14 ;  /* 0x0000000d310d72a4 */ /* 0x000fc8000f8e020e */
[----:B------:R-:W-:Y:S01]  /*15d0*/  UIADD3 UR30, UR9, UR13, URZ ;  /* 0x0000000d091e7290 */ /* 0x000fe2000fffe03f */
[----:B------:R-:W-:-:S11]  /*15e0*/  UMOV UR18, UR8 ;  /* 0x0000000800127c82 */ /* 0x000fd60008000000 */
.L_x_90:
[----:B------:R-:W-:Y:S05]  /*15f0*/  @P1 BRA `(.L_x_91) ;  /* 0x0000000000301947 */ /* 0x000fea0003800000 */
        /* <DEDUP_REMOVED lines=12> */
.L_x_91:
        /* <DEDUP_REMOVED lines=11> */
.L_x_92:
[----:B------:R-:W-:Y:S02]  /*1770*/  ULDC UR5, c[0x0][0x270] ;  /* 0x00009c0000057ab9 */ /* 0x000fe40000000800 */
[----:B------:R-:W-:-:S04]  /*1780*/  UIMAD UR5, UR49, UR5, UR58 ;  /* 0x00000005310572a4 */ /* 0x000fc8000f8e023a */
[----:B------:R-:W-:-:S12]  /*1790*/  UIMAD UR5, UR5, UR60, URZ ;  /* 0x0000003c050572a4 */ /* 0x000fd8000f8e023f */
.L_x_93:
[----:B------:R-:W1:Y:S01]  /*17a0*/  S2R R21, SR_TID.X ;  /* 0x0000000000157919 */ /* 0x000e620000002100 */
[----:B------:R-:W-:Y:S01]  /*17b0*/  SHF.R.S32.HI R19, RZ, 0x1f, R243 ;  /* 0x0000001fff137819 */ /* 0x000fe200000114f3 */
[----:B------:R-:W2:Y:S01]  /*17c0*/  LDC.64 R14, c[0x0][0x420] ;  /* 0x00010800ff0e7b82 */ /* 0x000ea20000000a00 */
[----:B------:R-:W-:Y:S01]  /*17d0*/  IADD3 R0, P0, R243, UR10, RZ ;  /* 0x0000000af3007c10 */ /* 0x000fe2000ff1e0ff */
[----:B------:R-:W-:Y:S01]  /*17e0*/  ULDC UR8, c[0x0][0x2dc] ;  /* 0x0000b70000087ab9 */ /* 0x000fe20000000800 */
[----:B------:R-:W-:Y:S01]  /*17f0*/  SHF.R.S32.HI R227, RZ, 0x1f, R226 ;  /* 0x0000001fffe37819 */ /* 0x000fe200000114e2 */
[----:B------:R-:W-:Y:S01]  /*1800*/  ULDC UR9, c[0x0][0x270] ;  /* 0x00009c0000097ab9 */ /* 0x000fe20000000800 */
[----:B------:R-:W-:Y:S01]  /*1810*/  IADD3.X R2, R19, UR36, RZ, P0, !PT ;  /* 0x0000002413027c10 */ /* 0x000fe200087fe4ff */
[----:B------:R-:W-:Y:S01]  /*1820*/  UIMAD UR38, UR8, UR9, URZ ;  /* 0x00000009082672a4 */ /* 0x000fe2000f8e023f */
[----:B------:R-:W-:Y:S01]  /*1830*/  BSSY B1, `(.L_x_89) ;  /* 0x000064b000017945 */ /* 0x000fe20003800000 */
[----:B------:R-:W-:-:S02]  /*1840*/  UIADD3 UR9, -UR11, UR32, UR45 ;  /* 0x000000200b097290 */ /* 0x000fc4000fffe12d */
[----:B------:R-:W-:Y:S01]  /*1850*/  IMAD R4, R2, UR22, RZ ;  /* 0x0000001602047c24 */ /* 0x000fe2000f8e02ff */
[----:B------:R-:W-:Y:S01]  /*1860*/  ULDC UR13, c[0x0][0x398] ;  /* 0x0000e600000d7ab9 */ /* 0x000fe20000000800 */
[C---:B------:R-:W-:Y:S01]  /*1870*/  IMAD.WIDE.U32 R2, R0.reuse, UR22, R226 ;  /* 0x0000001600027c25 */ /* 0x040fe2000f8e00e2 */
[----:B------:R-:W-:Y:S02]  /*1880*/  UIADD3 UR9, UR9, -UR13, URZ ;  /* 0x8000000d09097290 */ /* 0x000fe4000fffe03f */
[----:B------:R-:W-:Y:S01]  /*1890*/  UIADD3 UR39, UR10, UR5, URZ ;  /* 0x000000050a277290 */ /* 0x000fe2000fffe03f */
[----:B------:R-:W-:Y:S01]  /*18a0*/  IMAD R0, R0, UR23, R4 ;  /* 0x0000001700007c24 */ /* 0x000fe2000f8e0204 */
[----:B------:R-:W-:Y:S01]  /*18b0*/  IADD3 R4, P0, R2, UR56, RZ ;  /* 0x0000003802047c10 */ /* 0x000fe2000ff1e0ff */
[----:B------:R-:W-:Y:S02]  /*18c0*/  USHF.L.U32 UR5, UR38, 0x6, URZ ;  /* 0x0000000626057899 */ /* 0x000fe4000800063f */
[----:B------:R-:W-:Y:S01]  /*18d0*/  USHF.R.S32.HI UR60, URZ, 0x1f, UR58 ;  /* 0x0000001f3f3c7899 */ /* 0x000fe2000801143a */
[----:B------:R-:W-:Y:S01]  /*18e0*/  IADD3.X R5, R3, UR43, R0, P0, !PT ;  /* 0x0000002b03057c10 */ /* 0x000fe200087fe400 */
[----:B------:R-:W-:Y:S01]  /*18f0*/  USHF.R.S32.HI UR43, URZ, 0x1f, UR9 ;  /* 0x0000001f3f2b7899 */ /* 0x000fe20008011409 */
[----:B------:R-:W-:Y:S01]  /*1900*/  IADD3 R2, P0, R226, UR12, RZ ;  /* 0x0000000ce2027c10 */ /* 0x000fe2000ff1e0ff */
[----:B------:R-:W-:Y:S01]  /*1910*/  USHF.R.S32.HI UR28, URZ, 0x1f, UR5 ;  /* 0x0000001f3f1c7899 */ /* 0x000fe20008011405 */
[C---:B--2---:R-:W-:Y:S01]  /*1920*/  IMAD R6, R14.reuse, UR36, RZ ;  /* 0x000000240e067c24 */ /* 0x044fe2000f8e02ff */
[----:B------:R-:W-:Y:S01]  /*1930*/  UIADD3 UR29, UP2, UP1, UR34, UR5, UR51 ;  /* 0x00000005221d7290 */ /* 0x000fe2000f95e033 */
[----:B------:R-:W-:Y:S01]  /*1940*/  IADD3.X R3, R227, UR52, RZ, P0, !PT ;  /* 0x00000034e3037c10 */ /* 0x000fe200087fe4ff */
[----:B------:R-:W-:Y:S01]  /*1950*/  ULDC.64 UR12, c[0x0][0x428] ;  /* 0x00010a00000c7ab9 */ /* 0x000fe20000000a00 */
[----:B------:R-:W-:Y:S01]  /*1960*/  ULEA.HI UR43, UR43, UR9, URZ, 0x6 ;  /* 0x000000092b2b7291 */ /* 0x000fe2000f8f303f */
[----:B-1----:R-:W-:Y:S01]  /*1970*/  SHF.R.S32.HI R20, RZ, 0x1f, R21 ;  /* 0x0000001fff147819 */ /* 0x002fe20000011415 */
[----:B------:R-:W-:Y:S01]  /*1980*/  UIADD3 UR37, UR10, UR25, URZ ;  /* 0x000000190a257290 */ /* 0x000fe2000fffe03f */
[----:B------:R-:W-:Y:S01]  /*1990*/  IMAD.WIDE.U32 R2, R14, UR10, R2 ;  /* 0x0000000a0e027c25 */ /* 0x000fe2000f8e0002 */
[----:B------:R-:W-:Y:S01]  /*19a0*/  UIADD3.X UR31, UR31, UR28, UR53, UP2, UP1 ;  /* 0x0000001c1f1f7290 */ /* 0x000fe200097e2435 */
[----:B------:R-:W-:Y:S01]  /*19b0*/  LEA.HI R0, R20, R21, RZ, 0x5 ;  /* 0x0000001514007211 */ /* 0x000fe200078f28ff */
[----:B------:R-:W-:Y:S01]  /*19c0*/  UIMAD UR5, UR60, UR12, URZ ;  /* 0x0000000c3c0572a4 */ /* 0x000fe2000f8e023f */
[----:B------:R-:W-:Y:S01]  /*19d0*/  IMAD R6, R15, UR10, R6 ;  /* 0x0000000a0f067c24 */ /* 0x000fe2000f8e0206 */
[----:B------:R-:W-:Y:S01]  /*19e0*/  UIADD3 UR10, UP2, UP1, UR55, UR29, UR57 ;  /* 0x0000001d370a7290 */ /* 0x000fe2000f95e039 */
[----:B------:R-:W-:Y:S01]  /*19f0*/  SHF.R.S32.HI R0, RZ, 0x5, R0 ;  /* 0x00000005ff007819 */ /* 0x000fe20000011400 */
[----:B------:R-:W-:Y:S01]  /*1a00*/  USHF.R.S32.HI UR43, URZ, 0x6, UR43 ;  /* 0x000000063f2b7899 */ /* 0x000fe2000801142b */
[----:B------:R-:W-:Y:S01]  /*1a10*/  IMAD.IADD R3, R3, 0x1, R6 ;  /* 0x0000000103037824 */ /* 0x000fe200078e0206 */
[----:B------:R-:W-:Y:S01]  /*1a20*/  UIMAD UR13, UR58, UR13, UR5 ;  /* 0x0000000d3a0d72a4 */ /* 0x000fe2000f8e0205 */
[----:B------:R-:W-:Y:S01]  /*1a30*/  IMAD.U32 R6, RZ, RZ, UR12 ;  /* 0x0000000cff067e24 */ /* 0x000fe2000f8e00ff */
[----:B------:R-:W-:Y:S01]  /*1a40*/  UIADD3.X UR5, UR54, UR31, UR50, UP2, UP1 ;  /* 0x0000001f36057290 */ /* 0x000fe200097e2432 */
[----:B------:R-:W-:Y:S01]  /*1a50*/  IMAD R0, R0, UR38, R251 ;  /* 0x0000002600007c24 */ /* 0x000fe2000f8e02fb */
[----:B------:R-:W-:Y:S01]  /*1a60*/  UISETP.LT.AND UP1, UPT, URZ, UR43, UPT ;  /* 0x0000002b3f00728c */ /* 0x000fe2000bf21270 */
[----:B------:R-:W-:Y:S01]  /*1a70*/  IMAD.WIDE.U32 R2, R6, UR58, R2 ;  /* 0x0000003a06027c25 */ /* 0x000fe2000f8e0002 */
[----:B------:R-:W-:Y:S01]  /*1a80*/  ULDC.64 UR34, c[0x0][0x400] ;  /* 0x0001000000227ab9 */ /* 0x000fe20000000a00 */
[----:B------:R-:W-:Y:S01]  /*1a90*/  ULDC.64 UR14, c[0x0][0x258] ;  /* 0x00009600000e7ab9 */ /* 0x000fe20000000a00 */
[C---:B------:R-:W-:Y:S01]  /*1aa0*/  IADD3 R6, P0, R0.reuse, UR10, RZ ;  /* 0x0000000a00067c10 */ /* 0x040fe2000ff1e0ff */
[----:B------:R-:W-:Y:S01]  /*1ab0*/  USEL UR43, URZ, UR43, !UP1 ;  /* 0x0000002b3f2b7287 */ /* 0x000fe2000c800000 */
[----:B------:R-:W-:Y:S01]  /*1ac0*/  IMAD.U32 R10, RZ, RZ, UR14 ;  /* 0x0000000eff0a7e24 */ /* 0x000fe2000f8e00ff */
[----:B------:R-:W-:Y:S01]  /*1ad0*/  UIMAD UR28, UR60, UR14, URZ ;  /* 0x0000000e3c1c72a4 */ /* 0x000fe2000f8e023f */
[----:B------:R-:W-:Y:S01]  /*1ae0*/  LEA.HI.X.SX32 R0, R0, UR5, 0x1, P0 ;  /* 0x0000000500007c11 */ /* 0x000fe200080f0eff */
[----:B------:R-:W-:Y:S01]  /*1af0*/  UISETP.GT.AND UP1, UPT, UR47, UR43, UPT ;  /* 0x0000002b2f00728c */ /* 0x000fe2000bf24270 */
[----:B------:R-:W-:Y:S01]  /*1b00*/  LEA R216, P0, R6, UR34, 0x2 ;  /* 0x0000002206d87c11 */ /* 0x000fe2000f8010ff */
[----:B------:R-:W-:Y:S01]  /*1b10*/  IMAD.WIDE.U32 R10, R10, UR58, R4 ;  /* 0x0000003a0a0a7c25 */ /* 0x000fe2000f8e0004 */
[----:B------:R-:W-:Y:S01]  /*1b20*/  ULDC.64 UR40, c[0x0][0x2b0] ;  /* 0x0000ac0000287ab9 */ /* 0x000fe20000000a00 */
[----:B------:R-:W-:Y:S01]  /*1b30*/  UIMAD UR9, UR58, UR15, UR28 ;  /* 0x0000000f3a0972a4 */ /* 0x000fe2000f8e021c */
[----:B------:R-:W-:Y:S01]  /*1b40*/  LEA.HI.X R217, R6, UR35, R0, 0x2, P0 ;  /* 0x0000002306d97c11 */ /* 0x000fe200080f1400 */
[----:B------:R-:W-:Y:S01]  /*1b50*/  VIADD R5, R3, UR13 ;  /* 0x0000000d03057c36 */ /* 0x000fe20008000000 */
[----:B------:R-:W-:Y:S01]  /*1b60*/  PLOP3.LUT P0, PT, PT, PT, UP1, 0x80, 0x0 ;  /* 0x000000000000781c */ /* 0x000fe20003f0f018 */
[-C--:B------:R-:W-:Y:S01]  /*1b70*/  IMAD R0, R19, R14.reuse, RZ ;  /* 0x0000000e13007224 */ /* 0x080fe200078e02ff */
[----:B------:R-:W-:Y:S01]  /*1b80*/  ULDC.64 UR52, c[0x0][0x478] ;  /* 0x00011e0000347ab9 */ /* 0x000fe20000000a00 */
[----:B------:R-:W-:Y:S01]  /*1b90*/  IMAD.MOV.U32 R4, RZ, RZ, R2 ;  /* 0x000000ffff047224 */ /* 0x000fe200078e0002 */
[----:B------:R-:W-:Y:S01]  /*1ba0*/  UIMAD.WIDE UR14, UR37, 0x4, UR40 ;  /* 0x00000004250e78a5 */ /* 0x000fe2000f8e0228 */
[C---:B------:R-:W-:Y:S01]  /*1bb0*/  IMAD R0, R243.reuse, R15, R0 ;  /* 0x0000000ff3007224 */ /* 0x040fe200078e0200 */
[----:B------:R-:W-:Y:S01]  /*1bc0*/  UIMAD.WIDE UR28, UR39, 0x4, UR52 ;  /* 0x00000004271c78a5 */ /* 0x000fe2000f8e0234 */
[----:B------:R-:W-:Y:S01]  /*1bd0*/  IMAD.WIDE.U32 R4, R243, R14, R4 ;  /* 0x0000000ef3047225 */ /* 0x000fe200078e0004 */
[----:B------:R-:W-:Y:S01]  /*1be0*/  ULDC.64 UR24, c[0x0][0x210] ;  /* 0x0000840000187ab9 */ /* 0x000fe20000000a00 */
[----:B------:R-:W-:Y:S01]  /*1bf0*/  ULDC.64 UR26, c[0x0][0x3e0] ;  /* 0x0000f800001a7ab9 */ /* 0x000fe20000000a00 */
[----:B------:R-:W-:Y:S01]  /*1c00*/  LEA R224, P3, R10, UR24, 0x1 ;  /* 0x000000180ae07c11 */ /* 0x000fe2000f8608ff */
[----:B------:R-:W-:Y:S01]  /*1c10*/  VIADD R17, R11, UR9 ;  /* 0x000000090b117c36 */ /* 0x000fe20008000000 */
[----:B------:R-:W-:Y:S01]  /*1c20*/  UMOV UR13, UR14 ;  /* 0x0000000e000d7c82 */ /* 0x000fe20008000000 */
[----:B------:R-:W-:Y:S01]  /*1c30*/  IMAD.IADD R16, R5, 0x1, R0 ;  /* 0x0000000105107824 */ /* 0x000fe200078e0200 */
[----:B------:R-:W-:Y:S01]  /*1c40*/  LEA R222, P2, R4, UR26, 0x1 ;  /* 0x0000001a04de7c11 */ /* 0x000fe2000f8408ff */
[----:B------:R-:W-:Y:S01]  /*1c50*/  UMOV UR12, UR15 ;  /* 0x0000000f000c7c82 */ /* 0x000fe20008000000 */
[----:B------:R-:W-:Y:S01]  /*1c60*/  UIADD3 UR8, UR47, -0x1, URZ ;  /* 0xffffffff2f087890 */ /* 0x000fe2000fffe03f */
[----:B------:R-:W-:Y:S01]  /*1c70*/  LEA.HI.X R225, R10, UR25, R17, 0x1, P3 ;  /* 0x000000190ae17c11 */ /* 0x000fe200098f0c11 */
[----:B------:R-:W-:Y:S01]  /*1c80*/  UMOV UR15, UR28 ;  /* 0x0000001c000f7c82 */ /* 0x000fe20008000000 */
[----:B------:R-:W-:Y:S01]  /*1c90*/  UMOV UR14, UR29 ;  /* 0x0000001d000e7c82 */ /* 0x000fe20008000000 */
[----:B------:R-:W-:Y:S01]  /*1ca0*/  LEA.HI.X R223, R4, UR27, R16, 0x1, P2 ;  /* 0x0000001b04df7c11 */ /* 0x000fe200090f0c10 */
[----:B------:R-:W-:Y:S07]  /*1cb0*/  @P0 BRA `(.L_x_94) ;  /* 0x0000000800380947 */ /* 0x000fee0003800000 */
        /* <DEDUP_REMOVED lines=19> */
.L_x_95:
        /* <DEDUP_REMOVED lines=19> */
.L_x_96:
        /* <DEDUP_REMOVED lines=13> */
[----:B------:R-:W-:Y:S01]  /*1ff0*/  ISETP.GE.AND P2, PT, R4, UR11, PT ;  /* 0x0000000b04007c0c */ /* 0x000fe2000bf46270 */
[----:B------:R-:W-:Y:S01]  /*2000*/  UIMAD UR15, UR58, UR15, UR5 ;  /* 0x0000000f3a0f72a4 */ /* 0x000fe2000f8e0205 */
[----:B------:R-:W-:Y:S02]  /*2010*/  IADD3.X R3, R3, UR18, R0, P0, !PT ;  /* 0x0000001203037c10 */ /* 0x000fe400087fe400 */
[----:B------:R-:W-:-:S05]  /*2020*/  MOV R0, UR14 ;  /* 0x0000000e00007c02 */ /* 0x000fca0008000f00 */
[----:B------:R-:W-:-:S04]  /*2030*/  IMAD.WIDE.U32 R2, R0, UR58, R2 ;  /* 0x0000003a00027c25 */ /* 0x000fc8000f8e0002 */
[----:B------:R-:W-:Y:S01]  /*2040*/  VIADD R8, R3, UR15 ;  /* 0x0000000f03087c36 */ /* 0x000fe20008000000 */
[----:B------:R-:W-:Y:S06]  /*2050*/  @P3 BRA `(.L_x_98) ;  /* 0x0000000000383947 */ /* 0x000fec0003800000 */
[----:B------:R-:W-:Y:S01]  /*2060*/  MOV R5, R8 ;  /* 0x0000000800057202 */ /* 0x000fe20000000f00 */
[----:B------:R-:W-:Y:S01]  /*2070*/  IMAD R0, R19, UR12, RZ ;  /* 0x0000000c13007c24 */ /* 0x000fe2000f8e02ff */
[----:B------:R-:W-:Y:S01]  /*2080*/  ULDC UR5, c[0x0][0x2d0] ;  /* 0x0000b40000057ab9 */ /* 0x000fe20000000800 */
[----:B------:R-:W-:Y:S01]  /*2090*/  IMAD.MOV.U32 R4, RZ, RZ, R2 ;  /* 0x000000ffff047224 */ /* 0x000fe200078e0002 */
[----:B------:R-:W-:Y:S01]  /*20a0*/  ISETP.GE.AND P4, PT, R226, UR5, PT ;  /* 0x00000005e2007c0c */ /* 0x000fe2000bf86270 */
[----:B------:R-:W-:Y:S01]  /*20b0*/  IMAD R0, R243, UR13, R0 ;  /* 0x0000000df3007c24 */ /* 0x000fe2000f8e0200 */
[----:B------:R-:W-:Y:S01]  /*20c0*/  ISETP.GE.AND P1, PT, R233, UR5, PT ;  /* 0x00000005e9007c0c */ /* 0x000fe2000bf26270 */
[----:B------:R-:W-:Y:S01]  /*20d0*/  IMAD.WIDE.U32 R6, R243, UR12, R4 ;  /* 0x0000000cf3067c25 */ /* 0x000fe2000f8e0004 */
[----:B------:R-:W-:-:S03]  /*20e0*/  ULDC.64 UR14, c[0x0][0x3f0] ;  /* 0x0000fc00000e7ab9 */ /* 0x000fc60000000a00 */
[----:B------:R-:W-:Y:S01]  /*20f0*/  IMAD.IADD R0, R7, 0x1, R0 ;  /* 0x0000000107007824 */ /* 0x000fe200078e0200 */
[----:B------:R-:W-:-:S04]  /*2100*/  LEA R4, P0, R6, UR14, 0x1 ;  /* 0x0000000e06047c11 */ /* 0x000fc8000f8008ff */
[----:B------:R-:W-:-:S05]  /*2110*/  LEA.HI.X R5, R6, UR15, R0, 0x1, P0 ;  /* 0x0000000f06057c11 */ /* 0x000fca00080f0c00 */
[----:B------:R1:W-:Y:S04]  /*2120*/  @!P4 STG.E.128 desc[UR6][R4.64], RZ ;  /* 0x000000ff0400c986 */ /* 0x0003e8000c101d06 */
[----:B------:R1:W-:Y:S02]  /*2130*/  @!P1 STG.E.128 desc[UR6][R4.64+0x80], RZ ;  /* 0x000080ff04009986 */ /* 0x0003e4000c101d06 */
.L_x_98:
[----:B------:R-:W-:Y:S05]  /*2140*/  BSYNC B0 ;  /* 0x0000000000007941 */ /* 0x000fea0003800000 */
.L_x_97:
        /* <DEDUP_REMOVED lines=9> */
[----:B------:R-:W-:Y:S01]  /*21e0*/  IMAD.WIDE.U32 R4, R0, UR12, R4 ;  /* 0x0000000c00047c25 */ /* 0x000fe2000f8e0004 */
[----:B------:R-:W-:-:S03]  /*21f0*/  ISETP.GE.AND P0, PT, R233, UR5, PT ;  /* 0x00000005e9007c0c */ /* 0x000fc6000bf06270 */
[----:B------:R-:W-:Y:S01]  /*2200*/  IMAD R3, R3, UR12, RZ ;  /* 0x0000000c03037c24 */ /* 0x000fe2000f8e02ff */
[----:B------:R-:W-:-:S03]  /*2210*/  LEA R2, P4, R4, UR10, 0x1 ;  /* 0x0000000a04027c11 */ /* 0x000fc6000f8808ff */
[----:B------:R-:W-:-:S04]  /*2220*/  IMAD R0, R0, UR13, R3 ;  /* 0x0000000d00007c24 */ /* 0x000fc8000f8e0203 */
[----:B------:R-:W-:-:S05]  /*2230*/  IMAD.IADD R0, R5, 0x1, R0 ;  /* 0x0000000105007824 */ /* 0x000fca00078e0200 */
[----:B------:R-:W-:-:S05]  /*2240*/  LEA.HI.X R3, R4, UR11, R0, 0x1, P4 ;  /* 0x0000000b04037c11 */ /* 0x000fca000a0f0c00 */
[----:B------:R2:W-:Y:S04]  /*2250*/  @!P1 STG.E.128 desc[UR6][R2.64], RZ ;  /* 0x000000ff02009986 */ /* 0x0005e8000c101d06 */
[----:B------:R2:W-:Y:S02]  /*2260*/  @!P0 STG.E.128 desc[UR6][R2.64+0x80], RZ ;  /* 0x000080ff02008986 */ /* 0x0005e4000c101d06 */
.L_x_100:
[----:B------:R-:W-:Y:S05]  /*2270*/  BSYNC B0 ;  /* 0x0000000000007941 */ /* 0x000fea0003800000 */
.L_x_99:
[----:B------:R-:W-:Y:S01]  /*2280*/  UIMAD UR5, UR33, UR8, URZ ;  /* 0x00000008210572a4 */ /* 0x000fe2000f8e023f */
[----:B--2---:R-:W-:Y:S01]  /*2290*/  IMAD.U32 R2, RZ, RZ, UR8 ;  /* 0x00000008ff027e24 */ /* 0x004fe2000f8e00ff */
[----:B------:R-:W-:Y:S01]  /*22a0*/  USHF.R.S32.HI UR12, URZ, 0x1f, UR58 ;  /* 0x0000001f3f0c7899 */ /* 0x000fe2000801143a */
[----:B------:R-:W-:Y:S01]  /*22b0*/  BSSY B0, `(.L_x_101) ;  /* 0x000001b000007945 */ /* 0x000fe20003800000 */
[----:B------:R-:W-:Y:S01]  /*22c0*/  UIMAD UR5, UR45, UR9, UR5 ;  /* 0x000000092d0572a4 */ /* 0x000fe2000f8e0205 */
[----:B------:R-:W-:Y:S01]  /*22d0*/  IMAD.WIDE.U32 R2, R2, UR45, R226 ;  /* 0x0000002d02027c25 */ /* 0x000fe2000f8e00e2 */
[----:B------:R-:W-:-:S04]  /*22e0*/  ULDC.64 UR10, c[0x0][0x470] ;  /* 0x00011c00000a7ab9 */ /* 0x000fc80000000a00 */
[----:B------:R-:W-:Y:S01]  /*22f0*/  IMAD.U32 R0, RZ, RZ, UR5 ;  /* 0x00000005ff007e24 */ /* 0x000fe2000f8e00ff */
[----:B------:R-:W-:Y:S01]  /*2300*/  IADD3 R2, P0, R2, UR16, RZ ;  /* 0x0000001002027c10 */ /* 0x000fe2000ff1e0ff */
[----:B------:R-:W-:-:S03]  /*2310*/  UIMAD UR5, UR12, UR10, URZ ;  /* 0x0000000a0c0572a4 */ /* 0x000fc6000f8e023f */
[----:B------:R-:W-:Y:S01]  /*2320*/  IADD3.X R3, R3, UR17, R0, P0, !PT ;  /* 0x0000001103037c10 */ /* 0x000fe200087fe400 */
[----:B------:R-:W-:Y:S01]  /*2330*/  UIMAD UR11, UR58, UR11, UR5 ;  /* 0x0000000b3a0b72a4 */ /* 0x000fe2000f8e0205 */
[----:B------:R-:W-:-:S05]  /*2340*/  MOV R0, UR10 ;  /* 0x0000000a00007c02 */ /* 0x000fca0008000f00 */
[----:B------:R-:W-:-:S05]  /*2350*/  IMAD.WIDE.U32 R2, R0, UR58, R2 ;  /* 0x0000003a00027c25 */ /* 0x000fca000f8e0002 */
[----:B------:R-:W-:Y:S01]  /*2360*/  IADD3 R8, R3, UR11, RZ ;  /* 0x0000000b03087c10 */ /* 0x000fe2000fffe0ff */
[----:B------:R-:W-:Y:S06]  /*2370*/  @P3 BRA `(.L_x_102) ;  /* 0x0000000000383947 */ /* 0x000fec0003800000 */
[----:B-1----:R-:W-:Y:S01]  /*2380*/  MOV R5, R8 ;  /* 0x0000000800057202 */ /* 0x002fe20000000f00 */
        /* <DEDUP_REMOVED lines=13> */
.L_x_102:
[----:B------:R-:W-:Y:S05]  /*2460*/  BSYNC B0 ;  /* 0x0000000000007941 */ /* 0x000fea0003800000 */
.L_x_101:
        /* <DEDUP_REMOVED lines=8> */
[----:B------:R-:W-:-:S04]  /*24f0*/  IMAD.WIDE.U32 R4, R0, UR8, R4 ;  /* 0x0000000800047c25 */ /* 0x000fc8000f8e0004 */
[----:B------:R-:W-:Y:S01]  /*2500*/  IMAD R3, R3, UR8, RZ ;  /* 0x0000000803037c24 */ /* 0x000fe2000f8e02ff */
[----:B------:R-:W-:-:S03]  /*2510*/  LEA R2, P1, R4, UR10, 0x1 ;  /* 0x0000000a04027c11 */ /* 0x000fc6000f8208ff */
[----:B------:R-:W-:-:S04]  /*2520*/  IMAD R0, R0, UR9, R3 ;  /* 0x0000000900007c24 */ /* 0x000fc8000f8e0203 */
[----:B------:R-:W-:-:S05]  /*2530*/  IMAD.IADD R0, R5, 0x1, R0 ;  /* 0x0000000105007824 */ /* 0x000fca00078e0200 */
[----:B------:R-:W-:-:S05]  /*2540*/  LEA.HI.X R3, R4, UR11, R0, 0x1, P1 ;  /* 0x0000000b04037c11 */ /* 0x000fca00088f0c00 */
[----:B------:R1:W-:Y:S01]  /*2550*/  @!P0 STG.E.128 desc[UR6][R2.64], RZ ;  /* 0x000000ff02008986 */ /* 0x0003e2000c101d06 */
[----:B------:R-:W-:-:S13]  /*2560*/  ISETP.GE.AND P0, PT, R233, UR5, PT ;  /* 0x00000005e9007c0c */ /* 0x000fda000bf06270 */
[----:B------:R-:W-:Y:S05]  /*2570*/  @P0 BRA `(.L_x_103) ;  /* 0x0000005400d80947 */ /* 0x000fea0003800000 */
[----:B------:R2:W-:Y:S01]  /*2580*/  STG.E.128 desc[UR6][R2.64+0x80], RZ ;  /* 0x000080ff02007986 */ /* 0x0005e2000c101d06 */
[----:B------:R-:W-:Y:S05]  /*2590*/  BRA `(.L_x_103) ;  /* 0x0000005400d07947 */ /* 0x000fea0003800000 */
.L_x_94:
[----:B------:R-:W-:Y:S01]  /*25a0*/  PLOP3.LUT P0, PT, PT, PT, UP4, 0x80, 0x0 ;  /* 0x000000000000781c */ /* 0x000fe20003f0f048 */
[----:B------:R-:W-:Y:S01]  /*25b0*/  UIMAD UR9, UR19, -0x40, UR11 ;  /* 0xffffffc0130978a4 */ /* 0x000fe2000f8e020b */
[----:B------:R-:W-:Y:S01]  /*25c0*/  LEA R219, R249, UR4, 0x1 ;  /* 0x00000004f9db7c11 */ /* 0x000fe2000f8e08ff */
[----:B------:R-:W-:Y:S01]  /*25d0*/  UIMAD UR10, UR33, UR16, URZ ;  /* 0x00000010210a72a4 */ /* 0x000fe2000f8e023f */
[----:B------:R-:W-:Y:S01]  /*25e0*/  IMAD.U32 R2, RZ, RZ, UR16 ;  /* 0x00000010ff027e24 */ /* 0x000fe2000f8e00ff */
[----:B------:R-:W-:Y:S01]  /*25f0*/  UIMAD UR5, UR8, -0x40, UR32 ;  /* 0xffffffc0080578a4 */ /* 0x000fe2000f8e0220 */
[----:B------:R-:W-:-:S07]  /*2600*/  VIADD R0, R243, 0x20 ;  /* 0x00000020f3007836 */ /* 0x000fce0000000000 */
[----:B------:R-:W-:Y:S01]  /*2610*/  @P0 BAR.SYNC.DEFER_BLOCKING 0x0 ;  /* 0x0000000000000b1d */ /* 0x000fe20000010000 */
[----:B------:R-:W-:Y:S01]  /*2620*/  ISETP.GE.AND P1, PT, R243, UR9, PT ;  /* 0x00000009f3007c0c */ /* 0x000fe2000bf26270 */
[----:B------:R-:W-:Y:S01]  /*2630*/  UIMAD UR10, UR45, UR17, UR10 ;  /* 0x000000112d0a72a4 */ /* 0x000fe2000f8e020a */
[----:B------:R-:W-:Y:S01]  /*2640*/  IMAD.WIDE.U32 R2, R2, UR45, R226 ;  /* 0x0000002d02027c25 */ /* 0x000fe2000f8e00e2 */
[C---:B------:R-:W-:Y:S02]  /*2650*/  ISETP.GE.AND P3, PT, R0.reuse, UR9, PT ;  /* 0x0000000900007c0c */ /* 0x040fe4000bf66270 */
[----:B------:R-:W-:Y:S01]  /*2660*/  ISETP.GE.AND P2, PT, R0, UR5, PT ;  /* 0x0000000500007c0c */ /* 0x000fe2000bf46270 */
[----:B------:R-:W-:Y:S01]  /*2670*/  ULDC.64 UR28, c[0x0][0x268] ;  /* 0x00009a00001c7ab9 */ /* 0x000fe20000000a00 */
[----:B------:R-:W-:Y:S01]  /*2680*/  IMAD.U32 R0, RZ, RZ, UR10 ;  /* 0x0000000aff007e24 */ /* 0x000fe2000f8e00ff */
[----:B------:R-:W-:Y:S01]  /*2690*/  ULEA.HI UR10, UR8, UR8, URZ, 0x1 ;  /* 0x00000008080a7291 */ /* 0x000fe2000f8f083f */
[----:B------:R-:W-:Y:S01]  /*26a0*/  IADD3 R6, P4, R2, UR42, RZ ;  /* 0x0000002a02067c10 */ /* 0x000fe2000ff9e0ff */
[----:B------:R-:W-:Y:S02]  /*26b0*/  BSSY B0, `(.L_x_104) ;  /* 0x0000027000007945 */ /* 0x000fe40003800000 */
[----:B------:R-:W-:Y:S01]  /*26c0*/  ULOP3.LUT UR10, UR10, 0xfffffffe, URZ, 0xc0, !UPT ;  /* 0xfffffffe0a0a7892 */ /* 0x000fe2000f8ec03f */
[----:B------:R-:W-:Y:S01]  /*26d0*/  IADD3.X R7, R3, UR46, R0, P4, !PT ;  /* 0x0000002e03077c10 */ /* 0x000fe2000a7fe400 */
[----:B------:R-:W-:Y:S01]  /*26e0*/  IMAD R0, R18, UR28, RZ ;  /* 0x0000001c12007c24 */ /* 0x000fe2000f8e02ff */
[----:B------:R-:W-:Y:S01]  /*26f0*/  ISETP.GE.AND P4, PT, R243, UR5, PT ;  /* 0x00000005f3007c0c */ /* 0x000fe2000bf86270 */
[----:B------:R-:W-:-:S02]  /*2700*/  UIADD3 UR10, UR8, -UR10, URZ ;  /* 0x8000000a080a7290 */ /* 0x000fc4000fffe03f */
[C---:B------:R-:W-:Y:S02]  /*2710*/  IMAD R0, R13.reuse, UR29, R0 ;  /* 0x0000001d0d007c24 */ /* 0x040fe4000f8e0200 */
[----:B------:R-:W-:Y:S01]  /*2720*/  IMAD.WIDE.U32 R6, R13, UR28, R6 ;  /* 0x0000001c0d067c25 */ /* 0x000fe2000f8e0006 */
[----:B------:R-:W-:Y:S01]  /*2730*/  UISETP.NE.AND UP0, UPT, UR10, 0x1, UPT ;  /* 0x000000010a00788c */ /* 0x000fe2000bf05270 */
[----:B------:R1:W-:Y:S02]  /*2740*/  @P1 STS.128 [R219+0x10000], RZ ;  /* 0x010000ffdb001388 */ /* 0x0003e40000000c00 */
[----:B------:R-:W-:Y:S02]  /*2750*/  IMAD.IADD R12, R7, 0x1, R0 ;  /* 0x00000001070c7824 */ /* 0x000fe400078e0200 */
[----:B------:R1:W-:Y:S01]  /*2760*/  @P1 STS.128 [R219+0x12000], RZ ;  /* 0x012000ffdb001388 */ /* 0x0003e20000000c00 */
[----:B------:R-:W-:Y:S05]  /*2770*/  @P1 BRA `(.L_x_105) ;  /* 0x0000000000681947 */ /* 0x000fea0003800000 */
[----:B------:R-:W-:Y:S01]  /*2780*/  ULDC UR10, c[0x0][0x2d0] ;  /* 0x0000b400000a7ab9 */ /* 0x000fe20000000800 */
[----:B------:R-:W-:Y:S01]  /*2790*/  MOV R3, R12 ;  /* 0x0000000c00037202 */ /* 0x000fe20000000f00 */
[----:B------:R-:W-:Y:S01]  /*27a0*/  IMAD R0, R19, UR16, RZ ;  /* 0x0000001013007c24 */ /* 0x000fe2000f8e02ff */
[----:B------:R-:W-:Y:S01]  /*27b0*/  ISETP.GE.AND P6, PT, R226, UR10, PT ;  /* 0x0000000ae2007c0c */ /* 0x000fe2000bfc6270 */
[----:B------:R-:W-:Y:S01]  /*27c0*/  IMAD.MOV.U32 R2, RZ, RZ, R6 ;  /* 0x000000ffff027224 */ /* 0x000fe200078e0006 */
[----:B------:R-:W-:Y:S01]  /*27d0*/  ISETP.GE.AND P5, PT, R233, UR10, PT ;  /* 0x0000000ae9007c0c */ /* 0x000fe2000bfa6270 */
[C---:B------:R-:W-:Y:S02]  /*27e0*/  IMAD R0, R243.reuse, UR17, R0 ;  /* 0x00000011f3007c24 */ /* 0x040fe4000f8e0200 */
[----:B------:R-:W-:-:S04]  /*27f0*/  IMAD.WIDE.U32 R2, R243, UR16, R2 ;  /* 0x00000010f3027c25 */ /* 0x000fc8000f8e0002 */
        /* <DEDUP_REMOVED lines=18> */
.L_x_105:
[----:B------:R-:W-:Y:S05]  /*2920*/  BSYNC B0 ;  /* 0x0000000000007941 */ /* 0x000fea0003800000 */
.L_x_104:
        /* <DEDUP_REMOVED lines=10> */
[----:B------:R-:W-:Y:S02]  /*29d0*/  IMAD R2, R2, UR16, RZ ;  /* 0x0000001002027c24 */ /* 0x000fe4000f8e02ff */
[----:B------:R-:W-:-:S04]  /*29e0*/  IMAD.WIDE.U32 R6, R0, UR16, R6 ;  /* 0x0000001000067c25 */ /* 0x000fc8000f8e0006 */
[----:B--23--:R-:W2:Y:S01]  /*29f0*/  @!P5 LDC.64 R8, c[0x0][0x220] ;  /* 0x00008800ff08db82 */ /* 0x00cea20000000a00 */
[----:B------:R-:W-:Y:S01]  /*2a00*/  IMAD R0, R0, UR17, R2 ;  /* 0x0000001100007c24 */ /* 0x000fe2000f8e0202 */
        /* <DEDUP_REMOVED lines=17> */
.L_x_107:
[----:B------:R-:W-:Y:S05]  /*2b20*/  BSYNC B0 ;  /* 0x0000000000007941 */ /* 0x000fea0003800000 */
.L_x_106:
[----:B------:R-:W0:Y:S01]  /*2b30*/  LDGDEPBAR ;  /* 0x00000000000079af */ /* 0x000e220000000000 */
[----:B------:R-:W-:Y:S03]  /*2b40*/  BSSY B0, `(.L_x_108) ;  /* 0x0000012000007945 */ /* 0x000fe60003800000 */
        /* <DEDUP_REMOVED lines=17> */
.L_x_109:
[----:B------:R-:W-:Y:S05]  /*2c60*/  BSYNC B0 ;  /* 0x0000000000007941 */ /* 0x000fea0003800000 */
.L_x_108:
[----:B------:R1:W-:Y:S01]  /*2c70*/  @P2 STS.128 [R219+0x9000], RZ ;  /* 0x009000ffdb002388 */ /* 0x0003e20000000c00 */
[----:B------:R-:W-:Y:S01]  /*2c80*/  BSSY B0, `(.L_x_110) ;  /* 0x0000018000007945 */ /* 0x000fe20003800000 */
[----:B------:R-:W-:Y:S02]  /*2c90*/  IADD3 R218, R249, 0x2000, RZ ;  /* 0x00002000f9da7810 */ /* 0x000fe40007ffe0ff */
[----:B------:R1:W-:Y:S01]  /*2ca0*/  @P2 STS.128 [R219+0xb000], RZ ;  /* 0x00b000ffdb002388 */ /* 0x0003e20000000c00 */
[----:B------:R-:W-:Y:S05]  /*2cb0*/  @P2 BRA `(.L_x_111) ;  /* 0x0000000000502947 */ /* 0x000fea0003800000 */
[----:B------:R-:W-:Y:S02]  /*2cc0*/  ULDC UR9, c[0x0][0x2d0] ;  /* 0x0000b40000097ab9 */ /* 0x000fe40000000800 */
[----:B------:R-:W-:Y:S02]  /*2cd0*/  ISETP.GE.AND P5, PT, R226, UR9, PT ;  /* 0x00000009e2007c0c */ /* 0x000fe4000bfa6270 */
[----:B------:R-:W-:-:S11]  /*2ce0*/  ISETP.GE.AND P0, PT, R233, UR9, PT ;  /* 0x00000009e9007c0c */ /* 0x000fd6000bf06270 */
[C---:B--23--:R-:W-:Y:S01]  /*2cf0*/  @!P5 LEA R2, P6, R14.reuse, R222, 0x6 ;  /* 0x000000de0e02d211 */ /* 0x04cfe200078c30ff */
[----:B------:R2:W-:Y:S03]  /*2d00*/  @P5 STS.128 [R219+0x9000], RZ ;  /* 0x009000ffdb005388 */ /* 0x0005e60000000c00 */
[----:B------:R-:W-:-:S05]  /*2d10*/  @!P5 LEA.HI.X R3, R14, R223, R15, 0x6, P6 ;  /* 0x000000df0e03d211 */ /* 0x000fca00030f340f */
[----:B------:R-:W-:Y:S01]  /*2d20*/  @!PT LDS RZ, [RZ] ;  /* 0x00000000fffff984 */ /* 0x000fe20000000800 */
[----:B------:R-:W-:Y:S01]  /*2d30*/  @!PT LDS RZ, [RZ] ;  /* 0x00000000fffff984 */ /* 0x000fe20000000800 */
[----:B------:R-:W-:Y:S01]  /*2d40*/  @!PT LDS RZ, [RZ] ;  /* 0x00000000fffff984 */ /* 0x000fe20000000800 */
[----:B------:R2:W-:Y:S04]  /*2d50*/  @!P5 LDGSTS.E.BYPASS.LTC128B.128 [R219+0x9000], desc[UR6][R2.64] ;  /* 0x0900000002dbdfae */ /* 0x0005e8000b901d46 */
        /* <DEDUP_REMOVED lines=10> */
.L_x_111:
[----:B------:R-:W-:Y:S05]  /*2e00*/  BSYNC B0 ;  /* 0x0000000000007941 */ /* 0x000fea0003800000 */
.L_x_110:
[----:B------:R-:W-:Y:S01]  /*2e10*/  PLOP3.LUT P0, PT, PT, PT, UP0, 0x80, 0x0 ;  /* 0x000000000000781c */ /* 0x000fe20003f0f008 */
[----:B------:R-:W-:Y:S03]  /*2e20*/  BSSY B0, `(.L_x_112) ;  /* 0x0000021000007945 */ /* 0x000fe60003800000 */
[----:B------:R-:W-:-:S04]  /*2e30*/  SEL R218, R218, R249, !P0 ;  /* 0x000000f9dada7207 */ /* 0x000fc80004000000 */
[----:B------:R-:W-:Y:S01]  /*2e40*/  LEA R218, R218, UR4, 0x1 ;  /* 0x00000004dada7c11 */ /* 0x000fe2000f8e08ff */
[----:B------:R-:W-:Y:S06]  /*2e50*/  @!P4 BRA `(.L_x_113) ;  /* 0x000000000024c947 */ /* 0x000fec0003800000 */
        /* <DEDUP_REMOVED lines=9> */
.L_x_113:
        /* <DEDUP_REMOVED lines=20> */
.L_x_114:
[----:B------:R-:W-:Y:S05]  /*3030*/  BSYNC B0 ;  /* 0x0000000000007941 */ /* 0x000fea0003800000 */
.L_x_112:
[----:B------:R-:W-:Y:S01]  /*3040*/  UIMAD.WIDE.U32 UR16, UR22, 0x20, URZ ;  /* 0x00000020161078a5 */ /* 0x000fe2000f8e003f */
[----:B------:R-:W-:Y:S01]  /*3050*/  BSSY B0, `(.L_x_115) ;  /* 0x0000029000007945 */ /* 0x000fe20003800000 */
[----:B------:R-:W-:-:S03]  /*3060*/  USHF.L.U32 UR9, UR23, 0x5, URZ ;  /* 0x0000000517097899 */ /* 0x000fc6000800063f */
[----:B------:R-:W-:Y:S09]  /*3070*/  @!P2 BRA `(.L_x_116) ;  /* 0x000000000024a947 */ /* 0x000ff20003800000 */
        /* <DEDUP_REMOVED lines=9> */
.L_x_116:
[----:B------:R-:W-:Y:S01]  /*3110*/  ULDC UR10, c[0x0][0x2d0] ;  /* 0x0000b400000a7ab9 */ /* 0x000fe20000000800 */
[----:B------:R-:W-:Y:S01]  /*3120*/  IMAD.U32 R0, RZ, RZ, UR22 ;  /* 0x00000016ff007e24 */ /* 0x000fe2000f8e00ff */
[----:B------:R-:W-:Y:S01]  /*3130*/  ISETP.GE.AND P4, PT, R226, UR10, PT ;  /* 0x0000000ae2007c0c */ /* 0x000fe2000bf86270 */
[----:B--23--:R-:W-:Y:S01]  /*3140*/  IMAD.U32 R3, RZ, RZ, UR23 ;  /* 0x00000017ff037e24 */ /* 0x00cfe2000f8e00ff */
[----:B------:R-:W-:-:S11]  /*3150*/  ISETP.GE.AND P2, PT, R233, UR10, PT ;  /* 0x0000000ae9007c0c */ /* 0x000fd6000bf46270 */
[C---:B------:R-:W-:Y:S01]  /*3160*/  @!P4 LEA R2, P5, R0.reuse, R224, 0x6 ;  /* 0x000000e00002c211 */ /* 0x040fe200078a30ff */
        /* <DEDUP_REMOVED lines=9> */
[----:B------:R-:W-:-:S03]  /*3200*/  IADD3 R0, P4, R10, UR16, RZ ;  /* 0x000000100a007c10 */ /* 0x000fc6000ff9e0ff */
[----:B------:R2:W-:Y:S04]  /*3210*/  @P2 STS [R218+0x3000], RZ ;  /* 0x003000ffda002388 */ /* 0x0005e80000000800 */
[----:B------:R2:W-:Y:S04]  /*3220*/  @P2 STS [R218+0x3004], RZ ;  /* 0x003004ffda002388 */ /* 0x0005e80000000800 */
[----:B------:R2:W-:Y:S04]  /*3230*/  @P2 STS [R218+0x3008], RZ ;  /* 0x003008ffda002388 */ /* 0x0005e80000000800 */
[----:B------:R2:W-:Y:S01]  /*3240*/  @P2 STS [R218+0x300c], RZ ;  /* 0x00300cffda002388 */ /* 0x0005e20000000800 */
[----:B---3--:R-:W-:-:S05]  /*3250*/  IMAD.U32 R3, RZ, RZ, UR9 ;  /* 0x00000009ff037e24 */ /* 0x008fca000f8e00ff */
[----:B------:R-:W-:Y:S01]  /*3260*/  IADD3.X R3, R17, UR17, R3, P4, !PT ;  /* 0x0000001111037c10 */ /* 0x000fe2000a7fe403 */
[----:B------:R-:W-:Y:S06]  /*3270*/  @P2 BRA `(.L_x_117) ;  /* 0x0000000000182947 */ /* 0x000fec0003800000 */
[----:B------:R-:W-:-:S04]  /*3280*/  LEA R2, P2, R0, UR24, 0x1 ;  /* 0x0000001800027c11 */ /* 0x000fc8000f8408ff */
[----:B------:R-:W-:-:S05]  /*3290*/  LEA.HI.X R3, R0, UR25, R3, 0x1, P2 ;  /* 0x0000001900037c11 */ /* 0x000fca00090f0c03 */
[----:B------:R-:W-:Y:S01]  /*32a0*/  @!PT LDS RZ, [RZ] ;  /* 0x00000000fffff984 */ /* 0x000fe20000000800 */
[----:B------:R-:W-:Y:S01]  /*32b0*/  @!PT LDS RZ, [RZ] ;  /* 0x00000000fffff984 */ /* 0x000fe20000000800 */
[----:B------:R-:W-:Y:S01]  /*32c0*/  @!PT LDS RZ, [RZ] ;  /* 0x00000000fffff984 */ /* 0x000fe20000000800 */
[----:B------:R3:W-:Y:S04]  /*32d0*/  LDGSTS.E.BYPASS.LTC128B.128 [R218+0x3000], desc[UR6][R2.64+0x80] ;  /* 0x0300008002da7fae */ /* 0x0007e8000b901d46 */
.L_x_117:
[----:B------:R-:W-:Y:S05]  /*32e0*/  BSYNC B0 ;  /* 0x0000000000007941 */ /* 0x000fea0003800000 */
.L_x_115:
[----:B------:R-:W-:Y:S01]  /*32f0*/  UIMAD UR9, UR33, UR20, URZ ;  /* 0x00000014210972a4 */ /* 0x000fe2000f8e023f */
[----:B--23--:R-:W-:Y:S01]  /*3300*/  IMAD.U32 R2, RZ, RZ, UR20 ;  /* 0x00000014ff027e24 */ /* 0x00cfe2000f8e00ff */
[----:B------:R2:W-:Y:S01]  /*3310*/  @P1 STS.128 [R219+0xc000], RZ ;  /* 0x00c000ffdb001388 */ /* 0x0005e20000000c00 */
[----:B------:R-:W-:Y:S01]  /*3320*/  ULDC.64 UR16, c[0x0][0x260] ;  /* 0x0000980000107ab9 */ /* 0x000fe20000000a00 */
[----:B------:R-:W-:Y:S01]  /*3330*/  UIMAD UR9, UR45, UR21, UR9 ;  /* 0x000000152d0972a4 */ /* 0x000fe2000f8e0209 */
[----:B------:R-:W-:Y:S01]  /*3340*/  IMAD.WIDE.U32 R2, R2, UR45, R226 ;  /* 0x0000002d02027c25 */ /* 0x000fe2000f8e00e2 */
[----:B------:R2:W-:Y:S01]  /*3350*/  @P1 STS.128 [R219+0xe000], RZ ;  /* 0x00e000ffdb001388 */ /* 0x0005e20000000c00 */
[----:B------:R-:W-:Y:S01]  /*3360*/  BSSY B0, `(.L_x_118) ;  /* 0x0000026000007945 */ /* 0x000fe20003800000 */
[----:B------:R-:W-:Y:S01]  /*3370*/  ISETP.GE.AND P6, PT, R248, UR5, PT ;  /* 0x00000005f8007c0c */ /* 0x000fe2000bfc6270 */
[----:B------:R-:W-:Y:S01]  /*3380*/  IMAD R8, R18, UR16, RZ ;  /* 0x0000001012087c24 */ /* 0x000fe2000f8e02ff */
[----:B------:R-:W-:Y:S01]  /*3390*/  IADD3 R4, P2, R2, UR18, RZ ;  /* 0x0000001202047c10 */ /* 0x000fe2000ff5e0ff */
[----:B------:R-:W-:-:S02]  /*33a0*/  IMAD.U32 R0, RZ, RZ, UR9 ;  /* 0x00000009ff007e24 */ /* 0x000fc4000f8e00ff */
[----:B------:R-:W-:-:S03]  /*33b0*/  IMAD R8, R13, UR17, R8 ;  /* 0x000000110d087c24 */ /* 0x000fc6000f8e0208 */
[----:B------:R-:W-:Y:S02]  /*33c0*/  IADD3.X R5, R3, UR30, R0, P2, !PT ;  /* 0x0000001e03057c10 */ /* 0x000fe400097fe400 */
[----:B------:R-:W-:Y:S01]  /*33d0*/  IADD3 R0, R248, 0x8, RZ ;  /* 0x00000008f8007810 */ /* 0x000fe20007ffe0ff */
[----:B------:R-:W-:-:S03]  /*33e0*/  IMAD.WIDE.U32 R4, R13, UR16, R4 ;  /* 0x000000100d047c25 */ /* 0x000fc6000f8e0004 */
[----:B------:R-:W-:Y:S02]  /*33f0*/  ISETP.GE.AND P5, PT, R0, UR5, PT ;  /* 0x0000000500007c0c */ /* 0x000fe4000bfa6270 */
[----:B------:R-:W-:Y:S01]  /*3400*/  IADD3 R8, R5, R8, RZ ;  /* 0x0000000805087210 */ /* 0x000fe20007ffe0ff */
[----:B------:R-:W-:Y:S10]  /*3410*/  @P1 BRA `(.L_x_119) ;  /* 0x0000000000681947 */ /* 0x000ff40003800000 */
        /* <DEDUP_REMOVED lines=9> */
[----:B------:R-:W3:Y:S01]  /*34b0*/  @!P2 LDC.64 R6, c[0x0][0x218] ;  /* 0x00008600ff06ab82 */ /* 0x000ee20000000a00 */
[----:B------:R1:W-:Y:S01]  /*34c0*/  @P2 STS.128 [R219+0xc000], RZ ;  /* 0x00c000ffdb002388 */ /* 0x0003e20000000c00 */
[----:B---3--:R-:W-:-:S04]  /*34d0*/  @!P2 LEA R6, P4, R2, R6, 0x1 ;  /* 0x000000060206a211 */ /* 0x008fc800078808ff */
        /* <DEDUP_REMOVED lines=8> */
[----:B-1----:R-:W-:-:S04]  /*3560*/  LEA R6, P1, R2, UR16, 0x1 ;  /* 0x0000001002067c11 */ /* 0x002fc8000f8208ff */
[----:B------:R-:W-:-:S05]  /*3570*/  LEA.HI.X R7, R2, UR17, R0, 0x1, P1 ;  /* 0x0000001102077c11 */ /* 0x000fca00088f0c00 */
[----:B------:R-:W-:Y:S01]  /*3580*/  @!PT LDS RZ, [RZ] ;  /* 0x00000000fffff984 */ /* 0x000fe20000000800 */
[----:B------:R-:W-:Y:S01]  /*3590*/  @!PT LDS RZ, [RZ] ;  /* 0x00000000fffff984 */ /* 0x000fe20000000800 */
[----:B------:R-:W-:Y:S01]  /*35a0*/  @!PT LDS RZ, [RZ] ;  /* 0x00000000fffff984 */ /* 0x000fe20000000800 */
[----:B------:R3:W-:Y:S04]  /*35b0*/  LDGSTS.E.BYPASS.LTC128B.128 [R219+0xe000], desc[UR6][R6.64+0x80] ;  /* 0x0e00008006db7fae */ /* 0x0007e8000b901d46 */
.L_x_119:
[----:B------:R-:W-:Y:S05]  /*35c0*/  BSYNC B0 ;  /* 0x0000000000007941 */ /* 0x000fea0003800000 */
.L_x_118:
        /* <DEDUP_REMOVED lines=12> */
[----:B-1-3--:R-:W1:Y:S01]  /*3690*/  @!P2 LDC.64 R6, c[0x0][0x218] ;  /* 0x00008600ff06ab82 */ /* 0x00ae620000000a00 */
[----:B------:R-:W-:Y:S01]  /*36a0*/  IMAD R0, R0, UR21, R2 ;  /* 0x0000001500007c24 */ /* 0x000fe2000f8e0202 */
[----:B------:R3:W-:Y:S03]  /*36b0*/  @P2 STS.128 [R219+0xd000], RZ ;  /* 0x00d000ffdb002388 */ /* 0x0007e60000000c00 */
[----:B------:R-:W-:Y:S01]  /*36c0*/  IMAD.IADD R0, R5, 0x1, R0 ;  /* 0x0000000105007824 */ /* 0x000fe200078e0200 */
[----:B-1----:R-:W-:-:S04]  /*36d0*/  @!P2 LEA R2, P3, R4, R6, 0x1 ;  /* 0x000000060402a211 */ /* 0x002fc800078608ff */
        /* <DEDUP_REMOVED lines=14> */
.L_x_121:
[----:B------:R-:W-:Y:S05]  /*37c0*/  BSYNC B0 ;  /* 0x0000000000007941 */ /* 0x000fea0003800000 */
.L_x_120:
[----:B------:R-:W0:Y:S01]  /*37d0*/  LDGDEPBAR ;  /* 0x00000000000079af */ /* 0x000e220000000000 */
[----:B------:R-:W-:Y:S01]  /*37e0*/  ULDC.64 UR20, c[0x0][0x3c8] ;  /* 0x0000f20000147ab9 */ /* 0x000fe20000000a00 */
[----:B------:R-:W-:Y:S01]  /*37f0*/  IMAD.SHL.U32 R234, R248, 0x4, RZ ;  /* 0x00000004f8ea7824 */ /* 0x000fe200078e00ff */
[----:B------:R-:W-:Y:S01]  /*3800*/  UISETP.NE.U32.AND UP1, UPT, UR20, URZ, UPT ;  /* 0x0000003f1400728c */ /* 0x000fe2000bf25070 */
[----:B------:R-:W-:Y:S01]  /*3810*/  SHF.R.S32.HI R8, RZ, 0x1f, R248 ;  /* 0x0000001fff087819 */ /* 0x000fe200000114f8 */
[----:B------:R-:W-:Y:S01]  /*3820*/  IMAD.MOV.U32 R228, RZ, RZ, 0x7f800000 ;  /* 0x7f800000ffe47424 */ /* 0x000fe200078e00ff */
[----:B------:R-:W-:Y:S01]  /*3830*/  USHF.R.S32.HI UR9, URZ, 0x1f, UR58 ;  /* 0x0000001f3f097899 */ /* 0x000fe2000801143a */
[----:B-1-3--:R-:W-:Y:S01]  /*3840*/  IADD3 R2, P1, R234, UR13, RZ ;  /* 0x0000000dea027c10 */ /* 0x00afe2000ff3e0ff */
[----:B------:R-:W-:Y:S01]  /*3850*/  UISETP.NE.AND.EX UP1, UPT, UR21, URZ, UPT, UP1 ;  /* 0x0000003f1500728c */ /* 0x000fe2000bf25310 */
[----:B------:R-:W-:Y:S01]  /*3860*/  SHF.L.U64.HI R0, R248, 0x2, R8 ;  /* 0x00000002f8007819 */ /* 0x000fe20000010208 */
[----:B------:R-:W-:Y:S01]  /*3870*/  IMAD.MOV.U32 R221, RZ, RZ, 0x7f800000 ;  /* 0x7f800000ffdd7424 */ /* 0x000fe200078e00ff */
[----:B------:R-:W-:Y:S01]  /*3880*/  ULDC UR46, c[0x0][0x2d0] ;  /* 0x0000b400002e7ab9 */ /* 0x000fe20000000800 */
[----:B------:R-:W-:Y:S01]  /*3890*/  IMAD.MOV.U32 R172, RZ, RZ, 0x20 ;  /* 0x00000020ffac7424 */ /* 0x000fe200078e00ff */
[----:B------:R-:W-:-:S02]  /*38a0*/  IADD3.X R3, R0, UR12, RZ, P1, !PT ;  /* 0x0000000c00037c10 */ /* 0x000fc40008ffe4ff */
[----:B------:R-:W-:Y:S01]  /*38b0*/  LEA R148, R215, UR4, 0x1 ;  /* 0x00000004d7947c11 */ /* 0x000fe2000f8e08ff */
[----:B------:R-:W-:Y:S01]  /*38c0*/  USHF.L.U32 UR18, UR38, 0x4, URZ ;  /* 0x0000000426127899 */ /* 0x000fe2000800063f */
[----:B------:R-:W-:Y:S01]  /*38d0*/  PLOP3.LUT P3, PT, PT, PT, UP1, 0x80, 0x0 ;  /* 0x000000000000781c */ /* 0x000fe20003f6f018 */
[----:B------:R-:W5:Y:S01]  /*38e0*/  @!P6 LDG.E R228, desc[UR6][R2.64] ;  /* 0x0000000602e4e981 */ /* 0x000f62000c1e1900 */
[----:B------:R-:W-:Y:S01]  /*38f0*/  @UP1 ULDC.64 UR22, c[0x0][0x3d0] ;  /* 0x0000f40000161ab9 */ /* 0x000fe20000000a00 */
[----:B------:R-:W-:Y:S01]  /*3900*/  @UP1 UMOV UR16, UR58 ;  /* 0x0000003a00101c82 */ /* 0x000fe20008000000 */
[----:B------:R-:W-:Y:S01]  /*3910*/  @UP1 UIMAD UR5, UR59, UR22, URZ ;  /* 0x000000163b0512a4 */ /* 0x000fe2000f8e023f */
[----:B------:R1:W5:Y:S01]  /*3920*/  @!P5 LDG.E R221, desc[UR6][R2.64+0x20] ;  /* 0x0000200602ddd981 */ /* 0x000362000c1e1900 */
[----:B------:R-:W-:Y:S01]  /*3930*/  @UP1 UMOV UR17, UR9 ;  /* 0x0000000900111c82 */ /* 0x000fe20008000000 */
[----:B------:R-:W-:-:S04]  /*3940*/  DEPBAR.LE SB0, 0x1 ;  /* 0x000080400000791a */ /* 0x000fc80000000000 */
[----:B------:R-:W-:Y:S01]  /*3950*/  BAR.SYNC.DEFER_BLOCKING 0x0 ;  /* 0x0000000000007b1d */ /* 0x000fe20000010000 */
[----:B------:R-:W-:Y:S02]  /*3960*/  @UP1 UIMAD.WIDE.U32 UR16, UR49, UR22, UR16 ;  /* 0x00000016311012a5 */ /* 0x000fe4000f8e0010 */
[----:B------:R-:W-:Y:S02]  /*3970*/  @UP1 UIMAD UR5, UR49, UR23, UR5 ;  /* 0x00000017310512a4 */ /* 0x000fe4000f8e0205 */
[----:B------:R-:W-:-:S03]  /*3980*/  @UP1 ULEA UR20, UP0, UR16, UR20, 0x2 ;  /* 0x0000001410141291 */ /* 0x000fc6000f80103f */
[----:B------:R-:W3:Y:S01]  /*3990*/  LDC R250, c[0x0][0x270] ;  /* 0x00009c00fffa7b82 */ /* 0x000ee20000000800 */
[----:B------:R-:W-:Y:S01]  /*39a0*/  @UP1 UIADD3 UR5, UR17, UR5, URZ ;  /* 0x0000000511051290 */ /* 0x000fe2000fffe03f */
[----:B------:R-:W-:Y:S01]  /*39b0*/  LEA.HI R0, R20, R21, RZ, 0x4 ;  /* 0x0000001514007211 */ /* 0x000fe200078f20ff */
[----:B------:R-:W-:Y:S02]  /*39c0*/  UIADD3 UR45, UR32, 0x40, UR45 ;  /* 0x00000040202d7890 */ /* 0x000fe4000fffe02d */
[----:B------:R-:W-:Y:S01]  /*39d0*/  @UP1 ULEA.HI.X UR21, UR16, UR21, UR5, 0x2, UP0 ;  /* 0x0000001510151291 */ /* 0x000fe200080f1405 */
[----:B------:R-:W-:Y:S02]  /*39e0*/  VIADD R4, R248, 0x1 ;  /* 0x00000001f8047836 */ /* 0x000fe40000000000 */
[----:B------:R-:W-:Y:S02]  /*39f0*/  IMAD.MOV.U32 R208, RZ, RZ, 0x20 ;  /* 0x00000020ffd07424 */ /* 0x000fe400078e00ff */
[----:B------:R-:W-:Y:S01]  /*3a00*/  IMAD.MOV.U32 R205, RZ, RZ, 0x40 ;  /* 0x00000040ffcd7424 */ /* 0x000fe200078e00ff */
[----:B------:R-:W-:Y:S01]  /*3a10*/  CS2R R94, SRZ ;  /* 0x00000000005e7805 */ /* 0x000fe2000001ff00 */
[----:B------:R-:W-:Y:S01]  /*3a20*/  IMAD.MOV.U32 R220, RZ, RZ, R218 ;  /* 0x000000ffffdc7224 */ /* 0x000fe200078e00da */
[----:B------:R-:W-:Y:S01]  /*3a30*/  CS2R R92, SRZ ;  /* 0x00000000005c7805 */ /* 0x000fe2000001ff00 */
[----:B-1----:R-:W-:Y:S01]  /*3a40*/  IMAD.U32 R2, RZ, RZ, UR20 ;  /* 0x00000014ff027e24 */ /* 0x002fe2000f8e00ff */
[----:B------:R-:W-:Y:S01]  /*3a50*/  LOP3.LUT R0, R0, 0xfffffff0, RZ, 0xc0, !PT ;  /* 0xfffffff000007812 */ /* 0x000fe200078ec0ff */
[----:B------:R-:W-:Y:S01]  /*3a60*/  IMAD.U32 R3, RZ, RZ, UR21 ;  /* 0x00000015ff037e24 */ /* 0x000fe2000f8e00ff */
[----:B------:R-:W-:Y:S01]  /*3a70*/  @UP1 ULDC UR5, c[0x0][0x2e8] ;  /* 0x0000ba0000051ab9 */ /* 0x000fe20000000800 */
[----:B------:R1:W1:Y:S01]  /*3a80*/  LDSM.16.M88.4 R112, [R148+0x10000] ;  /* 0x010000009470783b */ /* 0x0002620000000200 */
[----:B------:R-:W-:-:S02]  /*3a90*/  UIADD3 UR33, UR18, 0x40, URZ ;  /* 0x0000004012217890 */ /* 0x000fc4000fffe03f */
[----:B------:R-:W-:Y:S01]  /*3aa0*/  UIADD3 UR26, UR18, 0x60, URZ ;  /* 0x00000060121a7890 */ /* 0x000fe2000fffe03f */
[----:B------:R2:W4:Y:S01]  /*3ab0*/  @P3 LDG.E R7, desc[UR6][R2.64] ;  /* 0x0000000602073981 */ /* 0x000522000c1e1900 */
[----:B------:R-:W-:Y:S02]  /*3ac0*/  CS2R R98, SRZ ;  /* 0x0000000000627805 */ /* 0x000fe4000001ff00 */
[----:B------:R-:W-:Y:S02]  /*3ad0*/  CS2R R96, SRZ ;  /* 0x0000000000607805 */ /* 0x000fe4000001ff00 */
[----:B------:R-:W-:Y:S01]  /*3ae0*/  CS2R R90, SRZ ;  /* 0x00000000005a7805 */ /* 0x000fe2000001ff00 */
[----:B------:R1:W1:Y:S01]  /*3af0*/  LDSM.16.M88.4 R116, [R148+0x10800] ;  /* 0x010800009474783b */ /* 0x0002620000000200 */
[----:B------:R-:W-:Y:S02]  /*3b00*/  CS2R R88, SRZ ;  /* 0x0000000000587805 */ /* 0x000fe4000001ff00 */
[----:B------:R-:W-:-:S02]  /*3b10*/  CS2R R86, SRZ ;  /* 0x0000000000567805 */ /* 0x000fc4000001ff00 */
[----:B------:R-:W-:Y:S01]  /*3b20*/  CS2R R84, SRZ ;  /* 0x0000000000547805 */ /* 0x000fe2000001ff00 */
[----:B------:R1:W1:Y:S01]  /*3b30*/  LDSM.16.M88.4 R144, [R148+0x12000] ;  /* 0x012000009490783b */ /* 0x0002620000000200 */
[----:B------:R-:W-:Y:S01]  /*3b40*/  IMAD.IADD R0, R21, 0x1, -R0 ;  /* 0x0000000115007824 */ /* 0x000fe200078e0a00 */
[----:B------:R-:W4:Y:S01]  /*3b50*/  @P3 MUFU.RCP R6, UR5 ;  /* 0x0000000500063d08 */ /* 0x000f220008001000 */
[----:B------:R-:W-:Y:S01]  /*3b60*/  CS2R R78, SRZ ;  /* 0x00000000004e7805 */ /* 0x000fe2000001ff00 */
[----:B------:R-:W1:Y:S01]  /*3b70*/  LDSM.16.M88.4 R148, [R148+0x12800] ;  /* 0x012800009494783b */ /* 0x000e620000000200 */
[----:B------:R-:W-:Y:S02]  /*3b80*/  CS2R R76, SRZ ;  /* 0x00000000004c7805 */ /* 0x000fe4000001ff00 */
[----:B------:R-:W-:Y:S02]  /*3b90*/  CS2R R82, SRZ ;  /* 0x0000000000527805 */ /* 0x000fe4000001ff00 */
[----:B------:R-:W-:Y:S01]  /*3ba0*/  CS2R R80, SRZ ;  /* 0x0000000000507805 */ /* 0x000fe2000001ff00 */
[----:B------:R1:W1:Y:S01]  /*3bb0*/  LDSM.16.M88.4 R120, [R206] ;  /* 0x00000000ce78783b */ /* 0x0002620000000200 */
[----:B------:R-:W-:-:S02]  /*3bc0*/  CS2R R74, SRZ ;  /* 0x00000000004a7805 */ /* 0x000fc4000001ff00 */
[----:B------:R-:W-:Y:S02]  /*3bd0*/  CS2R R72, SRZ ;  /* 0x0000000000487805 */ /* 0x000fe4000001ff00 */
[----:B------:R-:W-:Y:S01]  /*3be0*/  CS2R R70, SRZ ;  /* 0x0000000000467805 */ /* 0x000fe2000001ff00 */
[----:B------:R1:W1:Y:S01]  /*3bf0*/  LDSM.16.M88.4 R124, [R206+0x800] ;  /* 0x00080000ce7c783b */ /* 0x0002620000000200 */
[----:B------:R-:W-:Y:S02]  /*3c00*/  CS2R R68, SRZ ;  /* 0x0000000000447805 */ /* 0x000fe4000001ff00 */
[----:B------:R-:W-:Y:S02]  /*3c10*/  CS2R R46, SRZ ;  /* 0x00000000002e7805 */ /* 0x000fe4000001ff00 */
[----:B------:R-:W-:Y:S01]  /*3c20*/  CS2R R44, SRZ ;  /* 0x00000000002c7805 */ /* 0x000fe2000001ff00 */
[----:B------:R1:W1:Y:S01]  /*3c30*/  LDSM.16.M88.4 R128, [R204] ;  /* 0x00000000cc80783b */ /* 0x0002620000000200 */
[----:B--2---:R-:W-:-:S02]  /*3c40*/  LEA.HI R3, R20, R21, RZ, 0x3 ;  /* 0x0000001514037211 */ /* 0x004fc400078f18ff */
[----:B------:R-:W-:Y:S02]  /*3c50*/  CS2R R50, SRZ ;  /* 0x0000000000327805 */ /* 0x000fe4000001ff00 */
[----:B------:R-:W-:Y:S01]  /*3c60*/  CS2R R48, SRZ ;  /* 0x0000000000307805 */ /* 0x000fe2000001ff00 */
[----:B------:R2:W1:Y:S01]  /*3c70*/  LDSM.16.M88.4 R132, [R204+0x800] ;  /* 0x00080000cc84783b */ /* 0x0004620000000200 */
[----:B------:R-:W-:Y:S02]  /*3c80*/  LOP3.LUT R3, R3, 0xfffffff8, RZ, 0xc0, !PT ;  /* 0xfffffff803037812 */ /* 0x000fe400078ec0ff */
[----:B------:R-:W-:Y:S02]  /*3c90*/  CS2R R42, SRZ ;  /* 0x00000000002a7805 */ /* 0x000fe4000001ff00 */
[----:B------:R-:W-:Y:S01]  /*3ca0*/  CS2R R40, SRZ ;  /* 0x0000000000287805 */ /* 0x000fe2000001ff00 */
[----:B------:R2:W1:Y:S01]  /*3cb0*/  LDSM.16.M88.4 R152, [R206+0x2000] ;  /* 0x00200000ce98783b */ /* 0x0004620000000200 */
[----:B------:R-:W-:Y:S01]  /*3cc0*/  CS2R R38, SRZ ;  /* 0x0000000000267805 */ /* 0x000fe2000001ff00 */
[----:B------:R-:W-:Y:S01]  /*3cd0*/  IMAD.IADD R5, R21, 0x1, -R3 ;  /* 0x0000000115057824 */ /* 0x000fe200078e0a03 */
[----:B------:R-:W-:Y:S01]  /*3ce0*/  CS2R R36, SRZ ;  /* 0x0000000000247805 */ /* 0x000fe2000001ff00 */
[----:B------:R2:W1:Y:S01]  /*3cf0*/  LDSM.16.M88.4 R156, [R206+0x2800] ;  /* 0x00280000ce9c783b */ /* 0x0004620000000200 */
[----:B------:R-:W-:-:S02]  /*3d00*/  CS2R R30, SRZ ;  /* 0x00000000001e7805 */ /* 0x000fc4000001ff00 */
[----:B------:R-:W-:Y:S02]  /*3d10*/  CS2R R28, SRZ ;  /* 0x00000000001c7805 */ /* 0x000fe4000001ff00 */
[----:B------:R-:W-:Y:S01]  /*3d20*/  LOP3.LUT P4, RZ, R5, 0x2, RZ, 0xc0, !PT ;  /* 0x0000000205ff7812 */ /* 0x000fe2000788c0ff */
[----:B------:R2:W1:Y:S01]  /*3d30*/  LDSM.16.M88.4 R160, [R204+0x2000] ;  /* 0x00200000cca0783b */ /* 0x0004620000000200 */
[----:B------:R-:W-:Y:S02]  /*3d40*/  CS2R R34, SRZ ;  /* 0x0000000000227805 */ /* 0x000fe4000001ff00 */
[----:B------:R-:W-:Y:S02]  /*3d50*/  CS2R R32, SRZ ;  /* 0x0000000000207805 */ /* 0x000fe4000001ff00 */
[----:B------:R-:W-:Y:S01]  /*3d60*/  SEL R172, R172, 0xffffffe0, !P4 ;  /* 0xffffffe0acac7807 */ /* 0x000fe20006000000 */
[----:B------:R2:W1:Y:S01]  /*3d70*/  LDSM.16.M88.4 R164, [R204+0x2800] ;  /* 0x00280000cca4783b */ /* 0x0004620000000200 */
[----:B------:R-:W-:-:S02]  /*3d80*/  CS2R R26, SRZ ;  /* 0x00000000001a7805 */ /* 0x000fc4000001ff00 */
[----:B------:R-:W-:Y:S02]  /*3d90*/  CS2R R24, SRZ ;  /* 0x0000000000187805 */ /* 0x000fe4000001ff00 */
[----:B------:R-:W-:Y:S01]  /*3da0*/  CS2R R22, SRZ ;  /* 0x0000000000167805 */ /* 0x000fe2000001ff00 */
[----:B------:R-:W-:Y:S01]  /*3db0*/  IMAD.IADD R172, R172, 0x1, R204 ;  /* 0x00000001acac7824 */ /* 0x000fe200078e02cc */
[----:B------:R-:W-:Y:S01]  /*3dc0*/  SHF.R.S32.HI R2, RZ, 0x1f, R0 ;  /* 0x0000001fff027819 */ /* 0x000fe20000011400 */
[----:B------:R-:W-:Y:S01]  /*3dd0*/  UIMAD UR42, UR38, 0x18, URZ ;  /* 0x00000018262a78a4 */ /* 0x000fe2000f8e023f */
[----:B------:R-:W-:Y:S01]  /*3de0*/  SHF.L.U64.HI R242, R248, 0x2, R8 ;  /* 0x00000002f8f27819 */ /* 0x000fe20000010208 */
[----:B------:R-:W-:Y:S01]  /*3df0*/  USHF.L.U32 UR41, UR38, 0x5, URZ ;  /* 0x0000000526297899 */ /* 0x000fe2000800063f */
[----:B------:R2:W1:Y:S01]  /*3e00*/  LDSM.16.M88.4 R136, [R172] ;  /* 0x00000000ac88783b */ /* 0x0004620000000200 */
[----:B------:R-:W-:Y:S02]  /*3e10*/  UIMAD UR40, UR38, 0x28, URZ ;  /* 0x00000028262878a4 */ /* 0x000fe4000f8e023f */
[----:B------:R-:W-:Y:S01]  /*3e20*/  UIMAD UR39, UR38, 0x30, URZ ;  /* 0x00000030262778a4 */ /* 0x000fe2000f8e023f */
[----:B------:R2:W1:Y:S01]  /*3e30*/  LDSM.16.M88.4 R140, [R172+0x800] ;  /* 0x00080000ac8c783b */ /* 0x0004620000000200 */
[----:B------:R-:W-:Y:S01]  /*3e40*/  UIADD3 UR37, UR18, 0x40, URZ ;  /* 0x0000004012257890 */ /* 0x000fe2000fffe03f */
[----:B------:R-:W-:-:S02]  /*3e50*/  ULDC UR47, c[0x0][0x2dc] ;  /* 0x0000b700002f7ab9 */ /* 0x000fc40000000800 */
[----:B------:R2:W1:Y:S01]  /*3e60*/  LDSM.16.M88.4 R168, [R172+0x2000] ;  /* 0x00200000aca8783b */ /* 0x0004620000000200 */
[----:B------:R-:W-:-:S03]  /*3e70*/  ULDC UR17, c[0x0][0x2ec] ;  /* 0x0000bb0000117ab9 */ /* 0x000fc60000000800 */
[----:B------:R-:W1:Y:S01]  /*3e80*/  LDSM.16.M88.4 R172, [R172+0x2800] ;  /* 0x00280000acac783b */ /* 0x000e620000000200 */
[----:B------:R-:W-:-:S04]  /*3e90*/  LEA.HI R2, R2, R0, RZ, 0x3 ;  /* 0x0000000002027211 */ /* 0x000fc800078f18ff */
[----:B------:R-:W-:Y:S01]  /*3ea0*/  LOP3.LUT R2, R2, 0xfffffff8, RZ, 0xc0, !PT ;  /* 0xfffffff802027812 */ /* 0x000fe200078ec0ff */
[----:B------:R-:W-:Y:S01]  /*3eb0*/  IMAD.U32 R3, RZ, RZ, UR32 ;  /* 0x00000020ff037e24 */ /* 0x000fe2000f8e00ff */
[----:B------:R-:W-:-:S03]  /*3ec0*/  USHF.L.U32 UR16, UR38, 0x3, URZ ;  /* 0x0000000326107899 */ /* 0x000fc6000800063f */
[----:B------:R-:W-:Y:S01]  /*3ed0*/  IMAD.IADD R2, R0, 0x1, -R2 ;  /* 0x0000000100027824 */ /* 0x000fe200078e0a02 */
[----:B------:R-:W-:Y:S02]  /*3ee0*/  UIADD3 UR32, UR18, 0x20, URZ ;  /* 0x0000002012207890 */ /* 0x000fe4000fffe03f */
[----:B------:R-:W-:Y:S02]  /*3ef0*/  UIADD3 UR33, UR16, UR33, URZ ;  /* 0x0000002110217290 */ /* 0x000fe4000fffe03f */
[----:B------:R-:W-:Y:S01]  /*3f00*/  R2P PR, R2, 0x6 ;  /* 0x0000000602007804 */ /* 0x000fe20000000000 */
[----:B------:R-:W-:Y:S02]  /*3f10*/  UIADD3 UR31, UR16, UR32, URZ ;  /* 0x00000020101f7290 */ /* 0x000fe4000fffe03f */
[----:B------:R-:W-:Y:S01]  /*3f20*/  UIADD3 UR23, UR16, UR26, URZ ;  /* 0x0000001a10177290 */ /* 0x000fe2000fffe03f */
[----:B------:R-:W-:Y:S01]  /*3f30*/  IADD3 R244, R4, UR11, -R3 ;  /* 0x0000000b04f47c10 */ /* 0x000fe2000fffe803 */
[----:B------:R-:W-:Y:S01]  /*3f40*/  VIADD R2, R214, 0x2000 ;  /* 0x00002000d6027836 */ /* 0x000fe20000000000 */
[----:B------:R-:W-:Y:S01]  /*3f50*/  UIADD3 UR30, UR16, UR31, URZ ;  /* 0x0000001f101e7290 */ /* 0x000fe2000fffe03f */
[----:B------:R-:W-:Y:S01]  /*3f60*/  VIADD R3, R213, 0x2000 ;  /* 0x00002000d5037836 */ /* 0x000fe20000000000 */
[----:B------:R-:W-:Y:S01]  /*3f70*/  UIADD3 UR27, UR16, UR33, URZ ;  /* 0x00000021101b7290 */ /* 0x000fe2000fffe03f */
[----:B------:R-:W-:Y:S01]  /*3f80*/  SEL R208, R208, 0xffffffe0, !P1 ;  /* 0xffffffe0d0d07807 */ /* 0x000fe20004800000 */
[----:B------:R-:W-:Y:S01]  /*3f90*/  UIADD3 UR22, UR16, UR23, URZ ;  /* 0x0000001710167290 */ /* 0x000fe2000fffe03f */
[----:B------:R-:W-:Y:S01]  /*3fa0*/  SEL R205, R205, 0xffffffc0, !P2 ;  /* 0xffffffc0cdcd7807 */ /* 0x000fe20005000000 */
[----:B------:R-:W-:Y:S01]  /*3fb0*/  UIADD3 UR29, UR16, UR30, URZ ;  /* 0x0000001e101d7290 */ /* 0x000fe2000fffe03f */
[----:B------:R-:W-:Y:S01]  /*3fc0*/  SEL R2, R2, R214, !P0 ;  /* 0x000000d602027207 */ /* 0x000fe20004000000 */
[----:B------:R-:W-:Y:S01]  /*3fd0*/  UIADD3 UR25, UR16, UR27, URZ ;  /* 0x0000001b10197290 */ /* 0x000fe2000fffe03f */
[----:B------:R-:W-:Y:S01]  /*3fe0*/  SEL R3, R3, R213, !P0 ;  /* 0x000000d503037207 */ /* 0x000fe20004000000 */
[----:B------:R-:W-:Y:S01]  /*3ff0*/  UIADD3 UR21, UR16, UR22, URZ ;  /* 0x0000001610157290 */ /* 0x000fe2000fffe03f */
[----:B------:R-:W-:Y:S01]  /*4000*/  IMAD.IADD R209, R210, 0x1, R208 ;  /* 0x00000001d2d17824 */ /* 0x000fe200078e02d0 */
[----:B------:R-:W-:Y:S01]  /*4010*/  UIADD3 UR28, UR16, UR29, URZ ;  /* 0x0000001d101c7290 */ /* 0x000fe2000fffe03f */
[----:B------:R-:W-:Y:S01]  /*4020*/  CS2R R20, SRZ ;  /* 0x0000000000147805 */ /* 0x000fe2000001ff00 */
[----:B------:R-:W-:Y:S01]  /*4030*/  UIADD3 UR24, UR16, UR25, URZ ;  /* 0x0000001910187290 */ /* 0x000fe2000fffe03f */
[----:B------:R-:W-:Y:S01]  /*4040*/  LEA R200, R2, UR4, 0x1 ;  /* 0x0000000402c87c11 */ /* 0x000fe2000f8e08ff */
[----:B------:R-:W-:Y:S01]  /*4050*/  UIADD3 UR20, UR16, UR21, URZ ;  /* 0x0000001510147290 */ /* 0x000fe2000fffe03f */
[----:B------:R-:W-:Y:S01]  /*4060*/  LEA R203, R3, UR4, 0x1 ;  /* 0x0000000403cb7c11 */ /* 0x000fe2000f8e08ff */
[----:B------:R-:W-:-:S02]  /*4070*/  IMAD.IADD R211, R210, 0x1, R205 ;  /* 0x00000001d2d37824 */ /* 0x000fc400078e02cd */
[----:B------:R-:W-:Y:S01]  /*4080*/  IMAD.IADD R212, R205, 0x1, R209 ;  /* 0x00000001cdd47824 */ /* 0x000fe200078e02d1 */
[----:B------:R-:W-:Y:S01]  /*4090*/  UMOV UR5, URZ ;  /* 0x0000003f00057c82 */ /* 0x000fe20008000000 */
[----:B------:R-:W-:Y:S02]  /*40a0*/  UIMAD UR38, UR38, 0x38, URZ ;  /* 0x00000038262678a4 */ /* 0x000fe4000f8e023f */
[----:B------:R-:W-:Y:S02]  /*40b0*/  UIADD3 UR45, UR45, -UR11, URZ ;  /* 0x8000000b2d2d7290 */ /* 0x000fe4000fffe03f */
[----:B------:R-:W-:Y:S02]  /*40c0*/  UIADD3 UR36, UR16, UR28, URZ ;  /* 0x0000001c10247290 */ /* 0x000fe4000fffe03f */
[----:B------:R-:W-:Y:S02]  /*40d0*/  UIADD3 UR35, UR16, UR24, URZ ;  /* 0x0000001810237290 */ /* 0x000fe4000fffe03f */
[----:B------:R-:W-:Y:S01]  /*40e0*/  UIADD3 UR34, UR16, UR20, URZ ;  /* 0x0000001410227290 */ /* 0x000fe2000fffe03f */
[----:B----4-:R-:W-:-:S05]  /*40f0*/  @P3 FMUL.FTZ R0, R7, R6 ;  /* 0x0000000607003220 */ /* 0x010fca0000410000 */
[----:B------:R-:W-:Y:S01]  /*4100*/  @P3 R2UR UR9, R0 ;  /* 0x00000000000932ca */ /* 0x000fe200000e0000 */
[----:B------:R-:W-:-:S04]  /*4110*/  IMAD.U32 R0, RZ, RZ, UR19 ;  /* 0x00000013ff007e24 */ /* 0x000fc8000f8e00ff */
[----:B------:R-:W-:-:S04]  /*4120*/  IMAD R0, R0, 0x40, R245 ;  /* 0x0000004000007824 */ /* 0x000fc800078e02f5 */
[C---:B------:R-:W-:Y:S02]  /*4130*/  VIADD R241, R0.reuse, 0x19 ;  /* 0x0000001900f17836 */ /* 0x040fe40000000000 */
[C---:B------:R-:W-:Y:S02]  /*4140*/  VIADD R240, R0.reuse, 0x18 ;  /* 0x0000001800f07836 */ /* 0x040fe40000000000 */
[C---:B------:R-:W-:Y:S02]  /*4150*/  VIADD R239, R0.reuse, 0x11 ;  /* 0x0000001100ef7836 */ /* 0x040fe40000000000 */
[C---:B------:R-:W-:Y:S02]  /*4160*/  VIADD R238, R0.reuse, 0x10 ;  /* 0x0000001000ee7836 */ /* 0x040fe40000000000 */
[C---:B------:R-:W-:Y:S02]  /*4170*/  VIADD R237, R0.reuse, 0x9 ;  /* 0x0000000900ed7836 */ /* 0x040fe40000000000 */
[----:B------:R-:W-:-:S02]  /*4180*/  VIADD R236, R0, 0x8 ;  /* 0x0000000800ec7836 */ /* 0x000fc40000000000 */
[----:B------:R-:W-:Y:S01]  /*4190*/  VIADD R235, R0, 0x1 ;  /* 0x0000000100eb7836 */ /* 0x000fe20000000000 */
[----:B------:R-:W-:Y:S02]  /*41a0*/  I2FP.F32.S32 R241, R241 ;  /* 0x000000f100f17245 */ /* 0x000fe40000201400 */
[----:B------:R-:W-:Y:S02]  /*41b0*/  I2FP.F32.S32 R240, R240 ;  /* 0x000000f000f07245 */ /* 0x000fe40000201400 */
[----:B------:R-:W-:Y:S02]  /*41c0*/  I2FP.F32.S32 R239, R239 ;  /* 0x000000ef00ef7245 */ /* 0x000fe40000201400 */
[----:B------:R-:W-:Y:S02]  /*41d0*/  I2FP.F32.S32 R238, R238 ;  /* 0x000000ee00ee7245 */ /* 0x000fe40000201400 */
[----:B------:R-:W-:Y:S02]  /*41e0*/  I2FP.F32.S32 R237, R237 ;  /* 0x000000ed00ed7245 */ /* 0x000fe40000201400 */
[----:B------:R-:W-:-:S02]  /*41f0*/  I2FP.F32.S32 R236, R236 ;  /* 0x000000ec00ec7245 */ /* 0x000fc40000201400 */
[----:B------:R-:W-:Y:S01]  /*4200*/  I2FP.F32.S32 R235, R235 ;  /* 0x000000eb00eb7245 */ /* 0x000fe20000201400 */
[----:B-123--:R-:W-:-:S06]  /*4210*/  @UP1 UMOV UR5, UR9 ;  /* 0x0000000900051c82 */ /* 0x00efcc0008000000 */
.L_x_124:
[----:B------:R-:W0:Y:S01]  /*4220*/  LDGDEPBAR ;  /* 0x00000000000079af */ /* 0x000e220000000000 */
[----:B------:R-:W-:Y:S01]  /*4230*/  LEA R0, R215, UR4, 0x1 ;  /* 0x00000004d7007c11 */ /* 0x000fe2000f8e08ff */
[----:B------:R-:W-:Y:S01]  /*4240*/  USHF.L.U32 UR9, UR8, 0x6, URZ ;  /* 0x0000000608097899 */ /* 0x000fe2000800063f */
[C---:B------:R-:W-:Y:S01]  /*4250*/  IADD3 R2, R203.reuse, R208, RZ ;  /* 0x000000d0cb027210 */ /* 0x040fe20007ffe0ff */
[----:B------:R-:W-:Y:S01]  /*4260*/  USHF.L.U32 UR10, UR19, 0x6, URZ ;  /* 0x00000006130a7899 */ /* 0x000fe2000800063f */
[-C--:B------:R-:W-:Y:S01]  /*4270*/  IADD3 R3, R203, R205.reuse, RZ ;  /* 0x000000cdcb037210 */ /* 0x080fe20007ffe0ff */
[----:B------:R-:W-:Y:S01]  /*4280*/  UISETP.GE.AND UP0, UPT, UR9, UR45, UPT ;  /* 0x0000002d0900728c */ /* 0x000fe2000bf06270 */
[----:B------:R-:W-:Y:S01]  /*4290*/  IADD3 R176, R2, R205, RZ ;  /* 0x000000cd02b07210 */ /* 0x000fe20007ffe0ff */
[----:B------:R-:W-:Y:S01]  /*42a0*/  UIADD3 UR10, UR10, 0x40, URZ ;  /* 0x000000400a0a7890 */ /* 0x000fe2000fffe03f */
[----:B-----5:R-:W-:Y:S01]  /*42b0*/  FSETP.NEU.FTZ.AND P1, PT, R228, -INF , PT ;  /* 0xff800000e400780b */ /* 0x020fe20003f3d000 */
[----:B------:R-:W-:Y:S01]  /*42c0*/  UISETP.GT.AND UP3, UPT, UR8, UR43, UPT ;  /* 0x0000002b0800728c */ /* 0x000fe2000bf64270 */
[----:B------:R-:W-:Y:S01]  /*42d0*/  MOV R177, 0x8 ;  /* 0x0000000800b17802 */ /* 0x000fe20000000f00 */
[----:B------:R-:W-:Y:S06]  /*42e0*/  UISETP.LT.AND UP0, UPT, UR10, UR11, UP0 ;  /* 0x0000000b0a00728c */ /* 0x000fec0008701270 */
[----:B------:R-:W-:Y:S01]  /*42f0*/  PLOP3.LUT P0, PT, PT, PT, UP0, 0x80, 0x0 ;  /* 0x000000000000781c */ /* 0x000fe20003f0f008 */
[----:B------:R-:W-:Y:S04]  /*4300*/  DEPBAR.LE SB0, 0x0 ;  /* 0x000080000000791a */ /* 0x000fe80000000000 */
[----:B------:R-:W-:Y:S06]  /*4310*/  BAR.SYNC.DEFER_BLOCKING 0x0 ;  /* 0x0000000000007b1d */ /* 0x000fec0000010000 */
[----:B------:R-:W-:Y:S08]  /*4320*/  LDSM.16.M88.4 R16, [R203] ;  /* 0x00000000cb10783b */ /* 0x000ff00000000200 */
[----:B------:R-:W1:Y:S08]  /*4330*/  LDSM.16.M88.4 R8, [R0+0xc000] ;  /* 0x00c000000008783b */ /* 0x000e700000000200 */
[----:B------:R-:W2:Y:S08]  /*4340*/  LDSM.16.M88.4 R52, [R0+0xc800] ;  /* 0x00c800000034783b */ /* 0x000eb00000000200 */
[----:B------:R-:W-:Y:S08]  /*4350*/  LDSM.16.M88.4 R56, [R2] ;  /* 0x000000000238783b */ /* 0x000ff00000000200 */
[----:B------:R-:W3:Y:S08]  /*4360*/  LDSM.16.M88.4 R60, [R206+-0x4000] ;  /* 0xffc00000ce3c783b */ /* 0x000ef00000000200 */
[----:B------:R-:W4:Y:S01]  /*4370*/  LDSM.16.M88.4 R64, [R206+-0x3800] ;  /* 0xffc80000ce40783b */ /* 0x000f220000000200 */
[C---:B-1----:R-:W-:Y:S07]  /*4380*/  HMMA.16816.F32 R4, R16.reuse, R8, RZ ;  /* 0x000000081004723c */ /* 0x042fee00000018ff */
[----:B------:R-:W-:Y:S01]  /*4390*/  LDSM.16.M88.4 R100, [R3] ;  /* 0x000000000364783b */ /* 0x000fe20000000200 */
[C---:B------:R-:W-:Y:S07]  /*43a0*/  HMMA.16816.F32 R8, R16.reuse, R10, RZ ;  /* 0x0000000a1008723c */ /* 0x040fee00000018ff */
[----:B------:R-:W1:Y:S01]  /*43b0*/  LDSM.16.M88.4 R104, [R204+-0x4000] ;  /* 0xffc00000cc68783b */ /* 0x000e620000000200 */
[C---:B--2---:R-:W-:Y:S07]  /*43c0*/  HMMA.16816.F32 R12, R16.reuse, R52, RZ ;  /* 0x00000034100c723c */ /* 0x044fee00000018ff */
[----:B------:R-:W-:Y:S01]  /*43d0*/  LDSM.16.M88.4 R108, [R207] ;  /* 0x00000000cf6c783b */ /* 0x000fe20000000200 */
[----:B------:R-:W-:Y:S06]  /*43e0*/  HMMA.16816.F32 R16, R16, R54, RZ ;  /* 0x000000361010723c */ /* 0x000fec00000018ff */
[C---:B---3--:R-:W-:Y:S01]  /*43f0*/  HMMA.16816.F32 R4, R56.reuse, R60, R4 ;  /* 0x0000003c3804723c */ /* 0x048fe20000001804 */
[----:B------:R-:W2:Y:S05]  /*4400*/  LDSM.16.M88.4 R52, [R204+-0x3800] ;  /* 0xffc80000cc34783b */ /* 0x000eaa0000000200 */
[C---:B------:R-:W-:Y:S03]  /*4410*/  HMMA.16816.F32 R8, R56.reuse, R62, R8 ;  /* 0x0000003e3808723c */ /* 0x040fe60000001808 */
[----:B------:R-:W3:Y:S03]  /*4420*/  LDSM.16.M88.4 R60, [R176] ;  /* 0x00000000b03c783b */ /* 0x000ee60000000200 */
[C---:B----4-:R-:W-:Y:S06]  /*4430*/  HMMA.16816.F32 R12, R56.reuse, R64, R12 ;  /* 0x00000040380c723c */ /* 0x050fec000000180c */
[----:B------:R-:W-:Y:S01]  /*4440*/  HMMA.16816.F32 R16, R56, R66, R16 ;  /* 0x000000423810723c */ /* 0x000fe20000001810 */
[----:B------:R-:W4:Y:S05]  /*4450*/  LDSM.16.M88.4 R56, [R207+0x800] ;  /* 0x00080000cf38783b */ /* 0x000f2a0000000200 */
[C---:B-1----:R-:W-:Y:S03]  /*4460*/  HMMA.16816.F32 R4, R100.reuse, R104, R4 ;  /* 0x000000686404723c */ /* 0x042fe60000001804 */
[----:B------:R-:W-:Y:S03]  /*4470*/  LDSM.16.M88.4 R64, [R203+0x2000] ;  /* 0x00200000cb40783b */ /* 0x000fe60000000200 */
[C---:B------:R-:W-:Y:S05]  /*4480*/  HMMA.16816.F32 R8, R100.reuse, R106, R8 ;  /* 0x0000006a6408723c */ /* 0x040fea0000001808 */
[----:B------:R-:W1:Y:S01]  /*4490*/  LDSM.16.M88.4 R104, [R0+0xe000] ;  /* 0x00e000000068783b */ /* 0x000e620000000200 */
[C---:B--2---:R-:W-:Y:S06]  /*44a0*/  HMMA.16816.F32 R12, R100.reuse, R52, R12 ;  /* 0x00000034640c723c */ /* 0x044fec000000180c */
[----:B------:R-:W-:Y:S01]  /*44b0*/  HMMA.16816.F32 R16, R100, R54, R16 ;  /* 0x000000366410723c */ /* 0x000fe20000001810 */
[----:B------:R2:W1:Y:S05]  /*44c0*/  LDSM.16.M88.4 R52, [R0+0xe800] ;  /* 0x00e800000034783b */ /* 0x00046a0000000200 */
[C---:B---3--:R-:W-:Y:S03]  /*44d0*/  HMMA.16816.F32 R4, R60.reuse, R108, R4 ;  /* 0x0000006c3c04723c */ /* 0x048fe60000001804 */
[----:B------:R3:W-:Y:S03]  /*44e0*/  LDSM.16.M88.4 R100, [R2+0x2000] ;  /* 0x002000000264783b */ /* 0x0007e60000000200 */
[C---:B------:R-:W-:Y:S05]  /*44f0*/  HMMA.16816.F32 R8, R60.reuse, R110, R8 ;  /* 0x0000006e3c08723c */ /* 0x040fea0000001808 */
[----:B------:R-:W3:Y:S01]  /*4500*/  LDSM.16.M88.4 R108, [R206+-0x2000] ;  /* 0xffe00000ce6c783b */ /* 0x000ee20000000200 */
[C---:B----4-:R-:W-:Y:S06]  /*4510*/  HMMA.16816.F32 R12, R60.reuse, R56, R12 ;  /* 0x000000383c0c723c */ /* 0x050fec000000180c */
[----:B------:R-:W-:Y:S01]  /*4520*/  HMMA.16816.F32 R16, R60, R58, R16 ;  /* 0x0000003a3c10723c */ /* 0x000fe20000001810 */
[----:B------:R-:W4:Y:S01]  /*4530*/  LDSM.16.M88.4 R56, [R206+-0x1800] ;  /* 0xffe80000ce38783b */ /* 0x000f220000000200 */
[----:B--2---:R-:W-:Y:S04]  /*4540*/  IMAD.U32 R0, RZ, RZ, UR19 ;  /* 0x00000013ff007e24 */ /* 0x004fe8000f8e00ff */
[C---:B-1----:R-:W-:Y:S03]  /*4550*/  HMMA.16816.F32 R4, R64.reuse, R104, R4 ;  /* 0x000000684004723c */ /* 0x042fe60000001804 */
[----:B------:R1:W-:Y:S02]  /*4560*/  LDSM.16.M88.4 R60, [R3+0x2000] ;  /* 0x00200000033c783b */ /* 0x0003e40000000200 */
[----:B------:R-:W-:Y:S01]  /*4570*/  LEA R0, R0, R245, 0x6 ;  /* 0x000000f500007211 */ /* 0x000fe200078e30ff */
[C---:B------:R-:W-:Y:S05]  /*4580*/  HMMA.16816.F32 R8, R64.reuse, R106, R8 ;  /* 0x0000006a4008723c */ /* 0x040fea0000001808 */
[----:B------:R-:W2:Y:S01]  /*4590*/  LDSM.16.M88.4 R104, [R204+-0x2000] ;  /* 0xffe00000cc68783b */ /* 0x000ea20000000200 */
[C---:B------:R-:W-:Y:S05]  /*45a0*/  HMMA.16816.F32 R12, R64.reuse, R52, R12 ;  /* 0x00000034400c723c */ /* 0x040fea000000180c */
[----:B---3--:R-:W-:Y:S01]  /*45b0*/  I2FP.F32.S32 R2, R0 ;  /* 0x0000000000027245 */ /* 0x008fe20000201400 */
[----:B------:R-:W-:Y:S01]  /*45c0*/  HMMA.16816.F32 R16, R64, R54, R16 ;  /* 0x000000364010723c */ /* 0x000fe20000001810 */
[----:B------:R-:W3:Y:S04]  /*45d0*/  LDSM.16.M88.4 R52, [R204+-0x1800] ;  /* 0xffe80000cc34783b */ /* 0x000ee80000000200 */
[----:B-1----:R-:W-:Y:S01]  /*45e0*/  @!P0 IADD3 R3, R244, UR9, RZ ;  /* 0x00000009f4038c10 */ /* 0x002fe2000fffe0ff */
[C---:B------:R-:W-:Y:S03]  /*45f0*/  HMMA.16816.F32 R4, R100.reuse, R108, R4 ;  /* 0x0000006c6404723c */ /* 0x040fe60000001804 */
[----:B------:R-:W-:Y:S03]  /*4600*/  LDSM.16.M88.4 R64, [R176+0x2000] ;  /* 0x00200000b040783b */ /* 0x000fe60000000200 */
[C---:B------:R-:W-:Y:S05]  /*4610*/  HMMA.16816.F32 R8, R100.reuse, R110, R8 ;  /* 0x0000006e6408723c */ /* 0x040fea0000001808 */
[----:B------:R-:W1:Y:S01]  /*4620*/  LDSM.16.M88.4 R108, [R207+0x2000] ;  /* 0x00200000cf6c783b */ /* 0x000e620000000200 */
[C---:B----4-:R-:W-:Y:S06]  /*4630*/  HMMA.16816.F32 R12, R100.reuse, R56, R12 ;  /* 0x00000038640c723c */ /* 0x050fec000000180c */
[----:B------:R-:W-:Y:S05]  /*4640*/  HMMA.16816.F32 R16, R100, R58, R16 ;  /* 0x0000003a6410723c */ /* 0x000fea0000001810 */
[C---:B------:R-:W-:Y:S01]  /*4650*/  @!P0 VIMNMX R57, R3.reuse, UR11, PT ;  /* 0x0000000b03398c48 */ /* 0x040fe2000bfe0100 */
[C---:B--2---:R-:W-:Y:S05]  /*4660*/  HMMA.16816.F32 R4, R60.reuse, R104, R4 ;  /* 0x000000683c04723c */ /* 0x044fea0000001804 */
[C---:B------:R-:W-:Y:S01]  /*4670*/  @!P0 VIADD R58, R0.reuse, 0x1 ;  /* 0x00000001003a8836 */ /* 0x040fe20000000000 */
[C---:B------:R-:W-:Y:S03]  /*4680*/  HMMA.16816.F32 R8, R60.reuse, R106, R8 ;  /* 0x0000006a3c08723c */ /* 0x040fe60000001808 */
[----:B------:R-:W-:Y:S02]  /*4690*/  @!P0 ISETP.GE.AND P2, PT, R0, R57, PT ;  /* 0x000000390000820c */ /* 0x000fe40003f46270 */
[----:B------:R-:W-:Y:S01]  /*46a0*/  @!P0 VIADDMNMX R3, R3, R177, UR11, PT ;  /* 0x0000000b03038e46 */ /* 0x000fe2000b8001b1 */
[C---:B---3--:R-:W-:Y:S05]  /*46b0*/  HMMA.16816.F32 R12, R60.reuse, R52, R12 ;  /* 0x000000343c0c723c */ /* 0x048fea000000180c */
[----:B------:R-:W-:Y:S01]  /*46c0*/  FMUL.FTZ R56, R228, 1.4426950216293334961 ;  /* 0x3fb8aa3be4387820 */ /* 0x000fe20000410000 */
[----:B------:R-:W-:Y:S01]  /*46d0*/  HMMA.16816.F32 R16, R60, R54, R16 ;  /* 0x000000363c10723c */ /* 0x000fe20000001810 */
[----:B------:R-:W2:Y:S04]  /*46e0*/  LDSM.16.M88.4 R52, [R207+0x2800] ;  /* 0x00280000cf34783b */ /* 0x000ea80000000200 */
[----:B------:R-:W-:Y:S01]  /*46f0*/  FSEL R56, R56, RZ, P1 ;  /* 0x000000ff38387208 */ /* 0x000fe20000800000 */
[C---:B-1----:R-:W-:Y:S05]  /*4700*/  HMMA.16816.F32 R4, R64.reuse, R108, R4 ;  /* 0x0000006c4004723c */ /* 0x042fea0000001804 */
[----:B------:R-:W-:Y:S01]  /*4710*/  @!P0 ISETP.GE.AND P1, PT, R58, R57, PT ;  /* 0x000000393a00820c */ /* 0x000fe20003f26270 */
[C---:B------:R-:W-:Y:S11]  /*4720*/  HMMA.16816.F32 R8, R64.reuse, R110, R8 ;  /* 0x0000006e4008723c */ /* 0x040ff60000001808 */
[----:B------:R-:W-:Y:S07]  /*4730*/  @!UPT UIADD3 URZ, URZ, URZ, URZ ;  /* 0x0000003f3f3ff290 */ /* 0x000fee000fffe03f */
[----:B------:R-:W-:Y:S01]  /*4740*/  FFMA.FTZ R5, R235, UR5, R5 ;  /* 0x00000005eb057c23 */ /* 0x000fe20008010005 */
[C---:B------:R-:W-:Y:S01]  /*4750*/  FFMA.FTZ R4, R2.reuse, UR5, R4 ;  /* 0x0000000502047c23 */ /* 0x040fe20008010004 */
[----:B------:R-:W-:Y:S01]  /*4760*/  FFMA.FTZ R6, R2, UR5, R6 ;  /* 0x0000000502067c23 */ /* 0x000fe20008010006 */
[----:B------:R-:W-:Y:S01]  /*4770*/  FMUL.FTZ R2, R221, 1.4426950216293334961 ;  /* 0x3fb8aa3bdd027820 */ /* 0x000fe20000410000 */
[----:B------:R-:W-:Y:S01]  /*4780*/  FFMA.FTZ R7, R235, UR5, R7 ;  /* 0x00000005eb077c23 */ /* 0x000fe20008010007 */
[----:B------:R-:W-:Y:S01]  /*4790*/  @!P0 FSEL R5, R5, -INF , !P1 ;  /* 0xff80000005058808 */ /* 0x000fe20004800000 */
[----:B------:R-:W-:Y:S01]  /*47a0*/  FFMA.FTZ R8, R236, UR5, R8 ;  /* 0x00000005ec087c23 */ /* 0x000fe20008010008 */
[----:B------:R-:W-:Y:S01]  /*47b0*/  @!P0 FSEL R4, R4, -INF , !P2 ;  /* 0xff80000004048808 */ /* 0x000fe20005000000 */
[----:B------:R-:W-:Y:S01]  /*47c0*/  FFMA.FTZ R11, R237, UR5, R11 ;  /* 0x00000005ed0b7c23 */ /* 0x000fe2000801000b */
[----:B------:R-:W-:Y:S01]  /*47d0*/  FSETP.NEU.FTZ.AND P1, PT, R221, -INF , PT ;  /* 0xff800000dd00780b */ /* 0x000fe20003f3d000 */
[C---:B--2---:R-:W-:Y:S03]  /*47e0*/  HMMA.16816.F32 R12, R64.reuse, R52, R12 ;  /* 0x00000034400c723c */ /* 0x044fe6000000180c */
[--C-:B------:R-:W-:Y:S01]  /*47f0*/  FFMA.FTZ R5, R5, UR17, -R56.reuse ;  /* 0x0000001105057c23 */ /* 0x100fe20008010838 */
[----:B------:R-:W-:Y:S01]  /*4800*/  FFMA.FTZ R4, R4, UR17, -R56 ;  /* 0x0000001104047c23 */ /* 0x000fe20008010838 */
[----:B------:R-:W-:Y:S01]  /*4810*/  FSEL R2, R2, RZ, P1 ;  /* 0x000000ff02027208 */ /* 0x000fe20000800000 */
[----:B------:R-:W-:Y:S01]  /*4820*/  HMMA.16816.F32 R16, R64, R54, R16 ;  /* 0x000000364010723c */ /* 0x000fe20000001810 */
[----:B------:R1:W-:Y:S02]  /*4830*/  MUFU.EX2 R111, R5 ;  /* 0x00000005006f7308 */ /* 0x0003e40000000800 */
[-C--:B------:R-:W-:Y:S02]  /*4840*/  @!P0 ISETP.GE.AND P1, PT, R58, R3.reuse, PT ;  /* 0x000000033a00820c */ /* 0x080fe40003f26270 */
[----:B------:R-:W-:Y:S01]  /*4850*/  @!P0 ISETP.GE.AND P2, PT, R0, R3, PT ;  /* 0x000000030000820c */ /* 0x000fe20003f46270 */
[----:B------:R-:W-:Y:S01]  /*4860*/  FFMA.FTZ R9, R237, UR5, R9 ;  /* 0x00000005ed097c23 */ /* 0x000fe20008010009 */
[----:B------:R-:W-:Y:S01]  /*4870*/  @!P0 FSEL R7, R7, -INF , !P1 ;  /* 0xff80000007078808 */ /* 0x000fe20004800000 */
[----:B------:R-:W-:Y:S03]  /*4880*/  FFMA.FTZ R10, R236, UR5, R10 ;  /* 0x00000005ec0a7c23 */ /* 0x000fe6000801000a */
[----:B------:R2:W-:Y:S01]  /*4890*/  MUFU.EX2 R176, R4 ;  /* 0x0000000400b07308 */ /* 0x0005e20000000800 */
[----:B------:R-:W-:Y:S01]  /*48a0*/  @!P0 FSEL R6, R6, -INF , !P2 ;  /* 0xff80000006068808 */ /* 0x000fe20005000000 */
[--C-:B------:R-:W-:Y:S04]  /*48b0*/  FFMA.FTZ R7, R7, UR17, -R2.reuse ;  /* 0x0000001107077c23 */ /* 0x100fe80008010802 */
[----:B------:R-:W-:Y:S04]  /*48c0*/  FFMA.FTZ R6, R6, UR17, -R2 ;  /* 0x0000001106067c23 */ /* 0x000fe80008010802 */
[----:B------:R3:W-:Y:S01]  /*48d0*/  MUFU.EX2 R177, R7 ;  /* 0x0000000700b17308 */ /* 0x0007e20000000800 */
[----:B-1----:R-:W-:Y:S01]  /*48e0*/  @!P0 IADD3 R5, R0, 0x8, RZ ;  /* 0x0000000800058810 */ /* 0x002fe20007ffe0ff */
[C---:B------:R-:W-:Y:S01]  /*48f0*/  FFMA.FTZ R12, R238.reuse, UR5, R12 ;  /* 0x00000005ee0c7c23 */ /* 0x040fe2000801000c */
[----:B------:R-:W-:Y:S01]  /*4900*/  FFMA.FTZ R14, R238, UR5, R14 ;  /* 0x00000005ee0e7c23 */ /* 0x000fe2000801000e */
[----:B------:R-:W-:Y:S01]  /*4910*/  FFMA.FTZ R15, R239, UR5, R15 ;  /* 0x00000005ef0f7c23 */ /* 0x000fe2000801000f */
[-C--:B------:R-:W-:Y:S01]  /*4920*/  @!P0 ISETP.GE.AND P1, PT, R5, R57.reuse, PT ;  /* 0x000000390500820c */ /* 0x080fe20003f26270 */
[----:B------:R-:W-:Y:S01]  /*4930*/  FFMA.FTZ R13, R239, UR5, R13 ;  /* 0x00000005ef0d7c23 */ /* 0x000fe2000801000d */
[----:B------:R-:W-:Y:S03]  /*4940*/  FFMA.FTZ R16, R240, UR5, R16 ;  /* 0x00000005f0107c23 */ /* 0x000fe60008010010 */
[----:B------:R1:W4:Y:S01]  /*4950*/  MUFU.EX2 R178, R6 ;  /* 0x0000000600b27308 */ /* 0x0003220000000800 */
[----:B--2---:R-:W-:Y:S01]  /*4960*/  @!P0 VIADD R4, R0, 0x9 ;  /* 0x0000000900048836 */ /* 0x004fe20000000000 */
[----:B------:R-:W-:Y:S01]  /*4970*/  @!P0 FSEL R8, R8, -INF , !P1 ;  /* 0xff80000008088808 */ /* 0x000fe20004800000 */
[C---:B------:R-:W-:Y:S01]  /*4980*/  FFMA.FTZ R17, R241.reuse, UR5, R17 ;  /* 0x00000005f1117c23 */ /* 0x040fe20008010011 */
[----:B------:R-:W-:Y:S01]  /*4990*/  FFMA.FTZ R18, R240, UR5, R18 ;  /* 0x00000005f0127c23 */ /* 0x000fe20008010012 */
[----:B------:R-:W-:Y:S01]  /*49a0*/  FFMA.FTZ R19, R241, UR5, R19 ;  /* 0x00000005f1137c23 */ /* 0x000fe20008010013 */
[----:B------:R-:W-:Y:S01]  /*49b0*/  @!P0 ISETP.GE.AND P1, PT, R4, R57, PT ;  /* 0x000000390400820c */ /* 0x000fe20003f26270 */
[--C-:B------:R-:W-:Y:S01]  /*49c0*/  FFMA.FTZ R8, R8, UR17, -R56.reuse ;  /* 0x0000001108087c23 */ /* 0x100fe20008010838 */
[----:B---3--:R-:W-:Y:S02]  /*49d0*/  @!P0 IADD3 R7, R0, 0x10, RZ ;  /* 0x0000001000078810 */ /* 0x008fe40007ffe0ff */
[----:B------:R-:W-:Y:S01]  /*49e0*/  @!P0 FSEL R9, R9, -INF , !P1 ;  /* 0xff80000009098808 */ /* 0x000fe20004800000 */
[----:B------:R-:W-:Y:S01]  /*49f0*/  MUFU.EX2 R109, R8 ;  /* 0x00000008006d7308 */ /* 0x000fe20000000800 */
[-C--:B------:R-:W-:Y:S03]  /*4a00*/  @!P0 ISETP.GE.AND P1, PT, R5, R3.reuse, PT ;  /* 0x000000030500820c */ /* 0x080fe60003f26270 */
[----:B------:R-:W-:Y:S01]  /*4a10*/  FFMA.FTZ R9, R9, UR17, -R56 ;  /* 0x0000001109097c23 */ /* 0x000fe20008010838 */
[----:B------:R-:W-:Y:S02]  /*4a20*/  @!P0 FSEL R10, R10, -INF , !P1 ;  /* 0xff8000000a0a8808 */ /* 0x000fe40004800000 */
[----:B------:R-:W-:Y:S03]  /*4a30*/  @!P0 ISETP.GE.AND P1, PT, R4, R3, PT ;  /* 0x000000030400820c */ /* 0x000fe60003f26270 */
[----:B------:R-:W-:Y:S01]  /*4a40*/  MUFU.EX2 R107, R9 ;  /* 0x00000009006b7308 */ /* 0x000fe20000000800 */
[----:B-1----:R-:W-:Y:S01]  /*4a50*/  @!P0 IADD3 R6, R0, 0x11, RZ ;  /* 0x0000001100068810 */ /* 0x002fe20007ffe0ff */
[--C-:B------:R-:W-:Y:S01]  /*4a60*/  FFMA.FTZ R10, R10, UR17, -R2.reuse ;  /* 0x000000110a0a7c23 */ /* 0x100fe20008010802 */
[----:B------:R-:W-:Y:S02]  /*4a70*/  @!P0 FSEL R11, R11, -INF , !P1 ;  /* 0xff8000000b0b8808 */ /* 0x000fe40004800000 */
[-C--:B------:R-:W-:Y:S02]  /*4a80*/  @!P0 ISETP.GE.AND P1, PT, R7, R57.reuse, PT ;  /* 0x000000390700820c */ /* 0x080fe40003f26270 */
[----:B------:R-:W-:Y:S01]  /*4a90*/  @!P0 ISETP.GE.AND P2, PT, R6, R57, PT ;  /* 0x000000390600820c */ /* 0x000fe20003f46270 */
[----:B------:R-:W-:Y:S01]  /*4aa0*/  FFMA.FTZ R11, R11, UR17, -R2 ;  /* 0x000000110b0b7c23 */ /* 0x000fe20008010802 */
[----:B------:R-:W-:Y:S01]  /*4ab0*/  @!P0 FSEL R12, R12, -INF , !P1 ;  /* 0xff8000000c0c8808 */ /* 0x000fe20004800000 */
[----:B------:R-:W-:Y:S01]  /*4ac0*/  MUFU.EX2 R110, R10 ;  /* 0x0000000a006e7308 */ /* 0x000fe20000000800 */
[----:B------:R-:W-:Y:S02]  /*4ad0*/  IADD3 R4, P1, R234, UR15, RZ ;  /* 0x0000000fea047c10 */ /* 0x000fe4000ff3e0ff */
[----:B------:R-:W-:Y:S01]  /*4ae0*/  @!P0 FSEL R13, R13, -INF , !P2 ;  /* 0xff8000000d0d8808 */ /* 0x000fe20005000000 */
[--C-:B------:R-:W-:Y:S01]  /*4af0*/  FFMA.FTZ R12, R12, UR17, -R56.reuse ;  /* 0x000000110c0c7c23 */ /* 0x100fe20008010838 */
[----:B------:R-:W-:Y:S02]  /*4b00*/  IADD3.X R5, R242, UR14, RZ, P1, !PT ;  /* 0x0000000ef2057c10 */ /* 0x000fe40008ffe4ff */
[-C--:B------:R-:W-:Y:S03]  /*4b10*/  @!P0 ISETP.GE.AND P1, PT, R7, R3.reuse, PT ;  /* 0x000000030700820c */ /* 0x080fe60003f26270 */
[----:B------:R-:W1:Y:S01]  /*4b20*/  MUFU.EX2 R108, R11 ;  /* 0x0000000b006c7308 */ /* 0x000e620000000800 */
[----:B------:R-:W-:Y:S01]  /*4b30*/  FFMA.FTZ R13, R13, UR17, -R56 ;  /* 0x000000110d0d7c23 */ /* 0x000fe20008010838 */
[----:B------:R-:W2:Y:S01]  /*4b40*/  LDG.E R66, desc[UR6][R4.64] ;  /* 0x0000000604427981 */ /* 0x000ea2000c1e1900 */
[----:B------:R-:W-:Y:S02]  /*4b50*/  @!P0 FSEL R14, R14, -INF , !P1 ;  /* 0xff8000000e0e8808 */ /* 0x000fe40004800000 */
[----:B------:R-:W-:Y:S01]  /*4b60*/  @!P0 ISETP.GE.AND P1, PT, R6, R3, PT ;  /* 0x000000030600820c */ /* 0x000fe20003f26270 */
[----:B------:R3:W2:Y:S01]  /*4b70*/  LDG.E R65, desc[UR6][R4.64+0x20] ;  /* 0x0000200604417981 */ /* 0x0006a2000c1e1900 */
[C---:B------:R-:W-:Y:S01]  /*4b80*/  @!P0 IADD3 R6, R0.reuse, 0x18, RZ ;  /* 0x0000001800068810 */ /* 0x040fe20007ffe0ff */
[----:B------:R-:W-:Y:S01]  /*4b90*/  @!P0 VIADD R0, R0, 0x19 ;  /* 0x0000001900008836 */ /* 0x000fe20000000000 */
[----:B------:R-:W-:Y:S01]  /*4ba0*/  @!P0 FSEL R15, R15, -INF , !P1 ;  /* 0xff8000000f0f8808 */ /* 0x000fe20004800000 */
[--C-:B------:R-:W-:Y:S01]  /*4bb0*/  FFMA.FTZ R14, R14, UR17, -R2.reuse ;  /* 0x000000110e0e7c23 */ /* 0x100fe20008010802 */
[C---:B------:R-:W-:Y:S01]  /*4bc0*/  @!P0 ISETP.GE.AND P1, PT, R6.reuse, R57, PT ;  /* 0x000000390600820c */ /* 0x040fe20003f26270 */
[----:B------:R-:W-:Y:S01]  /*4bd0*/  MUFU.EX2 R104, R12 ;  /* 0x0000000c00687308 */ /* 0x000fe20000000800 */
[----:B------:R-:W-:Y:S01]  /*4be0*/  @!P0 ISETP.GE.AND P2, PT, R6, R3, PT ;  /* 0x000000030600820c */ /* 0x000fe20003f46270 */
[----:B------:R-:W-:Y:S01]  /*4bf0*/  FFMA.FTZ R15, R15, UR17, -R2 ;  /* 0x000000110f0f7c23 */ /* 0x000fe20008010802 */
[----:B------:R-:W-:Y:S02]  /*4c00*/  @!P0 FSEL R16, R16, -INF , !P1 ;  /* 0xff80000010108808 */ /* 0x000fe40004800000 */
[----:B------:R-:W-:Y:S02]  /*4c10*/  @!P0 ISETP.GE.AND P1, PT, R0, R57, PT ;  /* 0x000000390000820c */ /* 0x000fe40003f26270 */
[----:B------:R-:W-:Y:S03]  /*4c20*/  @!P0 FSEL R18, R18, -INF , !P2 ;  /* 0xff80000012128808 */ /* 0x000fe60005000000 */
[----:B------:R-:W3:Y:S01]  /*4c30*/  MUFU.EX2 R103, R13 ;  /* 0x0000000d00677308 */ /* 0x000ee20000000800 */
[----:B------:R-:W-:Y:S01]  /*4c40*/  @!P0 FSEL R17, R17, -INF , !P1 ;  /* 0xff80000011118808 */ /* 0x000fe20004800000 */
[----:B------:R-:W-:Y:S01]  /*4c50*/  FFMA.FTZ R16, R16, UR17, -R56 ;  /* 0x0000001110107c23 */ /* 0x000fe20008010838 */
[----:B------:R-:W-:Y:S01]  /*4c60*/  @!P0 ISETP.GE.AND P1, PT, R0, R3, PT ;  /* 0x000000030000820c */ /* 0x000fe20003f26270 */
[----:B------:R-:W-:Y:S01]  /*4c70*/  FFMA.FTZ R18, R18, UR17, -R2 ;  /* 0x0000001112127c23 */ /* 0x000fe20008010802 */
[----:B----4-:R-:W-:Y:S01]  /*4c80*/  F2FP.F16.F32.PACK_AB R3, R177, R178 ;  /* 0x000000b2b103723e */ /* 0x010fe200000000ff */
[----:B------:R-:W-:Y:S01]  /*4c90*/  FFMA.FTZ R56, R17, UR17, -R56 ;  /* 0x0000001111387c23 */ /* 0x000fe20008010838 */
[----:B------:R-:W-:Y:S03]  /*4ca0*/  @!P0 FSEL R19, R19, -INF , !P1 ;  /* 0xff80000013138808 */ /* 0x000fe60004800000 */
[----:B------:R-:W-:Y:S01]  /*4cb0*/  MUFU.EX2 R106, R14 ;  /* 0x0000000e006a7308 */ /* 0x000fe20000000800 */
[----:B-1----:R-:W-:Y:S01]  /*4cc0*/  F2FP.F16.F32.PACK_AB R0, R108, R110 ;  /* 0x0000006e6c00723e */ /* 0x002fe200000000ff */
[----:B------:R-:W-:Y:S01]  /*4cd0*/  STS [R231+0x12400], R3 ;  /* 0x01240003e7007388 */ /* 0x000fe20000000800 */
[----:B---3--:R-:W-:Y:S01]  /*4ce0*/  F2FP.F16.F32.PACK_AB R4, R111, R176 ;  /* 0x000000b06f04723e */ /* 0x008fe200000000ff */
[----:B------:R-:W-:Y:S01]  /*4cf0*/  FFMA.FTZ R2, R19, UR17, -R2 ;  /* 0x0000001113027c23 */ /* 0x000fe20008010802 */
[----:B------:R-:W-:Y:S05]  /*4d00*/  PLOP3.LUT P1, PT, PT, PT, UP3, 0x80, 0x0 ;  /* 0x000000000000781c */ /* 0x000fea0003f2f038 */
[----:B------:R1:W-:Y:S01]  /*4d10*/  MUFU.EX2 R101, R2 ;  /* 0x0000000200657308 */ /* 0x0003e20000000800 */
[----:B------:R3:W-:Y:S01]  /*4d20*/  STS [R231+0x12000], R4 ;  /* 0x01200004e7007388 */ /* 0x0007e20000000800 */
[----:B------:R-:W-:Y:S03]  /*4d30*/  F2FP.F16.F32.PACK_AB R5, R103, R104 ;  /* 0x000000686705723e */ /* 0x000fe600000000ff */
[----:B------:R4:W-:Y:S05]  /*4d40*/  STS [R232+0x12400], R0 ;  /* 0x01240000e8007388 */ /* 0x0009ea0000000800 */
[----:B------:R-:W3:Y:S10]  /*4d50*/  MUFU.EX2 R105, R15 ;  /* 0x0000000f00697308 */ /* 0x000ef40000000800 */
[----:B------:R-:W4:Y:S01]  /*4d60*/  MUFU.EX2 R102, R18 ;  /* 0x0000001200667308 */ /* 0x000f220000000800 */
[----:B-1----:R-:W-:Y:S05]  /*4d70*/  F2FP.F16.F32.PACK_AB R2, R107, R109 ;  /* 0x0000006d6b02723e */ /* 0x002fea00000000ff */
[----:B------:R1:W-:Y:S04]  /*4d80*/  STS [R232+0x12000], R2 ;  /* 0x01200002e8007388 */ /* 0x0003e80000000800 */
[----:B------:R-:W-:Y:S01]  /*4d90*/  MUFU.EX2 R100, R16 ;  /* 0x0000001000647308 */ /* 0x000fe20000000800 */
[----:B---3--:R-:W-:Y:S01]  /*4da0*/  F2FP.F16.F32.PACK_AB R4, R105, R106 ;  /* 0x0000006a6904723e */ /* 0x008fe200000000ff */
[----:B------:R-:W-:Y:S01]  /*4db0*/  STS [R229+0x12000], R5 ;  /* 0x01200005e5007388 */ /* 0x000fe20000000800 */
[----:B----4-:R-:W-:Y:S03]  /*4dc0*/  LEA R0, R213, UR4, 0x1 ;  /* 0x00000004d5007c11 */ /* 0x010fe6000f8e08ff */
[----:B------:R-:W-:Y:S04]  /*4dd0*/  STS [R229+0x12400], R4 ;  /* 0x01240004e5007388 */ /* 0x000fe80000000800 */
[----:B------:R-:W3:Y:S01]  /*4de0*/  MUFU.EX2 R67, R56 ;  /* 0x0000003800437308 */ /* 0x000ee20000000800 */
[----:B-1----:R-:W-:Y:S02]  /*4df0*/  F2FP.F16.F32.PACK_AB R2, R101, R102 ;  /* 0x000000666502723e */ /* 0x002fe400000000ff */
[----:B---3--:R-:W-:Y:S03]  /*4e00*/  F2FP.F16.F32.PACK_AB R3, R67, R100 ;  /* 0x000000644303723e */ /* 0x008fe600000000ff */
[----:B------:R1:W-:Y:S04]  /*4e10*/  STS [R230+0x12400], R2 ;  /* 0x01240002e6007388 */ /* 0x0003e80000000800 */
[----:B------:R3:W-:Y:S04]  /*4e20*/  STS [R230+0x12000], R3 ;  /* 0x01200003e6007388 */ /* 0x0007e80000000800 */
[----:B------:R-:W4:Y:S01]  /*4e30*/  LDSM.16.M88.4 R16, [R0+0x8000] ;  /* 0x008000000010783b */ /* 0x000f220000000200 */
[-C--:B-1----:R-:W-:Y:S02]  /*4e40*/  IADD3 R2, R208, R0.reuse, RZ ;  /* 0x00000000d0027210 */ /* 0x082fe40007ffe0ff */
[C---:B---3--:R-:W-:Y:S05]  /*4e50*/  IADD3 R3, R205.reuse, R0, RZ ;  /* 0x00000000cd037210 */ /* 0x048fea0007ffe0ff */
[----:B------:R-:W1:Y:S01]  /*4e60*/  LDSM.16.M88.4 R52, [R2+0x8000] ;  /* 0x008000000234783b */ /* 0x000e620000000200 */
[----:B------:R-:W-:Y:S07]  /*4e70*/  IADD3 R64, R205, R2, RZ ;  /* 0x00000002cd407210 */ /* 0x000fee0007ffe0ff */
[----:B------:R-:W3:Y:S08]  /*4e80*/  LDSM.16.M88.4 R56, [R3+0x8000] ;  /* 0x008000000338783b */ /* 0x000ef00000000200 */
[----:B------:R-:W3:Y:S01]  /*4e90*/  LDSM.16.M88.4 R60, [R64+0x8000] ;  /* 0x00800000403c783b */ /* 0x000ee20000000200 */
[C---:B----4-:R-:W-:Y:S06]  /*4ea0*/  HMMA.16816.F32 R4, R16.reuse, R112, RZ ;  /* 0x000000701004723c */ /* 0x050fec00000018ff */
        /* <DEDUP_REMOVED lines=13> */
[C---:B------:R-:W-:Y:S06]  /*4f80*/  HMMA.16816.F32 R4, R60.reuse, R136, R4 ;  /* 0x000000883c04723c */ /* 0x040fec0000001804 */
        /* <DEDUP_REMOVED lines=12> */
[----:B------:R-:W-:Y:S06]  /*5050*/  HMMA.16816.F32 R16, R56, R158, R16 ;  /* 0x0000009e3810723c */ /* 0x000fec0000001810 */
        /* <DEDUP_REMOVED lines=8> */
[C---:B--2---:R-:W-:Y:S01]  /*50e0*/  FADD.FTZ R0, -R66.reuse, R4 ;  /* 0x0000000442007221 */ /* 0x044fe20000010100 */
[----:B------:R-:W-:Y:S01]  /*50f0*/  FADD.FTZ R5, -R66, R5 ;  /* 0x0000000542057221 */ /* 0x000fe20000010100 */
[----:B------:R-:W-:Y:S03]  /*5100*/  FADD.FTZ R7, -R65, R7 ;  /* 0x0000000741077221 */ /* 0x000fe60000010100 */
[----:B------:R-:W-:Y:S01]  /*5110*/  FMUL.FTZ R0, R176, R0 ;  /* 0x00000000b0007220 */ /* 0x000fe20000410000 */
[C---:B------:R-:W-:Y:S01]  /*5120*/  FADD.FTZ R4, -R66.reuse, R8 ;  /* 0x0000000842047221 */ /* 0x040fe20000010100 */
[C---:B------:R-:W-:Y:S01]  /*5130*/  FADD.FTZ R2, -R66.reuse, R9 ;  /* 0x0000000942027221 */ /* 0x040fe20000010100 */
[----:B------:R-:W-:Y:S01]  /*5140*/  FMUL.FTZ R52, R111, R5 ;  /* 0x000000056f347220 */ /* 0x000fe20000410000 */
[----:B------:R-:W-:Y:S01]  /*5150*/  FADD.FTZ R11, -R65, R11 ;  /* 0x0000000b410b7221 */ /* 0x000fe20000010100 */
[----:B------:R-:W-:Y:S01]  /*5160*/  FMUL.FTZ R4, R109, R4 ;  /* 0x000000046d047220 */ /* 0x000fe20000410000 */
[----:B------:R-:W-:Y:S01]  /*5170*/  FMUL.FTZ R2, R107, R2 ;  /* 0x000000026b027220 */ /* 0x000fe20000410000 */
[----:B------:R-:W-:Y:S01]  /*5180*/  FADD.FTZ R3, -R66, R12 ;  /* 0x0000000c42037221 */ /* 0x000fe20000010100 */
[----:B------:R-:W-:Y:S01]  /*5190*/  F2FP.F16.F32.PACK_AB R52, R52, R0 ;  /* 0x000000003434723e */ /* 0x000fe200000000ff */
[----:B------:R-:W-:Y:S01]  /*51a0*/  FADD.FTZ R8, -R66, R13 ;  /* 0x0000000d42087221 */ /* 0x000fe20000010100 */
[----:B------:R-:W-:Y:S01]  /*51b0*/  FMUL.FTZ R9, R177, R7 ;  /* 0x00000007b1097220 */ /* 0x000fe20000410000 */
[----:B------:R-:W-:Y:S01]  /*51c0*/  F2FP.F16.F32.PACK_AB R12, R2, R4 ;  /* 0x00000004020c723e */ /* 0x000fe200000000ff */
[----:B------:R-:W-:Y:S01]  /*51d0*/  FADD.FTZ R4, -R65, R6 ;  /* 0x0000000641047221 */ /* 0x000fe20000010100 */
[C---:B------:R-:W-:Y:S01]  /*51e0*/  FADD.FTZ R16, -R66.reuse, R16 ;  /* 0x0000001042107221 */ /* 0x040fe20000010100 */
        /* <DEDUP_REMOVED lines=22> */
[----:B------:R-:W-:Y:S01]  /*5350*/  ISETP.GE.AND P3, PT, R226, UR46, PT ;  /* 0x0000002ee2007c0c */ /* 0x000fe2000bf66270 */
[----:B------:R-:W-:Y:S01]  /*5360*/  ULOP3.LUT UR9, UR8, 0x1, URZ, 0xc0, !UPT ;  /* 0x0000000108097892 */ /* 0x000fe2000f8ec03f */
[----:B------:R-:W-:Y:S03]  /*5370*/  ISETP.GE.AND P2, PT, R233, UR46, PT ;  /* 0x0000002ee9007c0c */ /* 0x000fe6000bf46270 */
[----:B------:R-:W-:Y:S02]  /*5380*/  UISETP.NE.U32.AND UP0, UPT, UR9, 0x1, UPT ;  /* 0x000000010900788c */ /* 0x000fe4000bf05070 */
[----:B------:R-:W2:Y:S02]  /*5390*/  LDC R18, c[0x0][0x244] ;  /* 0x00009100ff127b82 */ /* 0x000ea40000000800 */
[----:B------:R-:W-:Y:S06]  /*53a0*/  USEL UR9, UR61, 0x4000, !UP0 ;  /* 0x000040003d097887 */ /* 0x000fec000c000000 */
[----:B------:R-:W-:Y:S02]  /*53b0*/  VIADD R218, R218, UR9 ;  /* 0x00000009dada7c36 */ /* 0x000fe40008000000 */
[----:B------:R-:W-:Y:S02]  /*53c0*/  VIADD R220, R220, UR9 ;  /* 0x00000009dcdc7c36 */ /* 0x000fe40008000000 */
[----:B------:R-:W-:Y:S01]  /*53d0*/  VIADD R203, R203, UR9 ;  /* 0x00000009cbcb7c36 */ /* 0x000fe20008000000 */
[----:B------:R3:W-:Y:S04]  /*53e0*/  @P3 STS [R218], RZ ;  /* 0x000000ffda003388 */ /* 0x0007e80000000800 */
[----:B------:R3:W-:Y:S04]  /*53f0*/  @P3 STS [R218+0x4], RZ ;  /* 0x000004ffda003388 */ /* 0x0007e80000000800 */
[----:B------:R3:W-:Y:S04]  /*5400*/  @P3 STS [R218+0x8], RZ ;  /* 0x000008ffda003388 */ /* 0x0007e80000000800 */
[----:B------:R3:W-:Y:S01]  /*5410*/  @P3 STS [R218+0xc], RZ ;  /* 0x00000cffda003388 */ /* 0x0007e20000000800 */
[----:B-1----:R-:W-:Y:S05]  /*5420*/  IMAD.U32 R3, R7, -0x40, RZ ;  /* 0xffffffc007037824 */ /* 0x002fea00078e00ff */
[----:B------:R-:W-:Y:S02]  /*5430*/  LEA R2, P0, R3, R224, 0x1 ;  /* 0x000000e003027211 */ /* 0x000fe400078008ff */
[----:B------:R-:W-:Y:S02]  /*5440*/  LEA R0, P5, R7, R3, 0x5 ;  /* 0x0000000307007211 */ /* 0x000fe400078a28ff */
[----:B------:R-:W-:Y:S02]  /*5450*/  SHF.R.S32.HI R5, RZ, 0x1f, R3 ;  /* 0x0000001fff057819 */ /* 0x000fe40000011403 */
[----:B------:R-:W-:Y:S02]  /*5460*/  LEA.HI.X.SX32 R3, R3, R225, 0x1, P0 ;  /* 0x000000e103037211 */ /* 0x000fe400000f0eff */
[C---:B------:R-:W-:Y:S02]  /*5470*/  @!P3 LEA R6, P0, R7.reuse, R2, 0x6 ;  /* 0x000000020706b211 */ /* 0x040fe400078030ff */
[C---:B------:R-:W-:Y:S01]  /*5480*/  @!P2 LEA R4, P4, R0.reuse, R224, 0x1 ;  /* 0x000000e00004a211 */ /* 0x040fe200078808ff */
[----:B------:R-:W-:Y:S01]  /*5490*/  @!PT LDS RZ, [RZ] ;  /* 0x00000000fffff984 */ /* 0x000fe20000000800 */
[----:B------:R-:W-:Y:S01]  /*54a0*/  @!PT LDS RZ, [RZ] ;  /* 0x00000000fffff984 */ /* 0x000fe20000000800 */
[----:B------:R-:W-:Y:S01]  /*54b0*/  @!PT LDS RZ, [RZ] ;  /* 0x00000000fffff984 */ /* 0x000fe20000000800 */
[----:B------:R3:W-:Y:S01]  /*54c0*/  @!P3 LDGSTS.E.BYPASS.LTC128B.128 [R220], desc[UR6][R2.64] ;  /* 0x0000000002dcbfae */ /* 0x0007e2000b901d46 */
[C---:B--2---:R-:W-:Y:S01]  /*54d0*/  LEA.HI.X R5, R7.reuse, R5, R18, 0x5, P5 ;  /* 0x0000000507057211 */ /* 0x044fe200028f2c12 */
[----:B------:R-:W-:Y:S01]  /*54e0*/  IMAD.MOV.U32 R224, RZ, RZ, R2 ;  /* 0x000000ffffe07224 */ /* 0x000fe200078e0002 */
[----:B------:R-:W-:Y:S01]  /*54f0*/  @!P3 LEA.HI.X R7, R7, R3, R18, 0x6, P0 ;  /* 0x000000030707b211 */ /* 0x000fe200000f3412 */
[----:B------:R3:W-:Y:S01]  /*5500*/  @P2 STS [R218+0x2000], RZ ;  /* 0x002000ffda002388 */ /* 0x0007e20000000800 */
[----:B------:R-:W-:Y:S01]  /*5510*/  @!P2 LEA.HI.X R5, R0, R225, R5, 0x1, P4 ;  /* 0x000000e10005a211 */ /* 0x000fe200020f0c05 */
[----:B------:R-:W-:Y:S02]  /*5520*/  IMAD.MOV.U32 R225, RZ, RZ, R3 ;  /* 0x000000ffffe17224 */ /* 0x000fe400078e0003 */
        /* <DEDUP_REMOVED lines=24> */
.L_x_122:
[----:B---3--:R-:W-:Y:S01]  /*56b0*/  F2FP.F16.F32.PACK_AB R2, R16, R17 ;  /* 0x000000111002723e */ /* 0x008fe200000000ff */
[----:B------:R-:W-:Y:S01]  /*56c0*/  STS [R231+0x10000], R52 ;  /* 0x01000034e7007388 */ /* 0x000fe20000000800 */
[----:B------:R-:W-:Y:S02]  /*56d0*/  F2FP.F16.F32.PACK_AB R0, R11, R13 ;  /* 0x0000000d0b00723e */ /* 0x000fe400000000ff */
        /* <DEDUP_REMOVED lines=104> */
.L_x_123:
[----:B------:R-:W-:Y:S01]  /*5d60*/  LDSM.16.M88.4 R64, [R210] ;  /* 0x00000000d240783b */ /* 0x000fe20000000200 */
[----:B---3--:R-:W-:Y:S01]  /*5d70*/  IMAD.U32 R2, RZ, RZ, UR16 ;  /* 0x00000010ff027e24 */ /* 0x008fe2000f8e00ff */
[----:B------:R-:W-:Y:S02]  /*5d80*/  ULOP3.LUT UR9, UR8, 0x1, URZ, 0xc0, !UPT ;  /* 0x0000000108097892 */ /* 0x000fe4000f8ec03f */
[----:B------:R-:W1:Y:S01]  /*5d90*/  LDSM.16.MT88.4 R16, [R0+0xc000] ;  /* 0x00c000000010783b */ /* 0x000e620000004200 */
[----:B------:R-:W-:Y:S02]  /*5da0*/  UISETP.GT.AND UP2, UPT, UR8, UR43, UPT ;  /* 0x0000002b0800728c */ /* 0x000fe4000bf44270 */
[----:B------:R-:W-:Y:S01]  /*5db0*/  UISETP.NE.U32.AND UP0, UPT, UR9, 0x1, UPT ;  /* 0x000000010900788c */ /* 0x000fe2000bf05070 */
[----:B------:R-:W2:Y:S01]  /*5dc0*/  LDSM.16.M88.4 R60, [R210+0x1000] ;  /* 0x00100000d23c783b */ /* 0x000ea20000000200 */
[----:B------:R-:W-:Y:S02]  /*5dd0*/  @UP3 UIADD3 UR10, UP1, UR13, -0x100, URZ ;  /* 0xffffff000d0a3890 */ /* 0x000fe4000ff3e03f */
[----:B------:R-:W-:Y:S01]  /*5de0*/  UIADD3 UR8, UR8, -0x1, URZ ;  /* 0xffffffff08087890 */ /* 0x000fe2000fffe03f */
[----:B------:R-:W3:Y:S01]  /*5df0*/  LDSM.16.MT88.4 R100, [R0+0xe000] ;  /* 0x00e000000064783b */ /* 0x000ee20000004200 */
[----:B------:R-:W-:Y:S03]  /*5e00*/  @UP3 UIADD3.X UR9, UR12, -0x1, URZ, UP1, !UPT ;  /* 0xffffffff0c093890 */ /* 0x000fe60008ffe43f */
[----:B------:R-:W-:Y:S04]  /*5e10*/  LDSM.16.M88.4 R104, [R209] ;  /* 0x00000000d168783b */ /* 0x000fe80000000200 */
[----:B------:R-:W4:Y:S04]  /*5e20*/  LDSM.16.MT88.4 R108, [R0+0xc800] ;  /* 0x00c80000006c783b */ /* 0x000f280000004200 */
[----:B------:R-:W4:Y:S04]  /*5e30*/  LDSM.16.M88.4 R176, [R209+0x1000] ;  /* 0x00100000d1b0783b */ /* 0x000f280000000200 */
[----:B------:R-:W4:Y:S04]  /*5e40*/  LDSM.16.MT88.4 R180, [R0+0xe800] ;  /* 0x00e8000000b4783b */ /* 0x000f280000004200 */
[----:B------:R-:W-:Y:S04]  /*5e50*/  LDSM.16.M88.4 R184, [R211] ;  /* 0x00000000d3b8783b */ /* 0x000fe80000000200 */
[----:B------:R-:W4:Y:S04]  /*5e60*/  LDSM.16.MT88.4 R188, [R0+0xd000] ;  /* 0x00d0000000bc783b */ /* 0x000f280000004200 */
[----:B------:R-:W-:Y:S01]  /*5e70*/  LDSM.16.M88.4 R192, [R212] ;  /* 0x00000000d4c0783b */ /* 0x000fe20000000200 */
[-C--:B-1----:R-:W-:Y:S03]  /*5e80*/  HMMA.16816.F32 R4, R64, R16.reuse, RZ ;  /* 0x000000104004723c */ /* 0x082fe600000018ff */
[----:B------:R-:W-:Y:S03]  /*5e90*/  LDSM.16.MT88.4 R196, [R0+0xd800] ;  /* 0x00d8000000c4783b */ /* 0x000fe60000004200 */
[C---:B--2---:R-:W-:Y:S06]  /*5ea0*/  HMMA.16816.F32 R8, R60.reuse, R16, RZ ;  /* 0x000000103c08723c */ /* 0x044fec00000018ff */
[-C--:B------:R-:W-:Y:S06]  /*5eb0*/  HMMA.16816.F32 R12, R60, R18.reuse, RZ ;  /* 0x000000123c0c723c */ /* 0x080fec00000018ff */
[C---:B------:R-:W-:Y:S06]  /*5ec0*/  HMMA.16816.F32 R16, R64.reuse, R18, RZ ;  /* 0x000000124010723c */ /* 0x040fec00000018ff */
[-C--:B---3--:R-:W-:Y:S06]  /*5ed0*/  HMMA.16816.F32 R52, R64, R100.reuse, RZ ;  /* 0x000000644034723c */ /* 0x088fec00000018ff */
[C---:B------:R-:W-:Y:S06]  /*5ee0*/  HMMA.16816.F32 R56, R60.reuse, R100, RZ ;  /* 0x000000643c38723c */ /* 0x040fec00000018ff */
[-C--:B------:R-:W-:Y:S06]  /*5ef0*/  HMMA.16816.F32 R60, R60, R102.reuse, RZ ;  /* 0x000000663c3c723c */ /* 0x080fec00000018ff */
[----:B------:R-:W-:Y:S01]  /*5f00*/  HMMA.16816.F32 R64, R64, R102, RZ ;  /* 0x000000664040723c */ /* 0x000fe200000018ff */
[----:B------:R-:W1:Y:S05]  /*5f10*/  LDSM.16.M88.4 R100, [R211+0x1000] ;  /* 0x00100000d364783b */ /* 0x000e6a0000000200 */
[-C--:B----4-:R-:W-:Y:S06]  /*5f20*/  HMMA.16816.F32 R4, R104, R108.reuse, R4 ;  /* 0x0000006c6804723c */ /* 0x090fec0000001804 */
[C---:B------:R-:W-:Y:S06]  /*5f30*/  HMMA.16816.F32 R8, R176.reuse, R108, R8 ;  /* 0x0000006cb008723c */ /* 0x040fec0000001808 */
[-C--:B------:R-:W-:Y:S06]  /*5f40*/  HMMA.16816.F32 R12, R176, R110.reuse, R12 ;  /* 0x0000006eb00c723c */ /* 0x080fec000000180c */
[C---:B------:R-:W-:Y:S01]  /*5f50*/  HMMA.16816.F32 R16, R104.reuse, R110, R16 ;  /* 0x0000006e6810723c */ /* 0x040fe20000001810 */
[----:B------:R-:W2:Y:S05]  /*5f60*/  LDSM.16.MT88.4 R108, [R0+0xf000] ;  /* 0x00f00000006c783b */ /* 0x000eaa0000004200 */
[-C--:B------:R-:W-:Y:S06]  /*5f70*/  HMMA.16816.F32 R52, R104, R180.reuse, R52 ;  /* 0x000000b46834723c */ /* 0x080fec0000001834 */
[C---:B------:R-:W-:Y:S06]  /*5f80*/  HMMA.16816.F32 R56, R176.reuse, R180, R56 ;  /* 0x000000b4b038723c */ /* 0x040fec0000001838 */
[-C--:B------:R-:W-:Y:S01]  /*5f90*/  HMMA.16816.F32 R60, R176, R182.reuse, R60 ;  /* 0x000000b6b03c723c */ /* 0x080fe2000000183c */
[----:B------:R-:W3:Y:S05]  /*5fa0*/  LDSM.16.M88.4 R176, [R212+0x1000] ;  /* 0x00100000d4b0783b */ /* 0x000eea0000000200 */
[----:B------:R-:W-:Y:S01]  /*5fb0*/  HMMA.16816.F32 R64, R104, R182, R64 ;  /* 0x000000b66840723c */ /* 0x000fe20000001840 */
[----:B------:R4:W3:Y:S05]  /*5fc0*/  LDSM.16.MT88.4 R104, [R0+0xf800] ;  /* 0x00f800000068783b */ /* 0x0008ea0000004200 */
[-C--:B------:R-:W-:Y:S06]  /*5fd0*/  HMMA.16816.F32 R4, R184, R188.reuse, R4 ;  /* 0x000000bcb804723c */ /* 0x080fec0000001804 */
[C---:B-1----:R-:W-:Y:S06]  /*5fe0*/  HMMA.16816.F32 R8, R100.reuse, R188, R8 ;  /* 0x000000bc6408723c */ /* 0x042fec0000001808 */
[-C--:B------:R-:W-:Y:S06]  /*5ff0*/  HMMA.16816.F32 R12, R100, R190.reuse, R12 ;  /* 0x000000be640c723c */ /* 0x080fec000000180c */
[C---:B------:R-:W-:Y:S01]  /*6000*/  HMMA.16816.F32 R16, R184.reuse, R190, R16 ;  /* 0x000000beb810723c */ /* 0x040fe20000001810 */
[----:B----4-:R-:W-:Y:S05]  /*6010*/  IMAD.U32 R0, RZ, RZ, UR16 ;  /* 0x00000010ff007e24 */ /* 0x010fea000f8e00ff */
[-C--:B--2---:R-:W-:Y:S06]  /*6020*/  HMMA.16816.F32 R52, R184, R108.reuse, R52 ;  /* 0x0000006cb834723c */ /* 0x084fec0000001834 */
[C---:B------:R-:W-:Y:S06]  /*6030*/  HMMA.16816.F32 R56, R100.reuse, R108, R56 ;  /* 0x0000006c6438723c */ /* 0x040fec0000001838 */
[-C--:B------:R-:W-:Y:S06]  /*6040*/  HMMA.16816.F32 R60, R100, R110.reuse, R60 ;  /* 0x0000006e643c723c */ /* 0x080fec000000183c */
[----:B------:R-:W-:Y:S01]  /*6050*/  HMMA.16816.F32 R64, R184, R110, R64 ;  /* 0x0000006eb840723c */ /* 0x000fe20000001840 */
[----:B------:R-:W-:Y:S04]  /*6060*/  IMAD.U32 R102, RZ, RZ, UR42 ;  /* 0x0000002aff667e24 */ /* 0x000fe8000f8e00ff */
[----:B------:R-:W-:Y:S01]  /*6070*/  @P1 IADD3 R100, P0, R234, UR13, RZ ;  /* 0x0000000dea641c10 */ /* 0x000fe2000ff1e0ff */
[-C--:B------:R-:W-:Y:S01]  /*6080*/  HMMA.16816.F32 R4, R192, R196.reuse, R4 ;  /* 0x000000c4c004723c */ /* 0x080fe20000001804 */
[----:B------:R-:W-:Y:S04]  /*6090*/  @UP3 UMOV UR13, UR10 ;  /* 0x0000000a000d3c82 */ /* 0x000fe80008000000 */
[-C--:B------:R-:W-:Y:S01]  /*60a0*/  LEA R102, P2, R102, R216.reuse, 0x2 ;  /* 0x000000d866667211 */ /* 0x080fe200078410ff */
[C---:B---3--:R-:W-:Y:S05]  /*60b0*/  HMMA.16816.F32 R8, R176.reuse, R196, R8 ;  /* 0x000000c4b008723c */ /* 0x048fea0000001808 */
[----:B------:R-:W-:Y:S01]  /*60c0*/  @P1 IADD3.X R101, R242, UR12, RZ, P0, !PT ;  /* 0x0000000cf2651c10 */ /* 0x000fe200087fe4ff */
[-C--:B------:R-:W-:Y:S01]  /*60d0*/  HMMA.16816.F32 R12, R176, R198.reuse, R12 ;  /* 0x000000c6b00c723c */ /* 0x080fe2000000180c */
[----:B------:R-:W-:Y:S03]  /*60e0*/  @UP3 UMOV UR12, UR9 ;  /* 0x00000009000c3c82 */ /* 0x000fe60008000000 */
[----:B------:R-:W5:Y:S01]  /*60f0*/  @P1 LDG.E R228, desc[UR6][R100.64+-0x100] ;  /* 0xffff000664e41981 */ /* 0x000f62000c1e1900 */
[-C--:B------:R-:W-:Y:S01]  /*6100*/  LEA R2, P0, R2, R216.reuse, 0x2 ;  /* 0x000000d802027211 */ /* 0x080fe200078010ff */
[C---:B------:R-:W-:Y:S02]  /*6110*/  HMMA.16816.F32 R16, R192.reuse, R198, R16 ;  /* 0x000000c6c010723c */ /* 0x040fe40000001810 */
[----:B------:R1:W5:Y:S03]  /*6120*/  @P1 LDG.E R221, desc[UR6][R100.64+-0xe0] ;  /* 0xffff200664dd1981 */ /* 0x000366000c1e1900 */
[-C--:B------:R-:W-:Y:S01]  /*6130*/  LEA.HI.X.SX32 R3, R0, R217.reuse, 0x2, P0 ;  /* 0x000000d900037211 */ /* 0x080fe200000f16ff */
[-C--:B------:R-:W-:Y:S01]  /*6140*/  HMMA.16816.F32 R52, R192, R104.reuse, R52 ;  /* 0x00000068c034723c */ /* 0x080fe20000001834 */
[----:B------:R2:W-:Y:S01]  /*6150*/  REDG.E.ADD.F32.FTZ.RN.STRONG.GPU desc[UR6][R216.64], R4 ;  /* 0x00000004d80079a6 */ /* 0x0005e2000c10f386 */
[----:B------:R-:W-:Y:S03]  /*6160*/  IMAD.U32 R0, RZ, RZ, UR18 ;  /* 0x00000012ff007e24 */ /* 0x000fe6000f8e00ff */
[----:B------:R3:W-:Y:S01]  /*6170*/  REDG.E.ADD.F32.FTZ.RN.STRONG.GPU desc[UR6][R2.64], R5 ;  /* 0x00000005020079a6 */ /* 0x0007e2000c10f386 */
[C---:B------:R-:W-:Y:S06]  /*6180*/  HMMA.16816.F32 R56, R176.reuse, R104, R56 ;  /* 0x00000068b038723c */ /* 0x040fec0000001838 */
[-C--:B------:R-:W-:Y:S01]  /*6190*/  HMMA.16816.F32 R60, R176, R106.reuse, R60 ;  /* 0x0000006ab03c723c */ /* 0x080fe2000000183c */
[----:B------:R-:W-:Y:S05]  /*61a0*/  IMAD.U32 R104, RZ, RZ, UR18 ;  /* 0x00000012ff687e24 */ /* 0x000fea000f8e00ff */
[----:B------:R-:W-:Y:S05]  /*61b0*/  HMMA.16816.F32 R64, R192, R106, R64 ;  /* 0x0000006ac040723c */ /* 0x000fea0000001840 */
[-C--:B------:R-:W-:Y:S01]  /*61c0*/  LEA R104, P0, R104, R216.reuse, 0x2 ;  /* 0x000000d868687211 */ /* 0x080fe200078010ff */
[----:B-1----:R-:W-:Y:S02]  /*61d0*/  IMAD.U32 R100, RZ, RZ, UR41 ;  /* 0x00000029ff647e24 */ /* 0x002fe4000f8e00ff */
[----:B------:R-:W-:Y:S03]  /*61e0*/  IMAD.U32 R101, RZ, RZ, UR42 ;  /* 0x0000002aff657e24 */ /* 0x000fe6000f8e00ff */
[-C--:B------:R-:W-:Y:S01]  /*61f0*/  LEA.HI.X.SX32 R105, R0, R217.reuse, 0x2, P0 ;  /* 0x000000d900697211 */ /* 0x080fe200000f16ff */
[----:B--2---:R-:W-:Y:S01]  /*6200*/  IMAD.U32 R4, RZ, RZ, UR40 ;  /* 0x00000028ff047e24 */ /* 0x004fe2000f8e00ff */
[-C--:B------:R-:W-:Y:S01]  /*6210*/  LEA R100, P1, R100, R216.reuse, 0x2 ;  /* 0x000000d864647211 */ /* 0x080fe200078210ff */
[----:B---3--:R-:W-:Y:S01]  /*6220*/  IMAD.U32 R5, RZ, RZ, UR41 ;  /* 0x00000029ff057e24 */ /* 0x008fe2000f8e00ff */
[-C--:B------:R-:W-:Y:S01]  /*6230*/  LEA.HI.X.SX32 R103, R101, R217.reuse, 0x2, P2 ;  /* 0x000000d965677211 */ /* 0x080fe200010f16ff */
[----:B------:R1:W-:Y:S01]  /*6240*/  REDG.E.ADD.F32.FTZ.RN.STRONG.GPU desc[UR6][R104.64], R6 ;  /* 0x00000006680079a6 */ /* 0x0003e2000c10f386 */
[----:B------:R-:W-:Y:S01]  /*6250*/  IMAD.U32 R0, RZ, RZ, UR40 ;  /* 0x00000028ff007e24 */ /* 0x000fe2000f8e00ff */
[-C--:B------:R-:W-:Y:S02]  /*6260*/  LEA R4, P0, R4, R216.reuse, 0x2 ;  /* 0x000000d804047211 */ /* 0x080fe400078010ff */
[-C--:B------:R-:W-:Y:S01]  /*6270*/  LEA.HI.X.SX32 R101, R5, R217.reuse, 0x2, P1 ;  /* 0x000000d905657211 */ /* 0x080fe200008f16ff */
[----:B------:R2:W-:Y:S01]  /*6280*/  REDG.E.ADD.F32.FTZ.RN.STRONG.GPU desc[UR6][R102.64], R7 ;  /* 0x00000007660079a6 */ /* 0x0005e2000c10f386 */
[-C--:B------:R-:W-:Y:S01]  /*6290*/  LEA.HI.X.SX32 R5, R0, R217.reuse, 0x2, P0 ;  /* 0x000000d900057211 */ /* 0x080fe200000f16ff */
[----:B------:R-:W-:Y:S02]  /*62a0*/  IMAD.U32 R0, RZ, RZ, UR39 ;  /* 0x00000027ff007e24 */ /* 0x000fe4000f8e00ff */
[----:B------:R3:W-:Y:S04]  /*62b0*/  REDG.E.ADD.F32.FTZ.RN.STRONG.GPU desc[UR6][R100.64], R8 ;  /* 0x00000008640079a6 */ /* 0x0007e8000c10f386 */
[----:B------:R4:W-:Y:S04]  /*62c0*/  REDG.E.ADD.F32.FTZ.RN.STRONG.GPU desc[UR6][R4.64], R9 ;  /* 0x00000009040079a6 */ /* 0x0009e8000c10f386 */
[----:B------:R-:W-:Y:S01]  /*62d0*/  LDSM.16.MT88.4 R104, [R201+0x11000] ;  /* 0x01100000c968783b */ /* 0x000fe20000004200 */
[----:B-1----:R-:W-:Y:S02]  /*62e0*/  IMAD.U32 R6, RZ, RZ, UR39 ;  /* 0x00000027ff067e24 */ /* 0x002fe4000f8e00ff */
[----:B--2---:R-:W-:Y:S02]  /*62f0*/  IMAD.U32 R7, RZ, RZ, UR31 ;  /* 0x0000001fff077e24 */ /* 0x004fe4000f8e00ff */
[----:B---3--:R-:W-:Y:S02]  /*6300*/  IMAD.U32 R8, RZ, RZ, UR38 ;  /* 0x00000026ff087e24 */ /* 0x008fe4000f8e00ff */
[----:B------:R-:W-:Y:S01]  /*6310*/  IMAD.U32 R100, RZ, RZ, UR32 ;  /* 0x00000020ff647e24 */ /* 0x000fe2000f8e00ff */
[-C--:B----4-:R-:W-:Y:S01]  /*6320*/  LEA R4, P1, R6, R216.reuse, 0x2 ;  /* 0x000000d806047211 */ /* 0x090fe200078210ff */
[----:B------:R-:W-:Y:S01]  /*6330*/  IMAD.U32 R9, RZ, RZ, UR38 ;  /* 0x00000026ff097e24 */ /* 0x000fe2000f8e00ff */
[-C--:B------:R-:W-:Y:S01]  /*6340*/  LEA R8, P0, R8, R216.reuse, 0x2 ;  /* 0x000000d808087211 */ /* 0x080fe200078010ff */
[----:B------:R-:W-:Y:S01]  /*6350*/  IMAD.U32 R6, RZ, RZ, UR32 ;  /* 0x00000020ff067e24 */ /* 0x000fe2000f8e00ff */
[-C--:B------:R-:W-:Y:S01]  /*6360*/  LEA.HI.X.SX32 R5, R0, R217.reuse, 0x2, P1 ;  /* 0x000000d900057211 */ /* 0x080fe200008f16ff */
[----:B------:R-:W-:Y:S01]  /*6370*/  IMAD.U32 R0, RZ, RZ, UR31 ;  /* 0x0000001fff007e24 */ /* 0x000fe2000f8e00ff */
[-C--:B------:R-:W-:Y:S02]  /*6380*/  LEA.HI.X.SX32 R9, R9, R217.reuse, 0x2, P0 ;  /* 0x000000d909097211 */ /* 0x080fe400000f16ff */
[-C--:B------:R-:W-:Y:S01]  /*6390*/  LEA R6, P1, R6, R216.reuse, 0x2 ;  /* 0x000000d806067211 */ /* 0x080fe200078210ff */
[----:B------:R1:W-:Y:S04]  /*63a0*/  REDG.E.ADD.F32.FTZ.RN.STRONG.GPU desc[UR6][R4.64], R10 ;  /* 0x0000000a040079a6 */ /* 0x0003e8000c10f386 */
[----:B------:R2:W-:Y:S04]  /*63b0*/  REDG.E.ADD.F32.FTZ.RN.STRONG.GPU desc[UR6][R8.64], R11 ;  /* 0x0000000b080079a6 */ /* 0x0005e8000c10f386 */
[----:B------:R-:W-:Y:S04]  /*63c0*/  REDG.E.ADD.F32.FTZ.RN.STRONG.GPU desc[UR6][R216.64+0x80], R16 ;  /* 0x00008010d80079a6 */ /* 0x000fe8000c10f386 */
[----:B------:R-:W-:Y:S01]  /*63d0*/  REDG.E.ADD.F32.FTZ.RN.STRONG.GPU desc[UR6][R2.64+0x80], R17 ;  /* 0x00008011020079a6 */ /* 0x000fe2000c10f386 */
[-C--:B-1----:R-:W-:Y:S01]  /*63e0*/  LEA R4, P0, R7, R216.reuse, 0x2 ;  /* 0x000000d807047211 */ /* 0x082fe200078010ff */
[----:B------:R-:W-:Y:S01]  /*63f0*/  IMAD.U32 R10, RZ, RZ, UR30 ;  /* 0x0000001eff0a7e24 */ /* 0x000fe2000f8e00ff */
[-C--:B------:R-:W-:Y:S02]  /*6400*/  LEA.HI.X.SX32 R7, R100, R217.reuse, 0x2, P1 ;  /* 0x000000d964077211 */ /* 0x080fe400008f16ff */
[-C--:B------:R-:W-:Y:S01]  /*6410*/  LEA.HI.X.SX32 R5, R0, R217.reuse, 0x2, P0 ;  /* 0x000000d900057211 */ /* 0x080fe200000f16ff */
[----:B--2---:R-:W-:Y:S01]  /*6420*/  IMAD.U32 R8, RZ, RZ, UR29 ;  /* 0x0000001dff087e24 */ /* 0x004fe2000f8e00ff */
[-C--:B------:R-:W-:Y:S01]  /*6430*/  LEA R10, P0, R10, R216.reuse, 0x2 ;  /* 0x000000d80a0a7211 */ /* 0x080fe200078010ff */
[----:B------:R1:W-:Y:S01]  /*6440*/  REDG.E.ADD.F32.FTZ.RN.STRONG.GPU desc[UR6][R6.64], R18 ;  /* 0x00000012060079a6 */ /* 0x0003e2000c10f386 */
[----:B------:R-:W-:Y:S02]  /*6450*/  IMAD.U32 R0, RZ, RZ, UR30 ;  /* 0x0000001eff007e24 */ /* 0x000fe4000f8e00ff */
[-C--:B------:R-:W-:Y:S01]  /*6460*/  LEA R8, P2, R8, R216.reuse, 0x2 ;  /* 0x000000d808087211 */ /* 0x080fe200078410ff */
[----:B------:R2:W-:Y:S02]  /*6470*/  REDG.E.ADD.F32.FTZ.RN.STRONG.GPU desc[UR6][R4.64], R19 ;  /* 0x00000013040079a6 */ /* 0x0005e4000c10f386 */
[-C--:B------:R-:W-:Y:S01]  /*6480*/  LEA.HI.X.SX32 R11, R0, R217.reuse, 0x2, P0 ;  /* 0x000000d9000b7211 */ /* 0x080fe200000f16ff */
[----:B------:R-:W-:Y:S01]  /*6490*/  IMAD.U32 R0, RZ, RZ, UR36 ;  /* 0x00000024ff007e24 */ /* 0x000fe2000f8e00ff */
[----:B------:R-:W-:Y:S04]  /*64a0*/  LDSM.16.MT88.4 R16, [R200+0x2000] ;  /* 0x00200000c810783b */ /* 0x000fe80000004200 */
[----:B------:R3:W-:Y:S04]  /*64b0*/  REDG.E.ADD.F32.FTZ.RN.STRONG.GPU desc[UR6][R10.64], R12 ;  /* 0x0000000c0a0079a6 */ /* 0x0007e8000c10f386 */
[----:B------:R-:W-:Y:S01]  /*64c0*/  LDSM.16.MT88.4 R100, [R200+0x2800] ;  /* 0x00280000c864783b */ /* 0x000fe20000004200 */
[----:B-1----:R-:W-:Y:S02]  /*64d0*/  IMAD.U32 R6, RZ, RZ, UR28 ;  /* 0x0000001cff067e24 */ /* 0x002fe4000f8e00ff */
[----:B------:R-:W-:Y:S02]  /*64e0*/  IMAD.U32 R7, RZ, RZ, UR29 ;  /* 0x0000001dff077e24 */ /* 0x000fe4000f8e00ff */
[----:B--2---:R-:W-:Y:S01]  /*64f0*/  IMAD.U32 R4, RZ, RZ, UR36 ;  /* 0x00000024ff047e24 */ /* 0x004fe2000f8e00ff */
[-C--:B------:R-:W-:Y:S01]  /*6500*/  LEA R6, P1, R6, R216.reuse, 0x2 ;  /* 0x000000d806067211 */ /* 0x080fe200078210ff */
[----:B------:R-:W-:Y:S01]  /*6510*/  IMAD.U32 R5, RZ, RZ, UR28 ;  /* 0x0000001cff057e24 */ /* 0x000fe2000f8e00ff */
[-C--:B------:R-:W-:Y:S02]  /*6520*/  LEA.HI.X.SX32 R9, R7, R217.reuse, 0x2, P2 ;  /* 0x000000d907097211 */ /* 0x080fe400010f16ff */
[-C--:B------:R-:W-:Y:S02]  /*6530*/  LEA R4, P0, R4, R216.reuse, 0x2 ;  /* 0x000000d804047211 */ /* 0x080fe400078010ff */
[-C--:B------:R-:W-:Y:S01]  /*6540*/  LEA.HI.X.SX32 R7, R5, R217.reuse, 0x2, P1 ;  /* 0x000000d905077211 */ /* 0x080fe200008f16ff */
[----:B------:R1:W-:Y:S01]  /*6550*/  REDG.E.ADD.F32.FTZ.RN.STRONG.GPU desc[UR6][R8.64], R13 ;  /* 0x0000000d080079a6 */ /* 0x0003e2000c10f386 */
[-C--:B------:R-:W-:Y:S01]  /*6560*/  LEA.HI.X.SX32 R5, R0, R217.reuse, 0x2, P0 ;  /* 0x000000d900057211 */ /* 0x080fe200000f16ff */
[----:B------:R-:W-:Y:S02]  /*6570*/  IMAD.U32 R0, RZ, RZ, UR27 ;  /* 0x0000001bff007e24 */ /* 0x000fe4000f8e00ff */
[----:B------:R2:W-:Y:S01]  /*6580*/  REDG.E.ADD.F32.FTZ.RN.STRONG.GPU desc[UR6][R6.64], R14 ;  /* 0x0000000e060079a6 */ /* 0x0005e2000c10f386 */
[----:B---3--:R-:W-:Y:S03]  /*6590*/  IMAD.U32 R10, RZ, RZ, UR25 ;  /* 0x00000019ff0a7e24 */ /* 0x008fe6000f8e00ff */
[----:B------:R3:W-:Y:S04]  /*65a0*/  REDG.E.ADD.F32.FTZ.RN.STRONG.GPU desc[UR6][R4.64], R15 ;  /* 0x0000000f040079a6 */ /* 0x0007e8000c10f386 */
[----:B------:R-:W-:Y:S04]  /*65b0*/  REDG.E.ADD.F32.FTZ.RN.STRONG.GPU desc[UR6][R216.64+0x100], R52 ;  /* 0x00010034d80079a6 */ /* 0x000fe8000c10f386 */
[----:B------:R-:W-:Y:S04]  /*65c0*/  REDG.E.ADD.F32.FTZ.RN.STRONG.GPU desc[UR6][R2.64+0x100], R53 ;  /* 0x00010035020079a6 */ /* 0x000fe8000c10f386 */
[----:B------:R-:W-:Y:S01]  /*65d0*/  LDSM.16.MT88.4 R12, [R201+0x10000] ;  /* 0x01000000c90c783b */ /* 0x000fe20000004200 */
[----:B-1----:R-:W-:Y:S02]  /*65e0*/  IMAD.U32 R8, RZ, RZ, UR37 ;  /* 0x00000025ff087e24 */ /* 0x002fe4000f8e00ff */
[----:B--2---:R-:W-:Y:S03]  /*65f0*/  IMAD.U32 R6, RZ, RZ, UR33 ;  /* 0x00000021ff067e24 */ /* 0x004fe6000f8e00ff */
[-C--:B------:R-:W-:Y:S01]  /*6600*/  LEA R8, P2, R8, R216.reuse, 0x2 ;  /* 0x000000d808087211 */ /* 0x080fe200078410ff */
[----:B------:R-:W-:Y:S02]  /*6610*/  IMAD.U32 R7, RZ, RZ, UR37 ;  /* 0x00000025ff077e24 */ /* 0x000fe4000f8e00ff */
[----:B---3--:R-:W-:Y:S01]  /*6620*/  IMAD.U32 R4, RZ, RZ, UR27 ;  /* 0x0000001bff047e24 */ /* 0x008fe2000f8e00ff */
[-C--:B------:R-:W-:Y:S01]  /*6630*/  LEA R6, P1, R6, R216.reuse, 0x2 ;  /* 0x000000d806067211 */ /* 0x080fe200078210ff */
[----:B------:R-:W-:Y:S01]  /*6640*/  IMAD.U32 R5, RZ, RZ, UR33 ;  /* 0x00000021ff057e24 */ /* 0x000fe2000f8e00ff */
[-C--:B------:R-:W-:Y:S02]  /*6650*/  LEA.HI.X.SX32 R9, R7, R217.reuse, 0x2, P2 ;  /* 0x000000d907097211 */ /* 0x080fe400010f16ff */
[-C--:B------:R-:W-:Y:S02]  /*6660*/  LEA R4, P0, R4, R216.reuse, 0x2 ;  /* 0x000000d804047211 */ /* 0x080fe400078010ff */
[-C--:B------:R-:W-:Y:S01]  /*6670*/  LEA.HI.X.SX32 R7, R5, R217.reuse, 0x2, P1 ;  /* 0x000000d905077211 */ /* 0x080fe200008f16ff */
[----:B------:R1:W-:Y:S01]  /*6680*/  REDG.E.ADD.F32.FTZ.RN.STRONG.GPU desc[UR6][R8.64], R54 ;  /* 0x00000036080079a6 */ /* 0x0003e2000c10f386 */
[-C--:B------:R-:W-:Y:S01]  /*6690*/  LEA.HI.X.SX32 R5, R0, R217.reuse, 0x2, P0 ;  /* 0x000000d900057211 */ /* 0x080fe200000f16ff */
[----:B------:R-:W-:Y:S01]  /*66a0*/  IMAD.U32 R0, RZ, RZ, UR25 ;  /* 0x00000019ff007e24 */ /* 0x000fe2000f8e00ff */
[-C--:B------:R-:W-:Y:S01]  /*66b0*/  LEA R10, P2, R10, R216.reuse, 0x2 ;  /* 0x000000d80a0a7211 */ /* 0x080fe200078410ff */
[----:B------:R2:W-:Y:S03]  /*66c0*/  REDG.E.ADD.F32.FTZ.RN.STRONG.GPU desc[UR6][R6.64], R55 ;  /* 0x00000037060079a6 */ /* 0x0005e6000c10f386 */
[-C--:B------:R-:W-:Y:S01]  /*66d0*/  LEA.HI.X.SX32 R11, R0, R217.reuse, 0x2, P2 ;  /* 0x000000d9000b7211 */ /* 0x080fe200010f16ff */
[----:B------:R3:W-:Y:S01]  /*66e0*/  REDG.E.ADD.F32.FTZ.RN.STRONG.GPU desc[UR6][R4.64], R56 ;  /* 0x00000038040079a6 */ /* 0x0007e2000c10f386 */
[----:B------:R-:W-:Y:S03]  /*66f0*/  IMAD.U32 R0, RZ, RZ, UR26 ;  /* 0x0000001aff007e24 */ /* 0x000fe6000f8e00ff */
[----:B------:R4:W-:Y:S04]  /*6700*/  REDG.E.ADD.F32.FTZ.RN.STRONG.GPU desc[UR6][R10.64], R57 ;  /* 0x000000390a0079a6 */ /* 0x0009e8000c10f386 */
[----:B------:R-:W-:Y:S01]  /*6710*/  LDSM.16.MT88.4 R52, [R202+0x10800] ;  /* 0x01080000ca34783b */ /* 0x000fe20000004200 */
[----:B-1----:R-:W-:Y:S02]  /*6720*/  IMAD.U32 R8, RZ, RZ, UR24 ;  /* 0x00000018ff087e24 */ /* 0x002fe4000f8e00ff */
[----:B--2---:R-:W-:Y:S03]  /*6730*/  IMAD.U32 R6, RZ, RZ, UR35 ;  /* 0x00000023ff067e24 */ /* 0x004fe6000f8e00ff */
[-C--:B------:R-:W-:Y:S01]  /*6740*/  LEA R8, P1, R8, R216.reuse, 0x2 ;  /* 0x000000d808087211 */ /* 0x080fe200078210ff */
[----:B------:R-:W-:Y:S02]  /*6750*/  IMAD.U32 R7, RZ, RZ, UR35 ;  /* 0x00000023ff077e24 */ /* 0x000fe4000f8e00ff */
[----:B---3--:R-:W-:Y:S01]  /*6760*/  IMAD.U32 R5, RZ, RZ, UR24 ;  /* 0x00000018ff057e24 */ /* 0x008fe2000f8e00ff */
[-C--:B------:R-:W-:Y:S01]  /*6770*/  LEA R6, P0, R6, R216.reuse, 0x2 ;  /* 0x000000d806067211 */ /* 0x080fe200078010ff */
[----:B------:R-:W-:Y:S02]  /*6780*/  IMAD.U32 R4, RZ, RZ, UR26 ;  /* 0x0000001aff047e24 */ /* 0x000fe4000f8e00ff */
[----:B----4-:R-:W-:Y:S01]  /*6790*/  IMAD.U32 R10, RZ, RZ, UR23 ;  /* 0x00000017ff0a7e24 */ /* 0x010fe2000f8e00ff */
[-C--:B------:R-:W-:Y:S02]  /*67a0*/  LEA.HI.X.SX32 R9, R5, R217.reuse, 0x2, P1 ;  /* 0x000000d905097211 */ /* 0x080fe400008f16ff */
[-C--:B------:R-:W-:Y:S02]  /*67b0*/  LEA.HI.X.SX32 R7, R7, R217.reuse, 0x2, P0 ;  /* 0x000000d907077211 */ /* 0x080fe400000f16ff */
[-C--:B------:R-:W-:Y:S01]  /*67c0*/  LEA R4, P1, R4, R216.reuse, 0x2 ;  /* 0x000000d804047211 */ /* 0x080fe200078210ff */
[----:B------:R1:W-:Y:S01]  /*67d0*/  REDG.E.ADD.F32.FTZ.RN.STRONG.GPU desc[UR6][R8.64], R58 ;  /* 0x0000003a080079a6 */ /* 0x0003e2000c10f386 */
[-C--:B------:R-:W-:Y:S02]  /*67e0*/  LEA R10, P0, R10, R216.reuse, 0x2 ;  /* 0x000000d80a0a7211 */ /* 0x080fe400078010ff */
[-C--:B------:R-:W-:Y:S01]  /*67f0*/  LEA.HI.X.SX32 R5, R0, R217.reuse, 0x2, P1 ;  /* 0x000000d900057211 */ /* 0x080fe200008f16ff */
[----:B------:R2:W-:Y:S01]  /*6800*/  REDG.E.ADD.F32.FTZ.RN.STRONG.GPU desc[UR6][R6.64], R59 ;  /* 0x0000003b060079a6 */ /* 0x0005e2000c10f386 */
[----:B------:R-:W-:Y:S03]  /*6810*/  IMAD.U32 R0, RZ, RZ, UR23 ;  /* 0x00000017ff007e24 */ /* 0x000fe6000f8e00ff */
[----:B------:R-:W-:Y:S02]  /*6820*/  REDG.E.ADD.F32.FTZ.RN.STRONG.GPU desc[UR6][R216.64+0x180], R64 ;  /* 0x00018040d80079a6 */ /* 0x000fe4000c10f386 */
[-C--:B------:R-:W-:Y:S01]  /*6830*/  LEA.HI.X.SX32 R11, R0, R217.reuse, 0x2, P0 ;  /* 0x000000d9000b7211 */ /* 0x080fe200000f16ff */
[----:B------:R-:W-:Y:S01]  /*6840*/  VIADD R0, R200, 0xffffc000 ;  /* 0xffffc000c8007836 */ /* 0x000fe20000000000 */
[----:B------:R3:W-:Y:S04]  /*6850*/  REDG.E.ADD.F32.FTZ.RN.STRONG.GPU desc[UR6][R2.64+0x180], R65 ;  /* 0x00018041020079a6 */ /* 0x0007e8000c10f386 */
[----:B------:R4:W-:Y:S04]  /*6860*/  REDG.E.ADD.F32.FTZ.RN.STRONG.GPU desc[UR6][R4.64], R66 ;  /* 0x00000042040079a6 */ /* 0x0009e8000c10f386 */
[----:B------:R-:W-:Y:S04]  /*6870*/  REDG.E.ADD.F32.FTZ.RN.STRONG.GPU desc[UR6][R10.64], R67 ;  /* 0x000000430a0079a6 */ /* 0x000fe8000c10f386 */
[----:B------:R-:W-:Y:S01]  /*6880*/  LDSM.16.MT88.4 R56, [R200+0x800] ;  /* 0x00080000c838783b */ /* 0x000fe20000004200 */
[----:B-1----:R-:W-:Y:S03]  /*6890*/  IMAD.U32 R8, RZ, RZ, UR22 ;  /* 0x00000016ff087e24 */ /* 0x002fe6000f8e00ff */
[----:B------:R-:W-:Y:S01]  /*68a0*/  LDSM.16.MT88.4 R64, [R201+0x10800] ;  /* 0x01080000c940783b */ /* 0x000fe20000004200 */
[----:B------:R-:W-:Y:S02]  /*68b0*/  IMAD.U32 R9, RZ, RZ, UR22 ;  /* 0x00000016ff097e24 */ /* 0x000fe4000f8e00ff */
[----:B--2---:R-:W-:Y:S01]  /*68c0*/  IMAD.U32 R6, RZ, RZ, UR21 ;  /* 0x00000015ff067e24 */ /* 0x004fe2000f8e00ff */
[-C--:B------:R-:W-:Y:S01]  /*68d0*/  LEA R8, P3, R8, R216.reuse, 0x2 ;  /* 0x000000d808087211 */ /* 0x080fe200078610ff */
[----:B------:R-:W-:Y:S03]  /*68e0*/  IMAD.U32 R7, RZ, RZ, UR21 ;  /* 0x00000015ff077e24 */ /* 0x000fe6000f8e00ff */
[-C--:B------:R-:W-:Y:S02]  /*68f0*/  LEA R6, P2, R6, R216.reuse, 0x2 ;  /* 0x000000d806067211 */ /* 0x080fe400078410ff */
[-C--:B------:R-:W-:Y:S01]  /*6900*/  LEA.HI.X.SX32 R9, R9, R217.reuse, 0x2, P3 ;  /* 0x000000d909097211 */ /* 0x080fe200018f16ff */
[----:B---3--:R-:W-:Y:S01]  /*6910*/  IMAD.U32 R2, RZ, RZ, UR34 ;  /* 0x00000022ff027e24 */ /* 0x008fe2000f8e00ff */
[-C--:B------:R-:W-:Y:S01]  /*6920*/  LEA.HI.X.SX32 R7, R7, R217.reuse, 0x2, P2 ;  /* 0x000000d907077211 */ /* 0x080fe200010f16ff */
[----:B------:R-:W-:Y:S02]  /*6930*/  IMAD.U32 R3, RZ, RZ, UR34 ;  /* 0x00000022ff037e24 */ /* 0x000fe4000f8e00ff */
[----:B----4-:R-:W-:Y:S01]  /*6940*/  IMAD.U32 R4, RZ, RZ, UR20 ;  /* 0x00000014ff047e24 */ /* 0x010fe2000f8e00ff */
[----:B------:R-:W-:Y:S01]  /*6950*/  REDG.E.ADD.F32.FTZ.RN.STRONG.GPU desc[UR6][R8.64], R60 ;  /* 0x0000003c080079a6 */ /* 0x000fe2000c10f386 */
[----:B------:R-:W-:Y:S01]  /*6960*/  IMAD.U32 R5, RZ, RZ, UR20 ;  /* 0x00000014ff057e24 */ /* 0x000fe2000f8e00ff */
[-C--:B------:R-:W-:Y:S02]  /*6970*/  LEA R2, P0, R2, R216.reuse, 0x2 ;  /* 0x000000d802027211 */ /* 0x080fe400078010ff */
[----:B------:R-:W-:Y:S01]  /*6980*/  LEA R4, P1, R4, R216, 0x2 ;  /* 0x000000d804047211 */ /* 0x000fe200078210ff */
[----:B------:R-:W-:Y:S01]  /*6990*/  REDG.E.ADD.F32.FTZ.RN.STRONG.GPU desc[UR6][R6.64], R61 ;  /* 0x0000003d060079a6 */ /* 0x000fe2000c10f386 */
[-C--:B------:R-:W-:Y:S02]  /*69a0*/  LEA.HI.X.SX32 R3, R3, R217.reuse, 0x2, P0 ;  /* 0x000000d903037211 */ /* 0x080fe400000f16ff */
[----:B------:R-:W-:Y:S01]  /*69b0*/  LEA.HI.X.SX32 R5, R5, R217, 0x2, P1 ;  /* 0x000000d905057211 */ /* 0x000fe200008f16ff */
[----:B------:R-:W-:Y:S01]  /*69c0*/  LDSM.16.MT88.4 R8, [R200] ;  /* 0x00000000c808783b */ /* 0x000fe20000004200 */
[----:B------:R-:W-:Y:S01]  /*69d0*/  PLOP3.LUT P1, PT, PT, PT, UP0, 0x80, 0x0 ;  /* 0x000000000000781c */ /* 0x000fe20003f2f008 */
[----:B------:R-:W-:Y:S01]  /*69e0*/  @UP3 UIADD3 UR15, UP0, UR15, -0x100, URZ ;  /* 0xffffff000f0f3890 */ /* 0x000fe2000ff1e03f */
[----:B------:R-:W-:Y:S01]  /*69f0*/  PLOP3.LUT P0, PT, PT, PT, UP2, 0x80, 0x0 ;  /* 0x000000000000781c */ /* 0x000fe20003f0f028 */
[----:B------:R-:W-:Y:S02]  /*6a00*/  REDG.E.ADD.F32.FTZ.RN.STRONG.GPU desc[UR6][R4.64], R62 ;  /* 0x0000003e040079a6 */ /* 0x000fe4000c10f386 */
[----:B------:R-:W-:Y:S02]  /*6a10*/  @UP3 UIADD3.X UR14, UR14, -0x1, URZ, UP0, !UPT ;  /* 0xffffffff0e0e3890 */ /* 0x000fe400087fe43f */
[----:B------:R-:W-:Y:S04]  /*6a20*/  REDG.E.ADD.F32.FTZ.RN.STRONG.GPU desc[UR6][R2.64], R63 ;  /* 0x0000003f020079a6 */ /* 0x000fe8000c10f386 */
[----:B------:R-:W1:Y:S02]  /*6a30*/  LDSM.16.MT88.4 R4, [R202+0x10000] ;  /* 0x01000000ca04783b */ /* 0x000e640000004200 */
[----:B------:R-:W-:Y:S02]  /*6a40*/  @P1 VIADD R0, R200, 0x4000 ;  /* 0x00004000c8001836 */ /* 0x000fe40000000000 */
[----:B------:R-:W-:Y:S01]  /*6a50*/  LDSM.16.MT88.4 R60, [R200+0x1000] ;  /* 0x00100000c83c783b */ /* 0x000fe20000004200 */
[-C--:B-1----:R-:W-:Y:S06]  /*6a60*/  HMMA.16816.F32 R68, R4, R8.reuse, R68 ;  /* 0x000000080444723c */ /* 0x082fec0000001844 */
[C---:B------:R-:W-:Y:S06]  /*6a70*/  HMMA.16816.F32 R72, R12.reuse, R8, R72 ;  /* 0x000000080c48723c */ /* 0x040fec0000001848 */
        /* <DEDUP_REMOVED lines=9> */
[----:B------:R-:W3:Y:S01]  /*6b10*/  LDSM.16.MT88.4 R16, [R200+0x1800] ;  /* 0x00180000c810783b */ /* 0x000ee20000004200 */
[-C--:B------:R-:W-:Y:S06]  /*6b20*/  HMMA.16816.F32 R68, R52, R56.reuse, R68 ;  /* 0x000000383444723c */ /* 0x080fec0000001844 */
[C---:B------:R-:W-:Y:S06]  /*6b30*/  HMMA.16816.F32 R72, R64.reuse, R56, R72 ;  /* 0x000000384048723c */ /* 0x040fec0000001848 */
[-C--:B------:R-:W-:Y:S06]  /*6b40*/  HMMA.16816.F32 R76, R64, R58.reuse, R76 ;  /* 0x0000003a404c723c */ /* 0x080fec000000184c */
[C---:B------:R-:W-:Y:S01]  /*6b50*/  HMMA.16816.F32 R80, R52.reuse, R58, R80 ;  /* 0x0000003a3450723c */ /* 0x040fe20000001850 */
[----:B------:R-:W4:Y:S05]  /*6b60*/  LDSM.16.MT88.4 R56, [R201+0x11800] ;  /* 0x01180000c938783b */ /* 0x000f2a0000004200 */
[-C--:B------:R-:W-:Y:S06]  /*6b70*/  HMMA.16816.F32 R84, R52, R100.reuse, R84 ;  /* 0x000000643454723c */ /* 0x080fec0000001854 */
[C---:B------:R-:W-:Y:S06]  /*6b80*/  HMMA.16816.F32 R88, R64.reuse, R100, R88 ;  /* 0x000000644058723c */ /* 0x040fec0000001858 */
[-C--:B------:R-:W-:Y:S01]  /*6b90*/  HMMA.16816.F32 R92, R64, R102.reuse, R92 ;  /* 0x00000066405c723c */ /* 0x080fe2000000185c */
[----:B------:R2:W4:Y:S05]  /*6ba0*/  LDSM.16.MT88.4 R64, [R200+0x3800] ;  /* 0x00380000c840783b */ /* 0x00052a0000004200 */
[----:B------:R-:W-:Y:S06]  /*6bb0*/  HMMA.16816.F32 R96, R52, R102, R96 ;  /* 0x000000663460723c */ /* 0x000fec0000001860 */
[-C--:B-1----:R-:W-:Y:S06]  /*6bc0*/  HMMA.16816.F32 R68, R8, R60.reuse, R68 ;  /* 0x0000003c0844723c */ /* 0x082fec0000001844 */
[C---:B------:R-:W-:Y:S06]  /*6bd0*/  HMMA.16816.F32 R72, R104.reuse, R60, R72 ;  /* 0x0000003c6848723c */ /* 0x040fec0000001848 */
[-C--:B------:R-:W-:Y:S05]  /*6be0*/  HMMA.16816.F32 R76, R104, R62.reuse, R76 ;  /* 0x0000003e684c723c */ /* 0x080fea000000184c */
[----:B--2---:R-:W-:Y:S01]  /*6bf0*/  IMAD.MOV.U32 R200, RZ, RZ, R0 ;  /* 0x000000ffffc87224 */ /* 0x004fe200078e0000 */
[C---:B------:R-:W-:Y:S06]  /*6c00*/  HMMA.16816.F32 R80, R8.reuse, R62, R80 ;  /* 0x0000003e0850723c */ /* 0x040fec0000001850 */
        /* <DEDUP_REMOVED lines=135> */
.L_x_125:
[----:B------:R-:W-:Y:S01]  /*7480*/  @UP0 UIADD3 UR10, UR44, UR48, URZ ;  /* 0x000000302c0a0290 */ /* 0x000fe2000fffe03f */
[----:B-1----:R-:W-:Y:S01]  /*7490*/  LEA R0, R249, UR4, 0x1 ;  /* 0x00000004f9007c11 */ /* 0x002fe2000f8e08ff */
[----:B------:R-:W-:Y:S01]  /*74a0*/  @UP0 ULDC.64 UR12, c[0x0][0x458] ;  /* 0x00011600000c0ab9 */ /* 0x000fe20000000a00 */
[----:B------:R-:W-:Y:S02]  /*74b0*/  USHF.L.U32 UR5, UR19, 0x6, URZ ;  /* 0x0000000613057899 */ /* 0x000fe4000800063f */
        /* <DEDUP_REMOVED lines=16> */
.L_x_126:
[----:B------:R-:W-:Y:S01]  /*75c0*/  BAR.SYNC.DEFER_BLOCKING 0x0 ;  /* 0x0000000000007b1d */ /* 0x000fe20000010000 */
[----:B------:R-:W-:Y:S01]  /*75d0*/  USHF.R.S32.HI UR10, URZ, 0x1f, UR5 ;  /* 0x0000001f3f0a7899 */ /* 0x000fe20008011405 */
[--C-:B------:R-:W-:Y:S01]  /*75e0*/  SHF.R.S32.HI R3, RZ, 0x1f, R226.reuse ;  /* 0x0000001fff037819 */ /* 0x100fe200000114e2 */
[----:B------:R-:W-:Y:S01]  /*75f0*/  IMAD.U32 R4, RZ, RZ, UR8 ;  /* 0x00000008ff047e24 */ /* 0x000fe2000f8e00ff */
[----:B------:R-:W-:Y:S01]  /*7600*/  UIMAD UR11, UR19, -0x40, UR11 ;  /* 0xffffffc0130b78a4 */ /* 0x000fe2000f8e020b */
[----:B------:R-:W-:Y:S01]  /*7610*/  IMAD.MOV.U32 R2, RZ, RZ, R226 ;  /* 0x000000ffff027224 */ /* 0x000fe200078e00e2 */
[----:B------:R-:W-:Y:S01]  /*7620*/  UIMAD UR15, UR10, UR8, URZ ;  /* 0x000000080a0f72a4 */ /* 0x000fe2000f8e023f */
[C---:B------:R-:W-:Y:S01]  /*7630*/  IADD3 R7, R243.reuse, 0x20, RZ ;  /* 0x00000020f3077810 */ /* 0x040fe20007ffe0ff */
[----:B------:R-:W-:Y:S01]  /*7640*/  USHF.R.S32.HI UR22, URZ, 0x1f, UR58 ;  /* 0x0000001f3f167899 */ /* 0x000fe2000801143a */
[----:B------:R-:W-:Y:S01]  /*7650*/  IMAD.WIDE.U32 R4, R4, UR5, R2 ;  /* 0x0000000504047c25 */ /* 0x000fe2000f8e0002 */
[----:B------:R-:W-:Y:S01]  /*7660*/  UIMAD UR15, UR5, UR9, UR15 ;  /* 0x00000009050f72a4 */ /* 0x000fe2000f8e020f */
[----:B------:R-:W-:Y:S01]  /*7670*/  ISETP.GE.AND P3, PT, R243, UR11, PT ;  /* 0x0000000bf3007c0c */ /* 0x000fe2000bf66270 */
[----:B------:R-:W-:Y:S01]  /*7680*/  ULDC.64 UR16, c[0x0][0x468] ;  /* 0x00011a0000107ab9 */ /* 0x000fe20000000a00 */
[----:B------:R-:W-:Y:S01]  /*7690*/  BSSY B0, `(.L_x_127) ;  /* 0x0000020000007945 */ /* 0x000fe20003800000 */
[----:B------:R-:W-:-:S02]  /*76a0*/  IADD3 R4, P0, R4, UR20, RZ ;  /* 0x0000001404047c10 */ /* 0x000fc4000ff1e0ff */
[----:B------:R-:W-:Y:S01]  /*76b0*/  IMAD.U32 R6, RZ, RZ, UR15 ;  /* 0x0000000fff067e24 */ /* 0x000fe2000f8e00ff */
[----:B------:R-:W-:Y:S01]  /*76c0*/  UIMAD UR15, UR22, UR16, URZ ;  /* 0x00000010160f72a4 */ /* 0x000fe2000f8e023f */
[----:B------:R-:W-:Y:S02]  /*76d0*/  ISETP.GE.AND P2, PT, R7, UR11, PT ;  /* 0x0000000b07007c0c */ /* 0x000fe4000bf46270 */
[----:B------:R-:W-:Y:S01]  /*76e0*/  SHF.R.S32.HI R36, RZ, 0x1f, R243 ;  /* 0x0000001fff247819 */ /* 0x000fe200000114f3 */
[----:B------:R-:W-:Y:S01]  /*76f0*/  UIMAD UR17, UR58, UR17, UR15 ;  /* 0x000000113a1172a4 */ /* 0x000fe2000f8e020f */
[----:B------:R-:W-:Y:S01]  /*7700*/  IADD3.X R5, R5, UR21, R6, P0, !PT ;  /* 0x0000001505057c10 */ /* 0x000fe200087fe406 */
[----:B------:R-:W-:Y:S01]  /*7710*/  IMAD.U32 R6, RZ, RZ, UR16 ;  /* 0x00000010ff067e24 */ /* 0x000fe2000f8e00ff */
[----:B------:R1:W2:Y:S03]  /*7720*/  LDS.128 R24, [R0+0xd000] ;  /* 0x00d0000000187984 */ /* 0x0002a60000000c00 */
[----:B------:R-:W-:Y:S01]  /*7730*/  IMAD.WIDE.U32 R4, R6, UR58, R4 ;  /* 0x0000003a06047c25 */ /* 0x000fe2000f8e0004 */
[----:B------:R1:W3:Y:S04]  /*7740*/  LDS.128 R20, [R0+0xf000] ;  /* 0x00f0000000147984 */ /* 0x0002e80000000c00 */
[----:B------:R1:W4:Y:S01]  /*7750*/  LDS.128 R32, [R0+0x11000] ;  /* 0x0110000000207984 */ /* 0x0003220000000c00 */
[----:B------:R-:W-:-:S03]  /*7760*/  IADD3 R10, R5, UR17, RZ ;  /* 0x00000011050a7c10 */ /* 0x000fc6000fffe0ff */
[----:B------:R1:W1:Y:S01]  /*7770*/  LDS.128 R28, [R0+0x13000] ;  /* 0x01300000001c7984 */ /* 0x0002620000000c00 */
[----:B------:R-:W-:Y:S05]  /*7780*/  @P3 BRA `(.L_x_128) ;  /* 0x0000000000403947 */ /* 0x000fea0003800000 */
[----:B------:R-:W-:Y:S01]  /*7790*/  ULDC UR15, c[0x0][0x2d0] ;  /* 0x0000b400000f7ab9 */ /* 0x000fe20000000800 */
[----:B------:R-:W2:Y:S01]  /*77a0*/  LDS.128 R16, [R0+0xe000] ;  /* 0x00e0000000107984 */ /* 0x000ea20000000c00 */
[----:B------:R-:W-:Y:S01]  /*77b0*/  ISETP.GE.AND P1, PT, R226, UR15, PT ;  /* 0x0000000fe2007c0c */ /* 0x000fe2000bf26270 */
[----:B------:R-:W-:Y:S01]  /*77c0*/  IMAD.MOV.U32 R6, RZ, RZ, R4 ;  /* 0x000000ffff067224 */ /* 0x000fe200078e0004 */
[----:B------:R-:W-:Y:S01]  /*77d0*/  MOV R7, R10 ;  /* 0x0000000a00077202 */ /* 0x000fe20000000f00 */
[----:B------:R-:W-:Y:S01]  /*77e0*/  IMAD R11, R36, UR8, RZ ;  /* 0x00000008240b7c24 */ /* 0x000fe2000f8e02ff */
[----:B------:R-:W-:Y:S01]  /*77f0*/  ISETP.GE.AND P0, PT, R233, UR15, PT ;  /* 0x0000000fe9007c0c */ /* 0x000fe2000bf06270 */
[----:B------:R-:W-:Y:S01]  /*7800*/  ULDC.64 UR16, c[0x0][0x3f0] ;  /* 0x0000fc0000107ab9 */ /* 0x000fe20000000a00 */
[----:B------:R-:W-:-:S04]  /*7810*/  IMAD.WIDE.U32 R8, R243, UR8, R6 ;  /* 0x00000008f3087c25 */ /* 0x000fc8000f8e0006 */
[----:B------:R-:W-:-:S03]  /*7820*/  IMAD R6, R243, UR9, R11 ;  /* 0x00000009f3067c24 */ /* 0x000fc6000f8e020b */
[----:B------:R-:W3:Y:S01]  /*7830*/  @!P1 LDS.128 R12, [R0+0xc000] ;  /* 0x00c00000000c9984 */ /* 0x000ee20000000c00 */
[----:B------:R-:W-:Y:S01]  /*7840*/  IMAD.IADD R7, R6, 0x1, R9 ;  /* 0x0000000106077824 */ /* 0x000fe200078e0209 */
[----:B------:R-:W-:-:S04]  /*7850*/  LEA R6, P4, R8, UR16, 0x1 ;  /* 0x0000001008067c11 */ /* 0x000fc8000f8808ff */
[----:B------:R-:W-:-:S05]  /*7860*/  LEA.HI.X R7, R8, UR17, R7, 0x1, P4 ;  /* 0x0000001108077c11 */ /* 0x000fca000a0f0c07 */
[----:B--2---:R2:W-:Y:S04]  /*7870*/  @!P0 STG.E.128 desc[UR6][R6.64+0x80], R16 ;  /* 0x0000801006008986 */ /* 0x0045e8000c101d06 */
[----:B---3--:R2:W-:Y:S02]  /*7880*/  @!P1 STG.E.128 desc[UR6][R6.64], R12 ;  /* 0x0000000c06009986 */ /* 0x0085e4000c101d06 */
.L_x_128:
[----:B------:R-:W-:Y:S05]  /*7890*/  BSYNC B0 ;  /* 0x0000000000007941 */ /* 0x000fea0003800000 */
.L_x_127:
[----:B------:R-:W-:Y:S04]  /*78a0*/  BSSY B0, `(.L_x_129) ;  /* 0x0000012000007945 */ /* 0x000fe80003800000 */
[----:B------:R-:W-:Y:S05]  /*78b0*/  @P2 BRA `(.L_x_130) ;  /* 0x0000000000402947 */ /* 0x000fea0003800000 */
[----:B------:R-:W-:Y:S01]  /*78c0*/  IADD3 R5, P0, R243, 0x20, RZ ;  /* 0x00000020f3057810 */ /* 0x000fe20007f1e0ff */
[----:B------:R-:W-:Y:S01]  /*78d0*/  ULDC UR11, c[0x0][0x2d0] ;  /* 0x0000b400000b7ab9 */ /* 0x000fe20000000800 */
[----:B--2---:R-:W-:Y:S01]  /*78e0*/  MOV R7, R10 ;  /* 0x0000000a00077202 */ /* 0x004fe20000000f00 */
[----:B------:R-:W-:Y:S01]  /*78f0*/  ULDC.64 UR16, c[0x0][0x3f0] ;  /* 0x0000fc0000107ab9 */ /* 0x000fe20000000a00 */
[----:B------:R-:W-:Y:S01]  /*7900*/  ISETP.GE.AND P1, PT, R226, UR11, PT ;  /* 0x0000000be2007c0c */ /* 0x000fe2000bf26270 */
[----:B------:R-:W-:Y:S01]  /*7910*/  IMAD.X R6, RZ, RZ, R36, P0 ;  /* 0x000000ffff067224 */ /* 0x000fe200000e0624 */
[----:B------:R-:W-:-:S03]  /*7920*/  ISETP.GE.AND P0, PT, R233, UR11, PT ;  /* 0x0000000be9007c0c */ /* 0x000fc6000bf06270 */
[----:B------:R-:W-:Y:S02]  /*7930*/  IMAD R8, R6, UR8, RZ ;  /* 0x0000000806087c24 */ /* 0x000fe4000f8e02ff */
[----:B------:R-:W-:-:S04]  /*7940*/  IMAD.MOV.U32 R6, RZ, RZ, R4 ;  /* 0x000000ffff067224 */ /* 0x000fc800078e0004 */
[----:B------:R-:W-:-:S04]  /*7950*/  IMAD.WIDE.U32 R6, R5, UR8, R6 ;  /* 0x0000000805067c25 */ /* 0x000fc8000f8e0006 */
[----:B------:R-:W-:Y:S01]  /*7960*/  IMAD R5, R5, UR9, R8 ;  /* 0x0000000905057c24 */ /* 0x000fe2000f8e0208 */
[----:B------:R-:W-:-:S03]  /*7970*/  LEA R4, P4, R6, UR16, 0x1 ;  /* 0x0000001006047c11 */ /* 0x000fc6000f8808ff */
[----:B------:R-:W-:-:S05]  /*7980*/  IMAD.IADD R5, R5, 0x1, R7 ;  /* 0x0000000105057824 */ /* 0x000fca00078e0207 */
[----:B------:R-:W-:-:S05]  /*7990*/  LEA.HI.X R5, R6, UR17, R5, 0x1, P4 ;  /* 0x0000001106057c11 */ /* 0x000fca000a0f0c05 */
[----:B------:R2:W-:Y:S04]  /*79a0*/  @!P1 STG.E.128 desc[UR6][R4.64], R24 ;  /* 0x0000001804009986 */ /* 0x0005e8000c101d06 */
[----:B---3--:R2:W-:Y:S02]  /*79b0*/  @!P0 STG.E.128 desc[UR6][R4.64+0x80], R20 ;  /* 0x0000801404008986 */ /* 0x0085e4000c101d06 */
.L_x_130:
[----:B------:R-:W-:Y:S05]  /*79c0*/  BSYNC B0 ;  /* 0x0000000000007941 */ /* 0x000fea0003800000 */
.L_x_129:
[----:B--2---:R-:W-:Y:S01]  /*79d0*/  IMAD.U32 R4, RZ, RZ, UR12 ;  /* 0x0000000cff047e24 */ /* 0x004fe2000f8e00ff */
[----:B------:R-:W-:Y:S01]  /*79e0*/  UIMAD UR10, UR10, UR12, URZ ;  /* 0x0000000c0a0a72a4 */ /* 0x000fe2000f8e023f */
[----:B------:R-:W2:Y:S01]  /*79f0*/  LDS.128 R16, [R0+0x10000] ;  /* 0x0100000000107984 */ /* 0x000ea20000000c00 */
[----:B------:R-:W-:Y:S01]  /*7a00*/  USHF.R.S32.HI UR11, URZ, 0x1f, UR58 ;  /* 0x0000001f3f0b7899 */ /* 0x000fe2000801143a */
[----:B------:R-:W-:Y:S01]  /*7a10*/  IMAD.WIDE.U32 R2, R4, UR5, R2 ;  /* 0x0000000504027c25 */ /* 0x000fe2000f8e0002 */
[----:B------:R-:W-:Y:S01]  /*7a20*/  UIMAD UR5, UR5, UR13, UR10 ;  /* 0x0000000d050572a4 */ /* 0x000fe2000f8e020a */
[----:B------:R1:W2:Y:S01]  /*7a30*/  LDS.128 R12, [R0+0x12000] ;  /* 0x01200000000c7984 */ /* 0x0002a20000000c00 */
[----:B------:R-:W-:Y:S01]  /*7a40*/  ULDC.64 UR8, c[0x0][0x470] ;  /* 0x00011c0000087ab9 */ /* 0x000fe20000000a00 */
[----:B------:R-:W-:Y:S01]  /*7a50*/  BSSY B0, `(.L_x_131) ;  /* 0x0000018000007945 */ /* 0x000fe20003800000 */
[----:B------:R-:W-:Y:S02]  /*7a60*/  IADD3 R2, P0, R2, UR14, RZ ;  /* 0x0000000e02027c10 */ /* 0x000fe4000ff1e0ff */
[----:B-1----:R-:W-:Y:S01]  /*7a70*/  IMAD.U32 R0, RZ, RZ, UR5 ;  /* 0x00000005ff007e24 */ /* 0x002fe2000f8e00ff */
[----:B------:R-:W-:-:S04]  /*7a80*/  UIMAD UR5, UR11, UR8, URZ ;  /* 0x000000080b0572a4 */ /* 0x000fc8000f8e023f */
[----:B------:R-:W-:Y:S01]  /*7a90*/  IADD3.X R3, R3, UR18, R0, P0, !PT ;  /* 0x0000001203037c10 */ /* 0x000fe200087fe400 */
[----:B------:R-:W-:Y:S01]  /*7aa0*/  UIMAD UR9, UR58, UR9, UR5 ;  /* 0x000000093a0972a4 */ /* 0x000fe2000f8e0205 */
[----:B------:R-:W-:-:S05]  /*7ab0*/  MOV R0, UR8 ;  /* 0x0000000800007c02 */ /* 0x000fca0008000f00 */
[----:B------:R-:W-:-:S05]  /*7ac0*/  IMAD.WIDE.U32 R2, R0, UR58, R2 ;  /* 0x0000003a00027c25 */ /* 0x000fca000f8e0002 */
[----:B------:R-:W-:Y:S01]  /*7ad0*/  IADD3 R8, R3, UR9, RZ ;  /* 0x0000000903087c10 */ /* 0x000fe2000fffe0ff */
[----:B--2---:R-:W-:Y:S06]  /*7ae0*/  @P3 BRA `(.L_x_132) ;  /* 0x0000000000383947 */ /* 0x004fec0003800000 */
        /* <DEDUP_REMOVED lines=12> */
[----:B------:R1:W-:Y:S04]  /*7bb0*/  @!P1 STG.E.128 desc[UR6][R4.64], R16 ;  /* 0x0000001004009986 */ /* 0x0003e8000c101d06 */
[----:B------:R1:W-:Y:S02]  /*7bc0*/  @!P0 STG.E.128 desc[UR6][R4.64+0x80], R12 ;  /* 0x0000800c04008986 */ /* 0x0003e4000c101d06 */
.L_x_132:
[----:B------:R-:W-:Y:S05]  /*7bd0*/  BSYNC B0 ;  /* 0x0000000000007941 */ /* 0x000fea0003800000 */
.L_x_131:
[----:B------:R-:W-:Y:S05]  /*7be0*/  @P2 BRA `(.L_x_103) ;  /* 0x00000000003c2947 */ /* 0x000fea0003800000 */
[----:B------:R-:W-:Y:S01]  /*7bf0*/  IADD3 R0, P0, R243, 0x20, RZ ;  /* 0x00000020f3007810 */ /* 0x000fe20007f1e0ff */
[----:B------:R-:W-:Y:S01]  /*7c00*/  ULDC UR5, c[0x0][0x2d0] ;  /* 0x0000b40000057ab9 */ /* 0x000fe20000000800 */
[----:B------:R-:W-:Y:S01]  /*7c10*/  ULDC.64 UR8, c[0x0][0x3f8] ;  /* 0x0000fe0000087ab9 */ /* 0x000fe20000000a00 */
[----:B------:R-:W-:Y:S02]  /*7c20*/  ISETP.GE.AND P1, PT, R226, UR5, PT ;  /* 0x00000005e2007c0c */ /* 0x000fe4000bf26270 */
[----:B------:R-:W-:Y:S01]  /*7c30*/  IMAD.X R3, RZ, RZ, R36, P0 ;  /* 0x000000ffff037224 */ /* 0x000fe200000e0624 */
[----:B------:R-:W-:-:S03]  /*7c40*/  ISETP.GE.AND P0, PT, R233, UR5, PT ;  /* 0x00000005e9007c0c */ /* 0x000fc6000bf06270 */
[----:B------:R-:W-:Y:S01]  /*7c50*/  IMAD R6, R3, UR12, RZ ;  /* 0x0000000c03067c24 */ /* 0x000fe2000f8e02ff */
[----:B------:R-:W-:-:S03]  /*7c60*/  MOV R3, R8 ;  /* 0x0000000800037202 */ /* 0x000fc60000000f00 */
[----:B-1----:R-:W-:-:S04]  /*7c70*/  IMAD.WIDE.U32 R4, R0, UR12, R2 ;  /* 0x0000000c00047c25 */ /* 0x002fc8000f8e0002 */
[----:B------:R-:W-:Y:S01]  /*7c80*/  IMAD R0, R0, UR13, R6 ;  /* 0x0000000d00007c24 */ /* 0x000fe2000f8e0206 */
[----:B------:R-:W-:-:S03]  /*7c90*/  LEA R2, P2, R4, UR8, 0x1 ;  /* 0x0000000804027c11 */ /* 0x000fc6000f8408ff */
[----:B------:R-:W-:-:S05]  /*7ca0*/  IMAD.IADD R0, R0, 0x1, R5 ;  /* 0x0000000100007824 */ /* 0x000fca00078e0205 */
[----:B------:R-:W-:-:S05]  /*7cb0*/  LEA.HI.X R3, R4, UR9, R0, 0x1, P2 ;  /* 0x0000000904037c11 */ /* 0x000fca00090f0c00 */
[----:B----4-:R2:W-:Y:S04]  /*7cc0*/  @!P1 STG.E.128 desc[UR6][R2.64], R32 ;  /* 0x0000002002009986 */ /* 0x0105e8000c101d06 */
[----:B------:R2:W-:Y:S02]  /*7cd0*/  @!P0 STG.E.128 desc[UR6][R2.64+0x80], R28 ;  /* 0x0000801c02008986 */ /* 0x0005e4000c101d06 */
.L_x_103:
[----:B------:R-:W-:Y:S05]  /*7ce0*/  BSYNC B1 ;  /* 0x0000000000017941 */ /* 0x000fea0003800000 */
.L_x_89:
[----:B------:R-:W-:Y:S01]  /*7cf0*/  R2UR UR8, R252 ;  /* 0x00000000fc0872ca */ /* 0x000fe200000e0000 */
[----:B------:R-:W-:Y:S02]  /*7d00*/  ULDC UR5, c[0x0][0xc] ;  /* 0x0000030000057ab9 */ /* 0x000fe40000000800 */
[----:B------:R-:W-:-:S10]  /*7d10*/  UIADD3 UR19, UR5, UR19, URZ ;  /* 0x0000001305137290 */ /* 0x000fd4000fffe03f */
[----:B------:R-:W-:-:S06]  /*7d20*/  UISETP.GE.AND UP0, UPT, UR19, UR8, UPT ;  /* 0x000000081300728c */ /* 0x000fcc000bf06270 */
[----:B------:R-:W-:-:S13]  /*7d30*/  PLOP3.LUT P0, PT, PT, PT, UP0, 0x80, 0x0 ;  /* 0x000000000000781c */ /* 0x000fda0003f0f008 */
[----:B------:R-:W-:Y:S05]  /*7d40*/  @P0 BRA `(.L_x_133) ;  /* 0x0000000000040947 */ /* 0x000fea0003800000 */
[----:B------:R-:W-:Y:S05]  /*7d50*/  BRA `(.L_x_134) ;  /* 0xffffff8c00047947 */ /* 0x000fea000383ffff */
.L_x_133:
[----:B------:R-:W-:Y:S05]  /*7d60*/  EXIT ;  /* 0x000000000000794d */ /* 0x000fea0003800000 */
.L_x_135:
        /* <DEDUP_REMOVED lines=9> */
.L_x_1069:


//--------------------- .text._ZN5flash44flash_bwd_dq_dk_dv_loop_seqk_parallel_kernelI23Flash_bwd_kernel_traitsILi128ELi64ELi128ELi8ELi2ELi4ELi2ELb0ELb0EN7cutlass6half_tE19Flash_kernel_traitsILi128ELi64ELi128ELi8ES3_EELb0ELb1ELb0ELb0ELb0ELb0ELb0EEEvNS_16Flash_bwd_paramsE --------------------------
	.section	.text._ZN5flash44flash_bwd_dq_dk_dv_loop_seqk_parallel_kernelI23Flash_bwd_kernel_traitsILi128ELi64ELi128ELi8ELi2ELi4ELi2ELb0ELb0EN7cutlass6half_tE19Flash_kernel_traitsILi128ELi64ELi128ELi8ES3_EELb0ELb1ELb0ELb0ELb0ELb0ELb0EEEvNS_16Flash_bwd_paramsE,"ax",@progbits
	.align	128
        .global         _ZN5flash44flash_bwd_dq_dk_dv_loop_seqk_parallel_kernelI23Flash_bwd_kernel_traitsILi128ELi64ELi128ELi8ELi2ELi4ELi2ELb0ELb0EN7cutlass6half_tE19Flash_kernel_traitsILi128ELi64ELi128ELi8ES3_EELb0ELb1ELb0ELb0ELb0ELb0ELb0EEEvNS_16Flash_bwd_paramsE
        .type           _ZN5flash44flash_bwd_dq_dk_dv_loop_seqk_parallel_kernelI23Flash_bwd_kernel_traitsILi128ELi64ELi128ELi8ELi2ELi4ELi2ELb0ELb0EN7cutlass6half_tE19Flash_kernel_traitsILi128ELi64ELi128ELi8ES3_EELb0ELb1ELb0ELb0ELb0ELb0ELb0EEEvNS_16Flash_bwd_paramsE,@function
        .size           _ZN5flash44flash_bwd_dq_dk_dv_loop_seqk_parallel_kernelI23Flash_bwd_kernel_traitsILi128ELi64ELi128ELi8ELi2ELi4ELi2ELb0ELb0EN7cutlass6half_tE19Flash_kernel_traitsILi128ELi64ELi128ELi8ES3_EELb0ELb1ELb0ELb0ELb0ELb0ELb0EEEvNS_16Flash_bwd_paramsE,(.L_x_1070 - _ZN5flash44flash_bwd_dq_dk_dv_loop_seqk_parallel_kernelI23Flash_bwd_kernel_traitsILi128ELi64ELi128ELi8ELi2ELi4ELi2ELb0ELb0EN7cutlass6half_tE19Flash_kernel_traitsILi128ELi64ELi128ELi8ES3_EELb0ELb1ELb0ELb0ELb0ELb0ELb0EEEvNS_16Flash_bwd_paramsE)
        .other          _ZN5flash44flash_bwd_dq_dk_dv_loop_seqk_parallel_kernelI23Flash_bwd_kernel_traitsILi128ELi64ELi128ELi8ELi2ELi4ELi2ELb0ELb0EN7cutlass6half_tE19Flash_kernel_traitsILi128ELi64ELi128ELi8ES3_EELb0ELb1ELb0ELb0ELb0ELb0ELb0EEEvNS_16Flash_bwd_paramsE,@"STO_CUDA_ENTRY STV_DEFAULT"
_ZN5flash44flash_bwd_dq_dk_dv_loop_seqk_parallel_kernelI23Flash_bwd_kernel_traitsILi128ELi64ELi128ELi8ELi2ELi4ELi2ELb0ELb0EN7cutlass6half_tE19Flash_kernel_traitsILi128ELi64ELi128ELi8ES3_EELb0ELb1ELb0ELb0ELb0ELb0ELb0EEEvNS_16Flash_bwd_paramsE:
.text._ZN5flash44flash_bwd_dq_dk_dv_loop_seqk_parallel_kernelI23Flash_bwd_kernel_traitsILi128ELi64ELi128ELi8ELi2ELi4ELi2ELb0ELb0EN7cutlass6half_tE19Flash_kernel_traitsILi128ELi64ELi128ELi8ES3_EELb0ELb1ELb0ELb0ELb0ELb0ELb0EEEvNS_16Flash_bwd_paramsE:
[----:B------:R-:W1:Y:S08]  /*0000*/  LDC R1, c[0x0][0x28] ;  /* 0x00000a00ff017b82 */ /* 0x000e700000000800 */
[----:B------:R-:W2:Y:S01]  /*0010*/  S2UR UR22, SR_CTAID.X ;  /* 0x00000000001679c3 */ /* 0x000ea20000002500 */
[----:B------:R-:W-:Y:S01]  /*0020*/  ULDC UR4, c[0x0][0x2c8] ;  /* 0x0000b20000047ab9 */ /* 0x000fe20000000800 */
[----:B-1----:R-:W-:Y:S01]  /*0030*/  IADD3 R1, R1, -0x18, RZ ;  /* 0xffffffe801017810 */ /* 0x002fe20007ffe0ff */
[----:B------:R-:W-:-:S04]  /*0040*/  UIADD3 UR5, UR4, 0x7f, URZ ;  /* 0x0000007f04057890 */ /* 0x000fc8000fffe03f */
[----:B------:R-:W-:-:S04]  /*0050*/  USHF.R.S32.HI UR4, URZ, 0x1f, UR5 ;  /* 0x0000001f3f047899 */ /* 0x000fc80008011405 */
[----:B------:R-:W-:-:S04]  /*0060*/  ULEA.HI UR4, UR4, UR5, URZ, 0x7 ;  /* 0x0000000504047291 */ /* 0x000fc8000f8f383f */
[----:B------:R-:W-:-:S04]  /*0070*/  USHF.R.S32.HI UR4, URZ, 0x7, UR4 ;  /* 0x000000073f047899 */ /* 0x000fc80008011404 */
[----:B--2---:R-:W-:-:S06]  /*0080*/  UISETP.GE.AND UP0, UPT, UR22, UR4, UPT ;  /* 0x000000041600728c */ /* 0x004fcc000bf06270 */
[----:B------:R-:W-:-:S13]  /*0090*/  PLOP3.LUT P0, PT, PT, PT, UP0, 0x80, 0x0 ;  /* 0x000000000000781c */ /* 0x000fda0003f0f008 */
[----:B------:R-:W-:Y:S05]  /*00a0*/  @P0 EXIT ;  /* 0x000000000000094d */ /* 0x000fea0003800000 */
[----:B------:R-:W1:Y:S01]  /*00b0*/  S2R R14, SR_TID.X ;  /* 0x00000000000e7919 */ /* 0x000e620000002100 */
[----:B------:R-:W2:Y:S01]  /*00c0*/  S2UR UR55, SR_CTAID.Z ;  /* 0x00000000003779c3 */ /* 0x000ea20000002700 */
[----:B------:R-:W-:Y:S01]  /*00d0*/  UMOV UR5, 0x400 ;  /* 0x0000040000057882 */ /* 0x000fe20000000000 */
[----:B------:R-:W-:Y:S01]  /*00e0*/  IMAD.MOV.U32 R224, RZ, RZ, -0x10 ;  /* 0xfffffff0ffe07424 */ /* 0x000fe200078e00ff */
[----:B------:R-:W-:Y:S01]  /*00f0*/  ULDC.64 UR12, c[0x0][0x208] ;  /* 0x00008200000c7ab9 */ /* 0x000fe20000000a00 */
[----:B------:R-:W-:-:S04]  /*0100*/  UMOV UR58, 0xffffc000 ;  /* 0xffffc000003a7882 */ /* 0x000fc80000000000 */
[----:B------:R-:W3:Y:S08]  /*0110*/  S2UR UR4, SR_CgaCtaId ;  /* 0x00000000000479c3 */ /* 0x000ef00000008800 */
[----:B------:R-:W4:Y:S01]  /*0120*/  S2UR UR50, SR_CTAID.Y ;  /* 0x00000000003279c3 */ /* 0x000f220000002600 */
[----:B--2---:R-:W-:Y:S01]  /*0130*/  USHF.R.S32.HI UR6, URZ, 0x1f, UR55 ;  /* 0x0000001f3f067899 */ /* 0x004fe20008011437 */
[----:B-1----:R-:W-:Y:S01]  /*0140*/  SHF.R.S32.HI R15, RZ, 0x1f, R14 ;  /* 0x0000001fff0f7819 */ /* 0x002fe2000001140e */
[----:B------:R-:W-:Y:S01]  /*0150*/  IMAD.SHL.U32 R252, R14, 0x2, RZ ;  /* 0x000000020efc7824 */ /* 0x000fe200078e00ff */
[----:B---3--:R-:W-:-:S02]  /*0160*/  ULEA UR4, UR4, UR5, 0x18 ;  /* 0x0000000504047291 */ /* 0x008fc4000f8ec03f */
[CC--:B------:R-:W-:Y:S02]  /*0170*/  LEA.HI R5, R15.reuse, R14.reuse, RZ, 0x5 ;  /* 0x0000000e0f057211 */ /* 0x0c0fe400078f28ff */
[CC--:B------:R-:W-:Y:S02]  /*0180*/  LEA.HI R8, R15.reuse, R14.reuse, RZ, 0x4 ;  /* 0x0000000e0f087211 */ /* 0x0c0fe400078f20ff */
[----:B------:R-:W-:Y:S01]  /*0190*/  LEA.HI R17, R15, R14, RZ, 0x2 ;  /* 0x0000000e0f117211 */ /* 0x000fe200078f10ff */
[----:B----4-:R-:W-:Y:S01]  /*01a0*/  USHF.L.U32 UR5, UR50, 0x7, URZ ;  /* 0x0000000732057899 */ /* 0x010fe2000800063f */
[--C-:B------:R-:W-:Y:S02]  /*01b0*/  SHF.R.S32.HI R6, RZ, 0x5, R5.reuse ;  /* 0x00000005ff067819 */ /* 0x100fe40000011405 */
[----:B------:R-:W-:Y:S02]  /*01c0*/  SHF.R.S32.HI R0, RZ, 0x1f, R5 ;  /* 0x0000001fff007819 */ /* 0x000fe40000011405 */
[----:B------:R-:W-:-:S02]  /*01d0*/  SHF.R.S32.HI R7, RZ, 0x4, R8 ;  /* 0x00000004ff077819 */ /* 0x000fc40000011408 */
[--C-:B------:R-:W-:Y:S02]  /*01e0*/  SHF.R.S32.HI R10, RZ, 0x2, R17.reuse ;  /* 0x00000002ff0a7819 */ /* 0x100fe40000011411 */
[----:B------:R-:W-:Y:S02]  /*01f0*/  SHF.R.S32.HI R2, RZ, 0x1f, R17 ;  /* 0x0000001fff027819 */ /* 0x000fe40000011411 */
[-C--:B------:R-:W-:Y:S02]  /*0200*/  LEA.HI R4, R5, R6.reuse, RZ, 0x1 ;  /* 0x0000000605047211 */ /* 0x080fe400078f08ff */
[----:B------:R-:W-:Y:S02]  /*0210*/  LEA.HI R0, R0, R6, RZ, 0x2 ;  /* 0x0000000600007211 */ /* 0x000fe400078f10ff */
[----:B------:R-:W-:Y:S02]  /*0220*/  LEA.HI R3, R8, R7, RZ, 0x1 ;  /* 0x0000000708037211 */ /* 0x000fe400078f08ff */
[----:B------:R-:W-:-:S02]  /*0230*/  LEA.HI R2, R2, R10, RZ, 0x3 ;  /* 0x0000000a02027211 */ /* 0x000fc400078f18ff */
[----:B------:R-:W-:Y:S02]  /*0240*/  LOP3.LUT R4, R4, 0xfffffffe, RZ, 0xc0, !PT ;  /* 0xfffffffe04047812 */ /* 0x000fe400078ec0ff */
[----:B------:R-:W-:Y:S02]  /*0250*/  LOP3.LUT R0, R0, 0xfffffffc, RZ, 0xc0, !PT ;  /* 0xfffffffc00007812 */ /* 0x000fe400078ec0ff */
[----:B------:R-:W-:Y:S01]  /*0260*/  LOP3.LUT R3, R3, 0xfffffffe, RZ, 0xc0, !PT ;  /* 0xfffffffe03037812 */ /* 0x000fe200078ec0ff */
[----:B------:R-:W-:Y:S01]  /*0270*/  IMAD.IADD R13, R6, 0x1, -R4 ;  /* 0x00000001060d7824 */ /* 0x000fe200078e0a04 */
[----:B------:R-:W-:Y:S01]  /*0280*/  LOP3.LUT R2, R2, 0xfffffff8, RZ, 0xc0, !PT ;  /* 0xfffffff802027812 */ /* 0x000fe200078ec0ff */
[----:B------:R-:W-:Y:S01]  /*0290*/  IMAD.IADD R11, R6, 0x1, -R0 ;  /* 0x00000001060b7824 */ /* 0x000fe200078e0a00 */
[----:B------:R-:W-:Y:S01]  /*02a0*/  LEA.HI R214, R15, R14, RZ, 0x3 ;  /* 0x0000000e0fd67211 */ /* 0x000fe200078f18ff */
[----:B------:R-:W-:Y:S01]  /*02b0*/  IMAD.IADD R9, R7, 0x1, -R3 ;  /* 0x0000000107097824 */ /* 0x000fe200078e0a03 */
[----:B------:R-:W-:Y:S01]  /*02c0*/  LOP3.LUT R3, R5, 0xffffffe0, RZ, 0xc0, !PT ;  /* 0xffffffe005037812 */ /* 0x000fe200078ec0ff */
[----:B------:R-:W-:Y:S01]  /*02d0*/  IMAD.IADD R7, R10, 0x1, -R2 ;  /* 0x000000010a077824 */ /* 0x000fe200078e0a02 */
[----:B------:R-:W-:-:S02]  /*02e0*/  LOP3.LUT R0, R214, 0xfffffff8, RZ, 0xc0, !PT ;  /* 0xfffffff8d6007812 */ /* 0x000fc400078ec0ff */
[----:B------:R-:W-:Y:S02]  /*02f0*/  SHF.R.S32.HI R4, RZ, 0x3, R214 ;  /* 0x00000003ff047819 */ /* 0x000fe400000114d6 */
[----:B------:R-:W-:Y:S01]  /*0300*/  LOP3.LUT R2, R8, 0xfffffff0, RZ, 0xc0, !PT ;  /* 0xfffffff008027812 */ /* 0x000fe200078ec0ff */
[----:B------:R-:W-:Y:S02]  /*0310*/  IMAD.IADD R0, R14, 0x1, -R0 ;  /* 0x000000010e007824 */ /* 0x000fe400078e0a00 */
[----:B------:R-:W-:Y:S02]  /*0320*/  IMAD.SHL.U32 R5, R4, 0x40, RZ ;  /* 0x0000004004057824 */ /* 0x000fe400078e00ff */
[----:B------:R-:W-:Y:S01]  /*0330*/  IMAD.IADD R2, R14, 0x1, -R2 ;  /* 0x000000010e027824 */ /* 0x000fe200078e0a02 */
[----:B------:R-:W-:Y:S01]  /*0340*/  LOP3.LUT P4, RZ, R0, 0x2, RZ, 0xc0, !PT ;  /* 0x0000000200ff7812 */ /* 0x000fe2000788c0ff */
[----:B------:R-:W-:Y:S01]  /*0350*/  IMAD.IADD R4, R14, 0x1, -R3 ;  /* 0x000000010e047824 */ /* 0x000fe200078e0a03 */
[----:B------:R-:W-:Y:S01]  /*0360*/  LOP3.LUT R3, R5, 0x1c0, RZ, 0xc0, !PT ;  /* 0x000001c005037812 */ /* 0x000fe200078ec0ff */
[----:B------:R-:W-:Y:S01]  /*0370*/  IMAD.SHL.U32 R228, R0, 0x8, RZ ;  /* 0x0000000800e47824 */ /* 0x000fe200078e00ff */
[----:B------:R-:W-:-:S02]  /*0380*/  SHF.R.S32.HI R8, RZ, 0x1f, R2 ;  /* 0x0000001fff087819 */ /* 0x000fc40000011402 */
[----:B------:R-:W-:Y:S02]  /*0390*/  SHF.R.U32.HI R6, RZ, 0x3, R3 ;  /* 0x00000003ff067819 */ /* 0x000fe40000011603 */
[----:B------:R-:W-:Y:S01]  /*03a0*/  LOP3.LUT R5, R3, 0x38, R228, 0xf8, !PT ;  /* 0x0000003803057812 */ /* 0x000fe200078ef8e4 */
[----:B------:R-:W-:Y:S01]  /*03b0*/  IMAD.SHL.U32 R3, R0, 0x40, RZ ;  /* 0x0000004000037824 */ /* 0x000fe200078e00ff */
[----:B------:R-:W-:Y:S02]  /*03c0*/  LEA.HI R12, R8, R2, RZ, 0x3 ;  /* 0x00000002080c7211 */ /* 0x000fe400078f18ff */
[----:B------:R-:W-:Y:S02]  /*03d0*/  LOP3.LUT R244, R5, R6, RZ, 0x3c, !PT ;  /* 0x0000000605f47212 */ /* 0x000fe400078e3cff */
[----:B------:R-:W-:Y:S01]  /*03e0*/  LOP3.LUT P3, RZ, R0, 0x4, RZ, 0xc0, !PT ;  /* 0x0000000400ff7812 */ /* 0x000fe2000786c0ff */
[----:B------:R-:W-:Y:S01]  /*03f0*/  IMAD.SHL.U32 R0, R11, 0x10, RZ ;  /* 0x000000100b007824 */ /* 0x000fe200078e00ff */
[----:B------:R-:W-:-:S02]  /*0400*/  LOP3.LUT R5, R12, 0xfffffff8, RZ, 0xc0, !PT ;  /* 0xfffffff80c057812 */ /* 0x000fc400078ec0ff */
[----:B------:R-:W-:Y:S02]  /*0410*/  LOP3.LUT R3, R3, 0x1c0, RZ, 0xc0, !PT ;  /* 0x000001c003037812 */ /* 0x000fe400078ec0ff */
[----:B------:R-:W-:Y:S01]  /*0420*/  SHF.R.S32.HI R10, RZ, 0x1f, R4 ;  /* 0x0000001fff0a7819 */ /* 0x000fe20000011404 */
[----:B------:R-:W-:Y:S01]  /*0430*/  IMAD.IADD R18, R2, 0x1, -R5 ;  /* 0x0000000102127824 */ /* 0x000fe200078e0a05 */
[----:B------:R-:W-:Y:S02]  /*0440*/  LOP3.LUT R2, R3, 0x30, R0, 0xf8, !PT ;  /* 0x0000003003027812 */ /* 0x000fe400078ef800 */
[----:B------:R-:W-:Y:S02]  /*0450*/  LEA.HI R5, R15, R14, RZ, 0x6 ;  /* 0x0000000e0f057211 */ /* 0x000fe400078f30ff */
[--C-:B------:R-:W-:Y:S01]  /*0460*/  LOP3.LUT R6, R2, 0x8, R214.reuse, 0xf8, !PT ;  /* 0x0000000802067812 */ /* 0x100fe200078ef8d6 */
[----:B------:R1:W-:Y:S01]  /*0470*/  STL [R1+0x10], R18 ;  /* 0x0000101201007387 */ /* 0x0003e20000100800 */
[----:B------:R-:W-:Y:S01]  /*0480*/  SHF.R.S32.HI R0, RZ, 0x6, R5 ;  /* 0x00000006ff007819 */ /* 0x000fe20000011405 */
[----:B------:R-:W-:Y:S01]  /*0490*/  IMAD.SHL.U32 R5, R9, 0x200, RZ ;  /* 0x0000020009057824 */ /* 0x000fe200078e00ff */
[----:B------:R-:W-:-:S02]  /*04a0*/  LOP3.LUT R214, R3, 0x8, R214, 0xf8, !PT ;  /* 0x0000000803d67812 */ /* 0x000fc400078ef8d6 */
[----:B------:R-:W-:Y:S01]  /*04b0*/  SHF.R.U32.HI R209, RZ, 0x3, R3 ;  /* 0x00000003ffd17819 */ /* 0x000fe20000011603 */
[C---:B------:R-:W-:Y:S01]  /*04c0*/  IMAD R3, R0.reuse, 0x800, R5 ;  /* 0x0000080000037824 */ /* 0x040fe200078e0205 */
[----:B------:R-:W-:Y:S01]  /*04d0*/  LOP3.LUT R2, R17, 0x7ffffffc, RZ, 0xc0, !PT ;  /* 0x7ffffffc11027812 */ /* 0x000fe200078ec0ff */
[----:B------:R-:W-:Y:S01]  /*04e0*/  IMAD.SHL.U32 R8, R0, 0x8, RZ ;  /* 0x0000000800087824 */ /* 0x000fe200078e00ff */
[----:B------:R-:W-:Y:S01]  /*04f0*/  LOP3.LUT R214, R214, R209, RZ, 0x3c, !PT ;  /* 0x000000d1d6d67212 */ /* 0x000fe200078e3cff */
[----:B------:R-:W-:Y:S01]  /*0500*/  IMAD R244, R0, 0x200, R244 ;  /* 0x0000020000f47824 */ /* 0x000fe200078e02f4 */
[----:B------:R-:W-:Y:S01]  /*0510*/  LEA.HI R16, R10, R4, RZ, 0x2 ;  /* 0x000000040a107211 */ /* 0x000fe200078f10ff */
[----:B------:R-:W-:Y:S01]  /*0520*/  IMAD.IADD R2, R14, 0x1, -R2 ;  /* 0x000000010e027824 */ /* 0x000fe200078e0a02 */
[----:B------:R-:W-:Y:S01]  /*0530*/  LOP3.LUT R4, R7, 0x1, RZ, 0xc0, !PT ;  /* 0x0000000107047812 */ /* 0x000fe200078ec0ff */
[----:B------:R-:W-:Y:S01]  /*0540*/  IMAD.IADD R214, R3, 0x1, R214 ;  /* 0x0000000103d67824 */ /* 0x000fe200078e02d6 */
[----:B------:R-:W-:Y:S01]  /*0550*/  LEA.HI R15, R15, R14, RZ, 0x7 ;  /* 0x0000000e0f0f7211 */ /* 0x000fe200078f38ff */
[----:B------:R-:W-:Y:S01]  /*0560*/  IMAD.SHL.U32 R3, R2, 0x2, RZ ;  /* 0x0000000202037824 */ /* 0x000fe200078e00ff */
[----:B------:R-:W-:Y:S01]  /*0570*/  ISETP.NE.U32.AND P0, PT, R4, 0x1, PT ;  /* 0x000000010400780c */ /* 0x000fe20003f05070 */
[----:B------:R-:W-:Y:S01]  /*0580*/  IMAD.SHL.U32 R4, R9, 0x20, RZ ;  /* 0x0000002009047824 */ /* 0x000fe200078e00ff */
[----:B------:R-:W-:Y:S01]  /*0590*/  SHF.R.S32.HI R2, RZ, 0x7, R15 ;  /* 0x00000007ff027819 */ /* 0x000fe2000001140f */
[----:B------:R-:W-:Y:S01]  /*05a0*/  IMAD R11, R11, 0x400, R3 ;  /* 0x000004000b0b7824 */ /* 0x000fe200078e0203 */
[----:B------:R-:W-:Y:S01]  /*05b0*/  LOP3.LUT R209, R5, R6, R209, 0xf6, !PT ;  /* 0x0000000605d17212 */ /* 0x000fe200078ef6d1 */
[----:B------:R-:W-:Y:S01]  /*05c0*/  IMAD.SHL.U32 R5, R9, 0x10, RZ ;  /* 0x0000001009057824 */ /* 0x000fe200078e00ff */
[----:B------:R-:W-:Y:S01]  /*05d0*/  LOP3.LUT R4, R4, 0x20, RZ, 0xc0, !PT ;  /* 0x0000002004047812 */ /* 0x000fe200078ec0ff */
[C---:B------:R-:W-:Y:S01]  /*05e0*/  IMAD R10, R2.reuse, 0x1000, R3 ;  /* 0x00001000020a7824 */ /* 0x040fe200078e0203 */
[C---:B------:R-:W-:Y:S01]  /*05f0*/  R2P PR, R7.reuse, 0x6 ;  /* 0x0000000607007804 */ /* 0x040fe20000000000 */
[----:B------:R-:W-:Y:S01]  /*0600*/  IMAD.SHL.U32 R3, R2, 0x8, RZ ;  /* 0x0000000802037824 */ /* 0x000fe200078e00ff */
[----:B------:R-:W-:Y:S01]  /*0610*/  LOP3.LUT R208, R4, 0x18, R8, 0xf8, !PT ;  /* 0x0000001804d07812 */ /* 0x000fe200078ef808 */
[----:B------:R-:W-:Y:S01]  /*0620*/  IMAD.SHL.U32 R2, R7, 0x40, RZ ;  /* 0x0000004007027824 */ /* 0x000fe200078e00ff */
[----:B------:R-:W-:Y:S01]  /*0630*/  SEL R224, R224, 0x10, !P0 ;  /* 0x00000010e0e07807 */ /* 0x000fe20004000000 */
[----:B------:R-:W-:Y:S01]  /*0640*/  IMAD.SHL.U32 R4, R0, 0x20, RZ ;  /* 0x0000002000047824 */ /* 0x000fe200078e00ff */
[----:B------:R-:W-:Y:S01]  /*0650*/  LEA R209, R209, UR4, 0x1 ;  /* 0x00000004d1d17c11 */ /* 0x000fe2000f8e08ff */
[----:B------:R-:W-:Y:S01]  /*0660*/  IMAD.SHL.U32 R6, R9, 0x8, RZ ;  /* 0x0000000809067824 */ /* 0x000fe200078e00ff */
[----:B------:R-:W-:Y:S01]  /*0670*/  LOP3.LUT R0, R2, 0x1c0, RZ, 0xc0, !PT ;  /* 0x000001c002007812 */ /* 0x000fe200078ec0ff */
[----:B------:R-:W-:Y:S01]  /*0680*/  IMAD.SHL.U32 R214, R214, 0x2, RZ ;  /* 0x00000002d6d67824 */ /* 0x000fe200078e00ff */
[----:B------:R-:W-:-:S02]  /*0690*/  LOP3.LUT R2, R3, 0x8, RZ, 0xc0, !PT ;  /* 0x0000000803027812 */ /* 0x000fc400078ec0ff */
[----:B------:R-:W-:Y:S02]  /*06a0*/  LOP3.LUT R252, R4, 0x6, R252, 0xf8, !PT ;  /* 0x0000000604fc7812 */ /* 0x000fe400078ef8fc */
[----:B------:R-:W-:Y:S02]  /*06b0*/  SHF.R.U32.HI R3, RZ, 0x3, R0 ;  /* 0x00000003ff037819 */ /* 0x000fe40000011600 */
[----:B------:R-:W-:Y:S02]  /*06c0*/  LOP3.LUT R4, R0, 0x20, R4, 0xf8, !PT ;  /* 0x0000002000047812 */ /* 0x000fe400078ef804 */
[----:B------:R-:W-:Y:S01]  /*06d0*/  LOP3.LUT R8, R2, 0x10, R5, 0xf8, !PT ;  /* 0x0000001002087812 */ /* 0x000fe200078ef805 */
[----:B------:R-:W-:Y:S01]  /*06e0*/  IMAD.SHL.U32 R5, R18, 0x40, RZ ;  /* 0x0000004012057824 */ /* 0x000fe200078e00ff */
[----:B------:R-:W-:Y:S01]  /*06f0*/  LOP3.LUT R7, R3, R0, R2, 0x1e, !PT ;  /* 0x0000000003077212 */ /* 0x000fe200078e1e02 */
[----:B------:R-:W-:Y:S01]  /*0700*/  IMAD R0, R13, 0x400, R10 ;  /* 0x000004000d007824 */ /* 0x000fe200078e020a */
[----:B------:R-:W-:Y:S01]  /*0710*/  LOP3.LUT R3, R4, R3, RZ, 0x3c, !PT ;  /* 0x0000000304037212 */ /* 0x000fe200078e3cff */
[----:B------:R-:W-:Y:S01]  /*0720*/  IMAD.SHL.U32 R4, R12, 0x40, RZ ;  /* 0x000000400c047824 */ /* 0x000fe200078e00ff */
[----:B------:R-:W-:Y:S01]  /*0730*/  LOP3.LUT R5, R5, 0x1c0, RZ, 0xc0, !PT ;  /* 0x000001c005057812 */ /* 0x000fe200078ec0ff */
[----:B------:R-:W-:Y:S01]  /*0740*/  IMAD.IADD R7, R11, 0x1, R7 ;  /* 0x000000010b077824 */ /* 0x000fe200078e0207 */
[----:B------:R-:W-:Y:S01]  /*0750*/  SHF.R.S32.HI R2, RZ, 0x2, R16 ;  /* 0x00000002ff027819 */ /* 0x000fe20000011410 */
[----:B------:R-:W-:Y:S01]  /*0760*/  IMAD.IADD R225, R3, 0x1, R0 ;  /* 0x0000000103e17824 */ /* 0x000fe200078e0200 */
[----:B------:R-:W-:-:S02]  /*0770*/  LOP3.LUT R0, R4, 0xfffffe00, RZ, 0xc0, !PT ;  /* 0xfffffe0004007812 */ /* 0x000fc400078ec0ff */
[----:B------:R-:W-:Y:S01]  /*0780*/  LOP3.LUT R4, R5, 0x8, R6, 0xf8, !PT ;  /* 0x0000000805047812 */ /* 0x000fe200078ef806 */
[C---:B------:R-:W-:Y:S01]  /*0790*/  IMAD R9, R13.reuse, 0x10, R2 ;  /* 0x000000100d097824 */ /* 0x040fe200078e0202 */
[--C-:B------:R-:W-:Y:S01]  /*07a0*/  SHF.R.U32.HI R6, RZ, 0x3, R5.reuse ;  /* 0x00000003ff067819 */ /* 0x100fe20000011605 */
[----:B------:R-:W-:Y:S01]  /*07b0*/  IMAD R3, R13, 0x400, R0 ;  /* 0x000004000d037824 */ /* 0x000fe200078e0200 */
[----:B------:R-:W-:Y:S02]  /*07c0*/  LEA R225, R225, UR4, 0x1 ;  /* 0x00000004e1e17c11 */ /* 0x000fe4000f8e08ff */
[----:B------:R-:W-:Y:S01]  /*07d0*/  LOP3.LUT R2, R4, R6, RZ, 0x3c, !PT ;  /* 0x0000000604027212 */ /* 0x000fe200078e3cff */
[----:B------:R1:W-:Y:S01]  /*07e0*/  STL [R1+0x8], R9 ;  /* 0x0000080901007387 */ /* 0x0003e20000100800 */
[C-C-:B------:R-:W-:Y:S01]  /*07f0*/  LOP3.LUT R4, R6.reuse, R8, R5.reuse, 0x1e, !PT ;  /* 0x0000000806047212 */ /* 0x140fe200078e1e05 */
[----:B------:R-:W-:Y:S01]  /*0800*/  IMAD.IADD R226, R225, 0x1, R224 ;  /* 0x00000001e1e27824 */ /* 0x000fe200078e02e0 */
[----:B------:R-:W-:Y:S01]  /*0810*/  LOP3.LUT R208, R6, R208, R5, 0x1e, !PT ;  /* 0x000000d006d07212 */ /* 0x000fe200078e1e05 */
[----:B------:R-:W-:Y:S01]  /*0820*/  IMAD.IADD R218, R3, 0x1, R2 ;  /* 0x0000000103da7824 */ /* 0x000fe200078e0202 */
[-C--:B------:R-:W-:Y:S01]  /*0830*/  LOP3.LUT R219, R4, R0.reuse, RZ, 0xfc, !PT ;  /* 0x0000000004db7212 */ /* 0x080fe200078efcff */
[----:B------:R-:W-:Y:S01]  /*0840*/  IMAD.U32 R3, RZ, RZ, UR5 ;  /* 0x00000005ff037e24 */ /* 0x000fe2000f8e00ff */
[----:B------:R-:W-:Y:S01]  /*0850*/  LOP3.LUT R208, R208, R0, RZ, 0xfc, !PT ;  /* 0x00000000d0d07212 */ /* 0x000fe200078efcff */
[----:B------:R-:W-:Y:S01]  /*0860*/  IMAD.U32 R0, RZ, RZ, UR6 ;  /* 0x00000006ff007e24 */ /* 0x000fe2000f8e00ff */
[----:B------:R-:W-:Y:S01]  /*0870*/  USHF.R.S32.HI UR6, URZ, 0x1f, UR50 ;  /* 0x0000001f3f067899 */ /* 0x000fe20008011432 */
[----:B------:R-:W-:Y:S01]  /*0880*/  IMAD.MOV.U32 R2, RZ, RZ, 0x20 ;  /* 0x00000020ff027424 */ /* 0x000fe200078e00ff */
[----:B------:R-:W-:Y:S01]  /*0890*/  UIADD3 UR5, UR4, 0xc000, URZ ;  /* 0x0000c00004057890 */ /* 0x000fe2000fffe03f */
[----:B------:R-:W-:-:S03]  /*08a0*/  IMAD.MOV.U32 R0, RZ, RZ, 0x40 ;  /* 0x00000040ff007424 */ /* 0x000fc600078e00ff */
[----:B------:R-:W-:Y:S01]  /*08b0*/  IMAD.U32 R3, RZ, RZ, UR6 ;  /* 0x00000006ff037e24 */ /* 0x000fe2000f8e00ff */
[----:B------:R-:W-:Y:S01]  /*08c0*/  USHF.R.S32.HI UR6, URZ, 0x1f, UR55 ;  /* 0x0000001f3f067899 */ /* 0x000fe20008011437 */
[----:B------:R-:W-:Y:S01]  /*08d0*/  SEL R213, R2, 0xffffffe0, !P4 ;  /* 0xffffffe002d57807 */ /* 0x000fe20006000000 */
[----:B------:R-:W-:Y:S01]  /*08e0*/  VIADD R216, R214, UR5 ;  /* 0x00000005d6d87c36 */ /* 0x000fe20008000000 */
[----:B------:R-:W-:Y:S02]  /*08f0*/  SEL R2, R2, 0xffffffe0, !P1 ;  /* 0xffffffe002027807 */ /* 0x000fe40004800000 */
[----:B------:R-:W-:Y:S01]  /*0900*/  LEA R250, R7, UR5, 0x1 ;  /* 0x0000000507fa7c11 */ /* 0x000fe2000f8e08ff */
[----:B------:R-:W-:Y:S01]  /*0910*/  IMAD.U32 R3, RZ, RZ, UR6 ;  /* 0x00000006ff037e24 */ /* 0x000fe2000f8e00ff */
[C---:B------:R-:W-:Y:S01]  /*0920*/  SEL R215, R0.reuse, 0xffffffc0, !P3 ;  /* 0xffffffc000d77807 */ /* 0x040fe20005800000 */
[----:B------:R-:W-:Y:S01]  /*0930*/  IMAD.IADD R223, R225, 0x1, R2 ;  /* 0x00000001e1df7824 */ /* 0x000fe200078e0202 */
[----:B------:R-:W-:Y:S01]  /*0940*/  SEL R0, R0, 0xffffffc0, !P2 ;  /* 0xffffffc000007807 */ /* 0x000fe20005000000 */
[----:B------:R-:W-:Y:S01]  /*0950*/  VIADD R3, R250, 0x420 ;  /* 0x00000420fa037836 */ /* 0x000fe20000000000 */
[----:B------:R-:W-:Y:S01]  /*0960*/  LEA R208, R208, UR5, 0x1 ;  /* 0x00000005d0d07c11 */ /* 0x000fe2000f8e08ff */
[----:B------:R-:W-:-:S02]  /*0970*/  IMAD.IADD R4, R2, 0x1, R250 ;  /* 0x0000000102047824 */ /* 0x000fc400078e02fa */
[C---:B------:R-:W-:Y:S02]  /*0980*/  @P1 VIADD R3, R250.reuse, 0x3e0 ;  /* 0x000003e0fa031836 */ /* 0x040fe40000000000 */
[--C-:B------:R-:W-:Y:S01]  /*0990*/  IMAD.IADD R251, R250, 0x1, R0.reuse ;  /* 0x00000001fafb7824 */ /* 0x100fe200078e0200 */
[----:B------:R1:W-:Y:S01]  /*09a0*/  STL [R1], R4 ;  /* 0x0000000401007387 */ /* 0x0003e20000100800 */
[----:B------:R-:W-:Y:S02]  /*09b0*/  IMAD.IADD R2, R4, 0x1, R0 ;  /* 0x0000000104027824 */ /* 0x000fe400078e0200 */
[----:B------:R-:W-:Y:S01]  /*09c0*/  IMAD.IADD R0, R0, 0x1, R3 ;  /* 0x0000000100007824 */ /* 0x000fe200078e0203 */
[----:B------:R1:W-:Y:S01]  /*09d0*/  STL [R1+0x14], R3 ;  /* 0x0000140301007387 */ /* 0x0003e20000100800 */
[C---:B------:R-:W-:Y:S02]  /*09e0*/  IMAD.IADD R213, R216.reuse, 0x1, R213 ;  /* 0x00000001d8d57824 */ /* 0x040fe400078e02d5 */
[--C-:B------:R-:W-:Y:S01]  /*09f0*/  IMAD.IADD R216, R216, 0x1, R215.reuse ;  /* 0x00000001d8d87824 */ /* 0x100fe200078e02d7 */
[----:B------:R1:W-:Y:S01]  /*0a00*/  STL [R1+0x4], R2 ;  /* 0x0000040201007387 */ /* 0x0003e20000100800 */
[----:B------:R-:W-:-:S02]  /*0a10*/  IMAD.IADD R215, R213, 0x1, R215 ;  /* 0x00000001d5d77824 */ /* 0x000fc400078e02d7 */
[----:B------:R-:W-:Y:S01]  /*0a20*/  IMAD.IADD R224, R224, 0x1, R223 ;  /* 0x00000001e0e07824 */ /* 0x000fe200078e02df */
[----:B------:R1:W-:Y:S06]  /*0a30*/  STL [R1+0xc], R0 ;  /* 0x00000c0001007387 */ /* 0x0003ec0000100800 */
.L_x_206:
        /* <DEDUP_REMOVED lines=30> */
[----:B---34-:R-:W2:Y:S01]  /*0c20*/  @P1 LDG.E R7, desc[UR12][R4.64] ;  /* 0x0000000c04071981 */ /* 0x018ea2000c1e1900 */
[----:B------:R-:W-:-:S04]  /*0c30*/  UIADD3 UR6, UP0, UR16, UR10, URZ ;  /* 0x0000000a10067290 */ /* 0x000fc8000ff1e03f */
[----:B------:R-:W-:Y:S01]  /*0c40*/  PLOP3.LUT P2, PT, PT, PT, UP4, 0x80, 0x0 ;  /* 0x000000000000781c */ /* 0x000fe20003f4f048 */
[----:B------:R-:W-:Y:S01]  /*0c50*/  UIADD3.X UR5, UR5, UR11, URZ, UP0, !UPT ;  /* 0x0000000b05057290 */ /* 0x000fe200087fe43f */
[----:B------:R1:W3:Y:S02]  /*0c60*/  @P0 LDG.E R5, desc[UR12][R2.64] ;  /* 0x0000000c02050981 */ /* 0x0002e4000c1e1900 */
[----:B-1----:R-:W-:Y:S02]  /*0c70*/  IMAD.U32 R2, RZ, RZ, UR15 ;  /* 0x0000000fff027e24 */ /* 0x002fe4000f8e00ff */
[----:B------:R-:W-:-:S05]  /*0c80*/  IMAD.U32 R3, RZ, RZ, UR14 ;  /* 0x0000000eff037e24 */ /* 0x000fca000f8e00ff */
[----:B------:R-:W4:Y:S04]  /*0c90*/  @P3 LDG.E R6, desc[UR12][R2.64] ;  /* 0x0000000c02063981 */ /* 0x000f28000c1e1900 */
        /* <DEDUP_REMOVED lines=29> */
.L_x_136:
[----:B------:R-:W-:Y:S02]  /*0e70*/  @!UP3 UIADD3 UR15, UR7, UR6, -UR26 ;  /* 0x00000006070fb290 */ /* 0x000fe4000fffe81a */
[----:B------:R-:W-:Y:S02]  /*0e80*/  @UP2 UIADD3 UR34, UR8, -UR5, URZ ;  /* 0x8000000508222290 */ /* 0x000fe4000fffe03f */
[----:B------:R-:W-:-:S05]  /*0e90*/  UISETP.GT.AND UP0, UPT, UR15, UR32, UPT ;  /* 0x000000200f00728c */ /* 0x000fca000bf04270 */
[----:B------:R-:W-:Y:S01]  /*0ea0*/  @!UP2 ULDC UR34, c[0x0][0x2c4] ;  /* 0x0000b1000022aab9 */ /* 0x000fe20000000800 */
[----:B------:R-:W-:-:S13]  /*0eb0*/  PLOP3.LUT P0, PT, PT, PT, UP0, 0x80, 0x0 ;  /* 0x000000000000781c */ /* 0x000fda0003f0f008 */
[----:B------:R-:W-:Y:S05]  /*0ec0*/  @!P0 BRA `(.L_x_137) ;  /* 0x0000009c006c8947 */ /* 0x000fea0003800000 */
[----:B------:R-:W1:Y:S01]  /*0ed0*/  LDC R6, c[0x0][0x278] ;  /* 0x00009e00ff067b82 */ /* 0x000e620000000800 */
[----:B------:R-:W-:Y:S01]  /*0ee0*/  IABS R4, UR55 ;  /* 0x0000003700047c13 */ /* 0x000fe20008000000 */
[----:B------:R-:W-:Y:S01]  /*0ef0*/  UISETP.NE.AND UP1, UPT, UR5, -0x1, UPT ;  /* 0xffffffff0500788c */ /* 0x000fe2000bf25270 */
[----:B------:R-:W-:Y:S01]  /*0f00*/  ULDC.64 UR6, c[0x0][0x228] ;  /* 0x00008a0000067ab9 */ /* 0x000fe20000000a00 */
[----:B------:R-:W-:Y:S01]  /*0f10*/  ULDC.64 UR8, c[0x0][0x488] ;  /* 0x0001220000087ab9 */ /* 0x000fe20000000a00 */
[----:B------:R-:W-:-:S03]  /*0f20*/  UIMAD.WIDE.U32 UR18, UR50, UR6, URZ ;  /* 0x00000006321272a5 */ /* 0x000fc6000f8e003f */
[----:B------:R-:W2:Y:S01]  /*0f30*/  S2UR UR10, SR_CTAID.X ;  /* 0x00000000000a79c3 */ /* 0x000ea20000002500 */
[----:B------:R-:W-:Y:S02]  /*0f40*/  UIMAD UR6, UR56, UR6, URZ ;  /* 0x00000006380672a4 */ /* 0x000fe4000f8e023f */
[----:B------:R-:W-:Y:S02]  /*0f50*/  UIADD3 UR14, UR34, 0x3f, URZ ;  /* 0x0000003f220e7890 */ /* 0x000fe4000fffe03f */
[----:B------:R-:W-:Y:S02]  /*0f60*/  UISETP.NE.AND UP0, UPT, UR36, -0x1, UPT ;  /* 0xffffffff2400788c */ /* 0x000fe4000bf05270 */
[----:B------:R-:W-:Y:S01]  /*0f70*/  UIMAD UR31, UR50, UR7, UR6 ;  /* 0x00000007321f72a4 */ /* 0x000fe2000f8e0206 */
[----:B------:R-:W-:Y:S02]  /*0f80*/  ULDC UR57, c[0x0][0x2d4] ;  /* 0x0000b50000397ab9 */ /* 0x000fe40000000800 */
[----:B------:R-:W-:Y:S01]  /*0f90*/  @!UP1 ULDC.64 UR6, c[0x0][0x418] ;  /* 0x0001060000069ab9 */ /* 0x000fe20000000a00 */
[----:B------:R-:W-:-:S02]  /*0fa0*/  USHF.R.S32.HI UR27, URZ, 0x1f, UR14 ;  /* 0x0000001f3f1b7899 */ /* 0x000fc4000801140e */
[----:B------:R-:W-:Y:S02]  /*0fb0*/  USHF.R.S32.HI UR38, URZ, 0x1f, UR57 ;  /* 0x0000001f3f267899 */ /* 0x000fe40008011439 */
[----:B------:R-:W-:Y:S01]  /*0fc0*/  @!UP1 UIMAD.WIDE.U32 UR42, UR50, UR6, URZ ;  /* 0x00000006322a92a5 */ /* 0x000fe2000f8e003f */
[----:B-1----:R-:W-:Y:S01]  /*0fd0*/  IABS R5, R6 ;  /* 0x0000000600057213 */ /* 0x002fe20000000000 */
[----:B------:R-:W-:Y:S01]  /*0fe0*/  ULEA.HI UR27, UR27, UR14, URZ, 0x6 ;  /* 0x0000000e1b1b7291 */ /* 0x000fe2000f8f303f */
[----:B------:R-:W-:Y:S01]  /*0ff0*/  ISETP.NE.AND P3, PT, R6, RZ, PT ;  /* 0x000000ff0600720c */ /* 0x000fe20003f65270 */
[----:B------:R-:W-:Y:S01]  /*1000*/  ULDC.64 UR24, c[0x0][0x240] ;  /* 0x0000900000187ab9 */ /* 0x000fe20000000a00 */
[----:B------:R-:W1:Y:S01]  /*1010*/  I2F.RP R2, R5 ;  /* 0x0000000500027306 */ /* 0x000e620000209400 */
[----:B------:R-:W-:Y:S01]  /*1020*/  UIMAD UR14, UR38, UR50, URZ ;  /* 0x00000032260e72a4 */ /* 0x000fe2000f8e023f */
[----:B------:R-:W-:Y:S01]  /*1030*/  ULDC UR60, c[0x0][0x2dc] ;  /* 0x0000b700003c7ab9 */ /* 0x000fe20000000800 */
[----:B--2---:R-:W-:Y:S01]  /*1040*/  UIMAD.WIDE.U32 UR28, UR10, UR8, URZ ;  /* 0x000000080a1c72a5 */ /* 0x004fe2000f8e003f */
[----:B------:R-:W-:Y:S01]  /*1050*/  ULDC UR59, c[0x0][0x270] ;  /* 0x00009c00003b7ab9 */ /* 0x000fe20000000800 */
[----:B------:R-:W-:-:S02]  /*1060*/  UIMAD.WIDE.U32 UR16, UR5, UR24, URZ ;  /* 0x00000018051072a5 */ /* 0x000fc4000f8e003f */
[----:B------:R-:W-:Y:S02]  /*1070*/  UIMAD UR49, UR10, UR9, UR29 ;  /* 0x000000090a3172a4 */ /* 0x000fe4000f8e021d */
[----:B------:R-:W-:Y:S01]  /*1080*/  USHF.L.U32 UR10, UR50, 0x7, URZ ;  /* 0x00000007320a7899 */ /* 0x000fe2000800063f */
[----:B------:R-:W-:Y:S01]  /*1090*/  @UP1 ULDC.64 UR8, c[0x0][0x420] ;  /* 0x0001080000081ab9 */ /* 0x000fe20000000a00 */
[----:B------:R-:W-:Y:S01]  /*10a0*/  @UP0 UIADD3 UR23, UR26, UR36, URZ ;  /* 0x000000241a170290 */ /* 0x000fe2000fffe03f */
[----:B-1----:R-:W1:Y:S01]  /*10b0*/  MUFU.RCP R2, R2 ;  /* 0x0000000200027308 */ /* 0x002e620000001000 */
[----:B------:R-:W-:Y:S02]  /*10c0*/  @UP1 UIMAD.WIDE.U32 UR44, UR5, UR8, URZ ;  /* 0x00000008052c12a5 */ /* 0x000fe4000f8e003f */
[----:B------:R-:W-:Y:S02]  /*10d0*/  @!UP1 UIMAD UR8, UR56, UR6, URZ ;  /* 0x00000006380892a4 */ /* 0x000fe4000f8e023f */
[----:B------:R-:W-:-:S02]  /*10e0*/  USHF.L.U64.HI UR6, UR50, 0x7, UR56 ;  /* 0x0000000732067899 */ /* 0x000fc40008010238 */
[----:B------:R-:W-:Y:S02]  /*10f0*/  @!UP1 UIMAD UR37, UR50, UR7, UR8 ;  /* 0x00000007322592a4 */ /* 0x000fe4000f8e0208 */
[----:B------:R-:W-:Y:S01]  /*1100*/  @UP1 UIMAD UR51, UR5, UR9, UR45 ;  /* 0x00000009053312a4 */ /* 0x000fe2000f8e022d */
[----:B------:R-:W-:Y:S01]  /*1110*/  ULDC.U8 UR7, c[0x0][0x3d8] ;  /* 0x0000f60000077ab9 */ /* 0x000fe20000000000 */
[----:B------:R-:W-:Y:S02]  /*1120*/  USEL UR33, UR10, URZ, UP2 ;  /* 0x0000003f0a217287 */ /* 0x000fe40009000000 */
[----:B------:R-:W-:Y:S02]  /*1130*/  UIMAD.WIDE UR8, UR60, UR59, URZ ;  /* 0x0000003b3c0872a5 */ /* 0x000fe4000f8e023f */
[----:B------:R-:W-:Y:S01]  /*1140*/  UIMAD.WIDE.U32 UR10, UR50, UR57, URZ ;  /* 0x00000039320a72a5 */ /* 0x000fe2000f8e003f */
[----:B-1----:R-:W-:Y:S01]  /*1150*/  VIADD R2, R2, 0xffffffe ;  /* 0x0ffffffe02027836 */ /* 0x002fe20000000000 */
[----:B------:R-:W-:-:S02]  /*1160*/  USEL UR35, UR6, URZ, UP2 ;  /* 0x0000003f06237287 */ /* 0x000fc40009000000 */
[----:B------:R-:W-:Y:S01]  /*1170*/  UISETP.NE.AND UP3, UPT, UR7, URZ, UPT ;  /* 0x0000003f0700728c */ /* 0x000fe2000bf65270 */
[----:B------:R-:W1:Y:S01]  /*1180*/  F2I.FTZ.U32.TRUNC.NTZ R3, R2 ;  /* 0x0000000200037305 */ /* 0x000e62000021f000 */
[----:B------:R-:W-:Y:S01]  /*1190*/  UIMAD UR14, UR56, UR57, UR14 ;  /* 0x00000039380e72a4 */ /* 0x000fe2000f8e020e */
[----:B------:R-:W-:Y:S01]  /*11a0*/  @UP0 ULDC.64 UR6, c[0x0][0x248] ;  /* 0x0000920000060ab9 */ /* 0x000fe20000000a00 */
[----:B------:R-:W-:Y:S02]  /*11b0*/  USEL UR54, UR18, UR16, !UP1 ;  /* 0x0000001012367287 */ /* 0x000fe4000c800000 */
[----:B------:R-:W-:Y:S02]  /*11c0*/  UIADD3 UR47, UR19, UR31, URZ ;  /* 0x0000001f132f7290 */ /* 0x000fe4000fffe03f */
[----:B------:R-:W-:Y:S02]  /*11d0*/  UIMAD UR30, UR5, UR25, URZ ;  /* 0x00000019051e72a4 */ /* 0x000fe4000f8e023f */
[----:B------:R-:W-:-:S02]  /*11e0*/  @UP0 UIMAD.WIDE.U32 UR18, UR23, UR6, URZ ;  /* 0x00000006171202a5 */ /* 0x000fc4000f8e003f */
[----:B------:R-:W-:Y:S02]  /*11f0*/  @UP0 UIMAD UR31, UR23, UR7, URZ ;  /* 0x00000007171f02a4 */ /* 0x000fe4000f8e023f */
[----:B------:R-:W-:Y:S01]  /*1200*/  UIMAD UR23, UR9, UR10, URZ ;  /* 0x0000000a091772a4 */ /* 0x000fe2000f8e023f */
[--C-:B-1----:R-:W-:Y:S01]  /*1210*/  IMAD.MOV R0, RZ, RZ, -R3.reuse ;  /* 0x000000ffff007224 */ /* 0x102fe200078e0a03 */
[----:B------:R-:W-:Y:S01]  /*1220*/  UIADD3 UR14, UR11, UR14, URZ ;  /* 0x0000000e0b0e7290 */ /* 0x000fe2000fffe03f */
[----:B------:R-:W-:Y:S01]  /*1230*/  IMAD.MOV.U32 R2, RZ, RZ, RZ ;  /* 0x000000ffff027224 */ /* 0x000fe200078e00ff */
[----:B------:R-:W-:Y:S01]  /*1240*/  @UP1 UIADD3 UR47, UR17, UR30, URZ ;  /* 0x0000001e112f1290 */ /* 0x000fe2000fffe03f */
[----:B------:R-:W-:Y:S01]  /*1250*/  IMAD R0, R0, R5, RZ ;  /* 0x0000000500007224 */ /* 0x000fe200078e02ff */
[----:B------:R-:W-:Y:S02]  /*1260*/  UIMAD.WIDE.U32 UR16, UR8, UR10, URZ ;  /* 0x0000000a081072a5 */ /* 0x000fe4000f8e003f */
[----:B------:R-:W-:Y:S01]  /*1270*/  UIMAD UR14, UR8, UR14, UR23 ;  /* 0x0000000e080e72a4 */ /* 0x000fe2000f8e0217 */
[----:B------:R-:W-:Y:S01]  /*1280*/  IMAD.HI.U32 R0, R3, R0, R2 ;  /* 0x0000000003007227 */ /* 0x000fe200078e0002 */
[----:B------:R-:W-:Y:S01]  /*1290*/  MOV R2, R4 ;  /* 0x0000000400027202 */ /* 0x000fe20000000f00 */
[----:B------:R-:W-:-:S02]  /*12a0*/  UIMAD.WIDE.U32 UR10, UR8, UR5, URZ ;  /* 0x00000005080a72a5 */ /* 0x000fc4000f8e003f */
[----:B------:R-:W-:Y:S02]  /*12b0*/  ULOP3.LUT UR23, UR27, 0xffffffc0, URZ, 0xc0, !UPT ;  /* 0xffffffc01b177892 */ /* 0x000fe4000f8ec03f */
[----:B------:R-:W-:Y:S01]  /*12c0*/  IMAD.HI.U32 R0, R0, R2, RZ ;  /* 0x0000000200007227 */ /* 0x000fe200078e00ff */
[----:B------:R-:W-:Y:S02]  /*12d0*/  UIADD3 UR41, UR17, UR14, URZ ;  /* 0x0000000e11297290 */ /* 0x000fe4000fffe03f */
[----:B------:R-:W-:Y:S01]  /*12e0*/  USEL UR53, UR16, UR10, !UP1 ;  /* 0x0000000a10357287 */ /* 0x000fe2000c800000 */
[----:B------:R-:W-:Y:S01]  /*12f0*/  IMAD.MOV R3, RZ, RZ, -R0 ;  /* 0x000000ffff037224 */ /* 0x000fe200078e0a00 */
[----:B------:R-:W-:Y:S02]  /*1300*/  UIMAD UR14, UR9, UR5, URZ ;  /* 0x00000005090e72a4 */ /* 0x000fe4000f8e023f */
[----:B------:R-:W-:Y:S01]  /*1310*/  UIADD3 UR10, UR23, -0x40, URZ ;  /* 0xffffffc0170a7890 */ /* 0x000fe2000fffe03f */
[----:B------:R-:W-:Y:S01]  /*1320*/  IMAD R2, R5, R3, R2 ;  /* 0x0000000305027224 */ /* 0x000fe200078e0202 */
[----:B------:R-:W-:-:S02]  /*1330*/  @UP1 UIADD3 UR41, UR11, UR14, URZ ;  /* 0x0000000e0b291290 */ /* 0x000fc4000fffe03f */
[----:B------:R-:W-:Y:S02]  /*1340*/  USHF.R.S32.HI UR30, URZ, 0x1f, UR10 ;  /* 0x0000001f3f1e7899 */ /* 0x000fe4000801140a */
[----:B------:R-:W-:Y:S01]  /*1350*/  ISETP.GT.U32.AND P1, PT, R5, R2, PT ;  /* 0x000000020500720c */ /* 0x000fe20003f24070 */
[----:B------:R-:W-:Y:S01]  /*1360*/  UIADD3 UR11, UP2, UR10, UR33, URZ ;  /* 0x000000210a0b7290 */ /* 0x000fe2000ff5e03f */
[----:B------:R-:W-:Y:S01]  /*1370*/  ULDC.U8 UR20, c[0x0][0x480] ;  /* 0x0001200000147ab9 */ /* 0x000fe20000000000 */
[----:B------:R-:W-:Y:S02]  /*1380*/  ULDC UR61, c[0x0][0x2c4] ;  /* 0x0000b100003d7ab9 */ /* 0x000fe40000000800 */
[----:B------:R-:W-:Y:S02]  /*1390*/  UIADD3.X UR14, UR30, UR35, URZ, UP2, !UPT ;  /* 0x000000231e0e7290 */ /* 0x000fe400097fe43f */
[----:B------:R-:W-:Y:S02]  /*13a0*/  UIMAD UR9, UR9, UR11, URZ ;  /* 0x0000000b090972a4 */ /* 0x000fe4000f8e023f */
[----:B------:R-:W-:-:S02]  /*13b0*/  @UP0 UIADD3 UR29, UR26, UR36, URZ ;  /* 0x000000241a1d0290 */ /* 0x000fc4000fffe03f */
[----:B------:R-:W-:Y:S02]  /*13c0*/  UISETP.NE.AND UP4, UPT, UR20, URZ, UPT ;  /* 0x0000003f1400728c */ /* 0x000fe4000bf85270 */
[----:B------:R-:W-:Y:S01]  /*13d0*/  @!P1 IMAD.IADD R2, R2, 0x1, -R5 ;  /* 0x0000000102029824 */ /* 0x000fe200078e0a05 */
[----:B------:R-:W-:Y:S01]  /*13e0*/  @!P1 IADD3 R0, R0, 0x1, RZ ;  /* 0x0000000100009810 */ /* 0x000fe20007ffe0ff */
[----:B------:R-:W-:Y:S01]  /*13f0*/  UIMAD UR23, UR8, UR14, UR9 ;  /* 0x0000000e081772a4 */ /* 0x000fe2000f8e0209 */
[----:B------:R-:W-:Y:S01]  /*1400*/  PLOP3.LUT P1, PT, PT, PT, UP0, 0x80, 0x0 ;  /* 0x000000000000781c */ /* 0x000fe20003f2f008 */
[----:B------:R-:W-:Y:S01]  /*1410*/  @UP0 ULDC.64 UR20, c[0x0][0x250] ;  /* 0x0000940000140ab9 */ /* 0x000fe20000000a00 */
[----:B------:R-:W-:Y:S01]  /*1420*/  ISETP.GE.U32.AND P0, PT, R2, R5, PT ;  /* 0x000000050200720c */ /* 0x000fe20003f06070 */
[----:B------:R-:W-:Y:S01]  /*1430*/  @UP3 UIMAD UR14, UR50, UR61, URZ ;  /* 0x0000003d320e32a4 */ /* 0x000fe2000f8e023f */
[----:B------:R-:W-:Y:S01]  /*1440*/  LOP3.LUT R2, R6, UR55, RZ, 0x3c, !PT ;  /* 0x0000003706027c12 */ /* 0x000fe2000f8e3cff */
[----:B------:R-:W-:-:S02]  /*1450*/  @UP0 UIMAD.WIDE.U32 UR16, UR29, UR20, URZ ;  /* 0x000000141d1002a5 */ /* 0x000fc4000f8e003f */
[----:B------:R-:W-:Y:S01]  /*1460*/  UIMAD.WIDE.U32 UR38, UR8, UR11, URZ ;  /* 0x0000000b082672a5 */ /* 0x000fe2000f8e003f */
[----:B------:R-:W-:Y:S01]  /*1470*/  ISETP.GE.AND P2, PT, R2, RZ, PT ;  /* 0x000000ff0200720c */ /* 0x000fe20003f46270 */
[----:B------:R-:W-:Y:S02]  /*1480*/  @UP3 USEL UR11, UR14, UR5, !UP1 ;  /* 0x000000050e0b3287 */ /* 0x000fe4000c800000 */
[----:B------:R-:W-:Y:S02]  /*1490*/  UIMAD UR48, UR55, UR60, URZ ;  /* 0x0000003c373072a4 */ /* 0x000fe4000f8e023f */
[----:B------:R-:W-:Y:S02]  /*14a0*/  @UP0 UIMAD UR29, UR29, UR21, URZ ;  /* 0x000000151d1d02a4 */ /* 0x000fe4000f8e023f */
[----:B------:R-:W-:Y:S01]  /*14b0*/  @P0 VIADD R0, R0, 0x1 ;  /* 0x0000000100000836 */ /* 0x000fe20000000000 */
[----:B------:R-:W-:Y:S01]  /*14c0*/  @!UP3 UIMAD UR9, UR50, UR59, UR55 ;  /* 0x0000003b3209b2a4 */ /* 0x000fe2000f8e0237 */
[----:B------:R-:W-:Y:S01]  /*14d0*/  PLOP3.LUT P0, PT, PT, PT, UP3, 0x80, 0x0 ;  /* 0x000000000000781c */ /* 0x000fe20003f0f038 */
[----:B------:R-:W-:Y:S01]  /*14e0*/  @UP3 ULDC UR8, c[0x0][0x2e4] ;  /* 0x0000b90000083ab9 */ /* 0x000fe20000000800 */
[----:B------:R-:W-:Y:S01]  /*14f0*/  IMAD.MOV.U32 R16, RZ, RZ, R0 ;  /* 0x000000ffff107224 */ /* 0x000fe200078e0000 */
[----:B------:R-:W-:-:S02]  /*1500*/  USEL UR52, UR28, URZ, UP4 ;  /* 0x0000003f1c347287 */ /* 0x000fc4000a000000 */
[----:B------:R-:W-:Y:S02]  /*1510*/  @!UP1 UIADD3 UR51, UR43, UR37, URZ ;  /* 0x000000252b339290 */ /* 0x000fe4000fffe03f */
[----:B------:R-:W-:Y:S01]  /*1520*/  USHF.R.S32.HI UR46, URZ, 0x6, UR27 ;  /* 0x000000063f2e7899 */ /* 0x000fe2000801141b */
[----:B------:R-:W-:Y:S01]  /*1530*/  @!P2 IADD3 R16, -R16, RZ, RZ ;  /* 0x000000ff1010a210 */ /* 0x000fe20007ffe1ff */
[----:B------:R-:W-:Y:S01]  /*1540*/  @UP3 UIMAD UR14, UR55, UR8, UR11 ;  /* 0x00000008370e32a4 */ /* 0x000fe2000f8e020b */
[----:B------:R-:W-:Y:S01]  /*1550*/  @!P3 LOP3.LUT R16, RZ, R6, RZ, 0x33, !PT ;  /* 0x00000006ff10b212 */ /* 0x000fe200078e33ff */
[----:B------:R-:W-:Y:S02]  /*1560*/  USHF.R.S32.HI UR40, URZ, 0x1f, UR32 ;  /* 0x0000001f3f287899 */ /* 0x000fe40008011420 */
[----:B------:R-:W-:Y:S02]  /*1570*/  USHF.R.S32.HI UR28, URZ, 0x1f, UR48 ;  /* 0x0000001f3f1c7899 */ /* 0x000fe40008011430 */
[----:B------:R-:W-:-:S02]  /*1580*/  @UP0 UIADD3 UR37, UR17, UR29, URZ ;  /* 0x0000001d11250290 */ /* 0x000fc4000fffe03f */
[----:B------:R-:W-:Y:S02]  /*1590*/  USEL UR49, UR49, URZ, UP4 ;  /* 0x0000003f31317287 */ /* 0x000fe4000a000000 */
[----:B------:R-:W-:Y:S02]  /*15a0*/  @!UP3 UIMAD UR14, UR9, UR61, URZ ;  /* 0x0000003d090eb2a4 */ /* 0x000fe4000f8e023f */
[----:B------:R-:W-:Y:S02]  /*15b0*/  UIADD3 UR23, UR39, UR23, URZ ;  /* 0x0000001727177290 */ /* 0x000fe4000fffe03f */
        /* <DEDUP_REMOVED lines=16> */
.L_x_138:
        /* <DEDUP_REMOVED lines=13> */
.L_x_139:
        /* <DEDUP_REMOVED lines=11> */
.L_x_140:
[----:B------:R-:W-:-:S04]  /*1840*/  UIMAD UR5, UR50, UR59, UR55 ;  /* 0x0000003b320572a4 */ /* 0x000fc8000f8e0237 */
[----:B------:R-:W-:-:S12]  /*1850*/  UIMAD UR5, UR5, UR57, URZ ;  /* 0x00000039050572a4 */ /* 0x000fd8000f8e023f */
.L_x_141:
[----:B------:R-:W1:Y:S01]  /*1860*/  S2R R6, SR_TID.X ;  /* 0x0000000000067919 */ /* 0x000e620000002100 */
[----:B------:R-:W2:Y:S01]  /*1870*/  LDC.64 R4, c[0x0][0x420] ;  /* 0x00010800ff047b82 */ /* 0x000ea20000000a00 */
[----:B------:R-:W-:Y:S01]  /*1880*/  UIADD3 UR39, UR10, UR5, URZ ;  /* 0x000000050a277290 */ /* 0x000fe2000fffe03f */
[----:B------:R-:W-:Y:S01]  /*1890*/  SHF.R.S32.HI R229, RZ, 0x1f, R228 ;  /* 0x0000001fffe57819 */ /* 0x000fe200000114e4 */
[----:B------:R-:W-:Y:S01]  /*18a0*/  UIMAD UR5, UR60, UR59, URZ ;  /* 0x0000003b3c0572a4 */ /* 0x000fe2000f8e023f */
[----:B------:R-:W-:Y:S01]  /*18b0*/  BSSY B1, `(.L_x_137) ;  /* 0x000093c000017945 */ /* 0x000fe20003800000 */
[----:B------:R-:W-:Y:S01]  /*18c0*/  UIADD3 UR8, -UR15, UR34, UR32 ;  /* 0x000000220f087290 */ /* 0x000fe2000fffe120 */
[----:B------:R-:W-:Y:S01]  /*18d0*/  VIADD R13, R228, 0x40 ;  /* 0x00000040e40d7836 */ /* 0x000fe20000000000 */
[----:B------:R-:W-:Y:S02]  /*18e0*/  UIADD3 UR31, UR10, UR14, URZ ;  /* 0x0000000e0a1f7290 */ /* 0x000fe4000fffe03f */
[----:B------:R-:W-:Y:S01]  /*18f0*/  USHF.R.S32.HI UR29, URZ, 0x1f, UR55 ;  /* 0x0000001f3f1d7899 */ /* 0x000fe20008011437 */
[----:B------:R-:W-:Y:S01]  /*1900*/  ULDC UR14, c[0x0][0x398] ;  /* 0x0000e600000e7ab9 */ /* 0x000fe20000000800 */
[----:B------:R-:W-:Y:S01]  /*1910*/  ULDC.64 UR16, c[0x0][0x428] ;  /* 0x00010a0000107ab9 */ /* 0x000fe20000000a00 */
[----:B------:R-:W-:Y:S01]  /*1920*/  UIADD3 UR8, UR8, -UR14, URZ ;  /* 0x8000000e08087290 */ /* 0x000fe2000fffe03f */
[----:B------:R-:W-:Y:S01]  /*1930*/  ULDC.64 UR18, c[0x0][0x258] ;  /* 0x0000960000127ab9 */ /* 0x000fe20000000a00 */
[----:B------:R-:W-:Y:S01]  /*1940*/  ULDC.64 UR42, c[0x0][0x2b0] ;  /* 0x0000ac00002a7ab9 */ /* 0x000fe20000000a00 */
[----:B------:R-:W-:Y:S01]  /*1950*/  ULDC.64 UR44, c[0x0][0x478] ;  /* 0x00011e00002c7ab9 */ /* 0x000fe20000000a00 */
[----:B------:R-:W-:Y:S01]  /*1960*/  UIADD3 UR11, UR46, -0x1, URZ ;  /* 0xffffffff2e0b7890 */ /* 0x000fe2000fffe03f */
[----:B-1----:R-:W-:-:S04]  /*1970*/  SHF.R.S32.HI R2, RZ, 0x1f, R6 ;  /* 0x0000001fff027819 */ /* 0x002fc80000011406 */
[CC--:B------:R-:W-:Y:S02]  /*1980*/  LEA.HI R3, R2.reuse, R6.reuse, RZ, 0x5 ;  /* 0x0000000602037211 */ /* 0x0c0fe400078f28ff */
[----:B------:R-:W-:Y:S02]  /*1990*/  LEA.HI R2, R2, R6, RZ, 0x3 ;  /* 0x0000000602027211 */ /* 0x000fe400078f18ff */
[----:B------:R-:W-:Y:S02]  /*19a0*/  LOP3.LUT R0, R3, 0xffffffe0, RZ, 0xc0, !PT ;  /* 0xffffffe003007812 */ /* 0x000fe400078ec0ff */
[----:B------:R-:W-:Y:S02]  /*19b0*/  SHF.R.S32.HI R3, RZ, 0x5, R3 ;  /* 0x00000005ff037819 */ /* 0x000fe40000011403 */
[----:B------:R-:W-:Y:S01]  /*19c0*/  SHF.R.S32.HI R2, RZ, 0x3, R2 ;  /* 0x00000003ff027819 */ /* 0x000fe20000011402 */
[----:B------:R-:W-:Y:S01]  /*19d0*/  IMAD.IADD R0, R6, 0x1, -R0 ;  /* 0x0000000106007824 */ /* 0x000fe200078e0a00 */
[----:B------:R-:W-:Y:S01]  /*19e0*/  IADD3 R6, P0, R228, UR9, RZ ;  /* 0x00000009e4067c10 */ /* 0x000fe2000ff1e0ff */
[----:B------:R-:W-:Y:S01]  /*19f0*/  UIMAD UR9, UR29, UR16, URZ ;  /* 0x000000101d0972a4 */ /* 0x000fe2000f8e023f */
[----:B------:R-:W-:Y:S01]  /*1a00*/  SHF.R.S32.HI R25, RZ, 0x1f, R2 ;  /* 0x0000001fff197819 */ /* 0x000fe20000011402 */
[----:B------:R-:W-:Y:S01]  /*1a10*/  IMAD R10, R3, UR5, R0 ;  /* 0x00000005030a7c24 */ /* 0x000fe2000f8e0200 */
[----:B------:R-:W-:Y:S01]  /*1a20*/  USHF.L.U32 UR5, UR5, 0x6, URZ ;  /* 0x0000000605057899 */ /* 0x000fe2000800063f */
[----:B------:R-:W-:Y:S01]  /*1a30*/  IADD3 R0, P2, R2, UR10, RZ ;  /* 0x0000000a02007c10 */ /* 0x000fe2000ff5e0ff */
[C---:B--2---:R-:W-:Y:S01]  /*1a40*/  IMAD R3, R4.reuse, UR30, RZ ;  /* 0x0000001e04037c24 */ /* 0x044fe2000f8e02ff */
[----:B------:R-:W-:Y:S01]  /*1a50*/  IADD3.X R7, R229, UR51, RZ, P0, !PT ;  /* 0x00000033e5077c10 */ /* 0x000fe200087fe4ff */
[----:B------:R-:W-:Y:S01]  /*1a60*/  USHF.R.S32.HI UR14, URZ, 0x1f, UR5 ;  /* 0x0000001f3f0e7899 */ /* 0x000fe20008011405 */
[----:B------:R-:W-:Y:S01]  /*1a70*/  IADD3.X R8, R25, UR30, RZ, P2, !PT ;  /* 0x0000001e19087c10 */ /* 0x000fe200097fe4ff */
[----:B------:R-:W-:Y:S01]  /*1a80*/  UIADD3 UR5, UP2, UP1, UR38, UR5, UR48 ;  /* 0x0000000526057290 */ /* 0x000fe2000f95e030 */
[----:B------:R-:W-:Y:S01]  /*1a90*/  IMAD R3, R5, UR10, R3 ;  /* 0x0000000a05037c24 */ /* 0x000fe2000f8e0203 */
[----:B------:R-:W-:Y:S01]  /*1aa0*/  UIMAD UR30, UR55, UR17, UR9 ;  /* 0x00000011371e72a4 */ /* 0x000fe2000f8e0209 */
[----:B------:R-:W-:Y:S01]  /*1ab0*/  IMAD.WIDE.U32 R6, R4, UR10, R6 ;  /* 0x0000000a04067c25 */ /* 0x000fe2000f8e0006 */
[----:B------:R-:W-:-:S02]  /*1ac0*/  UIADD3.X UR9, UR23, UR14, UR28, UP2, UP1 ;  /* 0x0000000e17097290 */ /* 0x000fc400097e241c */
[----:B------:R-:W-:Y:S01]  /*1ad0*/  UIADD3 UR10, UP2, UP1, UR52, UR5, UR53 ;  /* 0x00000005340a7290 */ /* 0x000fe2000f95e035 */
[----:B------:R-:W-:Y:S01]  /*1ae0*/  IMAD R11, R8, UR24, RZ ;  /* 0x00000018080b7c24 */ /* 0x000fe2000f8e02ff */
[----:B------:R-:W-:Y:S01]  /*1af0*/  UIMAD UR5, UR29, UR18, URZ ;  /* 0x000000121d0572a4 */ /* 0x000fe2000f8e023f */
[C---:B------:R-:W-:Y:S01]  /*1b00*/  IMAD.WIDE.U32 R8, R0.reuse, UR24, R228 ;  /* 0x0000001800087c25 */ /* 0x040fe2000f8e00e4 */
[----:B------:R-:W-:Y:S02]  /*1b10*/  UIADD3.X UR9, UR49, UR9, UR41, UP2, UP1 ;  /* 0x0000000931097290 */ /* 0x000fe400097e2429 */
[----:B------:R-:W-:Y:S01]  /*1b20*/  UIMAD UR14, UR55, UR19, UR5 ;  /* 0x00000013370e72a4 */ /* 0x000fe2000f8e0205 */
[----:B------:R-:W-:Y:S01]  /*1b30*/  IMAD R11, R0, UR25, R11 ;  /* 0x00000019000b7c24 */ /* 0x000fe2000f8e020b */
[----:B------:R-:W-:Y:S01]  /*1b40*/  USHF.R.S32.HI UR5, URZ, 0x1f, UR8 ;  /* 0x0000001f3f057899 */ /* 0x000fe20008011408 */
[----:B------:R-:W-:Y:S01]  /*1b50*/  IADD3 R8, P0, R8, UR54, RZ ;  /* 0x0000003608087c10 */ /* 0x000fe2000ff1e0ff */
[----:B------:R-:W-:Y:S01]  /*1b60*/  IMAD.IADD R7, R7, 0x1, R3 ;  /* 0x0000000107077824 */ /* 0x000fe200078e0203 */
[----:B------:R-:W-:Y:S01]  /*1b70*/  ULDC.64 UR28, c[0x0][0x3e0] ;  /* 0x0000f800001c7ab9 */ /* 0x000fe20000000a00 */
[----:B------:R-:W-:Y:S01]  /*1b80*/  ULEA.HI UR5, UR5, UR8, URZ, 0x6 ;  /* 0x0000000805057291 */ /* 0x000fe2000f8f303f */
[----:B------:R-:W-:Y:S01]  /*1b90*/  IMAD.U32 R0, RZ, RZ, UR16 ;  /* 0x00000010ff007e24 */ /* 0x000fe2000f8e00ff */
[----:B------:R-:W-:Y:S01]  /*1ba0*/  IADD3.X R9, R9, UR47, R11, P0, !PT ;  /* 0x0000002f09097c10 */ /* 0x000fe200087fe40b */
[----:B------:R-:W-:Y:S01]  /*1bb0*/  ULDC.64 UR16, c[0x0][0x400] ;  /* 0x0001000000107ab9 */ /* 0x000fe20000000a00 */
[----:B------:R-:W-:Y:S01]  /*1bc0*/  USHF.R.S32.HI UR23, URZ, 0x6, UR5 ;  /* 0x000000063f177899 */ /* 0x000fe20008011405 */
[----:B------:R-:W-:Y:S01]  /*1bd0*/  IMAD.WIDE.U32 R6, R0, UR55, R6 ;  /* 0x0000003700067c25 */ /* 0x000fe2000f8e0006 */
[----:B------:R-:W-:-:S02]  /*1be0*/  IADD3 R0, P0, R10, UR10, RZ ;  /* 0x0000000a0a007c10 */ /* 0x000fc4000ff1e0ff */
[----:B------:R-:W-:Y:S01]  /*1bf0*/  UISETP.LT.AND UP1, UPT, URZ, UR23, UPT ;  /* 0x000000173f00728c */ /* 0x000fe2000bf21270 */
[----:B------:R-:W-:Y:S01]  /*1c00*/  IMAD.U32 R11, RZ, RZ, UR18 ;  /* 0x00000012ff0b7e24 */ /* 0x000fe2000f8e00ff */
[----:B------:R-:W-:Y:S01]  /*1c10*/  LEA.HI.X.SX32 R3, R10, UR9, 0x1, P0 ;  /* 0x000000090a037c11 */ /* 0x000fe200080f0eff */
[----:B------:R-:W-:Y:S01]  /*1c20*/  VIADD R7, R7, UR30 ;  /* 0x0000001e07077c36 */ /* 0x000fe20008000000 */
[----:B------:R-:W-:Y:S01]  /*1c30*/  USEL UR23, URZ, UR23, !UP1 ;  /* 0x000000173f177287 */ /* 0x000fe2000c800000 */
[C---:B------:R-:W-:Y:S01]  /*1c40*/  LEA R220, P0, R0.reuse, UR16, 0x2 ;  /* 0x0000001000dc7c11 */ /* 0x040fe2000f8010ff */
[----:B------:R-:W-:Y:S01]  /*1c50*/  UIMAD.WIDE UR18, UR31, 0x4, UR42 ;  /* 0x000000041f1278a5 */ /* 0x000fe2000f8e022a */
[----:B------:R-:W-:Y:S01]  /*1c60*/  IMAD.WIDE.U32 R8, R11, UR55, R8 ;  /* 0x000000370b087c25 */ /* 0x000fe2000f8e0008 */
[----:B------:R-:W-:Y:S01]  /*1c70*/  UISETP.GT.AND UP1, UPT, UR46, UR23, UPT ;  /* 0x000000172e00728c */ /* 0x000fe2000bf24270 */
[----:B------:R-:W-:Y:S01]  /*1c80*/  LEA.HI.X R221, R0, UR17, R3, 0x2, P0 ;  /* 0x0000001100dd7c11 */ /* 0x000fe200080f1403 */
[----:B------:R-:W-:Y:S01]  /*1c90*/  UIMAD.WIDE UR30, UR39, 0x4, UR44 ;  /* 0x00000004271e78a5 */ /* 0x000fe2000f8e022c */
[-C--:B------:R-:W-:Y:S01]  /*1ca0*/  IMAD R3, R25, R4.reuse, RZ ;  /* 0x0000000419037224 */ /* 0x080fe200078e02ff */
[----:B------:R-:W-:Y:S01]  /*1cb0*/  ULDC.64 UR8, c[0x0][0x210] ;  /* 0x0000840000087ab9 */ /* 0x000fe20000000a00 */
[----:B------:R-:W-:Y:S01]  /*1cc0*/  IMAD.WIDE.U32 R6, R2, R4, R6 ;  /* 0x0000000402067225 */ /* 0x000fe200078e0006 */
[----:B------:R-:W-:Y:S01]  /*1cd0*/  PLOP3.LUT P0, PT, PT, PT, UP1, 0x80, 0x0 ;  /* 0x000000000000781c */ /* 0x000fe20003f0f018 */
[----:B------:R-:W-:Y:S01]  /*1ce0*/  UMOV UR17, UR18 ;  /* 0x0000001200117c82 */ /* 0x000fe20008000000 */
[----:B------:R-:W-:Y:S01]  /*1cf0*/  LEA R232, P3, R8, UR8, 0x1 ;  /* 0x0000000808e87c11 */ /* 0x000fe2000f8608ff */
[----:B------:R-:W-:Y:S01]  /*1d00*/  IMAD R3, R2, R5, R3 ;  /* 0x0000000502037224 */ /* 0x000fe200078e0203 */
[----:B------:R-:W-:Y:S01]  /*1d10*/  LEA R230, P2, R6, UR28, 0x1 ;  /* 0x0000001c06e67c11 */ /* 0x000fe2000f8408ff */
[----:B------:R-:W-:Y:S01]  /*1d20*/  VIADD R12, R9, UR14 ;  /* 0x0000000e090c7c36 */ /* 0x000fe20008000000 */
[----:B------:R-:W-:Y:S01]  /*1d30*/  UMOV UR16, UR19 ;  /* 0x0000001300107c82 */ /* 0x000fe20008000000 */
[----:B------:R-:W-:Y:S01]  /*1d40*/  IMAD.IADD R3, R7, 0x1, R3 ;  /* 0x0000000107037824 */ /* 0x000fe200078e0203 */
[----:B------:R-:W-:Y:S01]  /*1d50*/  UMOV UR19, UR30 ;  /* 0x0000001e00137c82 */ /* 0x000fe20008000000 */
[----:B------:R-:W-:Y:S01]  /*1d60*/  UMOV UR18, UR31 ;  /* 0x0000001f00127c82 */ /* 0x000fe20008000000 */
[----:B------:R-:W-:-:S02]  /*1d70*/  LEA.HI.X R233, R8, UR9, R12, 0x1, P3 ;  /* 0x0000000908e97c11 */ /* 0x000fc400098f0c0c */
[----:B------:R-:W-:Y:S01]  /*1d80*/  LEA.HI.X R231, R6, UR29, R3, 0x1, P2 ;  /* 0x0000001d06e77c11 */ /* 0x000fe200090f0c03 */
[----:B------:R-:W-:Y:S06]  /*1d90*/  @P0 BRA `(.L_x_142) ;  /* 0x0000000c00740947 */ /* 0x000fec0003800000 */
        /* <DEDUP_REMOVED lines=19> */
.L_x_143:
        /* <DEDUP_REMOVED lines=19> */
.L_x_144:
[----:B------:R-:W-:Y:S01]  /*2000*/  UIMAD UR5, UR40, UR8, URZ ;  /* 0x00000008280572a4 */ /* 0x000fe2000f8e023f */
[----:B------:R-:W-:Y:S01]  /*2010*/  IMAD.U32 R4, RZ, RZ, UR8 ;  /* 0x00000008ff047e24 */ /* 0x000fe2000f8e00ff */
[----:B------:R-:W-:Y:S01]  /*2020*/  UIMAD UR15, UR22, -0x80, UR15 ;  /* 0xffffff80160f78a4 */ /* 0x000fe2000f8e020f */
[----:B------:R-:W-:Y:S01]  /*2030*/  VIADD R0, R2, 0x20 ;  /* 0x0000002002007836 */ /* 0x000fe20000000000 */
[----:B------:R-:W-:Y:S01]  /*2040*/  UIMAD UR5, UR32, UR9, UR5 ;  /* 0x00000009200572a4 */ /* 0x000fe2000f8e0205 */
[----:B------:R-:W-:Y:S01]  /*2050*/  IMAD.WIDE.U32 R4, R4, UR32, R228 ;  /* 0x0000002004047c25 */ /* 0x000fe2000f8e00e4 */
[----:B------:R-:W-:Y:S01]  /*2060*/  USHF.R.S32.HI UR17, URZ, 0x1f, UR55 ;  /* 0x0000001f3f117899 */ /* 0x000fe20008011437 */
[----:B------:R-:W-:Y:S01]  /*2070*/  IADD3 R3, R2, 0x40, RZ ;  /* 0x0000004002037810 */ /* 0x000fe20007ffe0ff */
[----:B------:R-:W-:Y:S01]  /*2080*/  ULDC.64 UR10, c[0x0][0x468] ;  /* 0x00011a00000a7ab9 */ /* 0x000fe20000000a00 */
[----:B------:R-:W-:Y:S01]  /*2090*/  ISETP.GE.AND P4, PT, R0, UR15, PT ;  /* 0x0000000f00007c0c */ /* 0x000fe2000bf86270 */
[----:B------:R-:W-:Y:S01]  /*20a0*/  IMAD.U32 R0, RZ, RZ, UR5 ;  /* 0x00000005ff007e24 */ /* 0x000fe2000f8e00ff */
[----:B------:R-:W-:Y:S01]  /*20b0*/  IADD3 R4, P0, R4, UR18, RZ ;  /* 0x0000001204047c10 */ /* 0x000fe2000ff1e0ff */
[----:B------:R-:W-:Y:S01]  /*20c0*/  UIMAD UR5, UR17, UR10, URZ ;  /* 0x0000000a110572a4 */ /* 0x000fe2000f8e023f */
[----:B------:R-:W-:Y:S01]  /*20d0*/  ISETP.GE.AND P5, PT, R2, UR15, PT ;  /* 0x0000000f02007c0c */ /* 0x000fe2000bfa6270 */
[----:B------:R-:W-:Y:S01]  /*20e0*/  BSSY B0, `(.L_x_145) ;  /* 0x0000018000007945 */ /* 0x000fe20003800000 */
[----:B------:R-:W-:Y:S01]  /*20f0*/  IADD3.X R5, R5, UR19, R0, P0, !PT ;  /* 0x0000001305057c10 */ /* 0x000fe200087fe400 */
[----:B------:R-:W-:Y:S01]  /*2100*/  IMAD.U32 R0, RZ, RZ, UR10 ;  /* 0x0000000aff007e24 */ /* 0x000fe2000f8e00ff */
[----:B------:R-:W-:Y:S01]  /*2110*/  UIMAD UR11, UR55, UR11, UR5 ;  /* 0x0000000b370b72a4 */ /* 0x000fe2000f8e0205 */
[----:B------:R-:W-:-:S02]  /*2120*/  ISETP.GE.AND P3, PT, R3, UR15, PT ;  /* 0x0000000f03007c0c */ /* 0x000fc4000bf66270 */
[----:B------:R-:W-:Y:S01]  /*2130*/  IMAD.WIDE.U32 R4, R0, UR55, R4 ;  /* 0x0000003700047c25 */ /* 0x000fe2000f8e0004 */
[----:B------:R-:W-:-:S04]  /*2140*/  IADD3 R3, R2, 0x60, RZ ;  /* 0x0000006002037810 */ /* 0x000fc80007ffe0ff */
[----:B------:R-:W-:Y:S02]  /*2150*/  IADD3 R0, R5, UR11, RZ ;  /* 0x0000000b05007c10 */ /* 0x000fe4000fffe0ff */
[----:B------:R-:W-:Y:S01]  /*2160*/  ISETP.GE.AND P2, PT, R3, UR15, PT ;  /* 0x0000000f03007c0c */ /* 0x000fe2000bf46270 */
[----:B------:R-:W-:-:S12]  /*2170*/  @P5 BRA `(.L_x_146) ;  /* 0x0000000000385947 */ /* 0x000fd80003800000 */
[----:B------:R-:W-:Y:S01]  /*2180*/  MOV R7, R0 ;  /* 0x0000000000077202 */ /* 0x000fe20000000f00 */
[----:B------:R-:W-:Y:S01]  /*2190*/  IMAD R3, R25, UR8, RZ ;  /* 0x0000000819037c24 */ /* 0x000fe2000f8e02ff */
[----:B------:R-:W-:Y:S01]  /*21a0*/  ULDC UR5, c[0x0][0x2d0] ;  /* 0x0000b40000057ab9 */ /* 0x000fe20000000800 */
[----:B------:R-:W-:Y:S01]  /*21b0*/  IMAD.MOV.U32 R6, RZ, RZ, R4 ;  /* 0x000000ffff067224 */ /* 0x000fe200078e0004 */
[----:B------:R-:W-:Y:S01]  /*21c0*/  ISETP.GE.AND P6, PT, R228, UR5, PT ;  /* 0x00000005e4007c0c */ /* 0x000fe2000bfc6270 */
[C---:B------:R-:W-:Y:S01]  /*21d0*/  IMAD R3, R2.reuse, UR9, R3 ;  /* 0x0000000902037c24 */ /* 0x040fe2000f8e0203 */
        /* <DEDUP_REMOVED lines=8> */
.L_x_146:
[----:B------:R-:W-:Y:S05]  /*2260*/  BSYNC B0 ;  /* 0x0000000000007941 */ /* 0x000fea0003800000 */
.L_x_145:
[----:B------:R-:W-:Y:S04]  /*2270*/  BSSY B0, `(.L_x_147) ;  /* 0x0000012000007945 */ /* 0x000fe80003800000 */
[----:B------:R-:W-:Y:S05]  /*2280*/  @P4 BRA `(.L_x_148) ;  /* 0x0000000000404947 */ /* 0x000fea0003800000 */
[----:B------:R-:W-:Y:S01]  /*2290*/  IADD3 R3, P0, R2, 0x20, RZ ;  /* 0x0000002002037810 */ /* 0x000fe20007f1e0ff */
[----:B------:R-:W-:Y:S01]  /*22a0*/  ULDC UR5, c[0x0][0x2d0] ;  /* 0x0000b40000057ab9 */ /* 0x000fe20000000800 */
[----:B-1----:R-:W-:Y:S01]  /*22b0*/  MOV R7, R0 ;  /* 0x0000000000077202 */ /* 0x002fe20000000f00 */
        /* <DEDUP_REMOVED lines=11> */
[----:B------:R2:W-:Y:S04]  /*2370*/  @!P1 STG.E.128 desc[UR12][R6.64], RZ ;  /* 0x000000ff06009986 */ /* 0x0005e8000c101d0c */
[----:B------:R2:W-:Y:S02]  /*2380*/  @!P0 STG.E.128 desc[UR12][R6.64+0x80], RZ ;  /* 0x000080ff06008986 */ /* 0x0005e4000c101d0c */
.L_x_148:
[----:B------:R-:W-:Y:S05]  /*2390*/  BSYNC B0 ;  /* 0x0000000000007941 */ /* 0x000fea0003800000 */
.L_x_147:
[----:B------:R-:W-:Y:S04]  /*23a0*/  BSSY B0, `(.L_x_149) ;  /* 0x0000012000007945 */ /* 0x000fe80003800000 */
[----:B------:R-:W-:Y:S05]  /*23b0*/  @P3 BRA `(.L_x_150) ;  /* 0x0000000000403947 */ /* 0x000fea0003800000 */
[----:B------:R-:W-:Y:S01]  /*23c0*/  IADD3 R3, P0, R2, 0x40, RZ ;  /* 0x0000004002037810 */ /* 0x000fe20007f1e0ff */
[----:B------:R-:W-:Y:S01]  /*23d0*/  ULDC UR5, c[0x0][0x2d0] ;  /* 0x0000b40000057ab9 */ /* 0x000fe20000000800 */
[----:B-12---:R-:W-:Y:S01]  /*23e0*/  MOV R7, R0 ;  /* 0x0000000000077202 */ /* 0x006fe20000000f00 */
        /* <DEDUP_REMOVED lines=13> */
.L_x_150:
[----:B------:R-:W-:Y:S05]  /*24c0*/  BSYNC B0 ;  /* 0x0000000000007941 */ /* 0x000fea0003800000 */
.L_x_149:
[----:B------:R-:W-:Y:S04]  /*24d0*/  BSSY B0, `(.L_x_151) ;  /* 0x0000012000007945 */ /* 0x000fe80003800000 */
[----:B------:R-:W-:Y:S05]  /*24e0*/  @P2 BRA `(.L_x_152) ;  /* 0x0000000000402947 */ /* 0x000fea0003800000 */
[----:B------:R-:W-:Y:S01]  /*24f0*/  IADD3 R3, P0, R2, 0x60, RZ ;  /* 0x0000006002037810 */ /* 0x000fe20007f1e0ff */
[----:B-123--:R-:W-:Y:S01]  /*2500*/  IMAD.MOV.U32 R6, RZ, RZ, R4 ;  /* 0x000000ffff067224 */ /* 0x00efe200078e0004 */
        /* <DEDUP_REMOVED lines=14> */
.L_x_152:
[----:B------:R-:W-:Y:S05]  /*25f0*/  BSYNC B0 ;  /* 0x0000000000007941 */ /* 0x000fea0003800000 */
.L_x_151:
[----:B------:R-:W-:Y:S01]  /*2600*/  UIMAD UR5, UR40, UR6, URZ ;  /* 0x00000006280572a4 */ /* 0x000fe2000f8e023f */
[----:B----4-:R-:W-:Y:S01]  /*2610*/  IMAD.U32 R4, RZ, RZ, UR6 ;  /* 0x00000006ff047e24 */ /* 0x010fe2000f8e00ff */
        /* <DEDUP_REMOVED lines=14> */
[----:B-123--:R-:W-:Y:S01]  /*2700*/  MOV R7, R3 ;  /* 0x0000000300077202 */ /* 0x00efe20000000f00 */
        /* <DEDUP_REMOVED lines=13> */
.L_x_154:
[----:B------:R-:W-:Y:S05]  /*27e0*/  BSYNC B0 ;  /* 0x0000000000007941 */ /* 0x000fea0003800000 */
.L_x_153:
[----:B------:R-:W-:Y:S04]  /*27f0*/  BSSY B0, `(.L_x_155) ;  /* 0x0000012000007945 */ /* 0x000fe80003800000 */
[----:B------:R-:W-:Y:S05]  /*2800*/  @P4 BRA `(.L_x_156) ;  /* 0x0000000000404947 */ /* 0x000fea0003800000 */
[----:B------:R-:W-:Y:S01]  /*2810*/  IADD3 R0, P0, R2, 0x20, RZ ;  /* 0x0000002002007810 */ /* 0x000fe20007f1e0ff */
[----:B------:R-:W-:Y:S01]  /*2820*/  ULDC UR5, c[0x0][0x2d0] ;  /* 0x0000b40000057ab9 */ /* 0x000fe20000000800 */
[----:B-1234-:R-:W-:Y:S01]  /*2830*/  MOV R7, R3 ;  /* 0x0000000300077202 */ /* 0x01efe20000000f00 */
        /* <DEDUP_REMOVED lines=13> */
.L_x_156:
[----:B------:R-:W-:Y:S05]  /*2910*/  BSYNC B0 ;  /* 0x0000000000007941 */ /* 0x000fea0003800000 */
.L_x_155:
        /* <DEDUP_REMOVED lines=18> */
.L_x_158:
[----:B------:R-:W-:Y:S05]  /*2a40*/  BSYNC B0 ;  /* 0x0000000000007941 */ /* 0x000fea0003800000 */
.L_x_157:
[----:B------:R-:W-:Y:S05]  /*2a50*/  @P2 BRA `(.L_x_159) ;  /* 0x0000008000842947 */ /* 0x000fea0003800000 */
[----:B------:R-:W-:Y:S01]  /*2a60*/  IADD3 R2, P0, R2, 0x60, RZ ;  /* 0x0000006002027810 */ /* 0x000fe20007f1e0ff */
[----:B------:R-:W-:Y:S01]  /*2a70*/  ULDC UR5, c[0x0][0x2d0] ;  /* 0x0000b40000057ab9 */ /* 0x000fe20000000800 */
[----:B------:R-:W-:Y:S01]  /*2a80*/  MOV R5, R3 ;  /* 0x0000000300057202 */ /* 0x000fe20000000f00 */
[----:B------:R-:W-:Y:S02]  /*2a90*/  ULDC.64 UR8, c[0x0][0x3f8] ;  /* 0x0000fe0000087ab9 */ /* 0x000fe40000000a00 */
[----:B------:R-:W-:Y:S01]  /*2aa0*/  IMAD.X R0, RZ, RZ, R25, P0 ;  /* 0x000000ffff007224 */ /* 0x000fe200000e0619 */
[----:B------:R-:W-:Y:S01]  /*2ab0*/  ISETP.GE.AND P0, PT, R228, UR5, PT ;  /* 0x00000005e4007c0c */ /* 0x000fe2000bf06270 */
[----:B------:R-:W-:-:S04]  /*2ac0*/  IMAD.WIDE.U32 R4, R2, UR6, R4 ;  /* 0x0000000602047c25 */ /* 0x000fc8000f8e0004 */
[----:B------:R-:W-:-:S04]  /*2ad0*/  IMAD R0, R0, UR6, RZ ;  /* 0x0000000600007c24 */ /* 0x000fc8000f8e02ff */
[----:B------:R-:W-:Y:S01]  /*2ae0*/  IMAD R0, R2, UR7, R0 ;  /* 0x0000000702007c24 */ /* 0x000fe2000f8e0200 */
[----:B------:R-:W-:-:S03]  /*2af0*/  LEA R2, P1, R4, UR8, 0x1 ;  /* 0x0000000804027c11 */ /* 0x000fc6000f8208ff */
[----:B------:R-:W-:-:S05]  /*2b00*/  IMAD.IADD R0, R5, 0x1, R0 ;  /* 0x0000000105007824 */ /* 0x000fca00078e0200 */
[----:B------:R-:W-:-:S05]  /*2b10*/  LEA.HI.X R3, R4, UR9, R0, 0x1, P1 ;  /* 0x0000000904037c11 */ /* 0x000fca00088f0c00 */
[----:B------:R1:W-:Y:S01]  /*2b20*/  @!P0 STG.E.128 desc[UR12][R2.64], RZ ;  /* 0x000000ff02008986 */ /* 0x0003e2000c101d0c */
[----:B------:R-:W-:-:S13]  /*2b30*/  ISETP.GE.AND P0, PT, R13, UR5, PT ;  /* 0x000000050d007c0c */ /* 0x000fda000bf06270 */
[----:B------:R-:W-:Y:S05]  /*2b40*/  @P0 BRA `(.L_x_159) ;  /* 0x0000008000480947 */ /* 0x000fea0003800000 */
[----:B------:R1:W-:Y:S01]  /*2b50*/  STG.E.128 desc[UR12][R2.64+0x80], RZ ;  /* 0x000080ff02007986 */ /* 0x0003e2000c101d0c */
[----:B------:R-:W-:Y:S05]  /*2b60*/  BRA `(.L_x_159) ;  /* 0x0000008000407947 */ /* 0x000fea0003800000 */
.L_x_142:
[----:B------:R-:W-:Y:S01]  /*2b70*/  PLOP3.LUT P0, PT, PT, PT, UP4, 0x80, 0x0 ;  /* 0x000000000000781c */ /* 0x000fe20003f0f048 */
[----:B------:R-:W-:Y:S01]  /*2b80*/  UIMAD UR5, UR11, -0x40, UR34 ;  /* 0xffffffc00b0578a4 */ /* 0x000fe2000f8e0222 */
[----:B------:R-:W-:Y:S01]  /*2b90*/  LEA R0, R244, UR4, 0x1 ;  /* 0x00000004f4007c11 */ /* 0x000fe2000f8e08ff */
[----:B------:R-:W-:Y:S01]  /*2ba0*/  ULEA.HI UR10, UR11, UR11, URZ, 0x1 ;  /* 0x0000000b0b0a7291 */ /* 0x000fe2000f8f083f */
[C---:B------:R-:W-:Y:S01]  /*2bb0*/  VIADD R14, R2.reuse, 0x20 ;  /* 0x00000020020e7836 */ /* 0x040fe20000000000 */
[----:B------:R-:W-:Y:S08]  /*2bc0*/  BSSY B0, `(.L_x_160) ;  /* 0x0000018000007945 */ /* 0x000ff00003800000 */
[----:B------:R-:W-:Y:S01]  /*2bd0*/  @P0 BAR.SYNC.DEFER_BLOCKING 0x0 ;  /* 0x0000000000000b1d */ /* 0x000fe20000010000 */
[----:B------:R-:W-:Y:S01]  /*2be0*/  ISETP.GE.AND P4, PT, R2, UR5, PT ;  /* 0x0000000502007c0c */ /* 0x000fe2000bf86270 */
[----:B------:R-:W-:Y:S01]  /*2bf0*/  ULOP3.LUT UR10, UR10, 0xfffffffe, URZ, 0xc0, !UPT ;  /* 0xfffffffe0a0a7892 */ /* 0x000fe2000f8ec03f */
[----:B------:R-:W-:-:S03]  /*2c00*/  ISETP.GE.AND P3, PT, R14, UR5, PT ;  /* 0x000000050e007c0c */ /* 0x000fc6000bf66270 */
[----:B------:R-:W-:-:S04]  /*2c10*/  UIADD3 UR10, UR11, -UR10, URZ ;  /* 0x8000000a0b0a7290 */ /* 0x000fc8000fffe03f */
[----:B------:R-:W-:-:S04]  /*2c20*/  UISETP.NE.AND UP0, UPT, UR10, 0x1, UPT ;  /* 0x000000010a00788c */ /* 0x000fc8000bf05270 */
        /* <DEDUP_REMOVED lines=17> */
.L_x_161:
[----:B------:R-:W-:Y:S05]  /*2d40*/  BSYNC B0 ;  /* 0x0000000000007941 */ /* 0x000fea0003800000 */
.L_x_160:
[----:B------:R4:W-:Y:S01]  /*2d50*/  @P3 STS.128 [R0+0x9000], RZ ;  /* 0x009000ff00003388 */ /* 0x0009e20000000c00 */
[----:B------:R-:W-:Y:S01]  /*2d60*/  VIADD R10, R244, 0x2000 ;  /* 0x00002000f40a7836 */ /* 0x000fe20000000000 */
[----:B------:R-:W-:Y:S01]  /*2d70*/  PLOP3.LUT P1, PT, PT, PT, UP0, 0x80, 0x0 ;  /* 0x000000000000781c */ /* 0x000fe20003f2f008 */
[----:B------:R-:W-:Y:S01]  /*2d80*/  BSSY B0, `(.L_x_162) ;  /* 0x0000018000007945 */ /* 0x000fe20003800000 */
[----:B------:R4:W-:Y:S02]  /*2d90*/  @P3 STS.128 [R0+0xb000], RZ ;  /* 0x00b000ff00003388 */ /* 0x0009e40000000c00 */
[----:B------:R-:W-:Y:S01]  /*2da0*/  SEL R222, R10, R244, !P1 ;  /* 0x000000f40ade7207 */ /* 0x000fe20004800000 */
[----:B------:R-:W-:Y:S08]  /*2db0*/  @P3 BRA `(.L_x_163) ;  /* 0x0000000000503947 */ /* 0x000ff00003800000 */
[----:B------:R-:W-:Y:S02]  /*2dc0*/  ULDC UR10, c[0x0][0x2d0] ;  /* 0x0000b400000a7ab9 */ /* 0x000fe40000000800 */
[----:B------:R-:W-:Y:S02]  /*2dd0*/  ISETP.GE.AND P2, PT, R228, UR10, PT ;  /* 0x0000000ae4007c0c */ /* 0x000fe4000bf46270 */
[----:B------:R-:W-:-:S11]  /*2de0*/  ISETP.GE.AND P0, PT, R13, UR10, PT ;  /* 0x0000000a0d007c0c */ /* 0x000fd6000bf06270 */
[C---:B------:R-:W-:Y:S01]  /*2df0*/  @!P2 LEA R10, P5, R4.reuse, R230, 0x6 ;  /* 0x000000e6040aa211 */ /* 0x040fe200078a30ff */
        /* <DEDUP_REMOVED lines=10> */
[----:B------:R-:W-:-:S04]  /*2ea0*/  LEA R4, P0, R6, UR28, 0x1 ;  /* 0x0000001c06047c11 */ /* 0x000fc8000f8008ff */
[----:B------:R-:W-:-:S05]  /*2eb0*/  LEA.HI.X R5, R6, UR29, R3, 0x1, P0 ;  /* 0x0000001d06057c11 */ /* 0x000fca00080f0c03 */
[----:B------:R-:W-:Y:S01]  /*2ec0*/  @!PT LDS RZ, [RZ] ;  /* 0x00000000fffff984 */ /* 0x000fe20000000800 */
[----:B------:R-:W-:Y:S01]  /*2ed0*/  @!PT LDS RZ, [RZ] ;  /* 0x00000000fffff984 */ /* 0x000fe20000000800 */
[----:B------:R-:W-:Y:S01]  /*2ee0*/  @!PT LDS RZ, [RZ] ;  /* 0x00000000fffff984 */ /* 0x000fe20000000800 */
[----:B------:R1:W-:Y:S04]  /*2ef0*/  LDGSTS.E.BYPASS.LTC128B.128 [R0+0xb000], desc[UR12][R4.64+0x80] ;  /* 0x0b00008004007fae */ /* 0x0003e8000b901d4c */
.L_x_163:
[----:B------:R-:W-:Y:S05]  /*2f00*/  BSYNC B0 ;  /* 0x0000000000007941 */ /* 0x000fea0003800000 */
.L_x_162:
        /* <DEDUP_REMOVED lines=12> */
.L_x_165:
        /* <DEDUP_REMOVED lines=20> */
.L_x_166:
[----:B------:R-:W-:Y:S05]  /*3110*/  BSYNC B0 ;  /* 0x0000000000007941 */ /* 0x000fea0003800000 */
.L_x_164:
        /* <DEDUP_REMOVED lines=13> */
.L_x_168:
[----:B------:R-:W-:Y:S01]  /*31f0*/  ULDC UR14, c[0x0][0x2d0] ;  /* 0x0000b400000e7ab9 */ /* 0x000fe20000000800 */
[----:B------:R-:W-:Y:S01]  /*3200*/  IMAD.U32 R3, RZ, RZ, UR24 ;  /* 0x00000018ff037e24 */ /* 0x000fe2000f8e00ff */
[----:B------:R-:W-:Y:S01]  /*3210*/  ISETP.GE.AND P2, PT, R228, UR14, PT ;  /* 0x0000000ee4007c0c */ /* 0x000fe2000bf46270 */
[----:B-1----:R-:W-:Y:S01]  /*3220*/  IMAD.U32 R5, RZ, RZ, UR25 ;  /* 0x00000019ff057e24 */ /* 0x002fe2000f8e00ff */
[----:B------:R-:W-:-:S11]  /*3230*/  ISETP.GE.AND P0, PT, R13, UR14, PT ;  /* 0x0000000e0d007c0c */ /* 0x000fd6000bf06270 */
[C---:B------:R-:W-:Y:S01]  /*3240*/  @!P2 LEA R4, P3, R3.reuse, R232, 0x6 ;  /* 0x000000e80304a211 */ /* 0x040fe200078630ff */
[----:B------:R1:W-:Y:S03]  /*3250*/  @P2 STS [R222+0x1000], RZ ;  /* 0x001000ffde002388 */ /* 0x0003e60000000800 */
[----:B------:R-:W-:Y:S01]  /*3260*/  @!P2 LEA.HI.X R5, R3, R233, R5, 0x6, P3 ;  /* 0x000000e90305a211 */ /* 0x000fe200018f3405 */
[----:B------:R1:W-:Y:S01]  /*3270*/  @P2 STS [R222+0x1004], RZ ;  /* 0x001004ffde002388 */ /* 0x0003e20000000800 */
[----:B------:R-:W-:-:S03]  /*3280*/  IMAD.U32 R3, RZ, RZ, UR10 ;  /* 0x0000000aff037e24 */ /* 0x000fc6000f8e00ff */
[----:B------:R1:W-:Y:S04]  /*3290*/  @P2 STS [R222+0x1008], RZ ;  /* 0x001008ffde002388 */ /* 0x0003e80000000800 */
[----:B------:R1:W-:Y:S04]  /*32a0*/  @P2 STS [R222+0x100c], RZ ;  /* 0x00100cffde002388 */ /* 0x0003e80000000800 */
[----:B------:R-:W-:Y:S01]  /*32b0*/  @!PT LDS RZ, [RZ] ;  /* 0x00000000fffff984 */ /* 0x000fe20000000800 */
[----:B------:R-:W-:Y:S01]  /*32c0*/  @!PT LDS RZ, [RZ] ;  /* 0x00000000fffff984 */ /* 0x000fe20000000800 */
[----:B------:R-:W-:Y:S01]  /*32d0*/  @!PT LDS RZ, [RZ] ;  /* 0x00000000fffff984 */ /* 0x000fe20000000800 */
[----:B------:R1:W-:Y:S01]  /*32e0*/  @!P2 LDGSTS.E.BYPASS.LTC128B.128 [R222+0x1000], desc[UR12][R4.64] ;  /* 0x0100000004deafae */ /* 0x0003e2000b901d4c */
[----:B------:R-:W-:-:S03]  /*32f0*/  IADD3 R8, P2, R8, UR28, RZ ;  /* 0x0000001c08087c10 */ /* 0x000fc6000ff5e0ff */
[----:B------:R1:W-:Y:S01]  /*3300*/  @P0 STS [R222+0x3000], RZ ;  /* 0x003000ffde000388 */ /* 0x0003e20000000800 */
[----:B------:R-:W-:-:S03]  /*3310*/  IADD3.X R3, R12, UR29, R3, P2, !PT ;  /* 0x0000001d0c037c10 */ /* 0x000fc600097fe403 */
[----:B------:R1:W-:Y:S04]  /*3320*/  @P0 STS [R222+0x3004], RZ ;  /* 0x003004ffde000388 */ /* 0x0003e80000000800 */
[----:B------:R1:W-:Y:S04]  /*3330*/  @P0 STS [R222+0x3008], RZ ;  /* 0x003008ffde000388 */ /* 0x0003e80000000800 */
[----:B------:R1:W-:Y:S01]  /*3340*/  @P0 STS [R222+0x300c], RZ ;  /* 0x00300cffde000388 */ /* 0x0003e20000000800 */
[----:B------:R-:W-:Y:S05]  /*3350*/  @P0 BRA `(.L_x_169) ;  /* 0x0000000000180947 */ /* 0x000fea0003800000 */
[----:B-1----:R-:W-:-:S04]  /*3360*/  LEA R4, P0, R8, UR8, 0x1 ;  /* 0x0000000808047c11 */ /* 0x002fc8000f8008ff */
[----:B------:R-:W-:-:S05]  /*3370*/  LEA.HI.X R5, R8, UR9, R3, 0x1, P0 ;  /* 0x0000000908057c11 */ /* 0x000fca00080f0c03 */
[----:B------:R-:W-:Y:S01]  /*3380*/  @!PT LDS RZ, [RZ] ;  /* 0x00000000fffff984 */ /* 0x000fe20000000800 */
[----:B------:R-:W-:Y:S01]  /*3390*/  @!PT LDS RZ, [RZ] ;  /* 0x00000000fffff984 */ /* 0x000fe20000000800 */
[----:B------:R-:W-:Y:S01]  /*33a0*/  @!PT LDS RZ, [RZ] ;  /* 0x00000000fffff984 */ /* 0x000fe20000000800 */
[----:B------:R1:W-:Y:S04]  /*33b0*/  LDGSTS.E.BYPASS.LTC128B.128 [R222+0x3000], desc[UR12][R4.64+0x80] ;  /* 0x0300008004de7fae */ /* 0x0003e8000b901d4c */
.L_x_169:
[----:B------:R-:W-:Y:S05]  /*33c0*/  BSYNC B0 ;  /* 0x0000000000007941 */ /* 0x000fea0003800000 */
.L_x_167:
[----:B------:R-:W5:Y:S01]  /*33d0*/  LDL R26, [R1+0x8] ;  /* 0x00000800011a7983 */ /* 0x000f620000100800 */
[----:B------:R-:W-:Y:S01]  /*33e0*/  UIMAD UR8, UR40, UR6, URZ ;  /* 0x00000006280872a4 */ /* 0x000fe2000f8e023f */
[----:B-1----:R-:W-:Y:S01]  /*33f0*/  IMAD.U32 R4, RZ, RZ, UR6 ;  /* 0x00000006ff047e24 */ /* 0x002fe2000f8e00ff */
[----:B------:R-:W-:Y:S01]  /*3400*/  ULDC.64 UR24, c[0x0][0x260] ;  /* 0x0000980000187ab9 */ /* 0x000fe20000000a00 */
[----:B------:R-:W-:Y:S01]  /*3410*/  BSSY B0, `(.L_x_170) ;  /* 0x000003c000007945 */ /* 0x000fe20003800000 */
[----:B------:R-:W-:Y:S01]  /*3420*/  UIMAD UR9, UR32, UR7, UR8 ;  /* 0x00000007200972a4 */ /* 0x000fe2000f8e0208 */
[----:B------:R-:W-:Y:S01]  /*3430*/  IMAD.WIDE.U32 R4, R4, UR32, R228 ;  /* 0x0000002004047c25 */ /* 0x000fe2000f8e00e4 */
[----:B------:R-:W-:-:S04]  /*3440*/  UIMAD UR8, UR22, -0x80, UR15 ;  /* 0xffffff80160878a4 */ /* 0x000fc8000f8e020f */
[----:B------:R-:W-:Y:S01]  /*3450*/  IMAD.U32 R9, RZ, RZ, UR9 ;  /* 0x00000009ff097e24 */ /* 0x000fe2000f8e00ff */
[----:B------:R-:W-:Y:S02]  /*3460*/  IADD3 R6, P0, R4, UR27, RZ ;  /* 0x0000001b04067c10 */ /* 0x000fe4000ff1e0ff */
[----:B------:R-:W-:-:S13]  /*3470*/  ISETP.GE.AND P5, PT, R2, UR8, PT ;  /* 0x0000000802007c0c */ /* 0x000fda000bfa6270 */
[----:B------:R1:W-:Y:S04]  /*3480*/  @P5 STS.128 [R0+0xc000], RZ ;  /* 0x00c000ff00005388 */ /* 0x0003e80000000c00 */
[----:B------:R1:W-:Y:S01]  /*3490*/  @P5 STS.128 [R0+0x10000], RZ ;  /* 0x010000ff00005388 */ /* 0x0003e20000000c00 */
[C---:B-----5:R-:W-:Y:S01]  /*34a0*/  VIADD R3, R26.reuse, 0x28 ;  /* 0x000000281a037836 */ /* 0x060fe20000000000 */
[----:B------:R-:W-:Y:S01]  /*34b0*/  SHF.R.S32.HI R24, RZ, 0x1f, R26 ;  /* 0x0000001fff187819 */ /* 0x000fe2000001141a */
[C---:B------:R-:W-:Y:S02]  /*34c0*/  VIADD R7, R26.reuse, 0x8 ;  /* 0x000000081a077836 */ /* 0x040fe40000000000 */
[----:B------:R-:W-:Y:S01]  /*34d0*/  VIADD R8, R26, 0x20 ;  /* 0x000000201a087836 */ /* 0x000fe20000000000 */
[----:B------:R-:W-:-:S02]  /*34e0*/  ISETP.GE.AND P2, PT, R3, UR5, PT ;  /* 0x0000000503007c0c */ /* 0x000fc4000bf46270 */
[----:B------:R-:W-:Y:S02]  /*34f0*/  ISETP.GE.AND P4, PT, R7, UR5, PT ;  /* 0x0000000507007c0c */ /* 0x000fe4000bf86270 */
[----:B------:R-:W-:Y:S01]  /*3500*/  ISETP.GE.AND P3, PT, R8, UR5, PT ;  /* 0x0000000508007c0c */ /* 0x000fe2000bf66270 */
[----:B------:R-:W-:Y:S01]  /*3510*/  IMAD.SHL.U32 R8, R26, 0x4, RZ ;  /* 0x000000041a087824 */ /* 0x000fe200078e00ff */
[----:B------:R-:W-:Y:S01]  /*3520*/  IADD3.X R7, R5, UR33, R9, P0, !PT ;  /* 0x0000002105077c10 */ /* 0x000fe200087fe409 */
[----:B------:R-:W-:Y:S01]  /*3530*/  IMAD R5, R17, UR24, RZ ;  /* 0x0000001811057c24 */ /* 0x000fe2000f8e02ff */
[----:B------:R-:W-:Y:S02]  /*3540*/  SHF.R.S32.HI R4, RZ, 0x1f, R3 ;  /* 0x0000001fff047819 */ /* 0x000fe40000011403 */
[----:B------:R-:W-:Y:S01]  /*3550*/  P2R R23, PR, RZ, 0x4 ;  /* 0x00000004ff177803 */ /* 0x000fe20000000000 */
[----:B------:R-:W-:Y:S01]  /*3560*/  IMAD.WIDE.U32 R6, R16, UR24, R6 ;  /* 0x0000001810067c25 */ /* 0x000fe2000f8e0006 */
[----:B------:R-:W-:-:S02]  /*3570*/  P2R R22, PR, RZ, 0x10 ;  /* 0x00000010ff167803 */ /* 0x000fc40000000000 */
[C---:B------:R-:W-:Y:S02]  /*3580*/  @!P2 LEA R20, P0, R3.reuse, UR17, 0x2 ;  /* 0x000000110314ac11 */ /* 0x040fe4000f8010ff */
[----:B------:R-:W-:Y:S02]  /*3590*/  P2R R12, PR, RZ, 0x8 ;  /* 0x00000008ff0c7803 */ /* 0x000fe40000000000 */
[----:B------:R-:W-:Y:S01]  /*35a0*/  @!P2 LEA.HI.X R21, R3, UR16, R4, 0x2, P0 ;  /* 0x000000100315ac11 */ /* 0x000fe200080f1404 */
[----:B------:R-:W-:Y:S01]  /*35b0*/  IMAD R3, R16, UR25, R5 ;  /* 0x0000001910037c24 */ /* 0x000fe2000f8e0205 */
[----:B------:R-:W-:Y:S02]  /*35c0*/  IADD3 R18, P0, R8, UR17, RZ ;  /* 0x0000001108127c10 */ /* 0x000fe4000ff1e0ff */
[----:B------:R-:W-:Y:S01]  /*35d0*/  SHF.L.U64.HI R4, R26, 0x2, R24 ;  /* 0x000000021a047819 */ /* 0x000fe20000010218 */
[----:B------:R-:W-:-:S03]  /*35e0*/  IMAD.IADD R10, R7, 0x1, R3 ;  /* 0x00000001070a7824 */ /* 0x000fc600078e0203 */
[----:B------:R-:W-:Y:S02]  /*35f0*/  IADD3.X R19, R4, UR16, RZ, P0, !PT ;  /* 0x0000001004137c10 */ /* 0x000fe400087fe4ff */
[----:B------:R-:W-:-:S04]  /*3600*/  ISETP.GE.AND P0, PT, R26, UR5, PT ;  /* 0x000000051a007c0c */ /* 0x000fc8000bf06270 */
[----:B------:R-:W-:Y:S01]  /*3610*/  P2R R11, PR, RZ, 0x1 ;  /* 0x00000001ff0b7803 */ /* 0x000fe20000000000 */
[----:B-1----:R-:W-:Y:S08]  /*3620*/  @P5 BRA `(.L_x_171) ;  /* 0x0000000000685947 */ /* 0x002ff00003800000 */
[----:B------:R-:W-:Y:S01]  /*3630*/  ULDC UR5, c[0x0][0x2d0] ;  /* 0x0000b40000057ab9 */ /* 0x000fe20000000800 */
[----:B------:R-:W-:Y:S01]  /*3640*/  MOV R5, R10 ;  /* 0x0000000a00057202 */ /* 0x000fe20000000f00 */
[----:B------:R-:W-:Y:S01]  /*3650*/  IMAD R3, R25, UR6, RZ ;  /* 0x0000000619037c24 */ /* 0x000fe2000f8e02ff */
[----:B------:R-:W-:Y:S01]  /*3660*/  ISETP.GE.AND P0, PT, R228, UR5, PT ;  /* 0x00000005e4007c0c */ /* 0x000fe2000bf06270 */
[----:B------:R-:W-:Y:S02]  /*3670*/  IMAD.MOV.U32 R4, RZ, RZ, R6 ;  /* 0x000000ffff047224 */ /* 0x000fe400078e0006 */
[C---:B------:R-:W-:Y:S02]  /*3680*/  IMAD R3, R2.reuse, UR7, R3 ;  /* 0x0000000702037c24 */ /* 0x040fe4000f8e0203 */
[----:B------:R-:W-:-:S04]  /*3690*/  IMAD.WIDE.U32 R4, R2, UR6, R4 ;  /* 0x0000000602047c25 */ /* 0x000fc8000f8e0004 */
[----:B------:R-:W-:-:S04]  /*36a0*/  IMAD.IADD R3, R5, 0x1, R3 ;  /* 0x0000000105037824 */ /* 0x000fc800078e0203 */
[----:B------:R-:W1:Y:S01]  /*36b0*/  @!P0 LDC.64 R8, c[0x0][0x218] ;  /* 0x00008600ff088b82 */ /* 0x000e620000000a00 */
[----:B------:R1:W-:Y:S02]  /*36c0*/  @P0 STS.128 [R0+0xc000], RZ ;  /* 0x00c000ff00000388 */ /* 0x0003e40000000c00 */
[----:B-1----:R-:W-:-:S04]  /*36d0*/  @!P0 LEA R8, P2, R4, R8, 0x1 ;  /* 0x0000000804088211 */ /* 0x002fc800078408ff */
[----:B------:R-:W-:-:S05]  /*36e0*/  @!P0 LEA.HI.X R9, R4, R9, R3, 0x1, P2 ;  /* 0x0000000904098211 */ /* 0x000fca00010f0c03 */
[----:B------:R-:W-:Y:S01]  /*36f0*/  @!PT LDS RZ, [RZ] ;  /* 0x00000000fffff984 */ /* 0x000fe20000000800 */
[----:B------:R-:W-:Y:S01]  /*3700*/  @!PT LDS RZ, [RZ] ;  /* 0x00000000fffff984 */ /* 0x000fe20000000800 */
[----:B------:R-:W-:Y:S01]  /*3710*/  @!PT LDS RZ, [RZ] ;  /* 0x00000000fffff984 */ /* 0x000fe20000000800 */
[----:B------:R1:W-:Y:S01]  /*3720*/  @!P0 LDGSTS.E.BYPASS.LTC128B.128 [R0+0xc000], desc[UR12][R8.64] ;  /* 0x0c00000008008fae */ /* 0x0003e2000b901d4c */
[----:B------:R-:W-:-:S13]  /*3730*/  ISETP.GE.AND P0, PT, R13, UR5, PT ;  /* 0x000000050d007c0c */ /* 0x000fda000bf06270 */
        /* <DEDUP_REMOVED lines=9> */
.L_x_171:
[----:B------:R-:W-:Y:S05]  /*37d0*/  BSYNC B0 ;  /* 0x0000000000007941 */ /* 0x000fea0003800000 */
.L_x_170:
[----:B------:R-:W-:Y:S01]  /*37e0*/  ISETP.GE.AND P4, PT, R14, UR8, PT ;  /* 0x000000080e007c0c */ /* 0x000fe2000bf86270 */
[----:B------:R-:W-:-:S12]  /*37f0*/  BSSY B0, `(.L_x_172) ;  /* 0x0000020000007945 */ /* 0x000fd80003800000 */
[----:B------:R1:W-:Y:S04]  /*3800*/  @P4 STS.128 [R0+0xd000], RZ ;  /* 0x00d000ff00004388 */ /* 0x0003e80000000c00 */
[----:B------:R1:W-:Y:S01]  /*3810*/  @P4 STS.128 [R0+0x11000], RZ ;  /* 0x011000ff00004388 */ /* 0x0003e20000000c00 */
[----:B------:R-:W-:Y:S05]  /*3820*/  @P4 BRA `(.L_x_173) ;  /* 0x0000000000704947 */ /* 0x000fea0003800000 */
[----:B------:R-:W-:Y:S01]  /*3830*/  IADD3 R3, P0, R2, 0x20, RZ ;  /* 0x0000002002037810 */ /* 0x000fe20007f1e0ff */
[----:B------:R-:W-:Y:S01]  /*3840*/  ULDC UR5, c[0x0][0x2d0] ;  /* 0x0000b40000057ab9 */ /* 0x000fe20000000800 */
[----:B------:R-:W-:-:S03]  /*3850*/  MOV R5, R10 ;  /* 0x0000000a00057202 */ /* 0x000fc60000000f00 */
[----:B------:R-:W-:Y:S01]  /*3860*/  IMAD.X R4, RZ, RZ, R25, P0 ;  /* 0x000000ffff047224 */ /* 0x000fe200000e0619 */
[----:B------:R-:W-:-:S03]  /*3870*/  ISETP.GE.AND P0, PT, R228, UR5, PT ;  /* 0x00000005e4007c0c */ /* 0x000fc6000bf06270 */
[----:B-1----:R-:W-:Y:S02]  /*3880*/  IMAD R8, R4, UR6, RZ ;  /* 0x0000000604087c24 */ /* 0x002fe4000f8e02ff */
[----:B------:R-:W-:-:S04]  /*3890*/  IMAD.MOV.U32 R4, RZ, RZ, R6 ;  /* 0x000000ffff047224 */ /* 0x000fc800078e0006 */
[----:B------:R-:W-:-:S04]  /*38a0*/  IMAD.WIDE.U32 R4, R3, UR6, R4 ;  /* 0x0000000603047c25 */ /* 0x000fc8000f8e0004 */
[----:B------:R-:W1:Y:S01]  /*38b0*/  @!P0 LDC.64 R14, c[0x0][0x218] ;  /* 0x00008600ff0e8b82 */ /* 0x000e620000000a00 */
        /* <DEDUP_REMOVED lines=19> */
.L_x_173:
[----:B------:R-:W-:Y:S05]  /*39f0*/  BSYNC B0 ;  /* 0x0000000000007941 */ /* 0x000fea0003800000 */
.L_x_172:
[----:B------:R-:W-:Y:S01]  /*3a00*/  IADD3 R3, R2, 0x40, RZ ;  /* 0x0000004002037810 */ /* 0x000fe20007ffe0ff */
[----:B------:R-:W-:Y:S03]  /*3a10*/  BSSY B0, `(.L_x_174) ;  /* 0x0000021000007945 */ /* 0x000fe60003800000 */
[----:B------:R-:W-:-:S13]  /*3a20*/  ISETP.GE.AND P3, PT, R3, UR8, PT ;  /* 0x0000000803007c0c */ /* 0x000fda000bf66270 */
        /* <DEDUP_REMOVED lines=31> */
.L_x_175:
[----:B------:R-:W-:Y:S05]  /*3c20*/  BSYNC B0 ;  /* 0x0000000000007941 */ /* 0x000fea0003800000 */
.L_x_174:
        /* <DEDUP_REMOVED lines=10> */
[----:B------:R-:W-:Y:S01]  /*3cd0*/  ISETP.GE.AND P0, PT, R228, UR5, PT ;  /* 0x00000005e4007c0c */ /* 0x000fe2000bf06270 */
[----:B------:R-:W-:-:S04]  /*3ce0*/  IMAD.WIDE.U32 R6, R3, UR6, R6 ;  /* 0x0000000603067c25 */ /* 0x000fc8000f8e0006 */
[----:B------:R-:W-:-:S04]  /*3cf0*/  IMAD R4, R4, UR6, RZ ;  /* 0x0000000604047c24 */ /* 0x000fc8000f8e02ff */
[----:B------:R-:W-:-:S04]  /*3d00*/  IMAD R3, R3, UR7, R4 ;  /* 0x0000000703037c24 */ /* 0x000fc8000f8e0204 */
[----:B-1----:R-:W1:Y:S01]  /*3d10*/  @!P0 LDC.64 R8, c[0x0][0x218] ;  /* 0x00008600ff088b82 */ /* 0x002e620000000a00 */
[----:B------:R-:W-:Y:S01]  /*3d20*/  IMAD.IADD R3, R7, 0x1, R3 ;  /* 0x0000000107037824 */ /* 0x000fe200078e0203 */
        /* <DEDUP_REMOVED lines=17> */
.L_x_177:
[----:B------:R-:W-:Y:S05]  /*3e40*/  BSYNC B0 ;  /* 0x0000000000007941 */ /* 0x000fea0003800000 */
.L_x_176:
[----:B------:R-:W-:Y:S01]  /*3e50*/  UIMAD UR5, UR40, UR20, URZ ;  /* 0x00000014280572a4 */ /* 0x000fe2000f8e023f */
[----:B-1----:R-:W-:Y:S01]  /*3e60*/  MOV R4, UR20 ;  /* 0x0000001400047c02 */ /* 0x002fe20008000f00 */
[----:B------:R1:W-:Y:S01]  /*3e70*/  @P5 STS.128 [R0+0x14000], RZ ;  /* 0x014000ff00005388 */ /* 0x0003e20000000c00 */
[----:B------:R-:W-:Y:S01]  /*3e80*/  ULDC.64 UR6, c[0x0][0x268] ;  /* 0x00009a0000067ab9 */ /* 0x000fe20000000a00 */
[----:B------:R-:W-:Y:S01]  /*3e90*/  UIMAD UR5, UR32, UR21, UR5 ;  /* 0x00000015200572a4 */ /* 0x000fe2000f8e0205 */
[----:B------:R-:W-:Y:S01]  /*3ea0*/  BSSY B0, `(.L_x_178) ;  /* 0x0000025000007945 */ /* 0x000fe20003800000 */
[----:B------:R1:W-:Y:S01]  /*3eb0*/  @P5 STS.128 [R0+0x18000], RZ ;  /* 0x018000ff00005388 */ /* 0x0003e20000000c00 */
[----:B------:R-:W-:-:S03]  /*3ec0*/  IMAD.WIDE.U32 R4, R4, UR32, R228 ;  /* 0x0000002004047c25 */ /* 0x000fc6000f8e00e4 */
[----:B------:R-:W-:Y:S02]  /*3ed0*/  MOV R3, UR5 ;  /* 0x0000000500037c02 */ /* 0x000fe40008000f00 */
[----:B------:R-:W-:-:S04]  /*3ee0*/  IADD3 R6, P0, R4, UR35, RZ ;  /* 0x0000002304067c10 */ /* 0x000fc8000ff1e0ff */
[----:B------:R-:W-:Y:S01]  /*3ef0*/  IADD3.X R7, R5, UR37, R3, P0, !PT ;  /* 0x0000002505077c10 */ /* 0x000fe200087fe403 */
[----:B------:R-:W-:-:S04]  /*3f00*/  IMAD R3, R17, UR6, RZ ;  /* 0x0000000611037c24 */ /* 0x000fc8000f8e02ff */
[C---:B------:R-:W-:Y:S02]  /*3f10*/  IMAD R3, R16.reuse, UR7, R3 ;  /* 0x0000000710037c24 */ /* 0x040fe4000f8e0203 */
[----:B------:R-:W-:-:S05]  /*3f20*/  IMAD.WIDE.U32 R6, R16, UR6, R6 ;  /* 0x0000000610067c25 */ /* 0x000fca000f8e0006 */
[----:B------:R-:W-:Y:S01]  /*3f30*/  IADD3 R10, R7, R3, RZ ;  /* 0x00000003070a7210 */ /* 0x000fe20007ffe0ff */
[----:B-1----:R-:W-:Y:S06]  /*3f40*/  @P5 BRA `(.L_x_179) ;  /* 0x0000000000685947 */ /* 0x002fec0003800000 */
        /* <DEDUP_REMOVED lines=26> */
.L_x_179:
[----:B------:R-:W-:Y:S05]  /*40f0*/  BSYNC B0 ;  /* 0x0000000000007941 */ /* 0x000fea0003800000 */
.L_x_178:
[----:B------:R1:W-:Y:S01]  /*4100*/  @P4 STS.128 [R0+0x15000], RZ ;  /* 0x015000ff00004388 */ /* 0x0003e20000000c00 */
[----:B------:R-:W-:Y:S03]  /*4110*/  BSSY B0, `(.L_x_180) ;  /* 0x000001f000007945 */ /* 0x000fe60003800000 */
        /* <DEDUP_REMOVED lines=30> */
.L_x_181:
[----:B------:R-:W-:Y:S05]  /*4300*/  BSYNC B0 ;  /* 0x0000000000007941 */ /* 0x000fea0003800000 */
.L_x_180:
        /* <DEDUP_REMOVED lines=32> */
.L_x_183:
[----:B------:R-:W-:Y:S05]  /*4510*/  BSYNC B0 ;  /* 0x0000000000007941 */ /* 0x000fea0003800000 */
.L_x_182:
[----:B------:R1:W-:Y:S01]  /*4520*/  @P2 STS.128 [R0+0x17000], RZ ;  /* 0x017000ff00002388 */ /* 0x0003e20000000c00 */
[----:B------:R-:W-:Y:S03]  /*4530*/  BSSY B0, `(.L_x_184) ;  /* 0x000001f000007945 */ /* 0x000fe60003800000 */
[----:B------:R1:W-:Y:S01]  /*4540*/  @P2 STS.128 [R0+0x1b000], RZ ;  /* 0x01b000ff00002388 */ /* 0x0003e20000000c00 */
[----:B------:R-:W-:Y:S05]  /*4550*/  @P2 BRA `(.L_x_185) ;  /* 0x0000000000702947 */ /* 0x000fea0003800000 */
[----:B------:R-:W-:Y:S01]  /*4560*/  ULDC UR5, c[0x0][0x2d0] ;  /* 0x0000b40000057ab9 */ /* 0x000fe20000000800 */
[----:B------:R-:W-:Y:S01]  /*4570*/  IADD3 R2, P0, R2, 0x60, RZ ;  /* 0x0000006002027810 */ /* 0x000fe20007f1e0ff */
[----:B------:R-:W-:Y:S01]  /*4580*/  IMAD.MOV.U32 R4, RZ, RZ, R6 ;  /* 0x000000ffff047224 */ /* 0x000fe200078e0006 */
[----:B------:R-:W-:Y:S02]  /*4590*/  ISETP.GE.AND P2, PT, R228, UR5, PT ;  /* 0x00000005e4007c0c */ /* 0x000fe4000bf46270 */
[----:B------:R-:W-:Y:S01]  /*45a0*/  MOV R5, R10 ;  /* 0x0000000a00057202 */ /* 0x000fe20000000f00 */
[----:B------:R-:W-:-:S04]  /*45b0*/  IMAD.X R3, RZ, RZ, R25, P0 ;  /* 0x000000ffff037224 */ /* 0x000fc800000e0619 */
[----:B------:R-:W-:Y:S02]  /*45c0*/  IMAD R3, R3, UR20, RZ ;  /* 0x0000001403037c24 */ /* 0x000fe4000f8e02ff */
[----:B------:R-:W-:-:S04]  /*45d0*/  IMAD.WIDE.U32 R4, R2, UR20, R4 ;  /* 0x0000001402047c25 */ /* 0x000fc8000f8e0004 */
[----:B-1----:R-:W1:Y:S01]  /*45e0*/  @!P2 LDC.64 R8, c[0x0][0x220] ;  /* 0x00008800ff08ab82 */ /* 0x002e620000000a00 */
[----:B------:R-:W-:Y:S01]  /*45f0*/  IMAD R3, R2, UR21, R3 ;  /* 0x0000001502037c24 */ /* 0x000fe2000f8e0203 */
[----:B------:R1:W-:Y:S03]  /*4600*/  @P2 STS.128 [R0+0x17000], RZ ;  /* 0x017000ff00002388 */ /* 0x0003e60000000c00 */
[----:B------:R-:W-:Y:S01]  /*4610*/  IMAD.IADD R6, R5, 0x1, R3 ;  /* 0x0000000105067824 */ /* 0x000fe200078e0203 */
[----:B-1----:R-:W-:-:S04]  /*4620*/  @!P2 LEA R2, P0, R4, R8, 0x1 ;  /* 0x000000080402a211 */ /* 0x002fc800078008ff */
        /* <DEDUP_REMOVED lines=15> */
.L_x_185:
[----:B------:R-:W-:Y:S05]  /*4720*/  BSYNC B0 ;  /* 0x0000000000007941 */ /* 0x000fea0003800000 */
.L_x_184:
[----:B-1----:R-:W2:Y:S01]  /*4730*/  LDL R3, [R1+0x10] ;  /* 0x0000100001037983 */ /* 0x002ea20000100800 */
[----:B------:R-:W-:Y:S01]  /*4740*/  ISETP.NE.AND P4, PT, R11, RZ, PT ;  /* 0x000000ff0b00720c */ /* 0x000fe20003f85270 */
[----:B------:R-:W-:Y:S01]  /*4750*/  IMAD.MOV.U32 R242, RZ, RZ, 0x7f800000 ;  /* 0x7f800000fff27424 */ /* 0x000fe200078e00ff */
[----:B------:R-:W-:Y:S01]  /*4760*/  ISETP.NE.AND P3, PT, R22, RZ, PT ;  /* 0x000000ff1600720c */ /* 0x000fe20003f65270 */
[----:B------:R-:W0:Y:S01]  /*4770*/  LDGDEPBAR ;  /* 0x00000000000079af */ /* 0x000e220000000000 */
[----:B------:R-:W-:Y:S01]  /*4780*/  ISETP.NE.AND P2, PT, R12, RZ, PT ;  /* 0x000000ff0c00720c */ /* 0x000fe20003f45270 */
[----:B------:R-:W-:Y:S01]  /*4790*/  IMAD.MOV.U32 R243, RZ, RZ, 0x7f800000 ;  /* 0x7f800000fff37424 */ /* 0x000fe200078e00ff */
[----:B------:R-:W-:Y:S01]  /*47a0*/  ISETP.NE.AND P0, PT, R23, RZ, PT ;  /* 0x000000ff1700720c */ /* 0x000fe20003f05270 */
[----:B------:R-:W-:Y:S01]  /*47b0*/  IMAD.MOV.U32 R240, RZ, RZ, 0x7f800000 ;  /* 0x7f800000fff07424 */ /* 0x000fe200078e00ff */
[----:B------:R-:W-:Y:S01]  /*47c0*/  ULDC UR21, c[0x0][0x2d0] ;  /* 0x0000b40000157ab9 */ /* 0x000fe20000000800 */
[----:B------:R-:W-:Y:S01]  /*47d0*/  IMAD.MOV.U32 R241, RZ, RZ, 0x7f800000 ;  /* 0x7f800000fff17424 */ /* 0x000fe200078e00ff */
[----:B------:R-:W-:Y:S01]  /*47e0*/  ULDC UR25, c[0x0][0x2dc] ;  /* 0x0000b70000197ab9 */ /* 0x000fe20000000800 */
[----:B------:R-:W-:-:S02]  /*47f0*/  VIADD R2, R26, 0x1 ;  /* 0x000000011a027836 */ /* 0x000fc40000000000 */
[----:B--234-:R-:W-:Y:S01]  /*4800*/  IMAD.U32 R0, RZ, RZ, UR34 ;  /* 0x00000022ff007e24 */ /* 0x01cfe2000f8e00ff */
[----:B------:R1:W5:Y:S01]  /*4810*/  @!P4 LDG.E R242, desc[UR12][R18.64] ;  /* 0x0000000c12f2c981 */ /* 0x000362000c1e1900 */
[----:B------:R-:W-:Y:S02]  /*4820*/  IMAD.MOV.U32 R217, RZ, RZ, 0x20 ;  /* 0x00000020ffd97424 */ /* 0x000fe400078e00ff */
[----:B------:R-:W-:Y:S01]  /*4830*/  IMAD.MOV.U32 R211, RZ, RZ, 0x40 ;  /* 0x00000040ffd37424 */ /* 0x000fe200078e00ff */
[----:B------:R1:W5:Y:S01]  /*4840*/  @!P3 LDG.E R243, desc[UR12][R18.64+0x20] ;  /* 0x0000200c12f3b981 */ /* 0x000362000c1e1900 */
[----:B------:R-:W-:Y:S01]  /*4850*/  IADD3 R249, R2, UR15, -R0 ;  /* 0x0000000f02f97c10 */ /* 0x000fe2000fffe800 */
[----:B------:R-:W-:Y:S01]  /*4860*/  VIADD R2, R219, 0x2000 ;  /* 0x00002000db027836 */ /* 0x000fe20000000000 */
[----:B------:R-:W-:Y:S01]  /*4870*/  UIADD3 UR20, UR34, 0x80, UR32 ;  /* 0x0000008022147890 */ /* 0x000fe2000fffe020 */
[----:B------:R1:W5:Y:S01]  /*4880*/  @!P2 LDG.E R240, desc[UR12][R18.64+0x80] ;  /* 0x0000800c12f0a981 */ /* 0x000362000c1e1900 */
[----:B------:R-:W-:Y:S01]  /*4890*/  VIADD R0, R26, 0xffffffc0 ;  /* 0xffffffc01a007836 */ /* 0x000fe20000000000 */
[----:B------:R-:W-:Y:S01]  /*48a0*/  CS2R R158, SRZ ;  /* 0x00000000009e7805 */ /* 0x000fe2000001ff00 */
[----:B------:R-:W-:Y:S01]  /*48b0*/  IMAD.MOV.U32 R227, RZ, RZ, R222 ;  /* 0x000000ffffe37224 */ /* 0x000fe200078e00de */
[----:B------:R1:W5:Y:S01]  /*48c0*/  @!P0 LDG.E R241, desc[UR12][R20.64] ;  /* 0x0000000c14f18981 */ /* 0x000362000c1e1900 */
[----:B------:R-:W-:Y:S01]  /*48d0*/  SEL R210, R2, R219, !P1 ;  /* 0x000000db02d27207 */ /* 0x000fe20004800000 */
[----:B------:R-:W-:Y:S01]  /*48e0*/  IMAD.SHL.U32 R248, R26, 0x4, RZ ;  /* 0x000000041af87824 */ /* 0x000fe200078e00ff */
[----:B------:R-:W-:-:S02]  /*48f0*/  SHF.R.S32.HI R2, RZ, 0x1f, R0 ;  /* 0x0000001fff027819 */ /* 0x000fc40000011400 */
[----:B------:R-:W-:Y:S02]  /*4900*/  CS2R R156, SRZ ;  /* 0x00000000009c7805 */ /* 0x000fe4000001ff00 */
[----:B------:R-:W-:Y:S02]  /*4910*/  CS2R R162, SRZ ;  /* 0x0000000000a27805 */ /* 0x000fe4000001ff00 */
[----:B------:R-:W-:Y:S02]  /*4920*/  CS2R R160, SRZ ;  /* 0x0000000000a07805 */ /* 0x000fe4000001ff00 */
[----:B------:R-:W-:Y:S02]  /*4930*/  CS2R R154, SRZ ;  /* 0x00000000009a7805 */ /* 0x000fe4000001ff00 */
[----:B------:R-:W-:Y:S02]  /*4940*/  CS2R R152, SRZ ;  /* 0x0000000000987805 */ /* 0x000fe4000001ff00 */
[----:B------:R-:W-:-:S02]  /*4950*/  CS2R R150, SRZ ;  /* 0x0000000000967805 */ /* 0x000fc4000001ff00 */
        /* <DEDUP_REMOVED lines=57> */
[----:B------:R-:W-:Y:S01]  /*4cf0*/  SHF.L.U64.HI R247, R26, 0x2, R24 ;  /* 0x000000021af77819 */ /* 0x000fe20000010218 */
[C---:B------:R-:W-:Y:S01]  /*4d00*/  IMAD.SHL.U32 R245, R0.reuse, 0x4, RZ ;  /* 0x0000000400f57824 */ /* 0x040fe200078e00ff */
[----:B------:R-:W-:Y:S01]  /*4d10*/  SHF.L.U64.HI R246, R0, 0x2, R2 ;  /* 0x0000000200f67819 */ /* 0x000fe20000010202 */
[----:B------:R-:W-:Y:S01]  /*4d20*/  UIADD3 UR20, UR20, -UR15, URZ ;  /* 0x8000000f14147290 */ /* 0x000fe2000fffe03f */
[----:B------:R-:W-:Y:S01]  /*4d30*/  LEA R210, R210, UR4, 0x1 ;  /* 0x00000004d2d27c11 */ /* 0x000fe2000f8e08ff */
[----:B------:R-:W-:Y:S01]  /*4d40*/  ULDC UR24, c[0x0][0x270] ;  /* 0x00009c0000187ab9 */ /* 0x000fe20000000800 */
[----:B------:R-:W-:Y:S01]  /*4d50*/  ULDC UR14, c[0x0][0x2ec] ;  /* 0x0000bb00000e7ab9 */ /* 0x000fe20000000800 */
[----:B------:R-:W-:-:S02]  /*4d60*/  LOP3.LUT P0, RZ, R3, 0x2, RZ, 0xc0, !PT ;  /* 0x0000000203ff7812 */ /* 0x000fc4000780c0ff */
[C---:B------:R-:W-:Y:S02]  /*4d70*/  LOP3.LUT P3, RZ, R3.reuse, 0x4, RZ, 0xc0, !PT ;  /* 0x0000000403ff7812 */ /* 0x040fe4000786c0ff */
[----:B------:R-:W-:Y:S01]  /*4d80*/  LOP3.LUT P2, RZ, R3, 0x4, RZ, 0xc0, !PT ;  /* 0x0000000403ff7812 */ /* 0x000fe2000784c0ff */
[----:B------:R-:W-:Y:S01]  /*4d90*/  VIADD R3, R218, 0x2000 ;  /* 0x00002000da037836 */ /* 0x000fe20000000000 */
[----:B------:R-:W-:Y:S02]  /*4da0*/  SEL R217, R217, 0xffffffe0, !P0 ;  /* 0xffffffe0d9d97807 */ /* 0x000fe40004000000 */
[----:B------:R-:W-:Y:S02]  /*4db0*/  SEL R211, R211, 0xffffffc0, !P3 ;  /* 0xffffffc0d3d37807 */ /* 0x000fe40005800000 */
[----:B------:R-:W-:-:S04]  /*4dc0*/  SEL R3, R3, R218, !P1 ;  /* 0x000000da03037207 */ /* 0x000fc80004800000 */
[----:B-1----:R-:W-:-:S07]  /*4dd0*/  LEA R212, R3, UR4, 0x1 ;  /* 0x0000000403d47c11 */ /* 0x002fce000f8e08ff */
.L_x_188:
[----:B------:R-:W0:Y:S01]  /*4de0*/  LDGDEPBAR ;  /* 0x00000000000079af */ /* 0x000e220000000000 */
[C---:B------:R-:W-:Y:S01]  /*4df0*/  IMAD.IADD R0, R212.reuse, 0x1, R217 ;  /* 0x00000001d4007824 */ /* 0x040fe200078e02d9 */
[----:B------:R-:W-:Y:S01]  /*4e00*/  USHF.L.U32 UR6, UR11, 0x6, URZ ;  /* 0x000000060b067899 */ /* 0x000fe2000800063f */
[--C-:B------:R-:W-:Y:S01]  /*4e10*/  IMAD.IADD R3, R212, 0x1, R211.reuse ;  /* 0x00000001d4037824 */ /* 0x100fe200078e02d3 */
[----:B------:R-:W-:Y:S01]  /*4e20*/  USHF.L.U32 UR5, UR22, 0x7, URZ ;  /* 0x0000000716057899 */ /* 0x000fe2000800063f */
[----:B------:R-:W-:Y:S01]  /*4e30*/  IMAD.IADD R2, R0, 0x1, R211 ;  /* 0x0000000100027824 */ /* 0x000fe200078e02d3 */
[----:B------:R-:W-:Y:S01]  /*4e40*/  UISETP.GE.AND UP0, UPT, UR6, UR20, UPT ;  /* 0x000000140600728c */ /* 0x000fe2000bf06270 */
[----:B-----5:R-:W-:Y:S01]  /*4e50*/  FSETP.NEU.FTZ.AND P1, PT, R242, -INF , PT ;  /* 0xff800000f200780b */ /* 0x020fe20003f3d000 */
[----:B------:R-:W-:Y:S01]  /*4e60*/  UIADD3 UR5, UR5, 0x80, URZ ;  /* 0x0000008005057890 */ /* 0x000fe2000fffe03f */
[----:B------:R-:W-:Y:S01]  /*4e70*/  IMAD.MOV.U32 R234, RZ, RZ, 0x8 ;  /* 0x00000008ffea7424 */ /* 0x000fe200078e00ff */
[----:B------:R-:W-:Y:S02]  /*4e80*/  UISETP.GT.AND UP3, UPT, UR11, UR23, UPT ;  /* 0x000000170b00728c */ /* 0x000fe4000bf64270 */
[----:B------:R-:W-:Y:S06]  /*4e90*/  UISETP.LT.AND UP0, UPT, UR5, UR15, UP0 ;  /* 0x0000000f0500728c */ /* 0x000fec0008701270 */
[----:B------:R-:W-:Y:S01]  /*4ea0*/  PLOP3.LUT P0, PT, PT, PT, UP0, 0x80, 0x0 ;  /* 0x000000000000781c */ /* 0x000fe20003f0f008 */
[----:B------:R-:W-:Y:S04]  /*4eb0*/  DEPBAR.LE SB0, 0x0 ;  /* 0x000080000000791a */ /* 0x000fe80000000000 */
[----:B------:R-:W-:Y:S06]  /*4ec0*/  BAR.SYNC.DEFER_BLOCKING 0x0 ;  /* 0x0000000000007b1d */ /* 0x000fec0000010000 */
[----:B------:R-:W-:Y:S06]  /*4ed0*/  LDSM.16.M88.4 R32, [R212] ;  /* 0x00000000d420783b */ /* 0x000fec0000000200 */
[----:B------:R-:W1:Y:S06]  /*4ee0*/  LDSM.16.M88.4 R16, [R214+UR4+0xc000] ;  /* 0x00c00004d610783b */ /* 0x000e6c0008000200 */
[----:B------:R-:W2:Y:S06]  /*4ef0*/  LDSM.16.M88.4 R28, [R212+0x1000] ;  /* 0x00100000d41c783b */ /* 0x000eac0000000200 */
[----:B------:R-:W3:Y:S06]  /*4f00*/  LDSM.16.M88.4 R164, [R214+UR4+0xc800] ;  /* 0x00c80004d6a4783b */ /* 0x000eec0008000200 */
[----:B------:R-:W-:Y:S06]  /*4f10*/  LDSM.16.M88.4 R168, [R0] ;  /* 0x0000000000a8783b */ /* 0x000fec0000000200 */
[----:B------:R-:W4:Y:S06]  /*4f20*/  LDSM.16.M88.4 R172, [R213] ;  /* 0x00000000d5ac783b */ /* 0x000f2c0000000200 */
[----:B------:R-:W4:Y:S06]  /*4f30*/  LDSM.16.M88.4 R176, [R0+0x1000] ;  /* 0x0010000000b0783b */ /* 0x000f2c0000000200 */
[----:B------:R-:W4:Y:S01]  /*4f40*/  LDSM.16.M88.4 R180, [R213+0x800] ;  /* 0x00080000d5b4783b */ /* 0x000f220000000200 */
[-C--:B-1----:R-:W-:Y:S05]  /*4f50*/  HMMA.16816.F32 R4, R32, R16.reuse, RZ ;  /* 0x000000102004723c */ /* 0x082fea00000018ff */
[----:B------:R-:W-:Y:S01]  /*4f60*/  LDSM.16.M88.4 R184, [R3] ;  /* 0x0000000003b8783b */ /* 0x000fe20000000200 */
[C---:B--2---:R-:W-:Y:S05]  /*4f70*/  HMMA.16816.F32 R8, R28.reuse, R16, RZ ;  /* 0x000000101c08723c */ /* 0x044fea00000018ff */
[----:B------:R-:W1:Y:S01]  /*4f80*/  LDSM.16.M88.4 R188, [R216] ;  /* 0x00000000d8bc783b */ /* 0x000e620000000200 */
[-C--:B------:R-:W-:Y:S05]  /*4f90*/  HMMA.16816.F32 R12, R28, R18.reuse, RZ ;  /* 0x000000121c0c723c */ /* 0x080fea00000018ff */
[----:B------:R-:W2:Y:S01]  /*4fa0*/  LDSM.16.M88.4 R192, [R3+0x1000] ;  /* 0x0010000003c0783b */ /* 0x000ea20000000200 */
[C---:B------:R-:W-:Y:S05]  /*4fb0*/  HMMA.16816.F32 R16, R32.reuse, R18, RZ ;  /* 0x000000122010723c */ /* 0x040fea00000018ff */
[----:B------:R-:W2:Y:S01]  /*4fc0*/  LDSM.16.M88.4 R196, [R216+0x800] ;  /* 0x00080000d8c4783b */ /* 0x000ea20000000200 */
[-C--:B---3--:R-:W-:Y:S05]  /*4fd0*/  HMMA.16816.F32 R20, R32, R164.reuse, RZ ;  /* 0x000000a42014723c */ /* 0x088fea00000018ff */
[----:B------:R-:W-:Y:S01]  /*4fe0*/  LDSM.16.M88.4 R200, [R2+0x1000] ;  /* 0x0010000002c8783b */ /* 0x000fe20000000200 */
[C---:B------:R-:W-:Y:S05]  /*4ff0*/  HMMA.16816.F32 R24, R28.reuse, R164, RZ ;  /* 0x000000a41c18723c */ /* 0x040fea00000018ff */
[----:B------:R-:W-:Y:S01]  /*5000*/  LDSM.16.M88.4 R204, [R215+0x800] ;  /* 0x00080000d7cc783b */ /* 0x000fe20000000200 */
[-C--:B------:R-:W-:Y:S06]  /*5010*/  HMMA.16816.F32 R28, R28, R166.reuse, RZ ;  /* 0x000000a61c1c723c */ /* 0x080fec00000018ff */
[----:B------:R-:W-:Y:S01]  /*5020*/  HMMA.16816.F32 R32, R32, R166, RZ ;  /* 0x000000a62020723c */ /* 0x000fe200000018ff */
[----:B------:R-:W-:Y:S05]  /*5030*/  LDSM.16.M88.4 R164, [R2] ;  /* 0x0000000002a4783b */ /* 0x000fea0000000200 */
[-C--:B----4-:R-:W-:Y:S06]  /*5040*/  HMMA.16816.F32 R4, R168, R172.reuse, R4 ;  /* 0x000000aca804723c */ /* 0x090fec0000001804 */
[C---:B------:R-:W-:Y:S06]  /*5050*/  HMMA.16816.F32 R8, R176.reuse, R172, R8 ;  /* 0x000000acb008723c */ /* 0x040fec0000001808 */
[-C--:B------:R-:W-:Y:S06]  /*5060*/  HMMA.16816.F32 R12, R176, R174.reuse, R12 ;  /* 0x000000aeb00c723c */ /* 0x080fec000000180c */
[C---:B------:R-:W-:Y:S01]  /*5070*/  HMMA.16816.F32 R16, R168.reuse, R174, R16 ;  /* 0x000000aea810723c */ /* 0x040fe20000001810 */
[----:B------:R-:W3:Y:S05]  /*5080*/  LDSM.16.M88.4 R172, [R215] ;  /* 0x00000000d7ac783b */ /* 0x000eea0000000200 */
[-C--:B------:R-:W-:Y:S06]  /*5090*/  HMMA.16816.F32 R20, R168, R180.reuse, R20 ;  /* 0x000000b4a814723c */ /* 0x080fec0000001814 */
[C---:B------:R-:W-:Y:S06]  /*50a0*/  HMMA.16816.F32 R24, R176.reuse, R180, R24 ;  /* 0x000000b4b018723c */ /* 0x040fec0000001818 */
[-C--:B------:R-:W-:Y:S01]  /*50b0*/  HMMA.16816.F32 R28, R176, R182.reuse, R28 ;  /* 0x000000b6b01c723c */ /* 0x080fe2000000181c */
[----:B------:R-:W-:Y:S05]  /*50c0*/  LDSM.16.M88.4 R176, [R214+UR4+0x10000] ;  /* 0x01000004d6b0783b */ /* 0x000fea0008000200 */
[----:B------:R-:W-:Y:S01]  /*50d0*/  HMMA.16816.F32 R32, R168, R182, R32 ;  /* 0x000000b6a820723c */ /* 0x000fe20000001820 */
[----:B------:R-:W4:Y:S05]  /*50e0*/  LDSM.16.M88.4 R168, [R212+0x2000] ;  /* 0x00200000d4a8783b */ /* 0x000f2a0000000200 */
[-C--:B-1----:R-:W-:Y:S01]  /*50f0*/  HMMA.16816.F32 R4, R184, R188.reuse, R4 ;  /* 0x000000bcb804723c */ /* 0x082fe20000001804 */
[----:B------:R-:W1:Y:S05]  /*5100*/  LDSM.16.M88.4 R180, [R212+0x3000] ;  /* 0x00300000d4b4783b */ /* 0x000e6a0000000200 */
[C---:B--2---:R-:W-:Y:S06]  /*5110*/  HMMA.16816.F32 R8, R192.reuse, R188, R8 ;  /* 0x000000bcc008723c */ /* 0x044fec0000001808 */
[-C--:B------:R-:W-:Y:S06]  /*5120*/  HMMA.16816.F32 R12, R192, R190.reuse, R12 ;  /* 0x000000bec00c723c */ /* 0x080fec000000180c */
[C---:B------:R-:W-:Y:S01]  /*5130*/  HMMA.16816.F32 R16, R184.reuse, R190, R16 ;  /* 0x000000beb810723c */ /* 0x040fe20000001810 */
[----:B------:R-:W2:Y:S05]  /*5140*/  LDSM.16.M88.4 R188, [R214+UR4+0x10800] ;  /* 0x01080004d6bc783b */ /* 0x000eaa0008000200 */
[-C--:B------:R-:W-:Y:S06]  /*5150*/  HMMA.16816.F32 R20, R184, R196.reuse, R20 ;  /* 0x000000c4b814723c */ /* 0x080fec0000001814 */
[C---:B------:R-:W-:Y:S06]  /*5160*/  HMMA.16816.F32 R24, R192.reuse, R196, R24 ;  /* 0x000000c4c018723c */ /* 0x040fec0000001818 */
[-C--:B------:R-:W-:Y:S01]  /*5170*/  HMMA.16816.F32 R28, R192, R198.reuse, R28 ;  /* 0x000000c6c01c723c */ /* 0x080fe2000000181c */
[----:B------:R-:W-:Y:S05]  /*5180*/  LDSM.16.M88.4 R192, [R0+0x3000] ;  /* 0x0030000000c0783b */ /* 0x000fea0000000200 */
[----:B------:R-:W-:Y:S01]  /*5190*/  HMMA.16816.F32 R32, R184, R198, R32 ;  /* 0x000000c6b820723c */ /* 0x000fe20000001820 */
[----:B------:R-:W-:Y:S05]  /*51a0*/  LDSM.16.M88.4 R184, [R213+0x4000] ;  /* 0x00400000d5b8783b */ /* 0x000fea0000000200 */
[-C--:B---3--:R-:W-:Y:S01]  /*51b0*/  HMMA.16816.F32 R4, R164, R172.reuse, R4 ;  /* 0x000000aca404723c */ /* 0x088fe20000001804 */
[----:B------:R-:W-:Y:S05]  /*51c0*/  LDSM.16.M88.4 R196, [R213+0x4800] ;  /* 0x00480000d5c4783b */ /* 0x000fea0000000200 */
[C---:B------:R-:W-:Y:S06]  /*51d0*/  HMMA.16816.F32 R8, R200.reuse, R172, R8 ;  /* 0x000000acc808723c */ /* 0x040fec0000001808 */
[-C--:B------:R-:W-:Y:S06]  /*51e0*/  HMMA.16816.F32 R12, R200, R174.reuse, R12 ;  /* 0x000000aec80c723c */ /* 0x080fec000000180c */
[C---:B------:R-:W-:Y:S01]  /*51f0*/  HMMA.16816.F32 R16, R164.reuse, R174, R16 ;  /* 0x000000aea410723c */ /* 0x040fe20000001810 */
[----:B------:R3:W2:Y:S05]  /*5200*/  LDSM.16.M88.4 R172, [R0+0x2000] ;  /* 0x0020000000ac783b */ /* 0x0006aa0000000200 */
[-C--:B------:R-:W-:Y:S06]  /*5210*/  HMMA.16816.F32 R20, R164, R204.reuse, R20 ;  /* 0x000000cca414723c */ /* 0x080fec0000001814 */
[C---:B------:R-:W-:Y:S06]  /*5220*/  HMMA.16816.F32 R24, R200.reuse, R204, R24 ;  /* 0x000000ccc818723c */ /* 0x040fec0000001818 */
[-C--:B------:R-:W-:Y:S01]  /*5230*/  HMMA.16816.F32 R28, R200, R206.reuse, R28 ;  /* 0x000000cec81c723c */ /* 0x080fe2000000181c */
[----:B------:R-:W-:Y:S05]  /*5240*/  LDSM.16.M88.4 R200, [R3+0x3000] ;  /* 0x0030000003c8783b */ /* 0x000fea0000000200 */
[----:B------:R-:W-:Y:S01]  /*5250*/  HMMA.16816.F32 R32, R164, R206, R32 ;  /* 0x000000cea420723c */ /* 0x000fe20000001820 */
[----:B------:R2:W-:Y:S01]  /*5260*/  LDSM.16.M88.4 R164, [R3+0x2000] ;  /* 0x0020000003a4783b */ /* 0x0005e20000000200 */
[----:B---3--:R-:W-:Y:S04]  /*5270*/  IMAD.U32 R0, RZ, RZ, UR22 ;  /* 0x00000016ff007e24 */ /* 0x008fe8000f8e00ff */
[-C--:B----4-:R-:W-:Y:S01]  /*5280*/  HMMA.16816.F32 R4, R168, R176.reuse, R4 ;  /* 0x000000b0a804723c */ /* 0x090fe20000001804 */
[----:B------:R-:W-:Y:S04]  /*5290*/  LDSM.16.M88.4 R204, [R216+0x4800] ;  /* 0x00480000d8cc783b */ /* 0x000fe80000000200 */
[----:B------:R-:W-:Y:S01]  /*52a0*/  @!P0 IMAD R0, R0, 0x80, R252 ;  /* 0x0000008000008824 */ /* 0x000fe200078e02fc */
[C---:B-1----:R-:W-:Y:S06]  /*52b0*/  HMMA.16816.F32 R8, R180.reuse, R176, R8 ;  /* 0x000000b0b408723c */ /* 0x042fec0000001808 */
[-C--:B------:R-:W-:Y:S06]  /*52c0*/  HMMA.16816.F32 R12, R180, R178.reuse, R12 ;  /* 0x000000b2b40c723c */ /* 0x080fec000000180c */
[C---:B------:R-:W-:Y:S01]  /*52d0*/  HMMA.16816.F32 R16, R168.reuse, R178, R16 ;  /* 0x000000b2a810723c */ /* 0x040fe20000001810 */
[----:B------:R-:W1:Y:S04]  /*52e0*/  LDSM.16.M88.4 R176, [R216+0x4000] ;  /* 0x00400000d8b0783b */ /* 0x000e680000000200 */
[----:B--2---:R-:W-:Y:S01]  /*52f0*/  @!P0 VIADD R3, R249, UR6 ;  /* 0x00000006f9038c36 */ /* 0x004fe20008000000 */
[-C--:B------:R-:W-:Y:S06]  /*5300*/  HMMA.16816.F32 R20, R168, R188.reuse, R20 ;  /* 0x000000bca814723c */ /* 0x080fec0000001814 */
[C---:B------:R-:W-:Y:S06]  /*5310*/  HMMA.16816.F32 R24, R180.reuse, R188, R24 ;  /* 0x000000bcb418723c */ /* 0x040fec0000001818 */
[-C--:B------:R-:W-:Y:S01]  /*5320*/  HMMA.16816.F32 R28, R180, R190.reuse, R28 ;  /* 0x000000beb41c723c */ /* 0x080fe2000000181c */
[----:B------:R-:W-:Y:S05]  /*5330*/  LDSM.16.M88.4 R180, [R215+0x4000] ;  /* 0x00400000d7b4783b */ /* 0x000fea0000000200 */
[----:B------:R-:W-:Y:S01]  /*5340*/  HMMA.16816.F32 R32, R168, R190, R32 ;  /* 0x000000bea820723c */ /* 0x000fe20000001820 */
[----:B------:R-:W2:Y:S05]  /*5350*/  LDSM.16.M88.4 R168, [R2+0x2000] ;  /* 0x0020000002a8783b */ /* 0x000eaa0000000200 */
[-C--:B------:R-:W-:Y:S06]  /*5360*/  HMMA.16816.F32 R4, R172, R184.reuse, R4 ;  /* 0x000000b8ac04723c */ /* 0x080fec0000001804 */
[C---:B------:R-:W-:Y:S06]  /*5370*/  HMMA.16816.F32 R8, R192.reuse, R184, R8 ;  /* 0x000000b8c008723c */ /* 0x040fec0000001808 */
[-C--:B------:R-:W-:Y:S06]  /*5380*/  HMMA.16816.F32 R12, R192, R186.reuse, R12 ;  /* 0x000000bac00c723c */ /* 0x080fec000000180c */
[C---:B------:R-:W-:Y:S06]  /*5390*/  HMMA.16816.F32 R16, R172.reuse, R186, R16 ;  /* 0x000000baac10723c */ /* 0x040fec0000001810 */
[-C--:B------:R-:W-:Y:S06]  /*53a0*/  HMMA.16816.F32 R20, R172, R196.reuse, R20 ;  /* 0x000000c4ac14723c */ /* 0x080fec0000001814 */
[C---:B------:R-:W-:Y:S06]  /*53b0*/  HMMA.16816.F32 R24, R192.reuse, R196, R24 ;  /* 0x000000c4c018723c */ /* 0x040fec0000001818 */
[-C--:B------:R-:W-:Y:S06]  /*53c0*/  HMMA.16816.F32 R28, R192, R198.reuse, R28 ;  /* 0x000000c6c01c723c */ /* 0x080fec000000181c */
[----:B------:R-:W-:Y:S01]  /*53d0*/  HMMA.16816.F32 R32, R172, R198, R32 ;  /* 0x000000c6ac20723c */ /* 0x000fe20000001820 */
[----:B------:R3:W4:Y:S05]  /*53e0*/  LDSM.16.M88.4 R172, [R2+0x3000] ;  /* 0x0030000002ac783b */ /* 0x00072a0000000200 */
[-C--:B-1----:R-:W-:Y:S06]  /*53f0*/  HMMA.16816.F32 R4, R164, R176.reuse, R4 ;  /* 0x000000b0a404723c */ /* 0x082fec0000001804 */
[C---:B------:R-:W-:Y:S06]  /*5400*/  HMMA.16816.F32 R8, R200.reuse, R176, R8 ;  /* 0x000000b0c808723c */ /* 0x040fec0000001808 */
[-C--:B------:R-:W-:Y:S05]  /*5410*/  HMMA.16816.F32 R12, R200, R178.reuse, R12 ;  /* 0x000000b2c80c723c */ /* 0x080fea000000180c */
[----:B------:R-:W-:Y:S01]  /*5420*/  @!P0 VIMNMX R177, R3, UR15, PT ;  /* 0x0000000f03b18c48 */ /* 0x000fe2000bfe0100 */
[C---:B------:R-:W-:Y:S04]  /*5430*/  HMMA.16816.F32 R16, R164.reuse, R178, R16 ;  /* 0x000000b2a410723c */ /* 0x040fe80000001810 */
[----:B------:R-:W-:Y:S01]  /*5440*/  @!P0 ISETP.GE.AND P3, PT, R0, R177, PT ;  /* 0x000000b10000820c */ /* 0x000fe20003f66270 */
[----:B------:R-:W-:Y:S01]  /*5450*/  FMUL.FTZ R176, R242, 1.4426950216293334961 ;  /* 0x3fb8aa3bf2b07820 */ /* 0x000fe20000410000 */
[-C--:B------:R-:W-:Y:S05]  /*5460*/  HMMA.16816.F32 R20, R164, R204.reuse, R20 ;  /* 0x000000cca414723c */ /* 0x080fea0000001814 */
[----:B------:R-:W-:Y:S01]  /*5470*/  @!P0 VIADD R178, R0, 0x1 ;  /* 0x0000000100b28836 */ /* 0x000fe20000000000 */
[C---:B------:R-:W-:Y:S05]  /*5480*/  HMMA.16816.F32 R24, R200.reuse, R204, R24 ;  /* 0x000000ccc818723c */ /* 0x040fea0000001818 */
[----:B------:R-:W-:Y:S01]  /*5490*/  FSEL R176, R176, RZ, P1 ;  /* 0x000000ffb0b07208 */ /* 0x000fe20000800000 */
[-C--:B------:R-:W-:Y:S03]  /*54a0*/  HMMA.16816.F32 R28, R200, R206.reuse, R28 ;  /* 0x000000cec81c723c */ /* 0x080fe6000000181c */
[----:B------:R-:W-:Y:S02]  /*54b0*/  FSETP.NEU.FTZ.AND P1, PT, R243, -INF , PT ;  /* 0xff800000f300780b */ /* 0x000fe40003f3d000 */
[----:B---3--:R-:W-:Y:S01]  /*54c0*/  FMUL.FTZ R2, R241, 1.4426950216293334961 ;  /* 0x3fb8aa3bf1027820 */ /* 0x008fe20000410000 */
[----:B------:R-:W-:Y:S06]  /*54d0*/  HMMA.16816.F32 R32, R164, R206, R32 ;  /* 0x000000cea420723c */ /* 0x000fec0000001820 */
[-C--:B--2---:R-:W-:Y:S05]  /*54e0*/  HMMA.16816.F32 R4, R168, R180.reuse, R4 ;  /* 0x000000b4a804723c */ /* 0x084fea0000001804 */
[----:B------:R-:W-:Y:S01]  /*54f0*/  FMUL.FTZ R166, R243, 1.4426950216293334961 ;  /* 0x3fb8aa3bf3a67820 */ /* 0x000fe20000410000 */
[C---:B----4-:R-:W-:Y:S05]  /*5500*/  HMMA.16816.F32 R8, R172.reuse, R180, R8 ;  /* 0x000000b4ac08723c */ /* 0x050fea0000001808 */
[----:B------:R-:W-:Y:S01]  /*5510*/  @!P0 VIADDMNMX R167, R3, R234, UR15, PT ;  /* 0x0000000f03a78e46 */ /* 0x000fe2000b8001ea */
[-C--:B------:R-:W-:Y:S01]  /*5520*/  HMMA.16816.F32 R12, R172, R182.reuse, R12 ;  /* 0x000000b6ac0c723c */ /* 0x080fe2000000180c */
[----:B------:R-:W-:Y:S04]  /*5530*/  IMAD.MOV.U32 R234, RZ, RZ, 0x20 ;  /* 0x00000020ffea7424 */ /* 0x000fe800078e00ff */
[----:B------:R-:W-:Y:S01]  /*5540*/  FSEL R166, R166, RZ, P1 ;  /* 0x000000ffa6a67208 */ /* 0x000fe20000800000 */
[C---:B------:R-:W-:Y:S04]  /*5550*/  HMMA.16816.F32 R16, R168.reuse, R182, R16 ;  /* 0x000000b6a810723c */ /* 0x040fe80000001810 */
[----:B------:R-:W-:Y:S01]  /*5560*/  @!P0 ISETP.GE.AND P1, PT, R178, R167, PT ;  /* 0x000000a7b200820c */ /* 0x000fe20003f26270 */
[----:B------:R-:W-:Y:S01]  /*5570*/  FMUL.FTZ R164, R240, 1.4426950216293334961 ;  /* 0x3fb8aa3bf0a47820 */ /* 0x000fe20000410000 */
[----:B------:R-:W-:Y:S02]  /*5580*/  @!P0 FSEL R4, R4, -INF , !P3 ;  /* 0xff80000004048808 */ /* 0x000fe40005800000 */
[----:B------:R-:W-:Y:S03]  /*5590*/  @!P0 ISETP.GE.AND P3, PT, R178, R177, PT ;  /* 0x000000b1b200820c */ /* 0x000fe60003f66270 */
[----:B------:R-:W-:Y:S01]  /*55a0*/  @!P0 FSEL R7, R7, -INF , !P1 ;  /* 0xff80000007078808 */ /* 0x000fe20004800000 */
[----:B------:R-:W-:Y:S01]  /*55b0*/  FFMA.FTZ R4, R4, UR14, -R176 ;  /* 0x0000000e04047c23 */ /* 0x000fe200080108b0 */
[----:B------:R-:W-:Y:S02]  /*55c0*/  @!P0 FSEL R5, R5, -INF , !P3 ;  /* 0xff80000005058808 */ /* 0x000fe40005800000 */
[----:B------:R-:W-:Y:S01]  /*55d0*/  @!P0 ISETP.GE.AND P3, PT, R0, R167, PT ;  /* 0x000000a70000820c */ /* 0x000fe20003f66270 */
[----:B------:R-:W-:Y:S01]  /*55e0*/  FFMA.FTZ R7, R7, UR14, -R166 ;  /* 0x0000000e07077c23 */ /* 0x000fe200080108a6 */
[----:B------:R-:W-:Y:S01]  /*55f0*/  FSETP.NEU.FTZ.AND P1, PT, R240, -INF , PT ;  /* 0xff800000f000780b */ /* 0x000fe20003f3d000 */
[----:B------:R-:W-:Y:S01]  /*5600*/  FFMA.FTZ R5, R5, UR14, -R176 ;  /* 0x0000000e05057c23 */ /* 0x000fe200080108b0 */
[----:B------:R-:W-:Y:S01]  /*5610*/  @!P0 FSEL R6, R6, -INF , !P3 ;  /* 0xff80000006068808 */ /* 0x000fe20005800000 */
[----:B------:R-:W-:Y:S01]  /*5620*/  MUFU.EX2 R206, R4 ;  /* 0x0000000400ce7308 */ /* 0x000fe20000000800 */
[----:B------:R-:W-:Y:S01]  /*5630*/  @!P0 VIADDMNMX R165, R3, R234, UR15, PT ;  /* 0x0000000f03a58e46 */ /* 0x000fe2000b8001ea */
[----:B------:R-:W-:Y:S01]  /*5640*/  IMAD.MOV.U32 R234, RZ, RZ, 0x28 ;  /* 0x00000028ffea7424 */ /* 0x000fe200078e00ff */
[----:B------:R-:W-:Y:S01]  /*5650*/  FSEL R164, R164, RZ, P1 ;  /* 0x000000ffa4a47208 */ /* 0x000fe20000800000 */
[----:B------:R-:W-:Y:S01]  /*5660*/  FFMA.FTZ R6, R6, UR14, -R166 ;  /* 0x0000000e06067c23 */ /* 0x000fe200080108a6 */
[-C--:B------:R-:W-:Y:S02]  /*5670*/  @!P0 ISETP.GE.AND P1, PT, R178, R165.reuse, PT ;  /* 0x000000a5b200820c */ /* 0x080fe40003f26270 */
[----:B------:R-:W-:Y:S03]  /*5680*/  @!P0 ISETP.GE.AND P3, PT, R0, R165, PT ;  /* 0x000000a50000820c */ /* 0x000fe60003f66270 */
[----:B------:R-:W-:Y:S01]  /*5690*/  MUFU.EX2 R237, R5 ;  /* 0x0000000500ed7308 */ /* 0x000fe20000000800 */
[----:B------:R-:W-:Y:S02]  /*56a0*/  @!P0 FSEL R9, R9, -INF , !P1 ;  /* 0xff80000009098808 */ /* 0x000fe40004800000 */
[----:B------:R-:W-:Y:S02]  /*56b0*/  @!P0 FSEL R8, R8, -INF , !P3 ;  /* 0xff80000008088808 */ /* 0x000fe40005800000 */
[----:B------:R-:W-:Y:S01]  /*56c0*/  FSETP.NEU.FTZ.AND P1, PT, R241, -INF , PT ;  /* 0xff800000f100780b */ /* 0x000fe20003f3d000 */
[--C-:B------:R-:W-:Y:S01]  /*56d0*/  FFMA.FTZ R9, R9, UR14, -R164.reuse ;  /* 0x0000000e09097c23 */ /* 0x100fe200080108a4 */
[----:B------:R-:W-:Y:S03]  /*56e0*/  @!P0 VIADDMNMX R3, R3, R234, UR15, PT ;  /* 0x0000000f03038e46 */ /* 0x000fe6000b8001ea */
[----:B------:R-:W-:Y:S01]  /*56f0*/  MUFU.EX2 R239, R6 ;  /* 0x0000000600ef7308 */ /* 0x000fe20000000800 */
[----:B------:R-:W-:Y:S01]  /*5700*/  FFMA.FTZ R8, R8, UR14, -R164 ;  /* 0x0000000e08087c23 */ /* 0x000fe200080108a4 */
[----:B------:R-:W-:Y:S02]  /*5710*/  FSEL R2, R2, RZ, P1 ;  /* 0x000000ff02027208 */ /* 0x000fe40000800000 */
[-C--:B------:R-:W-:Y:S02]  /*5720*/  @!P0 ISETP.GE.AND P1, PT, R178, R3.reuse, PT ;  /* 0x00000003b200820c */ /* 0x080fe40003f26270 */
[----:B------:R-:W-:Y:S04]  /*5730*/  @!P0 ISETP.GE.AND P3, PT, R0, R3, PT ;  /* 0x000000030000820c */ /* 0x000fe80003f66270 */
[----:B------:R1:W-:Y:S01]  /*5740*/  MUFU.EX2 R238, R7 ;  /* 0x0000000700ee7308 */ /* 0x0003e20000000800 */
[----:B------:R-:W-:Y:S02]  /*5750*/  @!P0 FSEL R11, R11, -INF , !P1 ;  /* 0xff8000000b0b8808 */ /* 0x000fe40004800000 */
[----:B------:R-:W-:Y:S03]  /*5760*/  @!P0 FSEL R10, R10, -INF , !P3 ;  /* 0xff8000000a0a8808 */ /* 0x000fe60005800000 */
[--C-:B------:R-:W-:Y:S04]  /*5770*/  FFMA.FTZ R11, R11, UR14, -R2.reuse ;  /* 0x0000000e0b0b7c23 */ /* 0x100fe80008010802 */
[----:B------:R2:W-:Y:S01]  /*5780*/  MUFU.EX2 R190, R9 ;  /* 0x0000000900be7308 */ /* 0x0005e20000000800 */
[----:B------:R-:W-:Y:S09]  /*5790*/  FFMA.FTZ R10, R10, UR14, -R2 ;  /* 0x0000000e0a0a7c23 */ /* 0x000ff20008010802 */
[----:B------:R3:W-:Y:S01]  /*57a0*/  MUFU.EX2 R191, R8 ;  /* 0x0000000800bf7308 */ /* 0x0007e20000000800 */
[----:B-1----:R-:W1:Y:S09]  /*57b0*/  LDSM.16.M88.4 R4, [R215+0x4800] ;  /* 0x00480000d704783b */ /* 0x002e720000000200 */
[----:B------:R-:W-:Y:S01]  /*57c0*/  MUFU.EX2 R195, R10 ;  /* 0x0000000a00c37308 */ /* 0x000fe20000000800 */
[C---:B--2---:R-:W-:Y:S05]  /*57d0*/  @!P0 VIADD R9, R0.reuse, 0x8 ;  /* 0x0000000800098836 */ /* 0x044fea0000000000 */
[-C--:B------:R-:W-:Y:S04]  /*57e0*/  @!P0 ISETP.GE.AND P1, PT, R9, R165.reuse, PT ;  /* 0x000000a50900820c */ /* 0x080fe80003f26270 */
[----:B------:R-:W-:Y:S01]  /*57f0*/  MUFU.EX2 R194, R11 ;  /* 0x0000000b00c27308 */ /* 0x000fe20000000800 */
[----:B---3--:R-:W-:Y:S01]  /*5800*/  @!P0 VIADD R8, R0, 0x9 ;  /* 0x0000000900088836 */ /* 0x008fe20000000000 */
[----:B------:R-:W-:Y:S04]  /*5810*/  @!P0 FSEL R12, R12, -INF , !P1 ;  /* 0xff8000000c0c8808 */ /* 0x000fe80004800000 */
[----:B------:R-:W-:Y:S01]  /*5820*/  @!P0 ISETP.GE.AND P1, PT, R8, R165, PT ;  /* 0x000000a50800820c */ /* 0x000fe20003f26270 */
[--C-:B------:R-:W-:Y:S03]  /*5830*/  FFMA.FTZ R12, R12, UR14, -R164.reuse ;  /* 0x0000000e0c0c7c23 */ /* 0x100fe600080108a4 */
        /* <DEDUP_REMOVED lines=9> */
[-C--:B------:R-:W-:Y:S01]  /*58d0*/  @!P0 ISETP.GE.AND P1, PT, R9, R177.reuse, PT ;  /* 0x000000b10900820c */ /* 0x080fe20003f26270 */
[-C--:B-1----:R-:W-:Y:S05]  /*58e0*/  HMMA.16816.F32 R20, R168, R4.reuse, R20 ;  /* 0x00000004a814723c */ /* 0x082fea0000001814 */
[----:B------:R-:W-:Y:S01]  /*58f0*/  MUFU.EX2 R193, R14 ;  /* 0x0000000e00c17308 */ /* 0x000fe20000000800 */
[----:B------:R-:W-:Y:S01]  /*5900*/  @!P0 FSEL R16, R16, -INF , !P1 ;  /* 0xff80000010108808 */ /* 0x000fe20004800000 */
[----:B------:R-:W-:Y:S01]  /*5910*/  FFMA.FTZ R15, R15, UR14, -R2 ;  /* 0x0000000e0f0f7c23 */ /* 0x000fe20008010802 */
[----:B------:R-:W-:Y:S01]  /*5920*/  @!P0 ISETP.GE.AND P1, PT, R8, R177, PT ;  /* 0x000000b10800820c */ /* 0x000fe20003f26270 */
[C---:B------:R-:W-:Y:S06]  /*5930*/  HMMA.16816.F32 R24, R172.reuse, R4, R24 ;  /* 0x00000004ac18723c */ /* 0x040fec0000001818 */
[----:B------:R-:W-:Y:S01]  /*5940*/  MUFU.EX2 R192, R15 ;  /* 0x0000000f00c07308 */ /* 0x000fe20000000800 */
[----:B------:R-:W-:Y:S01]  /*5950*/  @!P0 FSEL R17, R17, -INF , !P1 ;  /* 0xff80000011118808 */ /* 0x000fe20004800000 */
[-C--:B------:R-:W-:Y:S03]  /*5960*/  HMMA.16816.F32 R28, R172, R6.reuse, R28 ;  /* 0x00000006ac1c723c */ /* 0x080fe6000000181c */
[-C--:B------:R-:W-:Y:S01]  /*5970*/  @!P0 ISETP.GE.AND P1, PT, R9, R167.reuse, PT ;  /* 0x000000a70900820c */ /* 0x080fe20003f26270 */
[----:B------:R-:W-:Y:S02]  /*5980*/  @!P0 VIADD R9, R0, 0x10 ;  /* 0x0000001000098836 */ /* 0x000fe40000000000 */
[----:B------:R-:W-:Y:S05]  /*5990*/  HMMA.16816.F32 R32, R168, R6, R32 ;  /* 0x00000006a820723c */ /* 0x000fea0000001820 */
[----:B------:R-:W-:Y:S01]  /*59a0*/  @!P0 FSEL R18, R18, -INF , !P1 ;  /* 0xff80000012128808 */ /* 0x000fe20004800000 */
[----:B------:R-:W-:Y:S01]  /*59b0*/  @!P0 VIADD R4, R0, 0x18 ;  /* 0x0000001800048836 */ /* 0x000fe20000000000 */
[----:B------:R-:W-:Y:S01]  /*59c0*/  @!P0 ISETP.GE.AND P1, PT, R8, R167, PT ;  /* 0x000000a70800820c */ /* 0x000fe20003f26270 */
[C---:B------:R-:W-:Y:S03]  /*59d0*/  @!P0 VIADD R8, R0.reuse, 0x11 ;  /* 0x0000001100088836 */ /* 0x040fe60000000000 */
[----:B------:R-:W-:Y:S01]  /*59e0*/  @!P0 FSEL R19, R19, -INF , !P1 ;  /* 0xff80000013138808 */ /* 0x000fe20004800000 */
[----:B------:R-:W-:Y:S01]  /*59f0*/  @!P0 VIADD R0, R0, 0x19 ;  /* 0x0000001900008836 */ /* 0x000fe20000000000 */
[----:B------:R-:W-:Y:S01]  /*5a00*/  @!P0 ISETP.GE.AND P1, PT, R9, R177, PT ;  /* 0x000000b10900820c */ /* 0x000fe20003f26270 */
[--C-:B------:R-:W-:Y:S01]  /*5a10*/  FFMA.FTZ R16, R16, UR14, -R176.reuse ;  /* 0x0000000e10107c23 */ /* 0x100fe200080108b0 */
[----:B------:R-:W-:Y:S01]  /*5a20*/  FFMA.FTZ R17, R17, UR14, -R176 ;  /* 0x0000000e11117c23 */ /* 0x000fe200080108b0 */
[----:B------:R-:W-:Y:S01]  /*5a30*/  @!P0 ISETP.GE.AND P3, PT, R4, R3, PT ;  /* 0x000000030400820c */ /* 0x000fe20003f66270 */
[--C-:B------:R-:W-:Y:S01]  /*5a40*/  FFMA.FTZ R18, R18, UR14, -R166.reuse ;  /* 0x0000000e12127c23 */ /* 0x100fe200080108a6 */
[----:B------:R-:W-:Y:S01]  /*5a50*/  @!P0 FSEL R20, R20, -INF , !P1 ;  /* 0xff80000014148808 */ /* 0x000fe20004800000 */
[----:B------:R-:W-:Y:S01]  /*5a60*/  MUFU.EX2 R202, R16 ;  /* 0x0000001000ca7308 */ /* 0x000fe20000000800 */
[----:B------:R-:W-:Y:S01]  /*5a70*/  @!P0 ISETP.GE.AND P1, PT, R8, R177, PT ;  /* 0x000000b10800820c */ /* 0x000fe20003f26270 */
[----:B------:R-:W-:Y:S01]  /*5a80*/  FFMA.FTZ R19, R19, UR14, -R166 ;  /* 0x0000000e13137c23 */ /* 0x000fe200080108a6 */
[----:B------:R-:W-:Y:S01]  /*5a90*/  @!P0 FSEL R30, R30, -INF , !P3 ;  /* 0xff8000001e1e8808 */ /* 0x000fe20005800000 */
[----:B------:R-:W-:Y:S01]  /*5aa0*/  FFMA.FTZ R20, R20, UR14, -R176 ;  /* 0x0000000e14147c23 */ /* 0x000fe200080108b0 */
[----:B------:R-:W-:Y:S02]  /*5ab0*/  @!P0 FSEL R21, R21, -INF , !P1 ;  /* 0xff80000015158808 */ /* 0x000fe40004800000 */
[-C--:B------:R-:W-:Y:S03]  /*5ac0*/  @!P0 ISETP.GE.AND P1, PT, R9, R167.reuse, PT ;  /* 0x000000a70900820c */ /* 0x080fe60003f26270 */
[----:B------:R-:W-:Y:S01]  /*5ad0*/  MUFU.EX2 R203, R17 ;  /* 0x0000001100cb7308 */ /* 0x000fe20000000800 */
[----:B------:R-:W-:Y:S01]  /*5ae0*/  FFMA.FTZ R30, R30, UR14, -R2 ;  /* 0x0000000e1e1e7c23 */ /* 0x000fe20008010802 */
[----:B------:R-:W-:Y:S01]  /*5af0*/  FFMA.FTZ R21, R21, UR14, -R176 ;  /* 0x0000000e15157c23 */ /* 0x000fe200080108b0 */
[----:B------:R-:W-:Y:S02]  /*5b00*/  @!P0 FSEL R22, R22, -INF , !P1 ;  /* 0xff80000016168808 */ /* 0x000fe40004800000 */
[----:B------:R-:W-:Y:S05]  /*5b10*/  @!P0 ISETP.GE.AND P1, PT, R8, R167, PT ;  /* 0x000000a70800820c */ /* 0x000fea0003f26270 */
[----:B------:R-:W-:Y:S01]  /*5b20*/  MUFU.EX2 R236, R18 ;  /* 0x0000001200ec7308 */ /* 0x000fe20000000800 */
[----:B------:R-:W-:Y:S01]  /*5b30*/  @!P0 FSEL R23, R23, -INF , !P1 ;  /* 0xff80000017178808 */ /* 0x000fe20004800000 */
[--C-:B------:R-:W-:Y:S01]  /*5b40*/  FFMA.FTZ R22, R22, UR14, -R166.reuse ;  /* 0x0000000e16167c23 */ /* 0x100fe200080108a6 */
[-C--:B------:R-:W-:Y:S03]  /*5b50*/  @!P0 ISETP.GE.AND P1, PT, R9, R165.reuse, PT ;  /* 0x000000a50900820c */ /* 0x080fe60003f26270 */
[----:B------:R-:W-:Y:S01]  /*5b60*/  FFMA.FTZ R23, R23, UR14, -R166 ;  /* 0x0000000e17177c23 */ /* 0x000fe200080108a6 */
[----:B------:R-:W-:Y:S03]  /*5b70*/  @!P0 FSEL R24, R24, -INF , !P1 ;  /* 0xff80000018188808 */ /* 0x000fe60004800000 */
[----:B------:R-:W1:Y:S01]  /*5b80*/  MUFU.EX2 R235, R19 ;  /* 0x0000001300eb7308 */ /* 0x000e620000000800 */
[----:B------:R-:W-:Y:S01]  /*5b90*/  @!P0 ISETP.GE.AND P1, PT, R8, R165, PT ;  /* 0x000000a50800820c */ /* 0x000fe20003f26270 */
[--C-:B------:R-:W-:Y:S03]  /*5ba0*/  FFMA.FTZ R24, R24, UR14, -R164.reuse ;  /* 0x0000000e18187c23 */ /* 0x100fe600080108a4 */
[----:B------:R-:W-:Y:S02]  /*5bb0*/  @!P0 FSEL R25, R25, -INF , !P1 ;  /* 0xff80000019198808 */ /* 0x000fe40004800000 */
[-C--:B------:R-:W-:Y:S03]  /*5bc0*/  @!P0 ISETP.GE.AND P1, PT, R9, R3.reuse, PT ;  /* 0x000000030900820c */ /* 0x080fe60003f26270 */
[----:B------:R-:W-:Y:S01]  /*5bd0*/  MUFU.EX2 R201, R20 ;  /* 0x0000001400c97308 */ /* 0x000fe20000000800 */
[----:B------:R-:W-:Y:S01]  /*5be0*/  FFMA.FTZ R25, R25, UR14, -R164 ;  /* 0x0000000e19197c23 */ /* 0x000fe200080108a4 */
[----:B------:R-:W-:Y:S02]  /*5bf0*/  @!P0 FSEL R26, R26, -INF , !P1 ;  /* 0xff8000001a1a8808 */ /* 0x000fe40004800000 */
[----:B------:R-:W-:Y:S03]  /*5c00*/  @!P0 ISETP.GE.AND P1, PT, R8, R3, PT ;  /* 0x000000030800820c */ /* 0x000fe60003f26270 */
[--C-:B------:R-:W-:Y:S01]  /*5c10*/  FFMA.FTZ R26, R26, UR14, -R2.reuse ;  /* 0x0000000e1a1a7c23 */ /* 0x100fe20008010802 */
[----:B------:R-:W-:Y:S02]  /*5c20*/  @!P0 FSEL R27, R27, -INF , !P1 ;  /* 0xff8000001b1b8808 */ /* 0x000fe40004800000 */
[----:B------:R-:W-:Y:S01]  /*5c30*/  MUFU.EX2 R200, R21 ;  /* 0x0000001500c87308 */ /* 0x000fe20000000800 */
[-C--:B------:R-:W-:Y:S02]  /*5c40*/  @!P0 ISETP.GE.AND P1, PT, R4, R165.reuse, PT ;  /* 0x000000a50400820c */ /* 0x080fe40003f26270 */
[----:B-1----:R-:W-:Y:S01]  /*5c50*/  F2FP.F16.F32.PACK_AB R5, R235, R236 ;  /* 0x000000eceb05723e */ /* 0x002fe200000000ff */
[----:B------:R-:W-:Y:S01]  /*5c60*/  FFMA.FTZ R27, R27, UR14, -R2 ;  /* 0x0000000e1b1b7c23 */ /* 0x000fe20008010802 */
[----:B------:R-:W-:Y:S02]  /*5c70*/  @!P0 FSEL R28, R28, -INF , !P1 ;  /* 0xff8000001c1c8808 */ /* 0x000fe40004800000 */
[----:B------:R-:W-:Y:S03]  /*5c80*/  @!P0 ISETP.GE.AND P1, PT, R0, R165, PT ;  /* 0x000000a50000820c */ /* 0x000fe60003f26270 */
[----:B------:R-:W-:Y:S01]  /*5c90*/  MUFU.EX2 R234, R22 ;  /* 0x0000001600ea7308 */ /* 0x000fe20000000800 */
[--C-:B------:R-:W-:Y:S01]  /*5ca0*/  FFMA.FTZ R28, R28, UR14, -R164.reuse ;  /* 0x0000000e1c1c7c23 */ /* 0x100fe200080108a4 */
[----:B------:R-:W-:Y:S02]  /*5cb0*/  @!P0 FSEL R29, R29, -INF , !P1 ;  /* 0xff8000001d1d8808 */ /* 0x000fe40004800000 */
[-C--:B------:R-:W-:Y:S06]  /*5cc0*/  @!P0 ISETP.GE.AND P1, PT, R4, R177.reuse, PT ;  /* 0x000000b10400820c */ /* 0x080fec0003f26270 */
[----:B------:R-:W-:Y:S01]  /*5cd0*/  MUFU.EX2 R207, R23 ;  /* 0x0000001700cf7308 */ /* 0x000fe20000000800 */
[----:B------:R-:W-:Y:S01]  /*5ce0*/  @!P0 FSEL R32, R32, -INF , !P1 ;  /* 0xff80000020208808 */ /* 0x000fe20004800000 */
[----:B------:R-:W-:Y:S01]  /*5cf0*/  FFMA.FTZ R164, R29, UR14, -R164 ;  /* 0x0000000e1da47c23 */ /* 0x000fe200080108a4 */
[----:B------:R-:W-:Y:S03]  /*5d00*/  @!P0 ISETP.GE.AND P1, PT, R0, R177, PT ;  /* 0x000000b10000820c */ /* 0x000fe60003f26270 */
[--C-:B------:R-:W-:Y:S01]  /*5d10*/  FFMA.FTZ R32, R32, UR14, -R176.reuse ;  /* 0x0000000e20207c23 */ /* 0x100fe200080108b0 */
[----:B------:R-:W-:Y:S03]  /*5d20*/  @!P0 FSEL R33, R33, -INF , !P1 ;  /* 0xff80000021218808 */ /* 0x000fe60004800000 */
[----:B------:R-:W-:Y:S01]  /*5d30*/  MUFU.EX2 R185, R24 ;  /* 0x0000001800b97308 */ /* 0x000fe20000000800 */
[----:B------:R-:W-:Y:S02]  /*5d40*/  @!P0 ISETP.GE.AND P1, PT, R4, R167, PT ;  /* 0x000000a70400820c */ /* 0x000fe40003f26270 */
[----:B------:R-:W-:Y:S01]  /*5d50*/  F2FP.F16.F32.PACK_AB R4, R190, R191 ;  /* 0x000000bfbe04723e */ /* 0x000fe200000000ff */
[----:B------:R-:W-:Y:S01]  /*5d60*/  FFMA.FTZ R176, R33, UR14, -R176 ;  /* 0x0000000e21b07c23 */ /* 0x000fe200080108b0 */
[----:B------:R-:W-:Y:S02]  /*5d70*/  @!P0 FSEL R34, R34, -INF , !P1 ;  /* 0xff80000022228808 */ /* 0x000fe40004800000 */
[----:B------:R-:W-:Y:S03]  /*5d80*/  @!P0 ISETP.GE.AND P1, PT, R0, R167, PT ;  /* 0x000000a70000820c */ /* 0x000fe60003f26270 */
[----:B------:R-:W-:Y:S01]  /*5d90*/  MUFU.EX2 R197, R32 ;  /* 0x0000002000c57308 */ /* 0x000fe20000000800 */
[--C-:B------:R-:W-:Y:S01]  /*5da0*/  FFMA.FTZ R34, R34, UR14, -R166.reuse ;  /* 0x0000000e22227c23 */ /* 0x100fe200080108a6 */
[----:B------:R-:W-:Y:S02]  /*5db0*/  @!P0 FSEL R35, R35, -INF , !P1 ;  /* 0xff80000023238808 */ /* 0x000fe40004800000 */
[----:B------:R-:W-:Y:S02]  /*5dc0*/  @!P0 ISETP.GE.AND P1, PT, R0, R3, PT ;  /* 0x000000030000820c */ /* 0x000fe40003f26270 */
[----:B------:R-:W-:Y:S04]  /*5dd0*/  F2FP.F16.F32.PACK_AB R0, R237, R206 ;  /* 0x000000ceed00723e */ /* 0x000fe800000000ff */
[----:B------:R-:W1:Y:S01]  /*5de0*/  MUFU.EX2 R196, R176 ;  /* 0x000000b000c47308 */ /* 0x000e620000000800 */
[----:B------:R-:W-:Y:S01]  /*5df0*/  F2FP.F16.F32.PACK_AB R3, R238, R239 ;  /* 0x000000efee03723e */ /* 0x000fe200000000ff */
[----:B------:R-:W-:Y:S01]  /*5e00*/  FFMA.FTZ R166, R35, UR14, -R166 ;  /* 0x0000000e23a67c23 */ /* 0x000fe200080108a6 */
[----:B------:R-:W-:Y:S01]  /*5e10*/  @!P0 FSEL R31, R31, -INF , !P1 ;  /* 0xff8000001f1f8808 */ /* 0x000fe20004800000 */
[----:B------:R2:W-:Y:S01]  /*5e20*/  STS [R225+0x20000], R0 ;  /* 0x02000000e1007388 */ /* 0x0005e20000000800 */
[----:B------:R-:W-:Y:S05]  /*5e30*/  PLOP3.LUT P1, PT, PT, PT, UP3, 0x80, 0x0 ;  /* 0x000000000000781c */ /* 0x000fea0003f2f038 */
[----:B------:R3:W-:Y:S01]  /*5e40*/  STS [R225+0x20400], R3 ;  /* 0x02040003e1007388 */ /* 0x0007e20000000800 */
[----:B------:R-:W-:Y:S01]  /*5e50*/  FFMA.FTZ R2, R31, UR14, -R2 ;  /* 0x0000000e1f027c23 */ /* 0x000fe20008010802 */
[----:B------:R-:W-:Y:S04]  /*5e60*/  MUFU.EX2 R199, R34 ;  /* 0x0000002200c77308 */ /* 0x000fe80000000800 */
[----:B------:R4:W-:Y:S06]  /*5e70*/  STS [R226+0x20400], R5 ;  /* 0x02040005e2007388 */ /* 0x0009ec0000000800 */
[----:B------:R1:W-:Y:S10]  /*5e80*/  MUFU.EX2 R180, R2 ;  /* 0x0000000200b47308 */ /* 0x0003f40000000800 */
[----:B------:R-:W-:Y:S01]  /*5e90*/  MUFU.EX2 R198, R166 ;  /* 0x000000a600c67308 */ /* 0x000fe20000000800 */
[----:B--2---:R-:W-:Y:S02]  /*5ea0*/  F2FP.F16.F32.PACK_AB R0, R203, R202 ;  /* 0x000000cacb00723e */ /* 0x004fe400000000ff */
[----:B---3--:R-:W-:Y:S03]  /*5eb0*/  F2FP.F16.F32.PACK_AB R3, R194, R195 ;  /* 0x000000c3c203723e */ /* 0x008fe600000000ff */
[----:B------:R2:W-:Y:S01]  /*5ec0*/  STS [R226+0x20000], R0 ;  /* 0x02000000e2007388 */ /* 0x0005e20000000800 */
[----:B-1----:R-:W-:Y:S03]  /*5ed0*/  F2FP.F16.F32.PACK_AB R2, R196, R197 ;  /* 0x000000c5c402723e */ /* 0x002fe600000000ff */
[----:B------:R-:W1:Y:S01]  /*5ee0*/  MUFU.EX2 R184, R25 ;  /* 0x0000001900b87308 */ /* 0x000e620000000800 */
[----:B----4-:R-:W-:Y:S01]  /*5ef0*/  F2FP.F16.F32.PACK_AB R5, R192, R193 ;  /* 0x000000c1c005723e */ /* 0x010fe200000000ff */
[----:B------:R3:W-:Y:S06]  /*5f00*/  STS [R225+0x21000], R4 ;  /* 0x02100004e1007388 */ /* 0x0007ec0000000800 */
[----:B------:R4:W-:Y:S02]  /*5f10*/  STS [R225+0x21400], R3 ;  /* 0x02140003e1007388 */ /* 0x0009e40000000800 */
[----:B------:R-:W-:Y:S04]  /*5f20*/  MUFU.EX2 R187, R26 ;  /* 0x0000001a00bb7308 */ /* 0x000fe80000000800 */
[----:B------:R1:W-:Y:S06]  /*5f30*/  STS [R226+0x21400], R5 ;  /* 0x02140005e2007388 */ /* 0x0003ec0000000800 */
[----:B------:R-:W1:Y:S01]  /*5f40*/  MUFU.EX2 R186, R27 ;  /* 0x0000001b00ba7308 */ /* 0x000e620000000800 */
[----:B--2---:R-:W-:Y:S09]  /*5f50*/  F2FP.F16.F32.PACK_AB R0, R188, R189 ;  /* 0x000000bdbc00723e */ /* 0x004ff200000000ff */
[----:B------:R-:W-:Y:S01]  /*5f60*/  MUFU.EX2 R183, R28 ;  /* 0x0000001c00b77308 */ /* 0x000fe20000000800 */
[----:B---3--:R-:W-:Y:S01]  /*5f70*/  F2FP.F16.F32.PACK_AB R4, R200, R201 ;  /* 0x000000c9c804723e */ /* 0x008fe200000000ff */
[----:B------:R2:W-:Y:S01]  /*5f80*/  STS [R226+0x21000], R0 ;  /* 0x02100000e2007388 */ /* 0x0005e20000000800 */
[----:B----4-:R-:W-:Y:S05]  /*5f90*/  F2FP.F16.F32.PACK_AB R3, R207, R234 ;  /* 0x000000eacf03723e */ /* 0x010fea00000000ff */
[----:B------:R3:W-:Y:S02]  /*5fa0*/  STS [R223+0x20000], R4 ;  /* 0x02000004df007388 */ /* 0x0007e40000000800 */
[----:B------:R-:W4:Y:S01]  /*5fb0*/  MUFU.EX2 R182, R164 ;  /* 0x000000a400b67308 */ /* 0x000f220000000800 */
[----:B-1----:R-:W-:Y:S03]  /*5fc0*/  F2FP.F16.F32.PACK_AB R5, R184, R185 ;  /* 0x000000b9b805723e */ /* 0x002fe600000000ff */
[----:B------:R4:W-:Y:S06]  /*5fd0*/  STS [R223+0x20400], R3 ;  /* 0x02040003df007388 */ /* 0x0009ec0000000800 */
[----:B------:R1:W-:Y:S01]  /*5fe0*/  STS [R224+0x20000], R2 ;  /* 0x02000002e0007388 */ /* 0x0003e20000000800 */
[----:B------:R-:W1:Y:S01]  /*5ff0*/  MUFU.EX2 R181, R30 ;  /* 0x0000001e00b57308 */ /* 0x000e620000000800 */
[----:B--2---:R-:W-:Y:S02]  /*6000*/  F2FP.F16.F32.PACK_AB R0, R198, R199 ;  /* 0x000000c7c600723e */ /* 0x004fe400000000ff */
[----:B---3--:R-:W-:Y:S03]  /*6010*/  F2FP.F16.F32.PACK_AB R4, R186, R187 ;  /* 0x000000bbba04723e */ /* 0x008fe600000000ff */
[----:B------:R2:W-:Y:S01]  /*6020*/  STS [R224+0x20400], R0 ;  /* 0x02040000e0007388 */ /* 0x0005e20000000800 */
[----:B----4-:R-:W-:Y:S05]  /*6030*/  F2FP.F16.F32.PACK_AB R3, R182, R183 ;  /* 0x000000b7b603723e */ /* 0x010fea00000000ff */
[----:B------:R-:W-:Y:S01]  /*6040*/  STS [R223+0x21000], R5 ;  /* 0x02100005df007388 */ /* 0x000fe20000000800 */
[----:B-1----:R-:W-:Y:S05]  /*6050*/  F2FP.F16.F32.PACK_AB R2, R180, R181 ;  /* 0x000000b5b402723e */ /* 0x002fea00000000ff */
[----:B------:R-:W-:Y:S06]  /*6060*/  STS [R223+0x21400], R4 ;  /* 0x02140004df007388 */ /* 0x000fec0000000800 */
[----:B------:R1:W-:Y:S06]  /*6070*/  STS [R224+0x21000], R3 ;  /* 0x02100003e0007388 */ /* 0x0003ec0000000800 */
[----:B------:R3:W-:Y:S06]  /*6080*/  STS [R224+0x21400], R2 ;  /* 0x02140002e0007388 */ /* 0x0007ec0000000800 */
[----:B------:R-:W-:Y:S01]  /*6090*/  LDSM.16.M88.4 R16, [R214+UR4+0x14000] ;  /* 0x01400004d610783b */ /* 0x000fe20008000200 */
[C---:B--2---:R-:W-:Y:S05]  /*60a0*/  LEA R0, R218.reuse, UR4, 0x1 ;  /* 0x00000004da007c11 */ /* 0x044fea000f8e08ff */
[----:B------:R-:W-:Y:S06]  /*60b0*/  LDSM.16.M88.4 R164, [R214+UR4+0x14800] ;  /* 0x01480004d6a4783b */ /* 0x000fec0008000200 */
[----:B------:R-:W2:Y:S01]  /*60c0*/  LDSM.16.M88.4 R32, [R0+0x8000] ;  /* 0x008000000020783b */ /* 0x000ea20000000200 */
[----:B-1----:R-:W-:Y:S05]  /*60d0*/  IMAD.IADD R3, R217, 0x1, R0 ;  /* 0x00000001d9037824 */ /* 0x002fea00078e0200 */
[----:B------:R-:W1:Y:S01]  /*60e0*/  LDSM.16.M88.4 R28, [R0+0x9000] ;  /* 0x00900000001c783b */ /* 0x000e620000000200 */
[----:B---3--:R-:W-:Y:S05]  /*60f0*/  LEA R2, R218, UR4, 0x1 ;  /* 0x00000004da027c11 */ /* 0x008fea000f8e08ff */
[----:B------:R-:W-:Y:S01]  /*6100*/  LDSM.16.M88.4 R168, [R3+0x8000] ;  /* 0x0080000003a8783b */ /* 0x000fe20000000200 */
[--C-:B------:R-:W-:Y:S02]  /*6110*/  IMAD.IADD R205, R211, 0x1, R2.reuse ;  /* 0x00000001d3cd7824 */ /* 0x100fe400078e0202 */
[----:B------:R-:W-:Y:S03]  /*6120*/  IMAD.IADD R2, R217, 0x1, R2 ;  /* 0x00000001d9027824 */ /* 0x000fe600078e0202 */
[----:B------:R-:W3:Y:S01]  /*6130*/  LDSM.16.M88.4 R172, [R213+0x8000] ;  /* 0x00800000d5ac783b */ /* 0x000ee20000000200 */
[----:B------:R-:W-:Y:S05]  /*6140*/  IMAD.IADD R204, R211, 0x1, R2 ;  /* 0x00000001d3cc7824 */ /* 0x000fea00078e0202 */
[----:B------:R-:W4:Y:S01]  /*6150*/  LDSM.16.M88.4 R176, [R3+0x9000] ;  /* 0x0090000003b0783b */ /* 0x000f220000000200 */
[-C--:B--2---:R-:W-:Y:S06]  /*6160*/  HMMA.16816.F32 R4, R32, R16.reuse, RZ ;  /* 0x000000102004723c */ /* 0x084fec00000018ff */
[C---:B-1----:R-:W-:Y:S06]  /*6170*/  HMMA.16816.F32 R8, R28.reuse, R16, RZ ;  /* 0x000000101c08723c */ /* 0x042fec00000018ff */
[-C--:B------:R-:W-:Y:S06]  /*6180*/  HMMA.16816.F32 R12, R28, R18.reuse, RZ ;  /* 0x000000121c0c723c */ /* 0x080fec00000018ff */
[C---:B------:R-:W-:Y:S06]  /*6190*/  HMMA.16816.F32 R16, R32.reuse, R18, RZ ;  /* 0x000000122010723c */ /* 0x040fec00000018ff */
[-C--:B------:R-:W-:Y:S06]  /*61a0*/  HMMA.16816.F32 R20, R32, R164.reuse, RZ ;  /* 0x000000a42014723c */ /* 0x080fec00000018ff */
[C---:B------:R-:W-:Y:S06]  /*61b0*/  HMMA.16816.F32 R24, R28.reuse, R164, RZ ;  /* 0x000000a41c18723c */ /* 0x040fec00000018ff */
[-C--:B------:R-:W-:Y:S06]  /*61c0*/  HMMA.16816.F32 R28, R28, R166.reuse, RZ ;  /* 0x000000a61c1c723c */ /* 0x080fec00000018ff */
[----:B------:R-:W-:Y:S01]  /*61d0*/  HMMA.16816.F32 R32, R32, R166, RZ ;  /* 0x000000a62020723c */ /* 0x000fe200000018ff */
[----:B------:R-:W1:Y:S05]  /*61e0*/  LDSM.16.M88.4 R164, [R213+0x8800] ;  /* 0x00880000d5a4783b */ /* 0x000e6a0000000200 */
[-C--:B---3--:R-:W-:Y:S06]  /*61f0*/  HMMA.16816.F32 R4, R168, R172.reuse, R4 ;  /* 0x000000aca804723c */ /* 0x088fec0000001804 */
[C---:B----4-:R-:W-:Y:S06]  /*6200*/  HMMA.16816.F32 R8, R176.reuse, R172, R8 ;  /* 0x000000acb008723c */ /* 0x050fec0000001808 */
[-C--:B------:R-:W-:Y:S06]  /*6210*/  HMMA.16816.F32 R12, R176, R174.reuse, R12 ;  /* 0x000000aeb00c723c */ /* 0x080fec000000180c */
[C---:B------:R-:W-:Y:S01]  /*6220*/  HMMA.16816.F32 R16, R168.reuse, R174, R16 ;  /* 0x000000aea810723c */ /* 0x040fe20000001810 */
[----:B------:R-:W-:Y:S05]  /*6230*/  LDSM.16.M88.4 R172, [R205+0x8000] ;  /* 0x00800000cdac783b */ /* 0x000fea0000000200 */
[-C--:B-1----:R-:W-:Y:S06]  /*6240*/  HMMA.16816.F32 R20, R168, R164.reuse, R20 ;  /* 0x000000a4a814723c */ /* 0x082fec0000001814 */
[C---:B------:R-:W-:Y:S06]  /*6250*/  HMMA.16816.F32 R24, R176.reuse, R164, R24 ;  /* 0x000000a4b018723c */ /* 0x040fec0000001818 */
[-C--:B------:R-:W-:Y:S01]  /*6260*/  HMMA.16816.F32 R28, R176, R166.reuse, R28 ;  /* 0x000000a6b01c723c */ /* 0x080fe2000000181c */
[----:B------:R-:W-:Y:S05]  /*6270*/  LDSM.16.M88.4 R176, [R214+UR4+0x18800] ;  /* 0x01880004d6b0783b */ /* 0x000fea0008000200 */
[----:B------:R-:W-:Y:S01]  /*6280*/  HMMA.16816.F32 R32, R168, R166, R32 ;  /* 0x000000a6a820723c */ /* 0x000fe20000001820 */
[----:B------:R-:W1:Y:S06]  /*6290*/  LDSM.16.M88.4 R164, [R216+0x8000] ;  /* 0x00800000d8a4783b */ /* 0x000e6c0000000200 */
[----:B------:R-:W2:Y:S01]  /*62a0*/  LDSM.16.M88.4 R168, [R205+0x9000] ;  /* 0x00900000cda8783b */ /* 0x000ea20000000200 */
[-C--:B-1----:R-:W-:Y:S06]  /*62b0*/  HMMA.16816.F32 R4, R172, R164.reuse, R4 ;  /* 0x000000a4ac04723c */ /* 0x082fec0000001804 */
[C---:B--2---:R-:W-:Y:S06]  /*62c0*/  HMMA.16816.F32 R8, R168.reuse, R164, R8 ;  /* 0x000000a4a808723c */ /* 0x044fec0000001808 */
[-C--:B------:R-:W-:Y:S06]  /*62d0*/  HMMA.16816.F32 R12, R168, R166.reuse, R12 ;  /* 0x000000a6a80c723c */ /* 0x080fec000000180c */
[C---:B------:R-:W-:Y:S01]  /*62e0*/  HMMA.16816.F32 R16, R172.reuse, R166, R16 ;  /* 0x000000a6ac10723c */ /* 0x040fe20000001810 */
[----:B------:R-:W1:Y:S05]  /*62f0*/  LDSM.16.M88.4 R164, [R216+0x8800] ;  /* 0x00880000d8a4783b */ /* 0x000e6a0000000200 */
[-C--:B-1----:R-:W-:Y:S06]  /*6300*/  HMMA.16816.F32 R20, R172, R164.reuse, R20 ;  /* 0x000000a4ac14723c */ /* 0x082fec0000001814 */
[C---:B------:R-:W-:Y:S06]  /*6310*/  HMMA.16816.F32 R24, R168.reuse, R164, R24 ;  /* 0x000000a4a818723c */ /* 0x040fec0000001818 */
[-C--:B------:R-:W-:Y:S01]  /*6320*/  HMMA.16816.F32 R28, R168, R166.reuse, R28 ;  /* 0x000000a6a81c723c */ /* 0x080fe2000000181c */
[----:B------:R-:W-:Y:S05]  /*6330*/  LDSM.16.M88.4 R168, [R204+0x8000] ;  /* 0x00800000cca8783b */ /* 0x000fea0000000200 */
        /* <DEDUP_REMOVED lines=13> */
[----:B------:R-:W1:Y:S06]  /*6410*/  LDSM.16.M88.4 R164, [R214+UR4+0x18000] ;  /* 0x01800004d6a4783b */ /* 0x000e6c0008000200 */
[----:B------:R-:W2:Y:S01]  /*6420*/  LDSM.16.M88.4 R168, [R0+0xb000] ;  /* 0x00b0000000a8783b */ /* 0x000ea20000000200 */
[-C--:B-1----:R-:W-:Y:S06]  /*6430*/  HMMA.16816.F32 R4, R172, R164.reuse, R4 ;  /* 0x000000a4ac04723c */ /* 0x082fec0000001804 */
[C---:B--2---:R-:W-:Y:S06]  /*6440*/  HMMA.16816.F32 R8, R168.reuse, R164, R8 ;  /* 0x000000a4a808723c */ /* 0x044fec0000001808 */
[-C--:B------:R-:W-:Y:S06]  /*6450*/  HMMA.16816.F32 R12, R168, R166.reuse, R12 ;  /* 0x000000a6a80c723c */ /* 0x080fec000000180c */
[C---:B------:R-:W-:Y:S01]  /*6460*/  HMMA.16816.F32 R16, R172.reuse, R166, R16 ;  /* 0x000000a6ac10723c */ /* 0x040fe20000001810 */
[----:B------:R-:W-:Y:S05]  /*6470*/  LDSM.16.M88.4 R164, [R3+0xa000] ;  /* 0x00a0000003a4783b */ /* 0x000fea0000000200 */
[-C--:B------:R-:W-:Y:S06]  /*6480*/  HMMA.16816.F32 R20, R172, R176.reuse, R20 ;  /* 0x000000b0ac14723c */ /* 0x080fec0000001814 */
[C---:B------:R-:W-:Y:S06]  /*6490*/  HMMA.16816.F32 R24, R168.reuse, R176, R24 ;  /* 0x000000b0a818723c */ /* 0x040fec0000001818 */
[-C--:B------:R-:W-:Y:S01]  /*64a0*/  HMMA.16816.F32 R28, R168, R178.reuse, R28 ;  /* 0x000000b2a81c723c */ /* 0x080fe2000000181c */
[----:B------:R-:W1:Y:S04]  /*64b0*/  LDSM.16.M88.4 R168, [R213+0xc000] ;  /* 0x00c00000d5a8783b */ /* 0x000e680000000200 */
[----:B------:R-:W-:Y:S01]  /*64c0*/  IADD3 R176, P0, R248, UR19, RZ ;  /* 0x00000013f8b07c10 */ /* 0x000fe2000ff1e0ff */
[----:B------:R-:W-:Y:S01]  /*64d0*/  HMMA.16816.F32 R32, R172, R178, R32 ;  /* 0x000000b2ac20723c */ /* 0x000fe20000001820 */
[----:B------:R-:W2:Y:S04]  /*64e0*/  LDSM.16.M88.4 R172, [R3+0xb000] ;  /* 0x00b0000003ac783b */ /* 0x000ea80000000200 */
[----:B------:R-:W-:Y:S05]  /*64f0*/  IADD3.X R177, R247, UR18, RZ, P0, !PT ;  /* 0x00000012f7b17c10 */ /* 0x000fea00087fe4ff */
[----:B------:R-:W3:Y:S06]  /*6500*/  LDG.E R2, desc[UR12][R176.64] ;  /* 0x0000000cb0027981 */ /* 0x000eec000c1e1900 */
[----:B------:R-:W4:Y:S06]  /*6510*/  LDG.E R0, desc[UR12][R176.64+0x20] ;  /* 0x0000200cb0007981 */ /* 0x000f2c000c1e1900 */
[----:B------:R-:W5:Y:S01]  /*6520*/  LDG.E R178, desc[UR12][R176.64+0x80] ;  /* 0x0000800cb0b27981 */ /* 0x000f62000c1e1900 */
[-C--:B-1----:R-:W-:Y:S06]  /*6530*/  HMMA.16816.F32 R4, R164, R168.reuse, R4 ;  /* 0x000000a8a404723c */ /* 0x082fec0000001804 */
[C---:B--2---:R-:W-:Y:S01]  /*6540*/  HMMA.16816.F32 R8, R172.reuse, R168, R8 ;  /* 0x000000a8ac08723c */ /* 0x044fe20000001808 */
[----:B------:R1:W5:Y:S05]  /*6550*/  LDG.E R177, desc[UR12][R176.64+0xa0] ;  /* 0x0000a00cb0b17981 */ /* 0x00036a000c1e1900 */
[-C--:B------:R-:W-:Y:S06]  /*6560*/  HMMA.16816.F32 R12, R172, R170.reuse, R12 ;  /* 0x000000aaac0c723c */ /* 0x080fec000000180c */
[C---:B------:R-:W-:Y:S01]  /*6570*/  HMMA.16816.F32 R16, R164.reuse, R170, R16 ;  /* 0x000000aaa410723c */ /* 0x040fe20000001810 */
[----:B------:R-:W2:Y:S01]  /*6580*/  LDSM.16.M88.4 R168, [R213+0xc800] ;  /* 0x00c80000d5a8783b */ /* 0x000ea20000000200 */
[----:B-1----:R-:W-:Y:S04]  /*6590*/  IMAD.U32 R176, RZ, RZ, UR4 ;  /* 0x00000004ffb07e24 */ /* 0x002fe8000f8e00ff */
[-C--:B--2---:R-:W-:Y:S06]  /*65a0*/  HMMA.16816.F32 R20, R164, R168.reuse, R20 ;  /* 0x000000a8a414723c */ /* 0x084fec0000001814 */
        /* <DEDUP_REMOVED lines=23> */
[C---:B---3--:R-:W-:Y:S01]  /*6720*/  FADD.FTZ R4, -R2.reuse, R4 ;  /* 0x0000000402047221 */ /* 0x048fe20000010100 */
[C---:B------:R-:W-:Y:S11]  /*6730*/  FADD.FTZ R5, -R2.reuse, R5 ;  /* 0x0000000502057221 */ /* 0x040ff60000010100 */
[----:B------:R-:W-:Y:S06]  /*6740*/  @!UPT UIADD3 URZ, URZ, URZ, URZ ;  /* 0x0000003f3f3ff290 */ /* 0x000fec000fffe03f */
[----:B------:R-:W-:Y:S01]  /*6750*/  FADD.FTZ R17, -R2, R17 ;  /* 0x0000001102117221 */ /* 0x000fe20000010100 */
[----:B------:R-:W-:Y:S01]  /*6760*/  FMUL.FTZ R179, R206, R4 ;  /* 0x00000004ceb37220 */ /* 0x000fe20000410000 */
[----:B------:R-:W-:Y:S01]  /*6770*/  FADD.FTZ R4, -R2, R16 ;  /* 0x0000001002047221 */ /* 0x000fe20000010100 */
[----:B------:R-:W-:Y:S01]  /*6780*/  FMUL.FTZ R16, R237, R5 ;  /* 0x00000005ed107220 */ /* 0x000fe20000410000 */
[----:B----4-:R-:W-:Y:S02]  /*6790*/  FADD.FTZ R5, -R0, R6 ;  /* 0x0000000600057221 */ /* 0x010fe40000010100 */
[----:B------:R-:W-:Y:S02]  /*67a0*/  FMUL.FTZ R4, R202, R4 ;  /* 0x00000004ca047220 */ /* 0x000fe40000410000 */
[----:B------:R-:W-:Y:S01]  /*67b0*/  FMUL.FTZ R5, R239, R5 ;  /* 0x00000005ef057220 */ /* 0x000fe20000410000 */
[----:B------:R-:W-:Y:S01]  /*67c0*/  F2FP.F16.F32.PACK_AB R16, R16, R179 ;  /* 0x000000b31010723e */ /* 0x000fe200000000ff */
[-C--:B-1----:R-:W-:Y:S06]  /*67d0*/  HMMA.16816.F32 R20, R164, R168.reuse, R20 ;  /* 0x000000a8a414723c */ /* 0x082fec0000001814 */
[C---:B------:R-:W-:Y:S06]  /*67e0*/  HMMA.16816.F32 R24, R172.reuse, R168, R24 ;  /* 0x000000a8ac18723c */ /* 0x040fec0000001818 */
[-C--:B------:R-:W-:Y:S06]  /*67f0*/  HMMA.16816.F32 R28, R172, R170.reuse, R28 ;  /* 0x000000aaac1c723c */ /* 0x080fec000000181c */
[----:B------:R-:W-:Y:S05]  /*6800*/  HMMA.16816.F32 R32, R164, R170, R32 ;  /* 0x000000aaa420723c */ /* 0x000fea0000001820 */
[----:B------:R-:W-:Y:S02]  /*6810*/  IMAD.SHL.U32 R172, R219, 0x2, RZ ;  /* 0x00000002dbac7824 */ /* 0x000fe400078e00ff */
[C---:B------:R-:W-:Y:S01]  /*6820*/  FADD.FTZ R3, -R2.reuse, R20 ;  /* 0x0000001402037221 */ /* 0x040fe20000010100 */
[----:B------:R-:W-:Y:S03]  /*6830*/  FADD.FTZ R21, -R2, R21 ;  /* 0x0000001502157221 */ /* 0x000fe60000010100 */
[----:B------:R-:W-:Y:S01]  /*6840*/  FMUL.FTZ R20, R203, R17 ;  /* 0x00000011cb147220 */ /* 0x000fe20000410000 */
[----:B------:R-:W-:Y:S01]  /*6850*/  FMUL.FTZ R3, R201, R3 ;  /* 0x00000003c9037220 */ /* 0x000fe20000410000 */
[----:B------:R-:W-:Y:S03]  /*6860*/  FMUL.FTZ R21, R200, R21 ;  /* 0x00000015c8157220 */ /* 0x000fe60000410000 */
[----:B------:R-:W-:Y:S01]  /*6870*/  F2FP.F16.F32.PACK_AB R20, R20, R4 ;  /* 0x000000041414723e */ /* 0x000fe200000000ff */
[----:B------:R-:W-:Y:S01]  /*6880*/  FADD.FTZ R4, -R0, R7 ;  /* 0x0000000700047221 */ /* 0x000fe20000010100 */
[----:B------:R-:W-:Y:S01]  /*6890*/  IADD3 R176, R172, 0x8000, R176 ;  /* 0x00008000acb07810 */ /* 0x000fe20007ffe0b0 */
[----:B------:R-:W-:Y:S01]  /*68a0*/  FADD.FTZ R17, -R0, R23 ;  /* 0x0000001700117221 */ /* 0x000fe20000010100 */
[----:B------:R-:W-:Y:S01]  /*68b0*/  F2FP.F16.F32.PACK_AB R21, R21, R3 ;  /* 0x000000031515723e */ /* 0x000fe200000000ff */
[----:B------:R-:W-:Y:S01]  /*68c0*/  FMUL.FTZ R4, R238, R4 ;  /* 0x00000004ee047220 */ /* 0x000fe20000410000 */
[C---:B------:R-:W-:Y:S01]  /*68d0*/  FADD.FTZ R164, -R0.reuse, R18 ;  /* 0x0000001200a47221 */ /* 0x040fe20000010100 */
[----:B------:R-:W-:Y:S01]  /*68e0*/  FADD.FTZ R22, -R0, R22 ;  /* 0x0000001600167221 */ /* 0x000fe20000010100 */
[----:B------:R-:W-:Y:S02]  /*68f0*/  IMAD.IADD R176, R176, 0x1, R211 ;  /* 0x00000001b0b07824 */ /* 0x000fe400078e02d3 */
[----:B------:R-:W-:Y:S01]  /*6900*/  FMUL.FTZ R17, R207, R17 ;  /* 0x00000011cf117220 */ /* 0x000fe20000410000 */
[----:B------:R-:W-:Y:S01]  /*6910*/  F2FP.F16.F32.PACK_AB R18, R4, R5 ;  /* 0x000000050412723e */ /* 0x000fe200000000ff */
[C---:B------:R-:W-:Y:S01]  /*6920*/  FADD.FTZ R3, -R2.reuse, R32 ;  /* 0x0000002002037221 */ /* 0x040fe20000010100 */
[----:B------:R-:W-:Y:S01]  /*6930*/  FADD.FTZ R2, -R2, R33 ;  /* 0x0000002102027221 */ /* 0x000fe20000010100 */
[C---:B------:R-:W-:Y:S01]  /*6940*/  FADD.FTZ R33, -R0.reuse, R19 ;  /* 0x0000001300217221 */ /* 0x040fe20000010100 */
[----:B------:R-:W-:Y:S01]  /*6950*/  FADD.FTZ R32, -R0, R34 ;  /* 0x0000002200207221 */ /* 0x000fe20000010100 */
[----:B------:R-:W-:Y:S01]  /*6960*/  FMUL.FTZ R3, R197, R3 ;  /* 0x00000003c5037220 */ /* 0x000fe20000410000 */
[----:B------:R-:W-:Y:S01]  /*6970*/  FMUL.FTZ R2, R196, R2 ;  /* 0x00000002c4027220 */ /* 0x000fe20000410000 */
[----:B------:R-:W-:Y:S01]  /*6980*/  FADD.FTZ R23, -R0, R35 ;  /* 0x0000002300177221 */ /* 0x000fe20000010100 */
[----:B------:R-:W-:Y:S01]  /*6990*/  FMUL.FTZ R164, R236, R164 ;  /* 0x000000a4eca47220 */ /* 0x000fe20000410000 */
[----:B------:R-:W-:Y:S01]  /*69a0*/  FMUL.FTZ R33, R235, R33 ;  /* 0x00000021eb217220 */ /* 0x000fe20000410000 */
[----:B------:R-:W-:Y:S01]  /*69b0*/  FMUL.FTZ R22, R234, R22 ;  /* 0x00000016ea167220 */ /* 0x000fe20000410000 */
[----:B------:R-:W-:Y:S01]  /*69c0*/  F2FP.F16.F32.PACK_AB R19, R2, R3 ;  /* 0x000000030213723e */ /* 0x000fe200000000ff */
[----:B------:R-:W-:Y:S01]  /*69d0*/  FMUL.FTZ R32, R199, R32 ;  /* 0x00000020c7207220 */ /* 0x000fe20000410000 */
[----:B------:R-:W-:Y:S01]  /*69e0*/  FMUL.FTZ R23, R198, R23 ;  /* 0x00000017c6177220 */ /* 0x000fe20000410000 */
[----:B------:R-:W-:Y:S06]  /*69f0*/  @!P1 BRA `(.L_x_186) ;  /* 0x0000000000e09947 */ /* 0x000fec0003800000 */
[----:B------:R-:W1:Y:S01]  /*6a00*/  LDC R7, c[0x0][0x240] ;  /* 0x00009000ff077b82 */ /* 0x000e620000000800 */
[C---:B------:R-:W-:Y:S01]  /*6a10*/  ISETP.GE.AND P4, PT, R228.reuse, UR21, PT ;  /* 0x00000015e4007c0c */ /* 0x040fe2000bf86270 */
[----:B------:R-:W-:Y:S01]  /*6a20*/  VIADD R0, R228, 0x40 ;  /* 0x00000040e4007836 */ /* 0x000fe20000000000 */
[----:B------:R-:W-:Y:S04]  /*6a30*/  ULOP3.LUT UR5, UR11, 0x1, URZ, 0xc0, !UPT ;  /* 0x000000010b057892 */ /* 0x000fe8000f8ec03f */
[----:B------:R-:W-:Y:S01]  /*6a40*/  ISETP.GE.AND P3, PT, R0, UR21, PT ;  /* 0x0000001500007c0c */ /* 0x000fe2000bf66270 */
[----:B------:R-:W2:Y:S01]  /*6a50*/  LDC R34, c[0x0][0x244] ;  /* 0x00009100ff227b82 */ /* 0x000ea20000000800 */
[----:B------:R-:W-:Y:S04]  /*6a60*/  UISETP.NE.U32.AND UP0, UPT, UR5, 0x1, UPT ;  /* 0x000000010500788c */ /* 0x000fe8000bf05070 */
[----:B------:R-:W-:Y:S06]  /*6a70*/  USEL UR5, UR58, 0x4000, !UP0 ;  /* 0x000040003a057887 */ /* 0x000fec000c000000 */
[----:B------:R-:W-:Y:S02]  /*6a80*/  VIADD R222, R222, UR5 ;  /* 0x00000005dede7c36 */ /* 0x000fe40008000000 */
[----:B------:R-:W-:Y:S02]  /*6a90*/  VIADD R227, R227, UR5 ;  /* 0x00000005e3e37c36 */ /* 0x000fe40008000000 */
[----:B------:R-:W-:Y:S01]  /*6aa0*/  VIADD R212, R212, UR5 ;  /* 0x00000005d4d47c36 */ /* 0x000fe20008000000 */
[----:B------:R3:W-:Y:S04]  /*6ab0*/  @P4 STS [R222], RZ ;  /* 0x000000ffde004388 */ /* 0x0007e80000000800 */
[----:B------:R3:W-:Y:S04]  /*6ac0*/  @P4 STS [R222+0x4], RZ ;  /* 0x000004ffde004388 */ /* 0x0007e80000000800 */
[----:B------:R3:W-:Y:S01]  /*6ad0*/  @P4 STS [R222+0x8], RZ ;  /* 0x000008ffde004388 */ /* 0x0007e20000000800 */
[----:B-1----:R-:W-:Y:S03]  /*6ae0*/  IMAD.U32 R3, R7, -0x40, RZ ;  /* 0xffffffc007037824 */ /* 0x002fe600078e00ff */
[----:B------:R3:W-:Y:S02]  /*6af0*/  @P4 STS [R222+0xc], RZ ;  /* 0x00000cffde004388 */ /* 0x0007e40000000800 */
        /* <DEDUP_REMOVED lines=40> */
.L_x_186:
[----:B------:R-:W-:Y:S01]  /*6d80*/  F2FP.F16.F32.PACK_AB R0, R33, R164 ;  /* 0x000000a42100723e */ /* 0x000fe200000000ff */
[----:B------:R-:W-:Y:S01]  /*6d90*/  STS [R225+0x1c000], R16 ;  /* 0x01c00010e1007388 */ /* 0x000fe20000000800 */
[C---:B-----5:R-:W-:Y:S01]  /*6da0*/  FADD.FTZ R8, -R178.reuse, R8 ;  /* 0x00000008b2087221 */ /* 0x060fe20000010100 */
[----:B------:R-:W-:Y:S01]  /*6db0*/  FADD.FTZ R9, -R178, R9 ;  /* 0x00000009b2097221 */ /* 0x000fe20000010100 */
[----:B------:R-:W-:Y:S01]  /*6dc0*/  FADD.FTZ R10, -R177, R10 ;  /* 0x0000000ab10a7221 */ /* 0x000fe20000010100 */
[----:B------:R-:W-:Y:S01]  /*6dd0*/  STS [R225+0x1c400], R18 ;  /* 0x01c40012e1007388 */ /* 0x000fe20000000800 */
[----:B------:R-:W-:Y:S01]  /*6de0*/  FMUL.FTZ R8, R191, R8 ;  /* 0x00000008bf087220 */ /* 0x000fe20000410000 */
[----:B------:R-:W-:Y:S01]  /*6df0*/  FMUL.FTZ R9, R190, R9 ;  /* 0x00000009be097220 */ /* 0x000fe20000410000 */
[C---:B------:R-:W-:Y:S01]  /*6e00*/  FADD.FTZ R11, -R177.reuse, R11 ;  /* 0x0000000bb10b7221 */ /* 0x040fe20000010100 */
[----:B------:R1:W-:Y:S01]  /*6e10*/  STS [R226+0x1c400], R0 ;  /* 0x01c40000e2007388 */ /* 0x0003e20000000800 */
[C---:B------:R-:W-:Y:S01]  /*6e20*/  FADD.FTZ R12, -R178.reuse, R12 ;  /* 0x0000000cb20c7221 */ /* 0x040fe20000010100 */
[----:B------:R-:W-:Y:S01]  /*6e30*/  FADD.FTZ R13, -R178, R13 ;  /* 0x0000000db20d7221 */ /* 0x000fe20000010100 */
[C---:B------:R-:W-:Y:S01]  /*6e40*/  FADD.FTZ R14, -R177.reuse, R14 ;  /* 0x0000000eb10e7221 */ /* 0x040fe20000010100 */
[----:B------:R-:W-:Y:S01]  /*6e50*/  STS [R226+0x1c000], R20 ;  /* 0x01c00014e2007388 */ /* 0x000fe20000000800 */
[----:B------:R-:W-:Y:S01]  /*6e60*/  FADD.FTZ R15, -R177, R15 ;  /* 0x0000000fb10f7221 */ /* 0x000fe20000010100 */
[----:B------:R-:W-:Y:S01]  /*6e70*/  FMUL.FTZ R10, R195, R10 ;  /* 0x0000000ac30a7220 */ /* 0x000fe20000410000 */
[----:B---3--:R-:W-:Y:S01]  /*6e80*/  FMUL.FTZ R4, R194, R11 ;  /* 0x0000000bc2047220 */ /* 0x008fe20000410000 */
[----:B------:R-:W-:Y:S01]  /*6e90*/  FMUL.FTZ R12, R189, R12 ;  /* 0x0000000cbd0c7220 */ /* 0x000fe20000410000 */
[----:B------:R-:W-:Y:S01]  /*6ea0*/  FMUL.FTZ R7, R188, R13 ;  /* 0x0000000dbc077220 */ /* 0x000fe20000410000 */
[----:B------:R-:W-:Y:S01]  /*6eb0*/  FMUL.FTZ R14, R193, R14 ;  /* 0x0000000ec10e7220 */ /* 0x000fe20000410000 */
[----:B------:R-:W-:Y:S01]  /*6ec0*/  FMUL.FTZ R3, R192, R15 ;  /* 0x0000000fc0037220 */ /* 0x000fe20000410000 */
[----:B------:R-:W-:Y:S01]  /*6ed0*/  F2FP.F16.F32.PACK_AB R4, R4, R10 ;  /* 0x0000000a0404723e */ /* 0x000fe200000000ff */
[C---:B------:R-:W-:Y:S01]  /*6ee0*/  FADD.FTZ R24, -R178.reuse, R24 ;  /* 0x00000018b2187221 */ /* 0x040fe20000010100 */
[----:B------:R-:W-:Y:S01]  /*6ef0*/  F2FP.F16.F32.PACK_AB R7, R7, R12 ;  /* 0x0000000c0707723e */ /* 0x000fe200000000ff */
[C---:B------:R-:W-:Y:S01]  /*6f00*/  FADD.FTZ R25, -R178.reuse, R25 ;  /* 0x00000019b2197221 */ /* 0x040fe20000010100 */
[----:B------:R-:W-:Y:S01]  /*6f10*/  F2FP.F16.F32.PACK_AB R3, R3, R14 ;  /* 0x0000000e0303723e */ /* 0x000fe200000000ff */
[----:B------:R-:W-:Y:S01]  /*6f20*/  STS [R225+0x1d400], R4 ;  /* 0x01d40004e1007388 */ /* 0x000fe20000000800 */
[C---:B------:R-:W-:Y:S01]  /*6f30*/  FADD.FTZ R26, -R177.reuse, R26 ;  /* 0x0000001ab11a7221 */ /* 0x040fe20000010100 */
[----:B------:R-:W-:Y:S01]  /*6f40*/  FADD.FTZ R27, -R177, R27 ;  /* 0x0000001bb11b7221 */ /* 0x000fe20000010100 */
[----:B------:R-:W-:Y:S01]  /*6f50*/  F2FP.F16.F32.PACK_AB R17, R17, R22 ;  /* 0x000000161111723e */ /* 0x000fe200000000ff */
[C---:B------:R-:W-:Y:S01]  /*6f60*/  FADD.FTZ R28, -R178.reuse, R28 ;  /* 0x0000001cb21c7221 */ /* 0x040fe20000010100 */
[----:B------:R-:W-:Y:S01]  /*6f70*/  FADD.FTZ R29, -R178, R29 ;  /* 0x0000001db21d7221 */ /* 0x000fe20000010100 */
[----:B------:R-:W-:Y:S01]  /*6f80*/  FMUL.FTZ R24, R185, R24 ;  /* 0x00000018b9187220 */ /* 0x000fe20000410000 */
[----:B------:R-:W-:Y:S01]  /*6f90*/  FMUL.FTZ R6, R184, R25 ;  /* 0x00000019b8067220 */ /* 0x000fe20000410000 */
[----:B-1----:R-:W-:Y:S01]  /*6fa0*/  F2FP.F16.F32.PACK_AB R0, R9, R8 ;  /* 0x000000080900723e */ /* 0x002fe200000000ff */
[C---:B------:R-:W-:Y:S01]  /*6fb0*/  FADD.FTZ R30, -R177.reuse, R30 ;  /* 0x0000001eb11e7221 */ /* 0x040fe20000010100 */
[----:B------:R-:W-:Y:S01]  /*6fc0*/  FADD.FTZ R31, -R177, R31 ;  /* 0x0000001fb11f7221 */ /* 0x000fe20000010100 */
[----:B------:R-:W-:Y:S01]  /*6fd0*/  FMUL.FTZ R26, R187, R26 ;  /* 0x0000001abb1a7220 */ /* 0x000fe20000410000 */
[----:B------:R-:W-:Y:S01]  /*6fe0*/  FMUL.FTZ R2, R186, R27 ;  /* 0x0000001bba027220 */ /* 0x000fe20000410000 */
[----:B------:R1:W-:Y:S01]  /*6ff0*/  STS [R225+0x1d000], R0 ;  /* 0x01d00000e1007388 */ /* 0x0003e20000000800 */
[----:B------:R-:W-:Y:S01]  /*7000*/  F2FP.F16.F32.PACK_AB R16, R23, R32 ;  /* 0x000000201710723e */ /* 0x000fe200000000ff */
[----:B------:R-:W-:Y:S01]  /*7010*/  FMUL.FTZ R28, R183, R28 ;  /* 0x0000001cb71c7220 */ /* 0x000fe20000410000 */
[----:B------:R-:W-:Y:S01]  /*7020*/  FMUL.FTZ R5, R182, R29 ;  /* 0x0000001db6057220 */ /* 0x000fe20000410000 */
[----:B------:R-:W-:Y:S01]  /*7030*/  STS [R226+0x1d000], R7 ;  /* 0x01d00007e2007388 */ /* 0x000fe20000000800 */
[----:B------:R-:W-:Y:S01]  /*7040*/  FMUL.FTZ R30, R181, R30 ;  /* 0x0000001eb51e7220 */ /* 0x000fe20000410000 */
[----:B------:R-:W-:Y:S01]  /*7050*/  FMUL.FTZ R31, R180, R31 ;  /* 0x0000001fb41f7220 */ /* 0x000fe20000410000 */
[----:B------:R-:W-:Y:S01]  /*7060*/  F2FP.F16.F32.PACK_AB R6, R6, R24 ;  /* 0x000000180606723e */ /* 0x000fe200000000ff */
[----:B------:R-:W-:Y:S01]  /*7070*/  STS [R226+0x1d400], R3 ;  /* 0x01d40003e2007388 */ /* 0x000fe20000000800 */
[----:B------:R-:W-:Y:S01]  /*7080*/  F2FP.F16.F32.PACK_AB R2, R2, R26 ;  /* 0x0000001a0202723e */ /* 0x000fe200000000ff */
[----:B------:R-:W-:Y:S01]  /*7090*/  UIMAD UR6, UR25, UR24, URZ ;  /* 0x00000018190672a4 */ /* 0x000fe2000f8e023f */
[----:B------:R-:W-:Y:S01]  /*70a0*/  F2FP.F16.F32.PACK_AB R5, R5, R28 ;  /* 0x0000001c0505723e */ /* 0x000fe200000000ff */
[----:B------:R-:W-:Y:S02]  /*70b0*/  STS [R223+0x1c000], R21 ;  /* 0x01c00015df007388 */ /* 0x000fe40000000800 */
[----:B------:R-:W-:Y:S02]  /*70c0*/  ULEA UR5, -UR6, URZ, 0x6 ;  /* 0x0000003f06057291 */ /* 0x000fe4000f8e313f */
[----:B------:R-:W-:Y:S04]  /*70d0*/  STS [R223+0x1c400], R17 ;  /* 0x01c40011df007388 */ /* 0x000fe80000000800 */
[----:B------:R-:W-:Y:S04]  /*70e0*/  STS [R224+0x1c000], R19 ;  /* 0x01c00013e0007388 */ /* 0x000fe80000000800 */
[----:B------:R-:W-:Y:S01]  /*70f0*/  STS [R224+0x1c400], R16 ;  /* 0x01c40010e0007388 */ /* 0x000fe20000000800 */
[----:B-1----:R-:W-:Y:S03]  /*7100*/  F2FP.F16.F32.PACK_AB R0, R31, R30 ;  /* 0x0000001e1f00723e */ /* 0x002fe600000000ff */
[----:B------:R-:W-:Y:S04]  /*7110*/  STS [R223+0x1d000], R6 ;  /* 0x01d00006df007388 */ /* 0x000fe80000000800 */
[----:B------:R1:W-:Y:S04]  /*7120*/  STS [R223+0x1d400], R2 ;  /* 0x01d40002df007388 */ /* 0x0003e80000000800 */
[----:B------:R-:W-:Y:S04]  /*7130*/  STS [R224+0x1d000], R5 ;  /* 0x01d00005e0007388 */ /* 0x000fe80000000800 */
[----:B------:R2:W-:Y:S01]  /*7140*/  STS [R224+0x1d400], R0 ;  /* 0x01d40000e0007388 */ /* 0x0005e20000000800 */
[----:B------:R-:W-:Y:S01]  /*7150*/  BAR.SYNC.DEFER_BLOCKING 0x0 ;  /* 0x0000000000007b1d */ /* 0x000fe20000010000 */
[----:B-1----:R-:W-:Y:S04]  /*7160*/  MOV R2, UR5 ;  /* 0x0000000500027c02 */ /* 0x002fe80008000f00 */
[----:B------:R-:W-:Y:S02]  /*7170*/  LEA R220, P0, R2, R220, 0x2 ;  /* 0x000000dc02dc7211 */ /* 0x000fe400078010ff */
[----:B--2---:R-:W-:Y:S01]  /*7180*/  MOV R0, UR5 ;  /* 0x0000000500007c02 */ /* 0x004fe20008000f00 */
[----:B------:R-:W-:Y:S03]  /*7190*/  LDSM.16.MT88.4 R4, [R209+0x20000] ;  /* 0x02000000d104783b */ /* 0x000fe60000004200 */
[----:B------:R-:W-:Y:S01]  /*71a0*/  LEA.HI.X.SX32 R221, R0, R221, 0x2, P0 ;  /* 0x000000dd00dd7211 */ /* 0x000fe200000f16ff */
[----:B------:R-:W1:Y:S04]  /*71b0*/  LDSM.16.MT88.4 R8, [R172+UR4+0x8000] ;  /* 0x00800004ac08783b */ /* 0x000e680008004200 */
[----:B------:R-:W2:Y:S04]  /*71c0*/  LDSM.16.MT88.4 R12, [R209+0x22000] ;  /* 0x02200000d10c783b */ /* 0x000ea80000004200 */
[----:B------:R-:W3:Y:S04]  /*71d0*/  LDSM.16.MT88.4 R16, [R176] ;  /* 0x00000000b010783b */ /* 0x000ee80000004200 */
[----:B------:R-:W4:Y:S04]  /*71e0*/  LDSM.16.MT88.4 R20, [R172+UR4+0xa000] ;  /* 0x00a00004ac14783b */ /* 0x000f280008004200 */
[----:B------:R-:W4:Y:S04]  /*71f0*/  LDSM.16.MT88.4 R24, [R176+0x2000] ;  /* 0x00200000b018783b */ /* 0x000f280000004200 */
[----:B------:R-:W-:Y:S04]  /*7200*/  LDSM.16.MT88.4 R28, [R209+0x20800] ;  /* 0x02080000d11c783b */ /* 0x000fe80000004200 */
[----:B------:R-:W4:Y:S04]  /*7210*/  LDSM.16.MT88.4 R32, [R172+UR4+0x8800] ;  /* 0x00880004ac20783b */ /* 0x000f280008004200 */
[----:B------:R-:W4:Y:S04]  /*7220*/  LDSM.16.MT88.4 R164, [R209+0x22800] ;  /* 0x02280000d1a4783b */ /* 0x000f280000004200 */
[----:B------:R-:W-:Y:S01]  /*7230*/  LDSM.16.MT88.4 R168, [R176+0x3000] ;  /* 0x00300000b0a8783b */ /* 0x000fe20000004200 */
[-C--:B-1----:R-:W-:Y:S06]  /*7240*/  HMMA.16816.F32 R36, R4, R8.reuse, R36 ;  /* 0x000000080424723c */ /* 0x082fec0000001824 */
[C---:B--2---:R-:W-:Y:S06]  /*7250*/  HMMA.16816.F32 R40, R12.reuse, R8, R40 ;  /* 0x000000080c28723c */ /* 0x044fec0000001828 */
[-C--:B------:R-:W-:Y:S06]  /*7260*/  HMMA.16816.F32 R44, R12, R10.reuse, R44 ;  /* 0x0000000a0c2c723c */ /* 0x080fec000000182c */
[C---:B------:R-:W-:Y:S01]  /*7270*/  HMMA.16816.F32 R48, R4.reuse, R10, R48 ;  /* 0x0000000a0430723c */ /* 0x040fe20000001830 */
[----:B------:R-:W1:Y:S05]  /*7280*/  LDSM.16.MT88.4 R8, [R176+0x800] ;  /* 0x00080000b008783b */ /* 0x000e6a0000004200 */
[-C--:B---3--:R-:W-:Y:S06]  /*7290*/  HMMA.16816.F32 R52, R4, R16.reuse, R52 ;  /* 0x000000100434723c */ /* 0x088fec0000001834 */
[C---:B------:R-:W-:Y:S06]  /*72a0*/  HMMA.16816.F32 R56, R12.reuse, R16, R56 ;  /* 0x000000100c38723c */ /* 0x040fec0000001838 */
[-C--:B------:R-:W-:Y:S06]  /*72b0*/  HMMA.16816.F32 R60, R12, R18.reuse, R60 ;  /* 0x000000120c3c723c */ /* 0x080fec000000183c */
[C---:B------:R-:W-:Y:S01]  /*72c0*/  HMMA.16816.F32 R64, R4.reuse, R18, R64 ;  /* 0x000000120440723c */ /* 0x040fe20000001840 */
[----:B------:R-:W2:Y:S05]  /*72d0*/  LDSM.16.MT88.4 R16, [R172+UR4+0xa800] ;  /* 0x00a80004ac10783b */ /* 0x000eaa0008004200 */
[-C--:B----4-:R-:W-:Y:S06]  /*72e0*/  HMMA.16816.F32 R68, R4, R20.reuse, R68 ;  /* 0x000000140444723c */ /* 0x090fec0000001844 */
[C---:B------:R-:W-:Y:S06]  /*72f0*/  HMMA.16816.F32 R72, R12.reuse, R20, R72 ;  /* 0x000000140c48723c */ /* 0x040fec0000001848 */
[-C--:B------:R-:W-:Y:S06]  /*7300*/  HMMA.16816.F32 R76, R12, R22.reuse, R76 ;  /* 0x000000160c4c723c */ /* 0x080fec000000184c */
[C---:B------:R-:W-:Y:S01]  /*7310*/  HMMA.16816.F32 R80, R4.reuse, R22, R80 ;  /* 0x000000160450723c */ /* 0x040fe20000001850 */
[----:B------:R-:W3:Y:S05]  /*7320*/  LDSM.16.MT88.4 R20, [R176+0x2800] ;  /* 0x00280000b014783b */ /* 0x000eea0000004200 */
[-C--:B------:R-:W-:Y:S06]  /*7330*/  HMMA.16816.F32 R84, R4, R24.reuse, R84 ;  /* 0x000000180454723c */ /* 0x080fec0000001854 */
[C---:B------:R-:W-:Y:S06]  /*7340*/  HMMA.16816.F32 R88, R12.reuse, R24, R88 ;  /* 0x000000180c58723c */ /* 0x040fec0000001858 */
[-C--:B------:R-:W-:Y:S01]  /*7350*/  HMMA.16816.F32 R92, R12, R26.reuse, R92 ;  /* 0x0000001a0c5c723c */ /* 0x080fe2000000185c */
[----:B------:R-:W-:Y:S05]  /*7360*/  LDSM.16.MT88.4 R12, [R172+UR4+0x9000] ;  /* 0x00900004ac0c783b */ /* 0x000fea0008004200 */
[----:B------:R-:W-:Y:S01]  /*7370*/  HMMA.16816.F32 R96, R4, R26, R96 ;  /* 0x0000001a0460723c */ /* 0x000fe20000001860 */
[----:B------:R-:W4:Y:S04]  /*7380*/  LDSM.16.MT88.4 R4, [R209+0x21000] ;  /* 0x02100000d104783b */ /* 0x000f280000004200 */
[----:B------:R-:W4:Y:S01]  /*7390*/  LDSM.16.MT88.4 R24, [R209+0x23000] ;  /* 0x02300000d118783b */ /* 0x000f220000004200 */
[-C--:B------:R-:W-:Y:S06]  /*73a0*/  HMMA.16816.F32 R36, R28, R32.reuse, R36 ;  /* 0x000000201c24723c */ /* 0x080fec0000001824 */
[C---:B------:R-:W-:Y:S06]  /*73b0*/  HMMA.16816.F32 R40, R164.reuse, R32, R40 ;  /* 0x00000020a428723c */ /* 0x040fec0000001828 */
[-C--:B------:R-:W-:Y:S06]  /*73c0*/  HMMA.16816.F32 R44, R164, R34.reuse, R44 ;  /* 0x00000022a42c723c */ /* 0x080fec000000182c */
[C---:B------:R-:W-:Y:S01]  /*73d0*/  HMMA.16816.F32 R48, R28.reuse, R34, R48 ;  /* 0x000000221c30723c */ /* 0x040fe20000001830 */
[----:B------:R-:W-:Y:S05]  /*73e0*/  LDSM.16.MT88.4 R32, [R172+UR4+0xb000] ;  /* 0x00b00004ac20783b */ /* 0x000fea0008004200 */
[-C--:B-1----:R-:W-:Y:S06]  /*73f0*/  HMMA.16816.F32 R52, R28, R8.reuse, R52 ;  /* 0x000000081c34723c */ /* 0x082fec0000001834 */
[C---:B------:R-:W-:Y:S06]  /*7400*/  HMMA.16816.F32 R56, R164.reuse, R8, R56 ;  /* 0x00000008a438723c */ /* 0x040fec0000001838 */
[-C--:B------:R-:W-:Y:S06]  /*7410*/  HMMA.16816.F32 R60, R164, R10.reuse, R60 ;  /* 0x0000000aa43c723c */ /* 0x080fec000000183c */
[C---:B------:R-:W-:Y:S01]  /*7420*/  HMMA.16816.F32 R64, R28.reuse, R10, R64 ;  /* 0x0000000a1c40723c */ /* 0x040fe20000001840 */
[----:B------:R-:W1:Y:S05]  /*7430*/  LDSM.16.MT88.4 R8, [R176+0x1000] ;  /* 0x00100000b008783b */ /* 0x000e6a0000004200 */
[-C--:B--2---:R-:W-:Y:S06]  /*7440*/  HMMA.16816.F32 R68, R28, R16.reuse, R68 ;  /* 0x000000101c44723c */ /* 0x084fec0000001844 */
[C---:B------:R-:W-:Y:S06]  /*7450*/  HMMA.16816.F32 R72, R164.reuse, R16, R72 ;  /* 0x00000010a448723c */ /* 0x040fec0000001848 */
[-C--:B------:R-:W-:Y:S06]  /*7460*/  HMMA.16816.F32 R76, R164, R18.reuse, R76 ;  /* 0x00000012a44c723c */ /* 0x080fec000000184c */
[C---:B------:R-:W-:Y:S01]  /*7470*/  HMMA.16816.F32 R80, R28.reuse, R18, R80 ;  /* 0x000000121c50723c */ /* 0x040fe20000001850 */
[----:B------:R-:W-:Y:S05]  /*7480*/  LDSM.16.MT88.4 R16, [R209+0x21800] ;  /* 0x02180000d110783b */ /* 0x000fea0000004200 */
[-C--:B---3--:R-:W-:Y:S06]  /*7490*/  HMMA.16816.F32 R84, R28, R20.reuse, R84 ;  /* 0x000000141c54723c */ /* 0x088fec0000001854 */
[C---:B------:R-:W-:Y:S06]  /*74a0*/  HMMA.16816.F32 R88, R164.reuse, R20, R88 ;  /* 0x00000014a458723c */ /* 0x040fec0000001858 */
[-C--:B------:R-:W-:Y:S01]  /*74b0*/  HMMA.16816.F32 R92, R164, R22.reuse, R92 ;  /* 0x00000016a45c723c */ /* 0x080fe2000000185c */
[----:B------:R-:W-:Y:S04]  /*74c0*/  LDSM.16.MT88.4 R164, [R176+0x1800] ;  /* 0x00180000b0a4783b */ /* 0x000fe80000004200 */
[----:B------:R-:W-:Y:S01]  /*74d0*/  LDSM.16.MT88.4 R176, [R176+0x3800] ;  /* 0x00380000b0b0783b */ /* 0x000fe20000004200 */
[----:B------:R-:W-:Y:S03]  /*74e0*/  HMMA.16816.F32 R96, R28, R22, R96 ;  /* 0x000000161c60723c */ /* 0x000fe60000001860 */
[----:B------:R-:W2:Y:S03]  /*74f0*/  LDSM.16.MT88.4 R20, [R172+UR4+0x9800] ;  /* 0x00980004ac14783b */ /* 0x000ea60008004200 */
[-C--:B----4-:R-:W-:Y:S01]  /*7500*/  HMMA.16816.F32 R36, R4, R12.reuse, R36 ;  /* 0x0000000c0424723c */ /* 0x090fe20000001824 */
[----:B------:R-:W3:Y:S04]  /*7510*/  LDSM.16.MT88.4 R28, [R209+0x23800] ;  /* 0x02380000d11c783b */ /* 0x000ee80000004200 */
[----:B------:R-:W4:Y:S01]  /*7520*/  LDSM.16.MT88.4 R172, [R172+UR4+0xb800] ;  /* 0x00b80004acac783b */ /* 0x000f220008004200 */
[C---:B------:R-:W-:Y:S01]  /*7530*/  HMMA.16816.F32 R40, R24.reuse, R12, R40 ;  /* 0x0000000c1828723c */ /* 0x040fe20000001828 */
[----:B------:R-:W-:Y:S05]  /*7540*/  BAR.SYNC.DEFER_BLOCKING 0x0 ;  /* 0x0000000000007b1d */ /* 0x000fea0000010000 */
[-C--:B------:R-:W-:Y:S06]  /*7550*/  HMMA.16816.F32 R44, R24, R14.reuse, R44 ;  /* 0x0000000e182c723c */ /* 0x080fec000000182c */
[C---:B------:R-:W-:Y:S06]  /*7560*/  HMMA.16816.F32 R48, R4.reuse, R14, R48 ;  /* 0x0000000e0430723c */ /* 0x040fec0000001830 */
[-C--:B-1----:R-:W-:Y:S06]  /*7570*/  HMMA.16816.F32 R52, R4, R8.reuse, R52 ;  /* 0x000000080434723c */ /* 0x082fec0000001834 */
[C---:B------:R-:W-:Y:S06]  /*7580*/  HMMA.16816.F32 R56, R24.reuse, R8, R56 ;  /* 0x000000081838723c */ /* 0x040fec0000001838 */
[-C--:B------:R-:W-:Y:S06]  /*7590*/  HMMA.16816.F32 R60, R24, R10.reuse, R60 ;  /* 0x0000000a183c723c */ /* 0x080fec000000183c */
        /* <DEDUP_REMOVED lines=8> */
[----:B------:R-:W-:Y:S06]  /*7620*/  HMMA.16816.F32 R96, R4, R170, R96 ;  /* 0x000000aa0460723c */ /* 0x000fec0000001860 */
[-C--:B--2---:R-:W-:Y:S06]  /*7630*/  HMMA.16816.F32 R36, R16, R20.reuse, R36 ;  /* 0x000000141024723c */ /* 0x084fec0000001824 */
[C---:B---3--:R-:W-:Y:S06]  /*7640*/  HMMA.16816.F32 R40, R28.reuse, R20, R40 ;  /* 0x000000141c28723c */ /* 0x048fec0000001828 */
[-C--:B------:R-:W-:Y:S06]  /*7650*/  HMMA.16816.F32 R44, R28, R22.reuse, R44 ;  /* 0x000000161c2c723c */ /* 0x080fec000000182c */
[C---:B------:R-:W-:Y:S06]  /*7660*/  HMMA.16816.F32 R48, R16.reuse, R22, R48 ;  /* 0x000000161030723c */ /* 0x040fec0000001830 */
[-C--:B------:R-:W-:Y:S06]  /*7670*/  HMMA.16816.F32 R52, R16, R164.reuse, R52 ;  /* 0x000000a41034723c */ /* 0x080fec0000001834 */
[C---:B------:R-:W-:Y:S06]  /*7680*/  HMMA.16816.F32 R56, R28.reuse, R164, R56 ;  /* 0x000000a41c38723c */ /* 0x040fec0000001838 */
[-C--:B------:R-:W-:Y:S06]  /*7690*/  HMMA.16816.F32 R60, R28, R166.reuse, R60 ;  /* 0x000000a61c3c723c */ /* 0x080fec000000183c */
[C---:B------:R-:W-:Y:S06]  /*76a0*/  HMMA.16816.F32 R64, R16.reuse, R166, R64 ;  /* 0x000000a61040723c */ /* 0x040fec0000001840 */
[-C--:B----4-:R-:W-:Y:S06]  /*76b0*/  HMMA.16816.F32 R68, R16, R172.reuse, R68 ;  /* 0x000000ac1044723c */ /* 0x090fec0000001844 */
[C---:B------:R-:W-:Y:S06]  /*76c0*/  HMMA.16816.F32 R72, R28.reuse, R172, R72 ;  /* 0x000000ac1c48723c */ /* 0x040fec0000001848 */
        /* <DEDUP_REMOVED lines=8> */
[----:B------:R-:W-:Y:S11]  /*7750*/  @!P1 BRA `(.L_x_187) ;  /* 0x0000000000a09947 */ /* 0x000ff60003800000 */
[C---:B------:R-:W-:Y:S01]  /*7760*/  VIADD R0, R228.reuse, 0x40 ;  /* 0x00000040e4007836 */ /* 0x040fe20000000000 */
[----:B------:R-:W1:Y:S01]  /*7770*/  LDC R9, c[0x0][0x420] ;  /* 0x00010800ff097b82 */ /* 0x000e620000000800 */
[----:B------:R-:W-:Y:S03]  /*7780*/  ISETP.GE.AND P4, PT, R228, UR21, PT ;  /* 0x00000015e4007c0c */ /* 0x000fe6000bf86270 */
[----:B------:R-:W-:Y:S10]  /*7790*/  ISETP.GE.AND P3, PT, R0, UR21, PT ;  /* 0x0000001500007c0c */ /* 0x000ff4000bf66270 */
[----:B------:R-:W2:Y:S08]  /*77a0*/  @!P4 LDC R8, c[0x0][0x424] ;  /* 0x00010900ff08cb82 */ /* 0x000eb00000000800 */
[----:B------:R-:W3:Y:S01]  /*77b0*/  @!P3 LDC R0, c[0x0][0x424] ;  /* 0x00010900ff00bb82 */ /* 0x000ee20000000800 */
[C---:B-1----:R-:W-:Y:S05]  /*77c0*/  IMAD.U32 R3, R9.reuse, -0x40, RZ ;  /* 0xffffffc009037824 */ /* 0x042fea00078e00ff */
[----:B------:R-:W-:Y:S02]  /*77d0*/  SHF.R.S32.HI R7, RZ, 0x1f, R3 ;  /* 0x0000001fff077819 */ /* 0x000fe40000011403 */
[----:B------:R-:W-:Y:S02]  /*77e0*/  @!P3 LEA R5, P5, R9, R3, 0x5 ;  /* 0x000000030905b211 */ /* 0x000fe400078a28ff */
[CC--:B------:R-:W-:Y:S04]  /*77f0*/  LEA R2, P0, R3.reuse, R230.reuse, 0x1 ;  /* 0x000000e603027211 */ /* 0x0c0fe800078008ff */
[----:B------:R-:W-:Y:S02]  /*7800*/  LEA.HI.X.SX32 R3, R3, R231, 0x1, P0 ;  /* 0x000000e703037211 */ /* 0x000fe400000f0eff */
[----:B------:R-:W-:Y:S01]  /*7810*/  @!P3 LEA R4, P0, R5, R230, 0x1 ;  /* 0x000000e60504b211 */ /* 0x000fe200078008ff */
[----:B------:R-:W-:Y:S01]  /*7820*/  IMAD.MOV.U32 R230, RZ, RZ, R2 ;  /* 0x000000ffffe67224 */ /* 0x000fe200078e0002 */
[C---:B---3--:R-:W-:Y:S02]  /*7830*/  @!P3 LEA.HI.X R7, R9.reuse, R7, R0, 0x5, P5 ;  /* 0x000000070907b211 */ /* 0x048fe400028f2c00 */
[----:B------:R-:W-:Y:S02]  /*7840*/  LEA R0, R244, UR4, 0x1 ;  /* 0x00000004f4007c11 */ /* 0x000fe4000f8e08ff */
[----:B------:R-:W-:Y:S02]  /*7850*/  @!P4 LEA R6, P5, R9, R2, 0x6 ;  /* 0x000000020906c211 */ /* 0x000fe400078a30ff */
[----:B------:R-:W-:Y:S01]  /*7860*/  @!P3 LEA.HI.X R5, R5, R231, R7, 0x1, P0 ;  /* 0x000000e70505b211 */ /* 0x000fe200000f0c07 */
[----:B------:R1:W-:Y:S01]  /*7870*/  @P4 STS.128 [R0+0x8000], RZ ;  /* 0x008000ff00004388 */ /* 0x0003e20000000c00 */
[----:B--2---:R-:W-:Y:S01]  /*7880*/  @!P4 LEA.HI.X R7, R9, R3, R8, 0x6, P5 ;  /* 0x000000030907c211 */ /* 0x004fe200028f3408 */
[----:B------:R-:W-:Y:S02]  /*7890*/  IMAD.MOV.U32 R231, RZ, RZ, R3 ;  /* 0x000000ffffe77224 */ /* 0x000fe400078e0003 */
        /* <DEDUP_REMOVED lines=20> */
.L_x_187:
[----:B-1----:R-:W-:Y:S01]  /*79e0*/  LEA R0, R218, UR4, 0x1 ;  /* 0x00000004da007c11 */ /* 0x002fe2000f8e08ff */
[----:B------:R-:W-:Y:S01]  /*79f0*/  LDSM.16.MT88.4 R16, [R208] ;  /* 0x00000000d010783b */ /* 0x000fe20000004200 */
[----:B------:R-:W-:Y:S01]  /*7a00*/  USHF.L.U32 UR5, UR6, 0x3, URZ ;  /* 0x0000000306057899 */ /* 0x000fe2000800063f */
[----:B------:R-:W-:Y:S01]  /*7a10*/  IMAD.MOV.U32 R206, RZ, RZ, 0x40 ;  /* 0x00000040ffce7424 */ /* 0x000fe200078e00ff */
[----:B------:R-:W-:Y:S01]  /*7a20*/  USHF.L.U32 UR10, UR6, 0x4, URZ ;  /* 0x00000004060a7899 */ /* 0x000fe2000800063f */
[----:B------:R-:W1:Y:S01]  /*7a30*/  LDSM.16.M88.4 R32, [R0+0x1c000] ;  /* 0x01c000000020783b */ /* 0x000e620000000200 */
[----:B------:R-:W-:Y:S01]  /*7a40*/  IMAD.IADD R2, R217, 0x1, R0 ;  /* 0x00000001d9027824 */ /* 0x000fe200078e0200 */
[----:B------:R-:W-:Y:S01]  /*7a50*/  UIMAD UR7, UR6, 0x18, URZ ;  /* 0x00000018060778a4 */ /* 0x000fe2000f8e023f */
[----:B------:R-:W-:Y:S01]  /*7a60*/  SEL R211, R206, 0xffffffc0, !P2 ;  /* 0xffffffc0ced37807 */ /* 0x000fe20005000000 */
[----:B------:R-:W2:Y:S01]  /*7a70*/  LDSM.16.M88.4 R28, [R0+0x1d000] ;  /* 0x01d00000001c783b */ /* 0x000ea20000000200 */
[----:B------:R-:W-:Y:S02]  /*7a80*/  USHF.L.U32 UR9, UR6, 0x5, URZ ;  /* 0x0000000506097899 */ /* 0x000fe4000800063f */
[----:B------:R-:W-:Y:S01]  /*7a90*/  UIMAD UR8, UR6, 0x28, URZ ;  /* 0x00000028060878a4 */ /* 0x000fe2000f8e023f */
[----:B------:R-:W3:Y:S01]  /*7aa0*/  LDSM.16.MT88.4 R164, [R208+0x4000] ;  /* 0x00400000d0a4783b */ /* 0x000ee20000004200 */
[----:B------:R-:W-:Y:S03]  /*7ab0*/  UISETP.GT.AND UP2, UPT, UR11, UR23, UPT ;  /* 0x000000170b00728c */ /* 0x000fe6000bf44270 */
[----:B------:R-:W-:Y:S04]  /*7ac0*/  LDSM.16.MT88.4 R172, [R208+0x800] ;  /* 0x00080000d0ac783b */ /* 0x000fe80000004200 */
[----:B------:R-:W4:Y:S04]  /*7ad0*/  LDSM.16.M88.4 R168, [R2+0x1c000] ;  /* 0x01c0000002a8783b */ /* 0x000f280000000200 */
[----:B------:R-:W4:Y:S04]  /*7ae0*/  LDSM.16.M88.4 R176, [R2+0x1d000] ;  /* 0x01d0000002b0783b */ /* 0x000f280000000200 */
[----:B------:R-:W4:Y:S04]  /*7af0*/  LDSM.16.MT88.4 R180, [R208+0x4800] ;  /* 0x00480000d0b4783b */ /* 0x000f280000004200 */
[----:B------:R-:W-:Y:S04]  /*7b00*/  LDSM.16.M88.4 R184, [R205+0x1c000] ;  /* 0x01c00000cdb8783b */ /* 0x000fe80000000200 */
[----:B------:R-:W4:Y:S04]  /*7b10*/  LDSM.16.MT88.4 R188, [R208+0x1000] ;  /* 0x00100000d0bc783b */ /* 0x000f280000004200 */
[----:B------:R-:W4:Y:S01]  /*7b20*/  LDSM.16.M88.4 R192, [R205+0x1d000] ;  /* 0x01d00000cdc0783b */ /* 0x000f220000000200 */
[-C--:B-1----:R-:W-:Y:S03]  /*7b30*/  HMMA.16816.F32 R4, R32, R16.reuse, RZ ;  /* 0x000000102004723c */ /* 0x082fe600000018ff */
[----:B------:R-:W1:Y:S04]  /*7b40*/  LDSM.16.MT88.4 R196, [R208+0x5000] ;  /* 0x00500000d0c4783b */ /* 0x000e680000004200 */
[----:B------:R-:W-:Y:S01]  /*7b50*/  LDSM.16.M88.4 R200, [R204+0x1d000] ;  /* 0x01d00000ccc8783b */ /* 0x000fe20000000200 */
[C---:B--2---:R-:W-:Y:S06]  /*7b60*/  HMMA.16816.F32 R8, R28.reuse, R16, RZ ;  /* 0x000000101c08723c */ /* 0x044fec00000018ff */
[-C--:B------:R-:W-:Y:S06]  /*7b70*/  HMMA.16816.F32 R12, R28, R18.reuse, RZ ;  /* 0x000000121c0c723c */ /* 0x080fec00000018ff */
[C---:B------:R-:W-:Y:S06]  /*7b80*/  HMMA.16816.F32 R16, R32.reuse, R18, RZ ;  /* 0x000000122010723c */ /* 0x040fec00000018ff */
[-C--:B---3--:R-:W-:Y:S06]  /*7b90*/  HMMA.16816.F32 R20, R32, R164.reuse, RZ ;  /* 0x000000a42014723c */ /* 0x088fec00000018ff */
[C---:B------:R-:W-:Y:S06]  /*7ba0*/  HMMA.16816.F32 R24, R28.reuse, R164, RZ ;  /* 0x000000a41c18723c */ /* 0x040fec00000018ff */
[-C--:B------:R-:W-:Y:S06]  /*7bb0*/  HMMA.16816.F32 R28, R28, R166.reuse, RZ ;  /* 0x000000a61c1c723c */ /* 0x080fec00000018ff */
[----:B------:R-:W-:Y:S01]  /*7bc0*/  HMMA.16816.F32 R32, R32, R166, RZ ;  /* 0x000000a62020723c */ /* 0x000fe200000018ff */
[----:B------:R-:W-:Y:S05]  /*7bd0*/  LDSM.16.M88.4 R164, [R204+0x1c000] ;  /* 0x01c00000cca4783b */ /* 0x000fea0000000200 */
        /* <DEDUP_REMOVED lines=8> */
[----:B------:R-:W3:Y:S05]  /*7c60*/  LDSM.16.MT88.4 R176, [R208+0x5800] ;  /* 0x00580000d0b0783b */ /* 0x000eea0000004200 */
[----:B------:R-:W-:Y:S01]  /*7c70*/  HMMA.16816.F32 R32, R168, R182, R32 ;  /* 0x000000b6a820723c */ /* 0x000fe20000001820 */
[----:B------:R-:W-:Y:S04]  /*7c80*/  LDSM.16.MT88.4 R180, [R208+0x2000] ;  /* 0x00200000d0b4783b */ /* 0x000fe80000004200 */
[----:B------:R-:W4:Y:S01]  /*7c90*/  LDSM.16.M88.4 R168, [R0+0x1e000] ;  /* 0x01e0000000a8783b */ /* 0x000f220000000200 */
[-C--:B------:R-:W-:Y:S06]  /*7ca0*/  HMMA.16816.F32 R4, R184, R188.reuse, R4 ;  /* 0x000000bcb804723c */ /* 0x080fec0000001804 */
[C---:B------:R-:W-:Y:S06]  /*7cb0*/  HMMA.16816.F32 R8, R192.reuse, R188, R8 ;  /* 0x000000bcc008723c */ /* 0x040fec0000001808 */
[-C--:B------:R-:W-:Y:S06]  /*7cc0*/  HMMA.16816.F32 R12, R192, R190.reuse, R12 ;  /* 0x000000bec00c723c */ /* 0x080fec000000180c */
[C---:B------:R-:W-:Y:S01]  /*7cd0*/  HMMA.16816.F32 R16, R184.reuse, R190, R16 ;  /* 0x000000beb810723c */ /* 0x040fe20000001810 */
[----:B------:R2:W4:Y:S05]  /*7ce0*/  LDSM.16.M88.4 R188, [R0+0x1f000] ;  /* 0x01f0000000bc783b */ /* 0x00052a0000000200 */
[-C--:B-1----:R-:W-:Y:S06]  /*7cf0*/  HMMA.16816.F32 R20, R184, R196.reuse, R20 ;  /* 0x000000c4b814723c */ /* 0x082fec0000001814 */
[C---:B------:R-:W-:Y:S06]  /*7d00*/  HMMA.16816.F32 R24, R192.reuse, R196, R24 ;  /* 0x000000c4c018723c */ /* 0x040fec0000001818 */
[-C--:B------:R-:W-:Y:S01]  /*7d10*/  HMMA.16816.F32 R28, R192, R198.reuse, R28 ;  /* 0x000000c6c01c723c */ /* 0x080fe2000000181c */
[----:B------:R-:W1:Y:S05]  /*7d20*/  LDSM.16.MT88.4 R192, [R208+0x6000] ;  /* 0x00600000d0c0783b */ /* 0x000e6a0000004200 */
[----:B------:R-:W-:Y:S01]  /*7d30*/  HMMA.16816.F32 R32, R184, R198, R32 ;  /* 0x000000c6b820723c */ /* 0x000fe20000001820 */
[----:B------:R-:W-:Y:S01]  /*7d40*/  LDSM.16.MT88.4 R184, [R208+0x2800] ;  /* 0x00280000d0b8783b */ /* 0x000fe20000004200 */
[----:B--2---:R-:W-:Y:S03]  /*7d50*/  IMAD.U32 R0, RZ, RZ, UR5 ;  /* 0x00000005ff007e24 */ /* 0x004fe6000f8e00ff */
[----:B------:R-:W-:Y:S01]  /*7d60*/  LDSM.16.M88.4 R196, [R2+0x1f000] ;  /* 0x01f0000002c4783b */ /* 0x000fe20000000200 */
[-C--:B------:R-:W-:Y:S06]  /*7d70*/  HMMA.16816.F32 R4, R164, R172.reuse, R4 ;  /* 0x000000aca404723c */ /* 0x080fec0000001804 */
[C---:B------:R-:W-:Y:S06]  /*7d80*/  HMMA.16816.F32 R8, R200.reuse, R172, R8 ;  /* 0x000000acc808723c */ /* 0x040fec0000001808 */
[-C--:B------:R-:W-:Y:S06]  /*7d90*/  HMMA.16816.F32 R12, R200, R174.reuse, R12 ;  /* 0x000000aec80c723c */ /* 0x080fec000000180c */
[C---:B------:R-:W-:Y:S01]  /*7da0*/  HMMA.16816.F32 R16, R164.reuse, R174, R16 ;  /* 0x000000aea410723c */ /* 0x040fe20000001810 */
[----:B------:R2:W1:Y:S05]  /*7db0*/  LDSM.16.M88.4 R172, [R2+0x1e000] ;  /* 0x01e0000002ac783b */ /* 0x00046a0000000200 */
[-C--:B---3--:R-:W-:Y:S06]  /*7dc0*/  HMMA.16816.F32 R20, R164, R176.reuse, R20 ;  /* 0x000000b0a414723c */ /* 0x088fec0000001814 */
[C---:B------:R-:W-:Y:S06]  /*7dd0*/  HMMA.16816.F32 R24, R200.reuse, R176, R24 ;  /* 0x000000b0c818723c */ /* 0x040fec0000001818 */
[-C--:B------:R-:W-:Y:S01]  /*7de0*/  HMMA.16816.F32 R28, R200, R178.reuse, R28 ;  /* 0x000000b2c81c723c */ /* 0x080fe2000000181c */
[----:B------:R-:W3:Y:S05]  /*7df0*/  LDSM.16.MT88.4 R200, [R208+0x6800] ;  /* 0x00680000d0c8783b */ /* 0x000eea0000004200 */
[----:B------:R-:W-:Y:S01]  /*7e00*/  HMMA.16816.F32 R32, R164, R178, R32 ;  /* 0x000000b2a420723c */ /* 0x000fe20000001820 */
[----:B------:R-:W-:Y:S04]  /*7e10*/  LDSM.16.M88.4 R164, [R205+0x1e000] ;  /* 0x01e00000cda4783b */ /* 0x000fe80000000200 */
[----:B------:R-:W3:Y:S01]  /*7e20*/  LDSM.16.MT88.4 R176, [R208+0x3000] ;  /* 0x00300000d0b0783b */ /* 0x000ee20000004200 */
[-C--:B----4-:R-:W-:Y:S05]  /*7e30*/  HMMA.16816.F32 R4, R168, R180.reuse, R4 ;  /* 0x000000b4a804723c */ /* 0x090fea0000001804 */
[----:B--2---:R-:W-:Y:S01]  /*7e40*/  @P1 IADD3 R2, P0, R245, UR17, RZ ;  /* 0x00000011f5021c10 */ /* 0x004fe2000ff1e0ff */
[C---:B------:R-:W-:Y:S01]  /*7e50*/  HMMA.16816.F32 R8, R188.reuse, R180, R8 ;  /* 0x000000b4bc08723c */ /* 0x040fe20000001808 */
[----:B------:R-:W-:Y:S04]  /*7e60*/  @UP3 UIADD3 UR17, UP1, UR17, -0x100, URZ ;  /* 0xffffff0011113890 */ /* 0x000fe8000ff3e03f */
[----:B------:R-:W-:Y:S01]  /*7e70*/  @P1 IADD3.X R3, R246, UR16, RZ, P0, !PT ;  /* 0x00000010f6031c10 */ /* 0x000fe200087fe4ff */
[-C--:B------:R-:W-:Y:S01]  /*7e80*/  HMMA.16816.F32 R12, R188, R182.reuse, R12 ;  /* 0x000000b6bc0c723c */ /* 0x080fe2000000180c */
[----:B------:R-:W-:Y:S03]  /*7e90*/  @UP3 UIADD3.X UR16, UR16, -0x1, URZ, UP1, !UPT ;  /* 0xffffffff10103890 */ /* 0x000fe60008ffe43f */
[----:B------:R-:W5:Y:S02]  /*7ea0*/  @P1 LDG.E R242, desc[UR12][R2.64] ;  /* 0x0000000c02f21981 */ /* 0x000f64000c1e1900 */
[C---:B------:R-:W-:Y:S02]  /*7eb0*/  HMMA.16816.F32 R16, R168.reuse, R182, R16 ;  /* 0x000000b6a810723c */ /* 0x040fe40000001810 */
[----:B------:R-:W2:Y:S04]  /*7ec0*/  LDSM.16.M88.4 R180, [R205+0x1f000] ;  /* 0x01f00000cdb4783b */ /* 0x000ea80000000200 */
[-C--:B-1----:R-:W-:Y:S01]  /*7ed0*/  HMMA.16816.F32 R20, R168, R192.reuse, R20 ;  /* 0x000000c0a814723c */ /* 0x082fe20000001814 */
[----:B------:R-:W5:Y:S04]  /*7ee0*/  @P1 LDG.E R243, desc[UR12][R2.64+0x20] ;  /* 0x0000200c02f31981 */ /* 0x000f68000c1e1900 */
[----:B------:R-:W5:Y:S01]  /*7ef0*/  @P1 LDG.E R240, desc[UR12][R2.64+0x80] ;  /* 0x0000800c02f01981 */ /* 0x000f62000c1e1900 */
[C---:B------:R-:W-:Y:S03]  /*7f00*/  HMMA.16816.F32 R24, R188.reuse, R192, R24 ;  /* 0x000000c0bc18723c */ /* 0x040fe60000001818 */
[----:B------:R1:W5:Y:S03]  /*7f10*/  @P1 LDG.E R241, desc[UR12][R2.64+0xa0] ;  /* 0x0000a00c02f11981 */ /* 0x000366000c1e1900 */
[-C--:B------:R-:W-:Y:S01]  /*7f20*/  HMMA.16816.F32 R28, R188, R194.reuse, R28 ;  /* 0x000000c2bc1c723c */ /* 0x080fe2000000181c */
[----:B------:R-:W4:Y:S05]  /*7f30*/  LDSM.16.MT88.4 R188, [R208+0x7000] ;  /* 0x00700000d0bc783b */ /* 0x000f2a0000004200 */
[----:B------:R-:W-:Y:S01]  /*7f40*/  HMMA.16816.F32 R32, R168, R194, R32 ;  /* 0x000000c2a820723c */ /* 0x000fe20000001820 */
[----:B------:R-:W-:Y:S04]  /*7f50*/  LDSM.16.M88.4 R168, [R204+0x1e000] ;  /* 0x01e00000cca8783b */ /* 0x000fe80000000200 */
[----:B------:R-:W-:Y:S01]  /*7f60*/  LDSM.16.M88.4 R192, [R204+0x1f000] ;  /* 0x01f00000ccc0783b */ /* 0x000fe20000000200 */
[-C--:B------:R-:W-:Y:S06]  /*7f70*/  HMMA.16816.F32 R4, R172, R184.reuse, R4 ;  /* 0x000000b8ac04723c */ /* 0x080fec0000001804 */
[C---:B------:R-:W-:Y:S01]  /*7f80*/  HMMA.16816.F32 R8, R196.reuse, R184, R8 ;  /* 0x000000b8c408723c */ /* 0x040fe20000001808 */
[----:B-1----:R-:W-:Y:S05]  /*7f90*/  IMAD.U32 R2, RZ, RZ, UR5 ;  /* 0x00000005ff027e24 */ /* 0x002fea000f8e00ff */
[-C--:B------:R-:W-:Y:S05]  /*7fa0*/  HMMA.16816.F32 R12, R196, R186.reuse, R12 ;  /* 0x000000bac40c723c */ /* 0x080fea000000180c */
[-C--:B------:R-:W-:Y:S01]  /*7fb0*/  LEA R2, P0, R2, R220.reuse, 0x2 ;  /* 0x000000dc02027211 */ /* 0x080fe200078010ff */
[C---:B------:R-:W-:Y:S01]  /*7fc0*/  HMMA.16816.F32 R16, R172.reuse, R186, R16 ;  /* 0x000000baac10723c */ /* 0x040fe20000001810 */
[----:B------:R-:W1:Y:S04]  /*7fd0*/  LDSM.16.MT88.4 R184, [R208+0x3800] ;  /* 0x00380000d0b8783b */ /* 0x000e680000004200 */
[-C--:B------:R-:W-:Y:S01]  /*7fe0*/  LEA.HI.X.SX32 R3, R0, R221.reuse, 0x2, P0 ;  /* 0x000000dd00037211 */ /* 0x080fe200000f16ff */
[-C--:B---3--:R-:W-:Y:S01]  /*7ff0*/  HMMA.16816.F32 R20, R172, R200.reuse, R20 ;  /* 0x000000c8ac14723c */ /* 0x088fe20000001814 */
[----:B------:R-:W-:Y:S05]  /*8000*/  IMAD.U32 R0, RZ, RZ, UR7 ;  /* 0x00000007ff007e24 */ /* 0x000fea000f8e00ff */
[C---:B------:R-:W-:Y:S06]  /*8010*/  HMMA.16816.F32 R24, R196.reuse, R200, R24 ;  /* 0x000000c8c418723c */ /* 0x040fec0000001818 */
[-C--:B------:R-:W-:Y:S01]  /*8020*/  HMMA.16816.F32 R28, R196, R202.reuse, R28 ;  /* 0x000000cac41c723c */ /* 0x080fe2000000181c */
[----:B------:R-:W3:Y:S05]  /*8030*/  LDSM.16.MT88.4 R196, [R208+0x7800] ;  /* 0x00780000d0c4783b */ /* 0x000eea0000004200 */
[----:B------:R-:W-:Y:S01]  /*8040*/  HMMA.16816.F32 R32, R172, R202, R32 ;  /* 0x000000caac20723c */ /* 0x000fe20000001820 */
[----:B------:R-:W-:Y:S05]  /*8050*/  LDSM.16.MT88.4 R172, [R210+0x3800] ;  /* 0x00380000d2ac783b */ /* 0x000fea0000004200 */
[-C--:B------:R-:W-:Y:S06]  /*8060*/  HMMA.16816.F32 R4, R164, R176.reuse, R4 ;  /* 0x000000b0a404723c */ /* 0x080fec0000001804 */
[C---:B--2---:R-:W-:Y:S06]  /*8070*/  HMMA.16816.F32 R8, R180.reuse, R176, R8 ;  /* 0x000000b0b408723c */ /* 0x044fec0000001808 */
[-C--:B------:R-:W-:Y:S05]  /*8080*/  HMMA.16816.F32 R12, R180, R178.reuse, R12 ;  /* 0x000000b2b40c723c */ /* 0x080fea000000180c */
[----:B------:R-:W-:Y:S01]  /*8090*/  IMAD.IADD R176, R211, 0x1, R210 ;  /* 0x00000001d3b07824 */ /* 0x000fe200078e02d2 */
[C---:B------:R-:W-:Y:S06]  /*80a0*/  HMMA.16816.F32 R16, R164.reuse, R178, R16 ;  /* 0x000000b2a410723c */ /* 0x040fec0000001810 */
[-C--:B----4-:R-:W-:Y:S06]  /*80b0*/  HMMA.16816.F32 R20, R164, R188.reuse, R20 ;  /* 0x000000bca414723c */ /* 0x090fec0000001814 */
[C---:B------:R-:W-:Y:S06]  /*80c0*/  HMMA.16816.F32 R24, R180.reuse, R188, R24 ;  /* 0x000000bcb418723c */ /* 0x040fec0000001818 */
[-C--:B------:R-:W-:Y:S06]  /*80d0*/  HMMA.16816.F32 R28, R180, R190.reuse, R28 ;  /* 0x000000beb41c723c */ /* 0x080fec000000181c */
[----:B------:R-:W-:Y:S06]  /*80e0*/  HMMA.16816.F32 R32, R164, R190, R32 ;  /* 0x000000bea420723c */ /* 0x000fec0000001820 */
[-C--:B-1----:R-:W-:Y:S01]  /*80f0*/  HMMA.16816.F32 R4, R168, R184.reuse, R4 ;  /* 0x000000b8a804723c */ /* 0x082fe20000001804 */
[----:B------:R-:W-:Y:S04]  /*8100*/  IMAD.U32 R164, RZ, RZ, UR10 ;  /* 0x0000000affa47e24 */ /* 0x000fe8000f8e00ff */
[----:B------:R-:W-:Y:S01]  /*8110*/  IMAD.U32 R165, RZ, RZ, UR10 ;  /* 0x0000000affa57e24 */ /* 0x000fe2000f8e00ff */
[C---:B------:R-:W-:Y:S01]  /*8120*/  HMMA.16816.F32 R8, R192.reuse, R184, R8 ;  /* 0x000000b8c008723c */ /* 0x040fe20000001808 */
[----:B------:R-:W-:Y:S04]  /*8130*/  IMAD.U32 R166, RZ, RZ, UR9 ;  /* 0x00000009ffa67e24 */ /* 0x000fe8000f8e00ff */
[-C--:B------:R-:W-:Y:S01]  /*8140*/  LEA R164, P1, R164, R220.reuse, 0x2 ;  /* 0x000000dca4a47211 */ /* 0x080fe200078210ff */
[-C--:B------:R-:W-:Y:S05]  /*8150*/  HMMA.16816.F32 R12, R192, R186.reuse, R12 ;  /* 0x000000bac00c723c */ /* 0x080fea000000180c */
[-C--:B------:R-:W-:Y:S01]  /*8160*/  LEA.HI.X.SX32 R165, R165, R221.reuse, 0x2, P1 ;  /* 0x000000dda5a57211 */ /* 0x080fe200008f16ff */
[C---:B------:R-:W-:Y:S05]  /*8170*/  HMMA.16816.F32 R16, R168.reuse, R186, R16 ;  /* 0x000000baa810723c */ /* 0x040fea0000001810 */
[----:B------:R1:W-:Y:S01]  /*8180*/  REDG.E.ADD.F32.FTZ.RN.STRONG.GPU desc[UR12][R220.64], R4 ;  /* 0x00000004dc0079a6 */ /* 0x0003e2000c10f38c */
[-C--:B---3--:R-:W-:Y:S03]  /*8190*/  HMMA.16816.F32 R20, R168, R196.reuse, R20 ;  /* 0x000000c4a814723c */ /* 0x088fe60000001814 */
[----:B------:R-:W-:Y:S03]  /*81a0*/  REDG.E.ADD.F32.FTZ.RN.STRONG.GPU desc[UR12][R2.64], R5 ;  /* 0x00000005020079a6 */ /* 0x000fe6000c10f38c */
[C---:B------:R-:W-:Y:S01]  /*81b0*/  HMMA.16816.F32 R24, R192.reuse, R196, R24 ;  /* 0x000000c4c018723c */ /* 0x040fe20000001818 */
[----:B------:R2:W-:Y:S05]  /*81c0*/  REDG.E.ADD.F32.FTZ.RN.STRONG.GPU desc[UR12][R164.64], R6 ;  /* 0x00000006a40079a6 */ /* 0x0005ea000c10f38c */
[-C--:B------:R-:W-:Y:S06]  /*81d0*/  HMMA.16816.F32 R28, R192, R198.reuse, R28 ;  /* 0x000000c6c01c723c */ /* 0x080fec000000181c */
[----:B------:R-:W-:Y:S01]  /*81e0*/  HMMA.16816.F32 R32, R168, R198, R32 ;  /* 0x000000c6a820723c */ /* 0x000fe20000001820 */
[----:B------:R-:W-:Y:S01]  /*81f0*/  LDSM.16.MT88.4 R168, [R176+0x3000] ;  /* 0x00300000b0a8783b */ /* 0x000fe20000004200 */
[----:B-1----:R-:W-:Y:S01]  /*8200*/  IMAD.U32 R4, RZ, RZ, UR7 ;  /* 0x00000007ff047e24 */ /* 0x002fe2000f8e00ff */
[----:B------:R-:W-:Y:S02]  /*8210*/  UIMAD UR7, UR6, 0x30, URZ ;  /* 0x00000030060778a4 */ /* 0x000fe4000f8e023f */
[----:B------:R-:W-:Y:S02]  /*8220*/  UIMAD UR6, UR6, 0x38, URZ ;  /* 0x00000038060678a4 */ /* 0x000fe4000f8e023f */
[-C--:B------:R-:W-:Y:S01]  /*8230*/  LEA R4, P0, R4, R220.reuse, 0x2 ;  /* 0x000000dc04047211 */ /* 0x080fe200078010ff */
[----:B--2---:R-:W-:Y:S03]  /*8240*/  IMAD.U32 R164, RZ, RZ, UR8 ;  /* 0x00000008ffa47e24 */ /* 0x004fe6000f8e00ff */
[-C--:B------:R-:W-:Y:S01]  /*8250*/  LEA.HI.X.SX32 R5, R0, R221.reuse, 0x2, P0 ;  /* 0x000000dd00057211 */ /* 0x080fe200000f16ff */
[----:B------:R-:W-:Y:S01]  /*8260*/  IMAD.U32 R0, RZ, RZ, UR9 ;  /* 0x00000009ff007e24 */ /* 0x000fe2000f8e00ff */
[-C--:B------:R-:W-:Y:S01]  /*8270*/  LEA R166, P0, R166, R220.reuse, 0x2 ;  /* 0x000000dca6a67211 */ /* 0x080fe200078010ff */
[----:B------:R-:W-:Y:S01]  /*8280*/  IMAD.U32 R6, RZ, RZ, UR7 ;  /* 0x00000007ff067e24 */ /* 0x000fe2000f8e00ff */
[-C--:B------:R-:W-:Y:S01]  /*8290*/  LEA R164, P3, R164, R220.reuse, 0x2 ;  /* 0x000000dca4a47211 */ /* 0x080fe200078610ff */
[----:B------:R1:W-:Y:S01]  /*82a0*/  REDG.E.ADD.F32.FTZ.RN.STRONG.GPU desc[UR12][R4.64], R7 ;  /* 0x00000007040079a6 */ /* 0x0003e2000c10f38c */
[-C--:B------:R-:W-:Y:S01]  /*82b0*/  LEA.HI.X.SX32 R167, R0, R221.reuse, 0x2, P0 ;  /* 0x000000dd00a77211 */ /* 0x080fe200000f16ff */
[----:B------:R-:W-:Y:S01]  /*82c0*/  IMAD.U32 R0, RZ, RZ, UR6 ;  /* 0x00000006ff007e24 */ /* 0x000fe2000f8e00ff */
[-C--:B------:R-:W-:Y:S03]  /*82d0*/  LEA R6, P1, R6, R220.reuse, 0x2 ;  /* 0x000000dc06067211 */ /* 0x080fe600078210ff */
[----:B------:R2:W-:Y:S01]  /*82e0*/  REDG.E.ADD.F32.FTZ.RN.STRONG.GPU desc[UR12][R166.64], R8 ;  /* 0x00000008a60079a6 */ /* 0x0005e2000c10f38c */
[----:B-1----:R-:W-:Y:S02]  /*82f0*/  IMAD.U32 R7, RZ, RZ, UR8 ;  /* 0x00000008ff077e24 */ /* 0x002fe4000f8e00ff */
[----:B------:R-:W-:Y:S02]  /*8300*/  IMAD.U32 R4, RZ, RZ, UR6 ;  /* 0x00000006ff047e24 */ /* 0x000fe4000f8e00ff */
[----:B------:R-:W-:Y:S01]  /*8310*/  IMAD.U32 R5, RZ, RZ, UR7 ;  /* 0x00000007ff057e24 */ /* 0x000fe2000f8e00ff */
[-C--:B------:R-:W-:Y:S01]  /*8320*/  LEA.HI.X.SX32 R165, R7, R221.reuse, 0x2, P3 ;  /* 0x000000dd07a57211 */ /* 0x080fe200018f16ff */
[----:B------:R-:W-:Y:S01]  /*8330*/  UIADD3 UR7, UR10, 0x20, URZ ;  /* 0x000000200a077890 */ /* 0x000fe2000fffe03f */
[-C--:B------:R-:W-:Y:S02]  /*8340*/  LEA R4, P0, R4, R220.reuse, 0x2 ;  /* 0x000000dc04047211 */ /* 0x080fe400078010ff */
[-C--:B------:R-:W-:Y:S01]  /*8350*/  LEA.HI.X.SX32 R7, R5, R221.reuse, 0x2, P1 ;  /* 0x000000dd05077211 */ /* 0x080fe200008f16ff */
[----:B------:R1:W-:Y:S01]  /*8360*/  REDG.E.ADD.F32.FTZ.RN.STRONG.GPU desc[UR12][R164.64], R9 ;  /* 0x00000009a40079a6 */ /* 0x0003e2000c10f38c */
[-C--:B------:R-:W-:Y:S01]  /*8370*/  LEA.HI.X.SX32 R5, R0, R221.reuse, 0x2, P0 ;  /* 0x000000dd00057211 */ /* 0x080fe200000f16ff */
[----:B------:R-:W-:Y:S01]  /*8380*/  UIADD3 UR6, UR5, UR7, URZ ;  /* 0x0000000705067290 */ /* 0x000fe2000fffe03f */
[----:B--2---:R-:W-:Y:S01]  /*8390*/  IMAD.U32 R8, RZ, RZ, UR7 ;  /* 0x00000007ff087e24 */ /* 0x004fe2000f8e00ff */
[----:B------:R2:W-:Y:S01]  /*83a0*/  REDG.E.ADD.F32.FTZ.RN.STRONG.GPU desc[UR12][R6.64], R10 ;  /* 0x0000000a060079a6 */ /* 0x0005e2000c10f38c */
[----:B------:R-:W-:Y:S01]  /*83b0*/  IMAD.U32 R0, RZ, RZ, UR7 ;  /* 0x00000007ff007e24 */ /* 0x000fe2000f8e00ff */
[----:B------:R-:W-:Y:S02]  /*83c0*/  UIADD3 UR8, UR5, UR6, URZ ;  /* 0x0000000605087290 */ /* 0x000fe4000fffe03f */
[----:B------:R3:W-:Y:S01]  /*83d0*/  REDG.E.ADD.F32.FTZ.RN.STRONG.GPU desc[UR12][R4.64], R11 ;  /* 0x0000000b040079a6 */ /* 0x0007e2000c10f38c */
[-C--:B------:R-:W-:Y:S01]  /*83e0*/  LEA R8, P0, R8, R220.reuse, 0x2 ;  /* 0x000000dc08087211 */ /* 0x080fe200078010ff */
[----:B------:R-:W-:Y:S02]  /*83f0*/  UIADD3 UR7, UR5, UR8, URZ ;  /* 0x0000000805077290 */ /* 0x000fe4000fffe03f */
[----:B------:R-:W-:Y:S04]  /*8400*/  REDG.E.ADD.F32.FTZ.RN.STRONG.GPU desc[UR12][R220.64+0x80], R16 ;  /* 0x00008010dc0079a6 */ /* 0x000fe8000c10f38c */
[----:B------:R-:W-:Y:S04]  /*8410*/  REDG.E.ADD.F32.FTZ.RN.STRONG.GPU desc[UR12][R2.64+0x80], R17 ;  /* 0x00008011020079a6 */ /* 0x000fe8000c10f38c */
[----:B------:R-:W-:Y:S01]  /*8420*/  LDSM.16.MT88.4 R164, [R209+0x1e800] ;  /* 0x01e80000d1a4783b */ /* 0x000fe20000004200 */
[-C--:B-1----:R-:W-:Y:S01]  /*8430*/  LEA.HI.X.SX32 R9, R0, R221.reuse, 0x2, P0 ;  /* 0x000000dd00097211 */ /* 0x082fe200000f16ff */
[----:B------:R-:W-:Y:S02]  /*8440*/  IMAD.U32 R0, RZ, RZ, UR8 ;  /* 0x00000008ff007e24 */ /* 0x000fe4000f8e00ff */
[----:B--2---:R-:W-:Y:S02]  /*8450*/  IMAD.U32 R6, RZ, RZ, UR6 ;  /* 0x00000006ff067e24 */ /* 0x004fe4000f8e00ff */
[----:B------:R1:W-:Y:S01]  /*8460*/  REDG.E.ADD.F32.FTZ.RN.STRONG.GPU desc[UR12][R8.64], R18 ;  /* 0x00000012080079a6 */ /* 0x0003e2000c10f38c */
[----:B---3--:R-:W-:Y:S02]  /*8470*/  IMAD.U32 R5, RZ, RZ, UR6 ;  /* 0x00000006ff057e24 */ /* 0x008fe4000f8e00ff */
[-C--:B------:R-:W-:Y:S01]  /*8480*/  LEA R6, P1, R6, R220.reuse, 0x2 ;  /* 0x000000dc06067211 */ /* 0x080fe200078210ff */
[----:B------:R-:W-:Y:S01]  /*8490*/  IMAD.U32 R4, RZ, RZ, UR8 ;  /* 0x00000008ff047e24 */ /* 0x000fe2000f8e00ff */
[----:B------:R-:W-:Y:S02]  /*84a0*/  UIADD3 UR6, UR5, UR7, URZ ;  /* 0x0000000705067290 */ /* 0x000fe4000fffe03f */
[-C--:B------:R-:W-:Y:S02]  /*84b0*/  LEA.HI.X.SX32 R7, R5, R221.reuse, 0x2, P1 ;  /* 0x000000dd05077211 */ /* 0x080fe400008f16ff */
[-C--:B------:R-:W-:Y:S01]  /*84c0*/  LEA R4, P0, R4, R220.reuse, 0x2 ;  /* 0x000000dc04047211 */ /* 0x080fe200078010ff */
[----:B------:R-:W-:Y:S02]  /*84d0*/  UIADD3 UR8, UR5, UR6, URZ ;  /* 0x0000000605087290 */ /* 0x000fe4000fffe03f */
[----:B------:R2:W-:Y:S01]  /*84e0*/  REDG.E.ADD.F32.FTZ.RN.STRONG.GPU desc[UR12][R6.64], R19 ;  /* 0x00000013060079a6 */ /* 0x0005e2000c10f38c */
[-C--:B------:R-:W-:Y:S01]  /*84f0*/  LEA.HI.X.SX32 R5, R0, R221.reuse, 0x2, P0 ;  /* 0x000000dd00057211 */ /* 0x080fe200000f16ff */
[----:B------:R-:W-:Y:S02]  /*8500*/  IMAD.U32 R0, RZ, RZ, UR7 ;  /* 0x00000007ff007e24 */ /* 0x000fe4000f8e00ff */
[----:B------:R-:W-:Y:S04]  /*8510*/  LDSM.16.MT88.4 R16, [R176] ;  /* 0x00000000b010783b */ /* 0x000fe80000004200 */
[----:B------:R3:W-:Y:S01]  /*8520*/  REDG.E.ADD.F32.FTZ.RN.STRONG.GPU desc[UR12][R4.64], R12 ;  /* 0x0000000c040079a6 */ /* 0x0007e2000c10f38c */
[----:B-1----:R-:W-:Y:S05]  /*8530*/  IMAD.U32 R8, RZ, RZ, UR7 ;  /* 0x00000007ff087e24 */ /* 0x002fea000f8e00ff */
[-C--:B------:R-:W-:Y:S04]  /*8540*/  LEA R8, P0, R8, R220.reuse, 0x2 ;  /* 0x000000dc08087211 */ /* 0x080fe800078010ff */
[-C--:B------:R-:W-:Y:S01]  /*8550*/  LEA.HI.X.SX32 R9, R0, R221.reuse, 0x2, P0 ;  /* 0x000000dd00097211 */ /* 0x080fe200000f16ff */
[----:B------:R-:W-:Y:S02]  /*8560*/  IMAD.U32 R0, RZ, RZ, UR8 ;  /* 0x00000008ff007e24 */ /* 0x000fe4000f8e00ff */
[----:B--2---:R-:W-:Y:S02]  /*8570*/  IMAD.U32 R6, RZ, RZ, UR6 ;  /* 0x00000006ff067e24 */ /* 0x004fe4000f8e00ff */
[----:B------:R-:W-:Y:S03]  /*8580*/  REDG.E.ADD.F32.FTZ.RN.STRONG.GPU desc[UR12][R8.64], R13 ;  /* 0x0000000d080079a6 */ /* 0x000fe6000c10f38c */
[-C--:B------:R-:W-:Y:S01]  /*8590*/  LEA R6, P1, R6, R220.reuse, 0x2 ;  /* 0x000000dc06067211 */ /* 0x080fe200078210ff */
[----:B---3--:R-:W-:Y:S01]  /*85a0*/  IMAD.U32 R5, RZ, RZ, UR6 ;  /* 0x00000006ff057e24 */ /* 0x008fe2000f8e00ff */
[----:B------:R-:W-:Y:S01]  /*85b0*/  UIADD3 UR6, UR10, 0x40, URZ ;  /* 0x000000400a067890 */ /* 0x000fe2000fffe03f */
[----:B------:R-:W-:Y:S03]  /*85c0*/  IMAD.U32 R4, RZ, RZ, UR8 ;  /* 0x00000008ff047e24 */ /* 0x000fe6000f8e00ff */
[-C--:B------:R-:W-:Y:S01]  /*85d0*/  LEA.HI.X.SX32 R7, R5, R221.reuse, 0x2, P1 ;  /* 0x000000dd05077211 */ /* 0x080fe200008f16ff */
[----:B------:R-:W-:Y:S01]  /*85e0*/  UIADD3 UR7, UR5, UR6, URZ ;  /* 0x0000000605077290 */ /* 0x000fe2000fffe03f */
[-C--:B------:R-:W-:Y:S03]  /*85f0*/  LEA R4, P0, R4, R220.reuse, 0x2 ;  /* 0x000000dc04047211 */ /* 0x080fe600078010ff */
[----:B------:R1:W-:Y:S01]  /*8600*/  REDG.E.ADD.F32.FTZ.RN.STRONG.GPU desc[UR12][R6.64], R14 ;  /* 0x0000000e060079a6 */ /* 0x0003e2000c10f38c */
[-C--:B------:R-:W-:Y:S01]  /*8610*/  LEA.HI.X.SX32 R5, R0, R221.reuse, 0x2, P0 ;  /* 0x000000dd00057211 */ /* 0x080fe200000f16ff */
[----:B------:R-:W-:Y:S04]  /*8620*/  IMAD.U32 R0, RZ, RZ, UR6 ;  /* 0x00000006ff007e24 */ /* 0x000fe8000f8e00ff */
[----:B------:R2:W-:Y:S04]  /*8630*/  REDG.E.ADD.F32.FTZ.RN.STRONG.GPU desc[UR12][R4.64], R15 ;  /* 0x0000000f040079a6 */ /* 0x0005e8000c10f38c */
[----:B------:R-:W-:Y:S04]  /*8640*/  REDG.E.ADD.F32.FTZ.RN.STRONG.GPU desc[UR12][R220.64+0x100], R20 ;  /* 0x00010014dc0079a6 */ /* 0x000fe8000c10f38c */
[----:B------:R-:W-:Y:S04]  /*8650*/  REDG.E.ADD.F32.FTZ.RN.STRONG.GPU desc[UR12][R2.64+0x100], R21 ;  /* 0x00010015020079a6 */ /* 0x000fe8000c10f38c */
[----:B------:R-:W-:Y:S01]  /*8660*/  LDSM.16.MT88.4 R12, [R209+0x1e000] ;  /* 0x01e00000d10c783b */ /* 0x000fe20000004200 */
[----:B-1----:R-:W-:Y:S01]  /*8670*/  IMAD.U32 R6, RZ, RZ, UR6 ;  /* 0x00000006ff067e24 */ /* 0x002fe2000f8e00ff */
[----:B------:R-:W-:Y:S04]  /*8680*/  UIADD3 UR6, UR5, UR7, URZ ;  /* 0x0000000705067290 */ /* 0x000fe8000fffe03f */
[-C--:B------:R-:W-:Y:S01]  /*8690*/  LEA R6, P0, R6, R220.reuse, 0x2 ;  /* 0x000000dc06067211 */ /* 0x080fe200078010ff */
[----:B--2---:R-:W-:Y:S02]  /*86a0*/  IMAD.U32 R4, RZ, RZ, UR7 ;  /* 0x00000007ff047e24 */ /* 0x004fe4000f8e00ff */
[----:B------:R-:W-:Y:S01]  /*86b0*/  IMAD.U32 R5, RZ, RZ, UR7 ;  /* 0x00000007ff057e24 */ /* 0x000fe2000f8e00ff */
[-C--:B------:R-:W-:Y:S01]  /*86c0*/  LEA.HI.X.SX32 R7, R0, R221.reuse, 0x2, P0 ;  /* 0x000000dd00077211 */ /* 0x080fe200000f16ff */
[----:B------:R-:W-:Y:S01]  /*86d0*/  UIADD3 UR7, UR5, UR6, URZ ;  /* 0x0000000605077290 */ /* 0x000fe2000fffe03f */
[-C--:B------:R-:W-:Y:S01]  /*86e0*/  LEA R4, P0, R4, R220.reuse, 0x2 ;  /* 0x000000dc04047211 */ /* 0x080fe200078010ff */
[----:B------:R-:W-:Y:S02]  /*86f0*/  IMAD.U32 R10, RZ, RZ, UR6 ;  /* 0x00000006ff0a7e24 */ /* 0x000fe4000f8e00ff */
[----:B------:R1:W-:Y:S01]  /*8700*/  REDG.E.ADD.F32.FTZ.RN.STRONG.GPU desc[UR12][R6.64], R22 ;  /* 0x00000016060079a6 */ /* 0x0003e2000c10f38c */
[-C--:B------:R-:W-:Y:S01]  /*8710*/  LEA.HI.X.SX32 R5, R5, R221.reuse, 0x2, P0 ;  /* 0x000000dd05057211 */ /* 0x080fe200000f16ff */
[----:B------:R-:W-:Y:S01]  /*8720*/  IMAD.U32 R0, RZ, RZ, UR6 ;  /* 0x00000006ff007e24 */ /* 0x000fe2000f8e00ff */
[----:B------:R-:W-:Y:S01]  /*8730*/  UIADD3 UR6, UR5, UR7, URZ ;  /* 0x0000000705067290 */ /* 0x000fe2000fffe03f */
[----:B------:R-:W-:Y:S01]  /*8740*/  IMAD.U32 R9, RZ, RZ, UR7 ;  /* 0x00000007ff097e24 */ /* 0x000fe2000f8e00ff */
[-C--:B------:R-:W-:Y:S01]  /*8750*/  LEA R10, P0, R10, R220.reuse, 0x2 ;  /* 0x000000dc0a0a7211 */ /* 0x080fe200078010ff */
[----:B------:R2:W-:Y:S01]  /*8760*/  REDG.E.ADD.F32.FTZ.RN.STRONG.GPU desc[UR12][R4.64], R23 ;  /* 0x00000017040079a6 */ /* 0x0005e2000c10f38c */
[----:B------:R-:W-:Y:S02]  /*8770*/  UIADD3 UR7, UR5, UR6, URZ ;  /* 0x0000000605077290 */ /* 0x000fe4000fffe03f */
[-C--:B------:R-:W-:Y:S01]  /*8780*/  LEA.HI.X.SX32 R11, R0, R221.reuse, 0x2, P0 ;  /* 0x000000dd000b7211 */ /* 0x080fe200000f16ff */
[----:B------:R-:W-:Y:S01]  /*8790*/  LDSM.16.MT88.4 R20, [R210+0x2000] ;  /* 0x00200000d214783b */ /* 0x000fe20000004200 */
[CC--:B------:R-:W-:Y:S02]  /*87a0*/  LEA R8, P1, R9.reuse, R220.reuse, 0x2 ;  /* 0x000000dc09087211 */ /* 0x0c0fe400078210ff */
[----:B------:R-:W-:Y:S01]  /*87b0*/  IMAD.U32 R0, RZ, RZ, UR7 ;  /* 0x00000007ff007e24 */ /* 0x000fe2000f8e00ff */
[----:B------:R-:W-:Y:S01]  /*87c0*/  REDG.E.ADD.F32.FTZ.RN.STRONG.GPU desc[UR12][R10.64], R24 ;  /* 0x000000180a0079a6 */ /* 0x000fe2000c10f38c */
[-C--:B------:R-:W-:Y:S01]  /*87d0*/  LEA.HI.X.SX32 R9, R9, R221.reuse, 0x2, P1 ;  /* 0x000000dd09097211 */ /* 0x080fe200008f16ff */
[----:B------:R-:W-:Y:S04]  /*87e0*/  UIADD3 UR7, UR10, 0x60, URZ ;  /* 0x000000600a077890 */ /* 0x000fe8000fffe03f */
[----:B------:R-:W-:Y:S01]  /*87f0*/  REDG.E.ADD.F32.FTZ.RN.STRONG.GPU desc[UR12][R8.64], R25 ;  /* 0x00000019080079a6 */ /* 0x000fe2000c10f38c */
[----:B-1----:R-:W-:Y:S01]  /*8800*/  IMAD.U32 R7, RZ, RZ, UR6 ;  /* 0x00000006ff077e24 */ /* 0x002fe2000f8e00ff */
[----:B------:R-:W-:Y:S04]  /*8810*/  UIADD3 UR6, UR5, UR7, URZ ;  /* 0x0000000705067290 */ /* 0x000fe8000fffe03f */
[CC--:B------:R-:W-:Y:S01]  /*8820*/  LEA R6, P0, R7.reuse, R220.reuse, 0x2 ;  /* 0x000000dc07067211 */ /* 0x0c0fe200078010ff */
[----:B------:R-:W-:Y:S03]  /*8830*/  UIADD3 UR8, UR5, UR6, URZ ;  /* 0x0000000605087290 */ /* 0x000fe6000fffe03f */
[-C--:B------:R-:W-:Y:S02]  /*8840*/  LEA.HI.X.SX32 R7, R7, R221.reuse, 0x2, P0 ;  /* 0x000000dd07077211 */ /* 0x080fe400000f16ff */
[CC--:B--2---:R-:W-:Y:S03]  /*8850*/  LEA R4, P0, R0.reuse, R220.reuse, 0x2 ;  /* 0x000000dc00047211 */ /* 0x0c4fe600078010ff */
[----:B------:R1:W-:Y:S01]  /*8860*/  REDG.E.ADD.F32.FTZ.RN.STRONG.GPU desc[UR12][R6.64], R26 ;  /* 0x0000001a060079a6 */ /* 0x0003e2000c10f38c */
[-C--:B------:R-:W-:Y:S01]  /*8870*/  LEA.HI.X.SX32 R5, R0, R221.reuse, 0x2, P0 ;  /* 0x000000dd00057211 */ /* 0x080fe200000f16ff */
[----:B------:R-:W-:Y:S01]  /*8880*/  IMAD.U32 R0, RZ, RZ, UR7 ;  /* 0x00000007ff007e24 */ /* 0x000fe2000f8e00ff */
[----:B------:R-:W-:Y:S03]  /*8890*/  UIADD3 UR7, UR5, UR8, URZ ;  /* 0x0000000805077290 */ /* 0x000fe6000fffe03f */
[----:B------:R2:W-:Y:S04]  /*88a0*/  REDG.E.ADD.F32.FTZ.RN.STRONG.GPU desc[UR12][R4.64], R27 ;  /* 0x0000001b040079a6 */ /* 0x0005e8000c10f38c */
[----:B------:R-:W-:Y:S04]  /*88b0*/  REDG.E.ADD.F32.FTZ.RN.STRONG.GPU desc[UR12][R220.64+0x180], R32 ;  /* 0x00018020dc0079a6 */ /* 0x000fe8000c10f38c */
[----:B------:R3:W-:Y:S04]  /*88c0*/  REDG.E.ADD.F32.FTZ.RN.STRONG.GPU desc[UR12][R2.64+0x180], R33 ;  /* 0x00018021020079a6 */ /* 0x0007e8000c10f38c */
[----:B------:R-:W-:Y:S01]  /*88d0*/  LDSM.16.MT88.4 R24, [R176+0x2000] ;  /* 0x00200000b018783b */ /* 0x000fe20000004200 */
[----:B-1----:R-:W-:Y:S01]  /*88e0*/  IMAD.U32 R6, RZ, RZ, UR6 ;  /* 0x00000006ff067e24 */ /* 0x002fe2000f8e00ff */
[----:B------:R-:W-:Y:S01]  /*88f0*/  UIADD3 UR6, UR5, UR7, URZ ;  /* 0x0000000705067290 */ /* 0x000fe2000fffe03f */
[----:B------:R-:W-:Y:S03]  /*8900*/  IMAD.U32 R7, RZ, RZ, UR7 ;  /* 0x00000007ff077e24 */ /* 0x000fe6000f8e00ff */
[----:B------:R-:W-:Y:S01]  /*8910*/  UIADD3 UR5, UR5, UR6, URZ ;  /* 0x0000000605057290 */ /* 0x000fe2000fffe03f */
[CC--:B--2---:R-:W-:Y:S04]  /*8920*/  LEA R4, P0, R0.reuse, R220.reuse, 0x2 ;  /* 0x000000dc00047211 */ /* 0x0c4fe800078010ff */
[-C--:B------:R-:W-:Y:S01]  /*8930*/  LEA.HI.X.SX32 R5, R0, R221.reuse, 0x2, P0 ;  /* 0x000000dd00057211 */ /* 0x080fe200000f16ff */
[----:B------:R-:W-:Y:S01]  /*8940*/  IMAD.U32 R0, RZ, RZ, UR8 ;  /* 0x00000008ff007e24 */ /* 0x000fe2000f8e00ff */
[CC--:B------:R-:W-:Y:S01]  /*8950*/  LEA R10, P0, R6.reuse, R220.reuse, 0x2 ;  /* 0x000000dc060a7211 */ /* 0x0c0fe200078010ff */
[----:B---3--:R-:W-:Y:S02]  /*8960*/  IMAD.U32 R3, RZ, RZ, UR5 ;  /* 0x00000005ff037e24 */ /* 0x008fe4000f8e00ff */
[----:B------:R1:W-:Y:S01]  /*8970*/  REDG.E.ADD.F32.FTZ.RN.STRONG.GPU desc[UR12][R4.64], R34 ;  /* 0x00000022040079a6 */ /* 0x0003e2000c10f38c */
[-C--:B------:R-:W-:Y:S01]  /*8980*/  LEA.HI.X.SX32 R11, R6, R221.reuse, 0x2, P0 ;  /* 0x000000dd060b7211 */ /* 0x080fe200000f16ff */
[----:B------:R-:W-:Y:S01]  /*8990*/  ULOP3.LUT UR5, UR11, 0x1, URZ, 0xc0, !UPT ;  /* 0x000000010b057892 */ /* 0x000fe2000f8ec03f */
[CC--:B------:R-:W-:Y:S02]  /*89a0*/  LEA R8, P0, R0.reuse, R220.reuse, 0x2 ;  /* 0x000000dc00087211 */ /* 0x0c0fe400078010ff */
[CC--:B------:R-:W-:Y:S01]  /*89b0*/  LEA R6, P3, R7.reuse, R220.reuse, 0x2 ;  /* 0x000000dc07067211 */ /* 0x0c0fe200078610ff */
[----:B------:R-:W-:Y:S01]  /*89c0*/  REDG.E.ADD.F32.FTZ.RN.STRONG.GPU desc[UR12][R10.64], R35 ;  /* 0x000000230a0079a6 */ /* 0x000fe2000c10f38c */
[-C--:B------:R-:W-:Y:S01]  /*89d0*/  LEA.HI.X.SX32 R9, R0, R221.reuse, 0x2, P0 ;  /* 0x000000dd00097211 */ /* 0x080fe200000f16ff */
[C---:B------:R-:W-:Y:S01]  /*89e0*/  VIADD R0, R210.reuse, 0xffffc000 ;  /* 0xffffc000d2007836 */ /* 0x040fe20000000000 */
[-C--:B------:R-:W-:Y:S01]  /*89f0*/  LEA.HI.X.SX32 R7, R7, R221.reuse, 0x2, P3 ;  /* 0x000000dd07077211 */ /* 0x080fe200018f16ff */
[----:B------:R-:W-:Y:S01]  /*8a00*/  LDSM.16.MT88.4 R32, [R209+0x1c800] ;  /* 0x01c80000d120783b */ /* 0x000fe20000004200 */
[CC--:B------:R-:W-:Y:S01]  /*8a10*/  LEA R2, P0, R3.reuse, R220.reuse, 0x2 ;  /* 0x000000dc03027211 */ /* 0x0c0fe200078010ff */
[----:B------:R-:W-:Y:S02]  /*8a20*/  UISETP.NE.U32.AND UP0, UPT, UR5, 0x1, UPT ;  /* 0x000000010500788c */ /* 0x000fe4000bf05070 */
[----:B------:R-:W-:Y:S01]  /*8a30*/  REDG.E.ADD.F32.FTZ.RN.STRONG.GPU desc[UR12][R8.64], R28 ;  /* 0x0000001c080079a6 */ /* 0x000fe2000c10f38c */
[-C--:B------:R-:W-:Y:S01]  /*8a40*/  LEA.HI.X.SX32 R3, R3, R221.reuse, 0x2, P0 ;  /* 0x000000dd03037211 */ /* 0x080fe200000f16ff */
[----:B------:R-:W-:Y:S01]  /*8a50*/  UIADD3 UR5, UR11, -0x1, URZ ;  /* 0xffffffff0b057890 */ /* 0x000fe2000fffe03f */
[----:B------:R-:W-:Y:S01]  /*8a60*/  PLOP3.LUT P0, PT, PT, PT, UP2, 0x80, 0x0 ;  /* 0x000000000000781c */ /* 0x000fe20003f0f028 */
[----:B------:R-:W-:Y:S04]  /*8a70*/  REDG.E.ADD.F32.FTZ.RN.STRONG.GPU desc[UR12][R6.64], R29 ;  /* 0x0000001d060079a6 */ /* 0x000fe8000c10f38c */
[----:B------:R-:W-:Y:S01]  /*8a80*/  LDSM.16.MT88.4 R8, [R210] ;  /* 0x00000000d208783b */ /* 0x000fe20000004200 */
[----:B------:R-:W-:Y:S01]  /*8a90*/  UMOV UR11, UR5 ;  /* 0x00000005000b7c82 */ /* 0x000fe20008000000 */
[----:B-1----:R-:W-:Y:S05]  /*8aa0*/  IMAD.U32 R5, RZ, RZ, UR6 ;  /* 0x00000006ff057e24 */ /* 0x002fea000f8e00ff */
[C---:B------:R-:W-:Y:S04]  /*8ab0*/  LEA R4, P1, R5.reuse, R220, 0x2 ;  /* 0x000000dc05047211 */ /* 0x040fe800078210ff */
[----:B------:R-:W-:Y:S02]  /*8ac0*/  LEA.HI.X.SX32 R5, R5, R221, 0x2, P1 ;  /* 0x000000dd05057211 */ /* 0x000fe400008f16ff */
[----:B------:R-:W-:Y:S01]  /*8ad0*/  PLOP3.LUT P1, PT, PT, PT, UP0, 0x80, 0x0 ;  /* 0x000000000000781c */ /* 0x000fe20003f2f008 */
[----:B------:R-:W-:Y:S02]  /*8ae0*/  @UP3 UIADD3 UR19, UP0, UR19, -0x100, URZ ;  /* 0xffffff0013133890 */ /* 0x000fe4000ff1e03f */
[----:B------:R-:W-:Y:S02]  /*8af0*/  REDG.E.ADD.F32.FTZ.RN.STRONG.GPU desc[UR12][R4.64], R30 ;  /* 0x0000001e040079a6 */ /* 0x000fe4000c10f38c */
[----:B------:R-:W-:Y:S02]  /*8b00*/  @UP3 UIADD3.X UR18, UR18, -0x1, URZ, UP0, !UPT ;  /* 0xffffffff12123890 */ /* 0x000fe400087fe43f */
[----:B------:R-:W1:Y:S04]  /*8b10*/  LDSM.16.MT88.4 R4, [R209+0x1c000] ;  /* 0x01c00000d104783b */ /* 0x000e680000004200 */
[----:B------:R-:W-:Y:S02]  /*8b20*/  REDG.E.ADD.F32.FTZ.RN.STRONG.GPU desc[UR12][R2.64], R31 ;  /* 0x0000001f020079a6 */ /* 0x000fe4000c10f38c */
[----:B------:R-:W-:Y:S02]  /*8b30*/  @P1 VIADD R0, R210, 0x4000 ;  /* 0x00004000d2001836 */ /* 0x000fe40000000000 */
[----:B------:R-:W2:Y:S01]  /*8b40*/  LDSM.16.MT88.4 R28, [R210+0x800] ;  /* 0x00080000d21c783b */ /* 0x000ea20000004200 */
[-C--:B-1----:R-:W-:Y:S06]  /*8b50*/  HMMA.16816.F32 R100, R4, R8.reuse, R100 ;  /* 0x000000080464723c */ /* 0x082fec0000001864 */
[C---:B------:R-:W-:Y:S06]  /*8b60*/  HMMA.16816.F32 R104, R12.reuse, R8, R104 ;  /* 0x000000080c68723c */ /* 0x040fec0000001868 */
[-C--:B------:R-:W-:Y:S06]  /*8b70*/  HMMA.16816.F32 R108, R12, R10.reuse, R108 ;  /* 0x0000000a0c6c723c */ /* 0x080fec000000186c */
[C---:B------:R-:W-:Y:S01]  /*8b80*/  HMMA.16816.F32 R112, R4.reuse, R10, R112 ;  /* 0x0000000a0470723c */ /* 0x040fe20000001870 */
[----:B------:R-:W1:Y:S05]  /*8b90*/  LDSM.16.MT88.4 R8, [R176+0x800] ;  /* 0x00080000b008783b */ /* 0x000e6a0000004200 */
[-C--:B------:R-:W-:Y:S06]  /*8ba0*/  HMMA.16816.F32 R116, R4, R16.reuse, R116 ;  /* 0x000000100474723c */ /* 0x080fec0000001874 */
[C---:B------:R-:W-:Y:S06]  /*8bb0*/  HMMA.16816.F32 R120, R12.reuse, R16, R120 ;  /* 0x000000100c78723c */ /* 0x040fec0000001878 */
[-C--:B------:R-:W-:Y:S06]  /*8bc0*/  HMMA.16816.F32 R124, R12, R18.reuse, R124 ;  /* 0x000000120c7c723c */ /* 0x080fec000000187c */
[C---:B------:R-:W-:Y:S01]  /*8bd0*/  HMMA.16816.F32 R128, R4.reuse, R18, R128 ;  /* 0x000000120480723c */ /* 0x040fe20000001880 */
[----:B------:R-:W3:Y:S05]  /*8be0*/  LDSM.16.MT88.4 R16, [R210+0x2800] ;  /* 0x00280000d210783b */ /* 0x000eea0000004200 */
        /* <DEDUP_REMOVED lines=8> */
[----:B------:R-:W-:Y:S05]  /*8c70*/  LDSM.16.MT88.4 R12, [R210+0x1000] ;  /* 0x00100000d20c783b */ /* 0x000fea0000004200 */
[----:B------:R-:W-:Y:S01]  /*8c80*/  HMMA.16816.F32 R160, R4, R26, R160 ;  /* 0x0000001a04a0723c */ /* 0x000fe200000018a0 */
[----:B------:R-:W4:Y:S04]  /*8c90*/  LDSM.16.MT88.4 R4, [R209+0x1d000] ;  /* 0x01d00000d104783b */ /* 0x000f280000004200 */
[----:B------:R-:W4:Y:S01]  /*8ca0*/  LDSM.16.MT88.4 R24, [R209+0x1f000] ;  /* 0x01f00000d118783b */ /* 0x000f220000004200 */
[-C--:B--2---:R-:W-:Y:S06]  /*8cb0*/  HMMA.16816.F32 R100, R32, R28.reuse, R100 ;  /* 0x0000001c2064723c */ /* 0x084fec0000001864 */
[C---:B------:R-:W-:Y:S06]  /*8cc0*/  HMMA.16816.F32 R104, R164.reuse, R28, R104 ;  /* 0x0000001ca468723c */ /* 0x040fec0000001868 */
[-C--:B------:R-:W-:Y:S06]  /*8cd0*/  HMMA.16816.F32 R108, R164, R30.reuse, R108 ;  /* 0x0000001ea46c723c */ /* 0x080fec000000186c */
[C---:B------:R-:W-:Y:S01]  /*8ce0*/  HMMA.16816.F32 R112, R32.reuse, R30, R112 ;  /* 0x0000001e2070723c */ /* 0x040fe20000001870 */
[----:B------:R-:W-:Y:S05]  /*8cf0*/  LDSM.16.MT88.4 R28, [R210+0x3000] ;  /* 0x00300000d21c783b */ /* 0x000fea0000004200 */
[-C--:B-1----:R-:W-:Y:S06]  /*8d00*/  HMMA.16816.F32 R116, R32, R8.reuse, R116 ;  /* 0x000000082074723c */ /* 0x082fec0000001874 */
[C---:B------:R-:W-:Y:S06]  /*8d10*/  HMMA.16816.F32 R120, R164.reuse, R8, R120 ;  /* 0x00000008a478723c */ /* 0x040fec0000001878 */
[-C--:B------:R-:W-:Y:S06]  /*8d20*/  HMMA.16816.F32 R124, R164, R10.reuse, R124 ;  /* 0x0000000aa47c723c */ /* 0x080fec000000187c */
[C---:B------:R-:W-:Y:S01]  /*8d30*/  HMMA.16816.F32 R128, R32.reuse, R10, R128 ;  /* 0x0000000a2080723c */ /* 0x040fe20000001880 */
[----:B------:R-:W1:Y:S05]  /*8d40*/  LDSM.16.MT88.4 R8, [R176+0x1000] ;  /* 0x00100000b008783b */ /* 0x000e6a0000004200 */
[-C--:B---3--:R-:W-:Y:S06]  /*8d50*/  HMMA.16816.F32 R132, R32, R16.reuse, R132 ;  /* 0x000000102084723c */ /* 0x088fec0000001884 */
[C---:B------:R-:W-:Y:S06]  /*8d60*/  HMMA.16816.F32 R136, R164.reuse, R16, R136 ;  /* 0x00000010a488723c */ /* 0x040fec0000001888 */
[-C--:B------:R-:W-:Y:S06]  /*8d70*/  HMMA.16816.F32 R140, R164, R18.reuse, R140 ;  /* 0x00000012a48c723c */ /* 0x080fec000000188c */
[C---:B------:R-:W-:Y:S01]  /*8d80*/  HMMA.16816.F32 R144, R32.reuse, R18, R144 ;  /* 0x000000122090723c */ /* 0x040fe20000001890 */
[----:B------:R-:W-:Y:S05]  /*8d90*/  LDSM.16.MT88.4 R16, [R209+0x1d800] ;  /* 0x01d80000d110783b */ /* 0x000fea0000004200 */
[-C--:B----4-:R-:W-:Y:S06]  /*8da0*/  HMMA.16816.F32 R148, R32, R20.reuse, R148 ;  /* 0x000000142094723c */ /* 0x090fec0000001894 */
[C---:B------:R-:W-:Y:S06]  /*8db0*/  HMMA.16816.F32 R152, R164.reuse, R20, R152 ;  /* 0x00000014a498723c */ /* 0x040fec0000001898 */
[-C--:B------:R-:W-:Y:S01]  /*8dc0*/  HMMA.16816.F32 R156, R164, R22.reuse, R156 ;  /* 0x00000016a49c723c */ /* 0x080fe2000000189c */
[----:B------:R-:W-:Y:S04]  /*8dd0*/  LDSM.16.MT88.4 R164, [R176+0x1800] ;  /* 0x00180000b0a4783b */ /* 0x000fe80000004200 */
[----:B------:R-:W-:Y:S01]  /*8de0*/  LDSM.16.MT88.4 R176, [R176+0x3800] ;  /* 0x00380000b0b0783b */ /* 0x000fe20000004200 */
[----:B------:R-:W-:Y:S03]  /*8df0*/  HMMA.16816.F32 R160, R32, R22, R160 ;  /* 0x0000001620a0723c */ /* 0x000fe600000018a0 */
[----:B------:R2:W3:Y:S03]  /*8e00*/  LDSM.16.MT88.4 R20, [R210+0x1800] ;  /* 0x00180000d214783b */ /* 0x0004e60000004200 */
[-C--:B------:R-:W-:Y:S01]  /*8e10*/  HMMA.16816.F32 R100, R4, R12.reuse, R100 ;  /* 0x0000000c0464723c */ /* 0x080fe20000001864 */
[----:B------:R-:W4:Y:S05]  /*8e20*/  LDSM.16.MT88.4 R32, [R209+0x1f800] ;  /* 0x01f80000d120783b */ /* 0x000f2a0000004200 */
[C---:B------:R-:W-:Y:S06]  /*8e30*/  HMMA.16816.F32 R104, R24.reuse, R12, R104 ;  /* 0x0000000c1868723c */ /* 0x040fec0000001868 */
[-C--:B------:R-:W-:Y:S06]  /*8e40*/  HMMA.16816.F32 R108, R24, R14.reuse, R108 ;  /* 0x0000000e186c723c */ /* 0x080fec000000186c */
[C---:B------:R-:W-:Y:S05]  /*8e50*/  HMMA.16816.F32 R112, R4.reuse, R14, R112 ;  /* 0x0000000e0470723c */ /* 0x040fea0000001870 */
[----:B--2---:R-:W-:Y:S01]  /*8e60*/  IMAD.MOV.U32 R210, RZ, RZ, R0 ;  /* 0x000000ffffd27224 */ /* 0x004fe200078e0000 */
        /* <DEDUP_REMOVED lines=34> */
[----:B------:R-:W4:Y:S04]  /*9090*/  LDL R180, [R1+0x4] ;  /* 0x0000040001b47983 */ /* 0x000f280000100800 */
        /* <DEDUP_REMOVED lines=19> */
[----:B------:R-:W-:Y:S01]  /*91d0*/  F2FP.F16.F32.PACK_AB R31, R31, R102 ;  /* 0x000000661f1f723e */ /* 0x000fe200000000ff */
[----:B------:R-:W-:Y:S01]  /*91e0*/  FMUL.FTZ R116, R116, UR5 ;  /* 0x0000000574747c20 */ /* 0x000fe20008410000 */
[----:B------:R-:W-:Y:S01]  /*91f0*/  FMUL.FTZ R24, R117, UR5 ;  /* 0x0000000575187c20 */ /* 0x000fe20008410000 */
        /* <DEDUP_REMOVED lines=20> */
[----:B------:R-:W-:Y:S01]  /*9340*/  STS [R250], R32 ;  /* 0x00000020fa007388 */ /* 0x000fe20000000800 */
[----:B------:R-:W-:Y:S01]  /*9350*/  F2FP.F16.F32.PACK_AB R24, R24, R116 ;  /* 0x000000741818723e */ /* 0x000fe200000000ff */
[----:B------:R-:W-:Y:S01]  /*9360*/  FMUL.FTZ R132, R132, UR5 ;  /* 0x0000000584847c20 */ /* 0x000fe20008410000 */
[----:B------:R-:W-:Y:S01]  /*9370*/  F2FP.F16.F32.PACK_AB R23, R23, R118 ;  /* 0x000000761717723e */ /* 0x000fe200000000ff */
[----:B------:R-:W-:Y:S01]  /*9380*/  STS [R250+0x400], R31 ;  /* 0x0004001ffa007388 */ /* 0x000fe20000000800 */
        /* <DEDUP_REMOVED lines=82> */
[----:B------:R-:W-:Y:S01]  /*98b0*/  F2FP.F16.F32.PACK_AB R90, R91, R90 ;  /* 0x0000005a5b5a723e */ /* 0x000fe200000000ff */
[----:B------:R-:W-:Y:S01]  /*98c0*/  UISETP.NE.AND UP0, UPT, UR36, -0x1, UPT ;  /* 0xffffffff2400788c */ /* 0x000fe2000bf05270 */
[----:B------:R-:W-:Y:S02]  /*98d0*/  F2FP.F16.F32.PACK_AB R92, R93, R92 ;  /* 0x0000005c5d5c723e */ /* 0x000fe400000000ff */
[----:B------:R-:W-:-:S03]  /*98e0*/  F2FP.F16.F32.PACK_AB R94, R95, R94 ;  /* 0x0000005e5f5e723e */ /* 0x000fc600000000ff */
[----:B------:R-:W-:-:S05]  /*98f0*/  PLOP3.LUT P0, PT, PT, PT, UP0, 0x80, 0x0 ;  /* 0x000000000000781c */ /* 0x000fca0003f0f008 */
[----:B------:R-:W-:Y:S01]  /*9900*/  @UP0 UIADD3 UR5, UR26, UR36, URZ ;  /* 0x000000241a050290 */ /* 0x000fe2000fffe03f */
[----:B------:R-:W-:-:S03]  /*9910*/  @UP0 ULDC.64 UR6, c[0x0][0x450] ;  /* 0x0001140000060ab9 */ /* 0x000fc60000000a00 */
[----:B------:R-:W-:Y:S02]  /*9920*/  @UP0 UIMAD.WIDE.U32 UR8, UR5, UR6, URZ ;  /* 0x00000006050802a5 */ /* 0x000fe4000f8e003f */
[----:B------:R-:W-:-:S04]  /*9930*/  @UP0 UIMAD UR5, UR5, UR7, URZ ;  /* 0x00000007050502a4 */ /* 0x000fc8000f8e023f */
[----:B------:R-:W-:Y:S01]  /*9940*/  @UP0 UIADD3 UR21, UR9, UR5, URZ ;  /* 0x0000000509150290 */ /* 0x000fe2000fffe03f */
[----:B------:R-:W-:Y:S01]  /*9950*/  @UP0 UMOV UR20, UR8 ;  /* 0x0000000800140c82 */ /* 0x000fe20008000000 */
[----:B--2---:R-:W-:Y:S04]  /*9960*/  STS [R181], R28 ;  /* 0x0000001cb5007388 */ /* 0x004fe80000000800 */
[----:B---3--:R-:W-:Y:S04]  /*9970*/  STS [R183], R27 ;  /* 0x0000001bb7007388 */ /* 0x008fe80000000800 */
[----:B------:R-:W-:Y:S04]  /*9980*/  STS [R250+0x2000], R30 ;  /* 0x0020001efa007388 */ /* 0x000fe80000000800 */
[----:B------:R-:W-:Y:S04]  /*9990*/  STS [R250+0x2400], R29 ;  /* 0x0024001dfa007388 */ /* 0x000fe80000000800 */
[----:B------:R-:W-:Y:S04]  /*99a0*/  STS [R181+0x2000], R26 ;  /* 0x0020001ab5007388 */ /* 0x000fe80000000800 */
[----:B------:R-:W-:Y:S04]  /*99b0*/  STS [R181+0x2400], R25 ;  /* 0x00240019b5007388 */ /* 0x000fe80000000800 */
[----:B------:R-:W-:Y:S04]  /*99c0*/  STS [R251], R24 ;  /* 0x00000018fb007388 */ /* 0x000fe80000000800 */
[----:B------:R-:W-:Y:S04]  /*99d0*/  STS [R251+0x400], R23 ;  /* 0x00040017fb007388 */ /* 0x000fe80000000800 */
[----:B----4-:R-:W-:Y:S04]  /*99e0*/  STS [R180], R20 ;  /* 0x00000014b4007388 */ /* 0x010fe80000000800 */
[----:B------:R-:W-:Y:S04]  /*99f0*/  STS [R182], R19 ;  /* 0x00000013b6007388 */ /* 0x000fe80000000800 */
[----:B------:R-:W-:Y:S04]  /*9a00*/  STS [R251+0x2000], R22 ;  /* 0x00200016fb007388 */ /* 0x000fe80000000800 */
        /* <DEDUP_REMOVED lines=50> */
[----:B-1----:R-:W1:Y:S03]  /*9d30*/  S2R R3, SR_TID.X ;  /* 0x0000000000037919 */ /* 0x002e660000002100 */
        /* <DEDUP_REMOVED lines=15> */
.L_x_189:
[----:B------:R-:W-:Y:S01]  /*9e30*/  @UP0 UIADD3 UR14, UR26, UR36, URZ ;  /* 0x000000241a0e0290 */ /* 0x000fe2000fffe03f */
[----:B--2---:R-:W-:Y:S01]  /*9e40*/  LEA R2, R244, UR4, 0x1 ;  /* 0x00000004f4027c11 */ /* 0x004fe2000f8e08ff */
[----:B------:R-:W-:Y:S01]  /*9e50*/  @UP0 ULDC.64 UR8, c[0x0][0x458] ;  /* 0x0001160000080ab9 */ /* 0x000fe20000000a00 */
[----:B------:R-:W-:Y:S01]  /*9e60*/  USHF.L.U32 UR5, UR22, 0x7, URZ ;  /* 0x0000000716057899 */ /* 0x000fe2000800063f */
[----:B-1----:R-:W-:Y:S01]  /*9e70*/  SHF.R.S32.HI R0, RZ, 0x1f, R3 ;  /* 0x0000001fff007819 */ /* 0x002fe20000011403 */
[----:B------:R-:W-:Y:S02]  /*9e80*/  @UP0 UIMAD.WIDE.U32 UR10, UR14, UR8, URZ ;  /* 0x000000080e0a02a5 */ /* 0x000fe4000f8e003f */
[----:B------:R-:W-:-:S04]  /*9e90*/  @UP0 UIMAD UR14, UR14, UR9, URZ ;  /* 0x000000090e0e02a4 */ /* 0x000fc8000f8e023f */
[----:B------:R-:W-:Y:S01]  /*9ea0*/  @UP0 UIADD3 UR19, UR11, UR14, URZ ;  /* 0x0000000e0b130290 */ /* 0x000fe2000fffe03f */
[----:B------:R-:W-:Y:S01]  /*9eb0*/  @UP0 UMOV UR18, UR10 ;  /* 0x0000000a00120c82 */ /* 0x000fe20008000000 */
[----:B------:R-:W-:Y:S10]  /*9ec0*/  @P0 BRA `(.L_x_190) ;  /* 0x0000000000340947 */ /* 0x000ff40003800000 */
        /* <DEDUP_REMOVED lines=13> */
.L_x_190:
[----:B------:R-:W-:Y:S01]  /*9fa0*/  BAR.SYNC.DEFER_BLOCKING 0x0 ;  /* 0x0000000000007b1d */ /* 0x000fe20000010000 */
[----:B------:R-:W-:Y:S01]  /*9fb0*/  USHF.R.S32.HI UR10, URZ, 0x1f, UR5 ;  /* 0x0000001f3f0a7899 */ /* 0x000fe20008011405 */
[----:B------:R-:W-:Y:S01]  /*9fc0*/  LEA.HI R0, R0, R3, RZ, 0x3 ;  /* 0x0000000300007211 */ /* 0x000fe200078f18ff */
[----:B------:R-:W-:Y:S01]  /*9fd0*/  IMAD.U32 R3, RZ, RZ, UR6 ;  /* 0x00000006ff037e24 */ /* 0x000fe2000f8e00ff */
[--C-:B------:R-:W-:Y:S01]  /*9fe0*/  SHF.R.S32.HI R11, RZ, 0x1f, R228.reuse ;  /* 0x0000001fff0b7819 */ /* 0x100fe200000114e4 */
[----:B------:R-:W-:Y:S01]  /*9ff0*/  UIMAD UR11, UR10, UR6, URZ ;  /* 0x000000060a0b72a4 */ /* 0x000fe2000f8e023f */
[----:B------:R-:W-:Y:S01]  /*a000*/  IMAD.MOV.U32 R10, RZ, RZ, R228 ;  /* 0x000000ffff0a7224 */ /* 0x000fe200078e00e4 */
[----:B------:R-:W-:Y:S01]  /*a010*/  UIMAD UR15, UR22, -0x80, UR15 ;  /* 0xffffff80160f78a4 */ /* 0x000fe2000f8e020f */
[----:B------:R-:W-:Y:S01]  /*a020*/  SHF.R.S32.HI R0, RZ, 0x3, R0 ;  /* 0x00000003ff007819 */ /* 0x000fe20000011400 */
[----:B------:R-:W-:Y:S01]  /*a030*/  UIMAD UR11, UR5, UR7, UR11 ;  /* 0x00000007050b72a4 */ /* 0x000fe2000f8e020b */
[----:B------:R-:W-:Y:S01]  /*a040*/  IMAD.WIDE.U32 R4, R3, UR5, R10 ;  /* 0x0000000503047c25 */ /* 0x000fe2000f8e000a */
[----:B------:R-:W-:Y:S01]  /*a050*/  USHF.R.S32.HI UR14, URZ, 0x1f, UR55 ;  /* 0x0000001f3f0e7899 */ /* 0x000fe20008011437 */
[----:B------:R-:W-:Y:S01]  /*a060*/  BSSY B0, `(.L_x_191) ;  /* 0x000002c000007945 */ /* 0x000fe20003800000 */
[----:B------:R-:W-:Y:S01]  /*a070*/  ULDC.64 UR16, c[0x0][0x468] ;  /* 0x00011a0000107ab9 */ /* 0x000fe20000000a00 */
[C---:B------:R-:W-:Y:S01]  /*a080*/  ISETP.GE.AND P5, PT, R0.reuse, UR15, PT ;  /* 0x0000000f00007c0c */ /* 0x040fe2000bfa6270 */
[----:B------:R-:W-:Y:S01]  /*a090*/  VIADD R6, R0, 0x20 ;  /* 0x0000002000067836 */ /* 0x000fe20000000000 */
[----:B------:R-:W-:Y:S01]  /*a0a0*/  MOV R3, UR11 ;  /* 0x0000000b00037c02 */ /* 0x000fe20008000f00 */
[----:B------:R-:W-:Y:S01]  /*a0b0*/  UIMAD UR11, UR14, UR16, URZ ;  /* 0x000000100e0b72a4 */ /* 0x000fe2000f8e023f */
[----:B------:R-:W-:Y:S01]  /*a0c0*/  IADD3 R4, P0, R4, UR20, RZ ;  /* 0x0000001404047c10 */ /* 0x000fe2000ff1e0ff */
[----:B------:R-:W-:Y:S01]  /*a0d0*/  VIADD R7, R0, 0x40 ;  /* 0x0000004000077836 */ /* 0x000fe20000000000 */
[----:B------:R-:W-:Y:S01]  /*a0e0*/  ISETP.GE.AND P4, PT, R6, UR15, PT ;  /* 0x0000000f06007c0c */ /* 0x000fe2000bf86270 */
[----:B------:R-:W-:Y:S01]  /*a0f0*/  UIMAD UR17, UR55, UR17, UR11 ;  /* 0x00000011371172a4 */ /* 0x000fe2000f8e020b */
[----:B------:R-:W-:Y:S01]  /*a100*/  IADD3.X R5, R5, UR21, R3, P0, !PT ;  /* 0x0000001505057c10 */ /* 0x000fe200087fe403 */
[----:B------:R-:W-:Y:S01]  /*a110*/  IMAD.U32 R3, RZ, RZ, UR16 ;  /* 0x00000010ff037e24 */ /* 0x000fe2000f8e00ff */
[----:B------:R1:W2:Y:S01]  /*a120*/  LDS.128 R28, [R2+0xd000] ;  /* 0x00d00000021c7984 */ /* 0x0002a20000000c00 */
[----:B------:R-:W-:Y:S01]  /*a130*/  VIADD R6, R0, 0x60 ;  /* 0x0000006000067836 */ /* 0x000fe20000000000 */
[----:B------:R-:W-:Y:S01]  /*a140*/  ISETP.GE.AND P3, PT, R7, UR15, PT ;  /* 0x0000000f07007c0c */ /* 0x000fe2000bf66270 */
[----:B------:R-:W-:Y:S01]  /*a150*/  IMAD.WIDE.U32 R4, R3, UR55, R4 ;  /* 0x0000003703047c25 */ /* 0x000fe2000f8e0004 */
[----:B------:R1:W3:Y:S01]  /*a160*/  LDS.128 R24, [R2+0x11000] ;  /* 0x0110000002187984 */ /* 0x0002e20000000c00 */
[----:B------:R-:W-:-:S02]  /*a170*/  IADD3 R22, R228, 0x40, RZ ;  /* 0x00000040e4167810 */ /* 0x000fc40007ffe0ff */
[----:B------:R-:W-:Y:S01]  /*a180*/  VIADD R20, R5, UR17 ;  /* 0x0000001105147c36 */ /* 0x000fe20008000000 */
[----:B------:R1:W4:Y:S01]  /*a190*/  LDS.128 R36, [R2+0x15000] ;  /* 0x0150000002247984 */ /* 0x0003220000000c00 */
[----:B------:R-:W-:Y:S02]  /*a1a0*/  ISETP.GE.AND P2, PT, R6, UR15, PT ;  /* 0x0000000f06007c0c */ /* 0x000fe4000bf46270 */
[----:B------:R-:W-:Y:S01]  /*a1b0*/  SHF.R.S32.HI R23, RZ, 0x1f, R0 ;  /* 0x0000001fff177819 */ /* 0x000fe20000011400 */
[----:B------:R1:W1:Y:S04]  /*a1c0*/  LDS.128 R44, [R2+0x16000] ;  /* 0x01600000022c7984 */ /* 0x0002680000000c00 */
[----:B------:R1:W1:Y:S04]  /*a1d0*/  LDS.128 R52, [R2+0x17000] ;  /* 0x0170000002347984 */ /* 0x0002680000000c00 */
[----:B------:R1:W1:Y:S04]  /*a1e0*/  LDS.128 R32, [R2+0x19000] ;  /* 0x0190000002207984 */ /* 0x0002680000000c00 */
[----:B------:R1:W1:Y:S04]  /*a1f0*/  LDS.128 R40, [R2+0x1a000] ;  /* 0x01a0000002287984 */ /* 0x0002680000000c00 */
[----:B------:R1:W1:Y:S01]  /*a200*/  LDS.128 R48, [R2+0x1b000] ;  /* 0x01b0000002307984 */ /* 0x0002620000000c00 */
[----:B------:R-:W-:Y:S05]  /*a210*/  @P5 BRA `(.L_x_192) ;  /* 0x0000000000405947 */ /* 0x000fea0003800000 */
[----:B------:R-:W-:Y:S01]  /*a220*/  ULDC UR11, c[0x0][0x2d0] ;  /* 0x0000b400000b7ab9 */ /* 0x000fe20000000800 */
[----:B------:R-:W2:Y:S01]  /*a230*/  LDS.128 R16, [R2+0x10000] ;  /* 0x0100000002107984 */ /* 0x000ea20000000c00 */
[----:B------:R-:W-:Y:S01]  /*a240*/  ISETP.GE.AND P1, PT, R228, UR11, PT ;  /* 0x0000000be4007c0c */ /* 0x000fe2000bf26270 */
[----:B------:R-:W-:Y:S01]  /*a250*/  IMAD R3, R23, UR6, RZ ;  /* 0x0000000617037c24 */ /* 0x000fe2000f8e02ff */
[----:B------:R-:W-:Y:S01]  /*a260*/  MOV R7, R20 ;  /* 0x0000001400077202 */ /* 0x000fe20000000f00 */
[----:B------:R-:W-:Y:S01]  /*a270*/  IMAD.MOV.U32 R6, RZ, RZ, R4 ;  /* 0x000000ffff067224 */ /* 0x000fe200078e0004 */
[----:B------:R-:W-:Y:S01]  /*a280*/  ISETP.GE.AND P0, PT, R22, UR11, PT ;  /* 0x0000000b16007c0c */ /* 0x000fe2000bf06270 */
[C---:B------:R-:W-:Y:S01]  /*a290*/  IMAD R3, R0.reuse, UR7, R3 ;  /* 0x0000000700037c24 */ /* 0x040fe2000f8e0203 */
[----:B------:R-:W-:Y:S01]  /*a2a0*/  ULDC.64 UR16, c[0x0][0x3f0] ;  /* 0x0000fc0000107ab9 */ /* 0x000fe20000000a00 */
[----:B------:R-:W-:-:S04]  /*a2b0*/  IMAD.WIDE.U32 R8, R0, UR6, R6 ;  /* 0x0000000600087c25 */ /* 0x000fc8000f8e0006 */
[----:B------:R-:W-:Y:S01]  /*a2c0*/  IMAD.IADD R3, R3, 0x1, R9 ;  /* 0x0000000103037824 */ /* 0x000fe200078e0209 */
[C---:B------:R-:W-:Y:S01]  /*a2d0*/  LEA R6, P6, R8.reuse, UR16, 0x1 ;  /* 0x0000001008067c11 */ /* 0x040fe2000f8c08ff */
[----:B------:R-:W3:Y:S03]  /*a2e0*/  @!P1 LDS.128 R12, [R2+0xc000] ;  /* 0x00c00000020c9984 */ /* 0x000ee60000000c00 */
[----:B------:R-:W-:-:S05]  /*a2f0*/  LEA.HI.X R7, R8, UR17, R3, 0x1, P6 ;  /* 0x0000001108077c11 */ /* 0x000fca000b0f0c03 */
[----:B--2---:R2:W-:Y:S04]  /*a300*/  @!P0 STG.E.128 desc[UR12][R6.64+0x80], R16 ;  /* 0x0000801006008986 */ /* 0x0045e8000c101d0c */
[----:B---3--:R2:W-:Y:S02]  /*a310*/  @!P1 STG.E.128 desc[UR12][R6.64], R12 ;  /* 0x0000000c06009986 */ /* 0x0085e4000c101d0c */
.L_x_192:
[----:B------:R-:W-:Y:S05]  /*a320*/  BSYNC B0 ;  /* 0x0000000000007941 */ /* 0x000fea0003800000 */
.L_x_191:
        /* <DEDUP_REMOVED lines=18> */
.L_x_194:
[----:B------:R-:W-:Y:S05]  /*a450*/  BSYNC B0 ;  /* 0x0000000000007941 */ /* 0x000fea0003800000 */
.L_x_193:
[----:B--2---:R2:W1:Y:S01]  /*a460*/  LDS.128 R16, [R2+0xe000] ;  /* 0x00e0000002107984 */ /* 0x0044620000000c00 */
[----:B------:R-:W-:Y:S03]  /*a470*/  BSSY B0, `(.L_x_195) ;  /* 0x0000013000007945 */ /* 0x000fe60003800000 */
[----:B------:R2:W1:Y:S01]  /*a480*/  LDS.128 R12, [R2+0x12000] ;  /* 0x01200000020c7984 */ /* 0x0004620000000c00 */
[----:B------:R-:W-:Y:S05]  /*a490*/  @P3 BRA `(.L_x_196) ;  /* 0x0000000000403947 */ /* 0x000fea0003800000 */
[----:B------:R-:W-:Y:S01]  /*a4a0*/  IADD3 R3, P0, R0, 0x40, RZ ;  /* 0x0000004000037810 */ /* 0x000fe20007f1e0ff */
[----:B------:R-:W-:Y:S01]  /*a4b0*/  ULDC UR11, c[0x0][0x2d0] ;  /* 0x0000b400000b7ab9 */ /* 0x000fe20000000800 */
[----:B------:R-:W-:Y:S01]  /*a4c0*/  MOV R7, R20 ;  /* 0x0000001400077202 */ /* 0x000fe20000000f00 */
        /* <DEDUP_REMOVED lines=11> */
[----:B-1----:R1:W-:Y:S04]  /*a580*/  @!P1 STG.E.128 desc[UR12][R6.64], R16 ;  /* 0x0000001006009986 */ /* 0x0023e8000c101d0c */
[----:B------:R1:W-:Y:S02]  /*a590*/  @!P0 STG.E.128 desc[UR12][R6.64+0x80], R12 ;  /* 0x0000800c06008986 */ /* 0x0003e4000c101d0c */
.L_x_196:
[----:B------:R-:W-:Y:S05]  /*a5a0*/  BSYNC B0 ;  /* 0x0000000000007941 */ /* 0x000fea0003800000 */
.L_x_195:
[----:B-1----:R1:W1:Y:S01]  /*a5b0*/  LDS.128 R16, [R2+0xf000] ;  /* 0x00f0000002107984 */ /* 0x0022620000000c00 */
[----:B------:R-:W-:Y:S03]  /*a5c0*/  BSSY B0, `(.L_x_197) ;  /* 0x0000013000007945 */ /* 0x000fe60003800000 */
[----:B------:R1:W1:Y:S01]  /*a5d0*/  LDS.128 R12, [R2+0x13000] ;  /* 0x01300000020c7984 */ /* 0x0002620000000c00 */
[----:B------:R-:W-:Y:S05]  /*a5e0*/  @P2 BRA `(.L_x_198) ;  /* 0x0000000000402947 */ /* 0x000fea0003800000 */
[----:B------:R-:W-:Y:S01]  /*a5f0*/  IADD3 R3, P0, R0, 0x60, RZ ;  /* 0x0000006000037810 */ /* 0x000fe20007f1e0ff */
[----:B------:R-:W-:Y:S01]  /*a600*/  IMAD.MOV.U32 R6, RZ, RZ, R4 ;  /* 0x000000ffff067224 */ /* 0x000fe200078e0004 */
        /* <DEDUP_REMOVED lines=12> */
[----:B-1----:R1:W-:Y:S04]  /*a6d0*/  @!P1 STG.E.128 desc[UR12][R4.64], R16 ;  /* 0x0000001004009986 */ /* 0x0023e8000c101d0c */
[----:B------:R1:W-:Y:S02]  /*a6e0*/  @!P0 STG.E.128 desc[UR12][R4.64+0x80], R12 ;  /* 0x0000800c04008986 */ /* 0x0003e4000c101d0c */
.L_x_198:
[----:B------:R-:W-:Y:S05]  /*a6f0*/  BSYNC B0 ;  /* 0x0000000000007941 */ /* 0x000fea0003800000 */
.L_x_197:
[----:B------:R-:W-:Y:S01]  /*a700*/  IMAD.U32 R3, RZ, RZ, UR8 ;  /* 0x00000008ff037e24 */ /* 0x000fe2000f8e00ff */
[----:B------:R-:W-:Y:S01]  /*a710*/  UIMAD UR10, UR10, UR8, URZ ;  /* 0x000000080a0a72a4 */ /* 0x000fe2000f8e023f */
[----:B-1----:R-:W1:Y:S01]  /*a720*/  LDS.128 R16, [R2+0x14000] ;  /* 0x0140000002107984 */ /* 0x002e620000000c00 */
[----:B------:R-:W-:Y:S01]  /*a730*/  USHF.R.S32.HI UR11, URZ, 0x1f, UR55 ;  /* 0x0000001f3f0b7899 */ /* 0x000fe20008011437 */
[----:B------:R-:W-:Y:S01]  /*a740*/  IMAD.WIDE.U32 R4, R3, UR5, R10 ;  /* 0x0000000503047c25 */ /* 0x000fe2000f8e000a */
[----:B------:R-:W-:Y:S01]  /*a750*/  UIMAD UR5, UR5, UR9, UR10 ;  /* 0x00000009050572a4 */ /* 0x000fe2000f8e020a */
[----:B------:R2:W1:Y:S01]  /*a760*/  LDS.128 R12, [R2+0x18000] ;  /* 0x01800000020c7984 */ /* 0x0004620000000c00 */
[----:B------:R-:W-:Y:S01]  /*a770*/  ULDC.64 UR6, c[0x0][0x470] ;  /* 0x00011c0000067ab9 */ /* 0x000fe20000000a00 */
[----:B------:R-:W-:Y:S01]  /*a780*/  BSSY B0, `(.L_x_199) ;  /* 0x0000018000007945 */ /* 0x000fe20003800000 */
[----:B------:R-:W-:Y:S02]  /*a790*/  IADD3 R4, P0, R4, UR18, RZ ;  /* 0x0000001204047c10 */ /* 0x000fe4000ff1e0ff */
[----:B------:R-:W-:Y:S01]  /*a7a0*/  IMAD.U32 R3, RZ, RZ, UR5 ;  /* 0x00000005ff037e24 */ /* 0x000fe2000f8e00ff */
[----:B------:R-:W-:-:S04]  /*a7b0*/  UIMAD UR5, UR11, UR6, URZ ;  /* 0x000000060b0572a4 */ /* 0x000fc8000f8e023f */
[----:B------:R-:W-:Y:S01]  /*a7c0*/  IADD3.X R5, R5, UR19, R3, P0, !PT ;  /* 0x0000001305057c10 */ /* 0x000fe200087fe403 */
[----:B------:R-:W-:Y:S01]  /*a7d0*/  UIMAD UR7, UR55, UR7, UR5 ;  /* 0x00000007370772a4 */ /* 0x000fe2000f8e0205 */
[----:B--2---:R-:W-:-:S05]  /*a7e0*/  MOV R2, UR6 ;  /* 0x0000000600027c02 */ /* 0x004fca0008000f00 */
[----:B------:R-:W-:-:S05]  /*a7f0*/  IMAD.WIDE.U32 R2, R2, UR55, R4 ;  /* 0x0000003702027c25 */ /* 0x000fca000f8e0004 */
[----:B------:R-:W-:Y:S01]  /*a800*/  IADD3 R8, R3, UR7, RZ ;  /* 0x0000000703087c10 */ /* 0x000fe2000fffe0ff */
[----:B------:R-:W-:Y:S06]  /*a810*/  @P5 BRA `(.L_x_200) ;  /* 0x0000000000385947 */ /* 0x000fec0003800000 */
[----:B------:R-:W-:Y:S01]  /*a820*/  MOV R5, R8 ;  /* 0x0000000800057202 */ /* 0x000fe20000000f00 */
[----:B------:R-:W-:Y:S01]  /*a830*/  IMAD.MOV.U32 R4, RZ, RZ, R2 ;  /* 0x000000ffff047224 */ /* 0x000fe200078e0002 */
[----:B------:R-:W-:Y:S01]  /*a840*/  ULDC UR5, c[0x0][0x2d0] ;  /* 0x0000b40000057ab9 */ /* 0x000fe20000000800 */
[----:B------:R-:W-:Y:S01]  /*a850*/  IMAD R9, R23, UR8, RZ ;  /* 0x0000000817097c24 */ /* 0x000fe2000f8e02ff */
[----:B------:R-:W-:Y:S01]  /*a860*/  ISETP.GE.AND P1, PT, R228, UR5, PT ;  /* 0x00000005e4007c0c */ /* 0x000fe2000bf26270 */
[----:B------:R-:W-:Y:S01]  /*a870*/  IMAD.WIDE.U32 R6, R0, UR8, R4 ;  /* 0x0000000800067c25 */ /* 0x000fe2000f8e0004 */
[----:B------:R-:W-:Y:S01]  /*a880*/  ISETP.GE.AND P0, PT, R22, UR5, PT ;  /* 0x0000000516007c0c */ /* 0x000fe2000bf06270 */
[----:B------:R-:W-:Y:S02]  /*a890*/  ULDC.64 UR6, c[0x0][0x3f8] ;  /* 0x0000fe0000067ab9 */ /* 0x000fe40000000a00 */
[----:B------:R-:W-:-:S04]  /*a8a0*/  IMAD R4, R0, UR9, R9 ;  /* 0x0000000900047c24 */ /* 0x000fc8000f8e0209 */
[----:B------:R-:W-:Y:S01]  /*a8b0*/  IMAD.IADD R5, R4, 0x1, R7 ;  /* 0x0000000104057824 */ /* 0x000fe200078e0207 */
[----:B------:R-:W-:-:S04]  /*a8c0*/  LEA R4, P5, R6, UR6, 0x1 ;  /* 0x0000000606047c11 */ /* 0x000fc8000f8a08ff */
[----:B------:R-:W-:-:S05]  /*a8d0*/  LEA.HI.X R5, R6, UR7, R5, 0x1, P5 ;  /* 0x0000000706057c11 */ /* 0x000fca000a8f0c05 */
[----:B-1----:R2:W-:Y:S04]  /*a8e0*/  @!P1 STG.E.128 desc[UR12][R4.64], R16 ;  /* 0x0000001004009986 */ /* 0x0025e8000c101d0c */
[----:B------:R2:W-:Y:S02]  /*a8f0*/  @!P0 STG.E.128 desc[UR12][R4.64+0x80], R12 ;  /* 0x0000800c04008986 */ /* 0x0005e4000c101d0c */
.L_x_200:
[----:B------:R-:W-:Y:S05]  /*a900*/  BSYNC B0 ;  /* 0x0000000000007941 */ /* 0x000fea0003800000 */
.L_x_199:
[----:B------:R-:W-:Y:S04]  /*a910*/  BSSY B0, `(.L_x_201) ;  /* 0x0000012000007945 */ /* 0x000fe80003800000 */
[----:B------:R-:W-:Y:S05]  /*a920*/  @P4 BRA `(.L_x_202) ;  /* 0x0000000000404947 */ /* 0x000fea0003800000 */
[----:B--2---:R-:W-:Y:S01]  /*a930*/  IADD3 R4, P0, R0, 0x20, RZ ;  /* 0x0000002000047810 */ /* 0x004fe20007f1e0ff */
        /* <DEDUP_REMOVED lines=8> */
[----:B------:R-:W-:-:S04]  /*a9c0*/  IMAD R5, R5, UR8, RZ ;  /* 0x0000000805057c24 */ /* 0x000fc8000f8e02ff */
[----:B------:R-:W-:Y:S01]  /*a9d0*/  IMAD R5, R4, UR9, R5 ;  /* 0x0000000904057c24 */ /* 0x000fe2000f8e0205 */
[----:B------:R-:W-:-:S03]  /*a9e0*/  LEA R4, P4, R6, UR6, 0x1 ;  /* 0x0000000606047c11 */ /* 0x000fc6000f8808ff */
[----:B------:R-:W-:-:S05]  /*a9f0*/  IMAD.IADD R5, R5, 0x1, R7 ;  /* 0x0000000105057824 */ /* 0x000fca00078e0207 */
[----:B------:R-:W-:-:S05]  /*aa00*/  LEA.HI.X R5, R6, UR7, R5, 0x1, P4 ;  /* 0x0000000706057c11 */ /* 0x000fca000a0f0c05 */
[----:B----4-:R2:W-:Y:S04]  /*aa10*/  @!P1 STG.E.128 desc[UR12][R4.64], R36 ;  /* 0x0000002404009986 */ /* 0x0105e8000c101d0c */
[----:B------:R2:W-:Y:S02]  /*aa20*/  @!P0 STG.E.128 desc[UR12][R4.64+0x80], R32 ;  /* 0x0000802004008986 */ /* 0x0005e4000c101d0c */
.L_x_202:
[----:B------:R-:W-:Y:S05]  /*aa30*/  BSYNC B0 ;  /* 0x0000000000007941 */ /* 0x000fea0003800000 */
.L_x_201:
        /* <DEDUP_REMOVED lines=16> */
[----:B------:R2:W-:Y:S04]  /*ab40*/  @!P1 STG.E.128 desc[UR12][R4.64], R44 ;  /* 0x0000002c04009986 */ /* 0x0005e8000c101d0c */
[----:B------:R2:W-:Y:S02]  /*ab50*/  @!P0 STG.E.128 desc[UR12][R4.64+0x80], R40 ;  /* 0x0000802804008986 */ /* 0x0005e4000c101d0c */
.L_x_204:
[----:B------:R-:W-:Y:S05]  /*ab60*/  BSYNC B0 ;  /* 0x0000000000007941 */ /* 0x000fea0003800000 */
.L_x_203:
        /* <DEDUP_REMOVED lines=9> */
[----:B--2---:R-:W-:-:S04]  /*ac00*/  IMAD.WIDE.U32 R4, R0, UR8, R2 ;  /* 0x0000000800047c25 */ /* 0x004fc8000f8e0002 */
[----:B------:R-:W-:Y:S01]  /*ac10*/  IMAD R0, R0, UR9, R6 ;  /* 0x0000000900007c24 */ /* 0x000fe2000f8e0206 */
[----:B------:R-:W-:-:S03]  /*ac20*/  LEA R2, P2, R4, UR6, 0x1 ;  /* 0x0000000604027c11 */ /* 0x000fc6000f8408ff */
[----:B------:R-:W-:-:S05]  /*ac30*/  IMAD.IADD R0, R0, 0x1, R5 ;  /* 0x0000000100007824 */ /* 0x000fca00078e0205 */
[----:B------:R-:W-:-:S05]  /*ac40*/  LEA.HI.X R3, R4, UR7, R0, 0x1, P2 ;  /* 0x0000000704037c11 */ /* 0x000fca00090f0c00 */
[----:B------:R2:W-:Y:S04]  /*ac50*/  @!P1 STG.E.128 desc[UR12][R2.64], R52 ;  /* 0x0000003402009986 */ /* 0x0005e8000c101d0c */
[----:B------:R2:W-:Y:S02]  /*ac60*/  @!P0 STG.E.128 desc[UR12][R2.64+0x80], R48 ;  /* 0x0000803002008986 */ /* 0x0005e4000c101d0c */
.L_x_159:
[----:B------:R-:W-:Y:S05]  /*ac70*/  BSYNC B1 ;  /* 0x0000000000017941 */ /* 0x000fea0003800000 */
.L_x_137:
        /* <DEDUP_REMOVED lines=11> */
.L_x_205:
[----:B------:R-:W-:Y:S05]  /*ad30*/  EXIT ;  /* 0x000000000000794d */ /* 0x000fea0003800000 */
.L_x_207:
        /* <DEDUP_REMOVED lines=12> */
.L_x_1070:


//--------------------- .text._ZN5flash44flash_bwd_dq_dk_dv_loop_seqk_parallel_kernelI23Flash_bwd_kernel_traitsILi128ELi64ELi128ELi8ELi2ELi4ELi2ELb0ELb0EN7cutlass6half_tE19Flash_kernel_traitsILi128ELi64ELi128ELi8ES3_EELb0ELb1ELb0ELb0ELb1ELb1ELb0EEEvNS_16Flash_bwd_paramsE --------------------------
	.section	.text._ZN5flash44flash_bwd_dq_dk_dv_loop_seqk_parallel_kernelI23Flash_bwd_kernel_traitsILi128ELi64ELi128ELi8ELi2ELi4ELi2ELb0ELb0EN7cutlass6half_tE19Flash_kernel_traitsILi128ELi64ELi128ELi8ES3_EELb0ELb1ELb0ELb0ELb1ELb1ELb0EEEvNS_16Flash_bwd_paramsE,"ax",@progbits
	.align	128
        .global         _ZN5flash44flash_bwd_dq_dk_dv_loop_seqk_parallel_kernelI23Flash_bwd_kernel_traitsILi128ELi64ELi128ELi8ELi2ELi4ELi2ELb0ELb0EN7cutlass6half_tE19Flash_kernel_traitsILi128ELi64ELi128ELi8ES3_EELb0ELb1ELb0ELb0ELb1ELb1ELb0EEEvNS_16Flash_bwd_paramsE
        .type           _ZN5flash44flash_bwd_dq_dk_dv_loop_seqk_parallel_kernelI23Flash_bwd_kernel_traitsILi128ELi64ELi128ELi8ELi2ELi4ELi2ELb0ELb0EN7cutlass6half_tE19Flash_kernel_traitsILi128ELi64ELi128ELi8ES3_EELb0ELb1ELb0ELb0ELb1ELb1ELb0EEEvNS_16Flash_bwd_paramsE,@function
        .size           _ZN5flash44flash_bwd_dq_dk_dv_loop_seqk_parallel_kernelI23Flash_bwd_kernel_traitsILi128ELi64ELi128ELi8ELi2ELi4ELi2ELb0ELb0EN7cutlass6half_tE19Flash_kernel_traitsILi128ELi64ELi128ELi8ES3_EELb0ELb1ELb0ELb0ELb1ELb1ELb0EEEvNS_16Flash_bwd_paramsE,(.L_x_1071 - _ZN5flash44flash_bwd_dq_dk_dv_loop_seqk_parallel_kernelI23Flash_bwd_kernel_traitsILi128ELi64ELi128ELi8ELi2ELi4ELi2ELb0ELb0EN7cutlass6half_tE19Flash_kernel_traitsILi128ELi64ELi128ELi8ES3_EELb0ELb1ELb0ELb0ELb1ELb1ELb0EEEvNS_16Flash_bwd_paramsE)
        .other          _ZN5flash44flash_bwd_dq_dk_dv_loop_seqk_parallel_kernelI23Flash_bwd_kernel_traitsILi128ELi64ELi128ELi8ELi2ELi4ELi2ELb0ELb0EN7cutlass6half_tE19Flash_kernel_traitsILi128ELi64ELi128ELi8ES3_EELb0ELb1ELb0ELb0ELb1ELb1ELb0EEEvNS_16Flash_bwd_paramsE,@"STO_CUDA_ENTRY STV_DEFAULT"
_ZN5flash44flash_bwd_dq_dk_dv_loop_seqk_parallel_kernelI23Flash_bwd_kernel_traitsILi128ELi64ELi128ELi8ELi2ELi4ELi2ELb0ELb0EN7cutlass6half_tE19Flash_kernel_traitsILi128ELi64ELi128ELi8ES3_EELb0ELb1ELb0ELb0ELb1ELb1ELb0EEEvNS_16Flash_bwd_paramsE:
.text._ZN5flash44flash_bwd_dq_dk_dv_loop_seqk_parallel_kernelI23Flash_bwd_kernel_traitsILi128ELi64ELi128ELi8ELi2ELi4ELi2ELb0ELb0EN7cutlass6half_tE19Flash_kernel_traitsILi128ELi64ELi128ELi8ES3_EELb0ELb1ELb0ELb0ELb1ELb1ELb0EEEvNS_16Flash_bwd_paramsE:
        /* <DEDUP_REMOVED lines=12> */
[----:B------:R-:W2:Y:S01]  /*00c0*/  S2UR UR5, SR_CgaCtaId ;  /* 0x00000000000579c3 */ /* 0x000ea20000008800 */
[----:B------:R-:W-:Y:S01]  /*00d0*/  UMOV UR4, 0x400 ;  /* 0x0000040000047882 */ /* 0x000fe20000000000 */
[----:B------:R-:W-:Y:S01]  /*00e0*/  IMAD.MOV.U32 R251, RZ, RZ, 0x20 ;  /* 0x00000020fffb7424 */ /* 0x000fe200078e00ff */
[----:B------:R-:W-:Y:S01]  /*00f0*/  ULDC.64 UR34, c[0x0][0x208] ;  /* 0x0000820000227ab9 */ /* 0x000fe20000000a00 */
[----:B------:R-:W-:Y:S01]  /*0100*/  IMAD.MOV.U32 R227, RZ, RZ, -0x10 ;  /* 0xfffffff0ffe37424 */ /* 0x000fe200078e00ff */
[----:B------:R-:W-:-:S03]  /*0110*/  UMOV UR25, 0xffffc000 ;  /* 0xffffc00000197882 */ /* 0x000fc60000000000 */
[----:B------:R-:W3:Y:S08]  /*0120*/  LDC R248, c[0x0][0x2c4] ;  /* 0x0000b100fff87b82 */ /* 0x000ef00000000800 */
[----:B------:R-:W4:Y:S01]  /*0130*/  S2UR UR16, SR_CTAID.Y ;  /* 0x00000000001079c3 */ /* 0x000f220000002600 */
[----:B--2---:R-:W-:-:S07]  /*0140*/  ULEA UR5, UR5, UR4, 0x18 ;  /* 0x0000000405057291 */ /* 0x004fce000f8ec03f */
[----:B------:R-:W2:Y:S01]  /*0150*/  S2UR UR17, SR_CTAID.Z ;  /* 0x00000000001179c3 */ /* 0x000ea20000002700 */
[----:B------:R-:W-:Y:S01]  /*0160*/  UIADD3 UR4, UR5, 0xc000, URZ ;  /* 0x0000c00005047890 */ /* 0x000fe2000fffe03f */
[----:B-1----:R-:W-:Y:S01]  /*0170*/  SHF.R.S32.HI R14, RZ, 0x1f, R15 ;  /* 0x0000001fff0e7819 */ /* 0x002fe2000001140f */
[----:B------:R-:W-:-:S05]  /*0180*/  IMAD.SHL.U32 R250, R15, 0x2, RZ ;  /* 0x000000020ffa7824 */ /* 0x000fca00078e00ff */
[----:B------:R-:W1:Y:S01]  /*0190*/  S2UR UR15, SR_CTAID.Z ;  /* 0x00000000000f79c3 */ /* 0x000e620000002700 */
[CC--:B------:R-:W-:Y:S02]  /*01a0*/  LEA.HI R8, R14.reuse, R15.reuse, RZ, 0x4 ;  /* 0x0000000f0e087211 */ /* 0x0c0fe400078f20ff */
[CC--:B------:R-:W-:Y:S02]  /*01b0*/  LEA.HI R5, R14.reuse, R15.reuse, RZ, 0x5 ;  /* 0x0000000f0e057211 */ /* 0x0c0fe400078f28ff */
[----:B------:R-:W-:Y:S01]  /*01c0*/  LEA.HI R17, R14, R15, RZ, 0x2 ;  /* 0x0000000f0e117211 */ /* 0x000fe200078f10ff */
[----:B----4-:R-:W-:Y:S01]  /*01d0*/  USHF.R.S32.HI UR22, URZ, 0x1f, UR16 ;  /* 0x0000001f3f167899 */ /* 0x010fe20008011410 */
[----:B------:R-:W-:Y:S01]  /*01e0*/  SHF.R.S32.HI R7, RZ, 0x4, R8 ;  /* 0x00000004ff077819 */ /* 0x000fe20000011408 */
[----:B------:R-:W4:Y:S01]  /*01f0*/  S2UR UR14, SR_CTAID.Y ;  /* 0x00000000000e79c3 */ /* 0x000f220000002600 */
[--C-:B------:R-:W-:Y:S01]  /*0200*/  SHF.R.S32.HI R6, RZ, 0x5, R5.reuse ;  /* 0x00000005ff067819 */ /* 0x100fe20000011405 */
[----:B------:R-:W-:Y:S01]  /*0210*/  UIMAD.WIDE UR28, UR16, 0x80, URZ ;  /* 0x00000080101c78a5 */ /* 0x000fe2000f8e023f */
[----:B------:R-:W-:-:S02]  /*0220*/  SHF.R.S32.HI R0, RZ, 0x1f, R5 ;  /* 0x0000001fff007819 */ /* 0x000fc40000011405 */
[--C-:B------:R-:W-:Y:S02]  /*0230*/  SHF.R.S32.HI R11, RZ, 0x2, R17.reuse ;  /* 0x00000002ff0b7819 */ /* 0x100fe40000011411 */
[----:B------:R-:W-:Y:S01]  /*0240*/  SHF.R.S32.HI R2, RZ, 0x1f, R17 ;  /* 0x0000001fff027819 */ /* 0x000fe20000011411 */
[----:B--2---:R-:W-:Y:S01]  /*0250*/  USHF.R.S32.HI UR21, URZ, 0x1f, UR17 ;  /* 0x0000001f3f157899 */ /* 0x004fe20008011411 */
[----:B------:R-:W-:Y:S02]  /*0260*/  LEA.HI R3, R8, R7, RZ, 0x1 ;  /* 0x0000000708037211 */ /* 0x000fe400078f08ff */
[-C--:B------:R-:W-:Y:S02]  /*0270*/  LEA.HI R0, R0, R6.reuse, RZ, 0x2 ;  /* 0x0000000600007211 */ /* 0x080fe400078f10ff */
[----:B------:R-:W-:Y:S02]  /*0280*/  LEA.HI R4, R5, R6, RZ, 0x1 ;  /* 0x0000000605047211 */ /* 0x000fe400078f08ff */
[----:B------:R-:W-:Y:S01]  /*0290*/  LEA.HI R2, R2, R11, RZ, 0x3 ;  /* 0x0000000b02027211 */ /* 0x000fe200078f18ff */
[----:B-1----:R-:W-:Y:S01]  /*02a0*/  USHF.R.S32.HI UR20, URZ, 0x1f, UR15 ;  /* 0x0000001f3f147899 */ /* 0x002fe2000801140f */
[----:B------:R-:W-:-:S02]  /*02b0*/  LOP3.LUT R3, R3, 0xfffffffe, RZ, 0xc0, !PT ;  /* 0xfffffffe03037812 */ /* 0x000fc400078ec0ff */
[----:B------:R-:W-:Y:S02]  /*02c0*/  LEA.HI R212, R14, R15, RZ, 0x3 ;  /* 0x0000000f0ed47211 */ /* 0x000fe400078f18ff */
[----:B------:R-:W-:Y:S01]  /*02d0*/  LOP3.LUT R0, R0, 0xfffffffc, RZ, 0xc0, !PT ;  /* 0xfffffffc00007812 */ /* 0x000fe200078ec0ff */
[----:B------:R-:W-:Y:S01]  /*02e0*/  IMAD.IADD R9, R7, 0x1, -R3 ;  /* 0x0000000107097824 */ /* 0x000fe200078e0a03 */
[----:B------:R-:W-:Y:S01]  /*02f0*/  LOP3.LUT R4, R4, 0xfffffffe, RZ, 0xc0, !PT ;  /* 0xfffffffe04047812 */ /* 0x000fe200078ec0ff */
[----:B----4-:R-:W-:Y:S01]  /*0300*/  USHF.R.S32.HI UR19, URZ, 0x1f, UR14 ;  /* 0x0000001f3f137899 */ /* 0x010fe2000801140e */
[----:B------:R-:W-:Y:S01]  /*0310*/  LOP3.LUT R2, R2, 0xfffffff8, RZ, 0xc0, !PT ;  /* 0xfffffff802027812 */ /* 0x000fe200078ec0ff */
[C---:B------:R-:W-:Y:S01]  /*0320*/  IMAD.IADD R10, R6.reuse, 0x1, -R0 ;  /* 0x00000001060a7824 */ /* 0x040fe200078e0a00 */
[----:B------:R-:W-:Y:S01]  /*0330*/  SHF.R.S32.HI R3, RZ, 0x3, R212 ;  /* 0x00000003ff037819 */ /* 0x000fe200000114d4 */
[----:B------:R-:W-:Y:S01]  /*0340*/  IMAD.IADD R13, R6, 0x1, -R4 ;  /* 0x00000001060d7824 */ /* 0x000fe200078e0a04 */
[----:B------:R-:W-:Y:S01]  /*0350*/  LOP3.LUT R0, R212, 0xfffffff8, RZ, 0xc0, !PT ;  /* 0xfffffff8d4007812 */ /* 0x000fe200078ec0ff */
[----:B------:R-:W-:Y:S01]  /*0360*/  IMAD.IADD R6, R11, 0x1, -R2 ;  /* 0x000000010b067824 */ /* 0x000fe200078e0a02 */
[----:B------:R-:W-:Y:S01]  /*0370*/  LOP3.LUT R2, R5, 0xffffffe0, RZ, 0xc0, !PT ;  /* 0xffffffe005027812 */ /* 0x000fe200078ec0ff */
[----:B------:R-:W-:Y:S01]  /*0380*/  IMAD.SHL.U32 R5, R3, 0x40, RZ ;  /* 0x0000004003057824 */ /* 0x000fe200078e00ff */
[----:B------:R-:W-:Y:S01]  /*0390*/  LOP3.LUT R4, R8, 0xfffffff0, RZ, 0xc0, !PT ;  /* 0xfffffff008047812 */ /* 0x000fe200078ec0ff */
[----:B------:R-:W-:-:S02]  /*03a0*/  IMAD.IADD R0, R15, 0x1, -R0 ;  /* 0x000000010f007824 */ /* 0x000fc400078e0a00 */
[----:B------:R-:W-:Y:S01]  /*03b0*/  IMAD.IADD R3, R15, 0x1, -R2 ;  /* 0x000000010f037824 */ /* 0x000fe200078e0a02 */
[----:B------:R-:W-:Y:S01]  /*03c0*/  LOP3.LUT R2, R5, 0x1c0, RZ, 0xc0, !PT ;  /* 0x000001c005027812 */ /* 0x000fe200078ec0ff */
[----:B------:R-:W-:Y:S01]  /*03d0*/  IMAD.IADD R4, R15, 0x1, -R4 ;  /* 0x000000010f047824 */ /* 0x000fe200078e0a04 */
[C---:B------:R-:W-:Y:S01]  /*03e0*/  LOP3.LUT P4, RZ, R0.reuse, 0x2, RZ, 0xc0, !PT ;  /* 0x0000000200ff7812 */ /* 0x040fe2000788c0ff */
[C---:B------:R-:W-:Y:S01]  /*03f0*/  IMAD.SHL.U32 R5, R0.reuse, 0x8, RZ ;  /* 0x0000000800057824 */ /* 0x040fe200078e00ff */
[C---:B------:R-:W-:Y:S01]  /*0400*/  LOP3.LUT P3, RZ, R0.reuse, 0x4, RZ, 0xc0, !PT ;  /* 0x0000000400ff7812 */ /* 0x040fe2000786c0ff */
[----:B------:R-:W-:Y:S01]  /*0410*/  IMAD.SHL.U32 R0, R0, 0x40, RZ ;  /* 0x0000004000007824 */ /* 0x000fe200078e00ff */
[----:B------:R-:W-:Y:S02]  /*0420*/  SHF.R.S32.HI R7, RZ, 0x1f, R4 ;  /* 0x0000001fff077819 */ /* 0x000fe40000011404 */
[----:B------:R-:W-:Y:S02]  /*0430*/  LOP3.LUT R5, R2, 0x38, R5, 0xf8, !PT ;  /* 0x0000003802057812 */ /* 0x000fe400078ef805 */
[----:B------:R-:W-:-:S02]  /*0440*/  SHF.R.U32.HI R2, RZ, 0x3, R2 ;  /* 0x00000003ff027819 */ /* 0x000fc40000011602 */
[----:B------:R-:W-:Y:S01]  /*0450*/  LEA.HI R12, R7, R4, RZ, 0x3 ;  /* 0x00000004070c7211 */ /* 0x000fe200078f18ff */
[----:B------:R-:W-:Y:S01]  /*0460*/  IMAD.SHL.U32 R7, R9, 0x200, RZ ;  /* 0x0000020009077824 */ /* 0x000fe200078e00ff */
[----:B------:R-:W-:Y:S01]  /*0470*/  LOP3.LUT R244, R5, R2, RZ, 0x3c, !PT ;  /* 0x0000000205f47212 */ /* 0x000fe200078e3cff */
[----:B------:R-:W-:Y:S01]  /*0480*/  IMAD.SHL.U32 R2, R10, 0x10, RZ ;  /* 0x000000100a027824 */ /* 0x000fe200078e00ff */
[----:B------:R-:W-:Y:S02]  /*0490*/  LOP3.LUT R5, R12, 0xfffffff8, RZ, 0xc0, !PT ;  /* 0xfffffff80c057812 */ /* 0x000fe400078ec0ff */
[----:B------:R-:W-:Y:S02]  /*04a0*/  LOP3.LUT R0, R0, 0x1c0, RZ, 0xc0, !PT ;  /* 0x000001c000007812 */ /* 0x000fe400078ec0ff */
[----:B------:R-:W-:Y:S01]  /*04b0*/  SHF.R.S32.HI R8, RZ, 0x1f, R3 ;  /* 0x0000001fff087819 */ /* 0x000fe20000011403 */
[----:B------:R-:W-:Y:S01]  /*04c0*/  IMAD.IADD R16, R4, 0x1, -R5 ;  /* 0x0000000104107824 */ /* 0x000fe200078e0a05 */
[----:B------:R-:W-:-:S02]  /*04d0*/  LOP3.LUT R2, R0, 0x30, R2, 0xf8, !PT ;  /* 0x0000003000027812 */ /* 0x000fc400078ef802 */
[----:B------:R-:W-:Y:S02]  /*04e0*/  LEA.HI R4, R14, R15, RZ, 0x6 ;  /* 0x0000000f0e047211 */ /* 0x000fe400078f30ff */
[----:B------:R-:W-:Y:S02]  /*04f0*/  LEA.HI R11, R8, R3, RZ, 0x2 ;  /* 0x00000003080b7211 */ /* 0x000fe400078f10ff */
[----:B------:R-:W-:Y:S02]  /*0500*/  LEA.HI R8, R14, R15, RZ, 0x7 ;  /* 0x0000000f0e087211 */ /* 0x000fe400078f38ff */
[----:B------:R-:W-:Y:S02]  /*0510*/  LOP3.LUT R14, R2, 0x8, R212, 0xf8, !PT ;  /* 0x00000008020e7812 */ /* 0x000fe400078ef8d4 */
[----:B------:R-:W-:Y:S02]  /*0520*/  SHF.R.S32.HI R4, RZ, 0x6, R4 ;  /* 0x00000006ff047819 */ /* 0x000fe40000011404 */
[----:B------:R-:W-:-:S02]  /*0530*/  LOP3.LUT R212, R0, 0x8, R212, 0xf8, !PT ;  /* 0x0000000800d47812 */ /* 0x000fc400078ef8d4 */
[----:B------:R-:W-:Y:S01]  /*0540*/  SHF.R.U32.HI R209, RZ, 0x3, R0 ;  /* 0x00000003ffd17819 */ /* 0x000fe20000011600 */
[C---:B------:R-:W-:Y:S01]  /*0550*/  IMAD R2, R4.reuse, 0x800, R7 ;  /* 0x0000080004027824 */ /* 0x040fe200078e0207 */
[----:B------:R-:W-:Y:S01]  /*0560*/  LOP3.LUT R0, R17, 0x7ffffffc, RZ, 0xc0, !PT ;  /* 0x7ffffffc11007812 */ /* 0x000fe200078ec0ff */
[----:B------:R-:W-:Y:S01]  /*0570*/  IMAD.SHL.U32 R5, R4, 0x8, RZ ;  /* 0x0000000804057824 */ /* 0x000fe200078e00ff */
[----:B------:R-:W-:Y:S01]  /*0580*/  LOP3.LUT R212, R212, R209, RZ, 0x3c, !PT ;  /* 0x000000d1d4d47212 */ /* 0x000fe200078e3cff */
[----:B------:R-:W-:Y:S01]  /*0590*/  IMAD R244, R4, 0x200, R244 ;  /* 0x0000020004f47824 */ /* 0x000fe200078e02f4 */
[----:B------:R-:W-:Y:S01]  /*05a0*/  LOP3.LUT R3, R6, 0x1, RZ, 0xc0, !PT ;  /* 0x0000000106037812 */ /* 0x000fe200078ec0ff */
[----:B------:R-:W-:Y:S01]  /*05b0*/  IMAD.IADD R0, R15, 0x1, -R0 ;  /* 0x000000010f007824 */ /* 0x000fe200078e0a00 */
[----:B------:R-:W-:Y:S01]  /*05c0*/  SEL R213, R251, 0xffffffe0, !P4 ;  /* 0xffffffe0fbd57807 */ /* 0x000fe20006000000 */
[----:B------:R-:W-:Y:S01]  /*05d0*/  IMAD.IADD R212, R2, 0x1, R212 ;  /* 0x0000000102d47824 */ /* 0x000fe200078e02d4 */
[----:B------:R-:W-:Y:S01]  /*05e0*/  ISETP.NE.U32.AND P0, PT, R3, 0x1, PT ;  /* 0x000000010300780c */ /* 0x000fe20003f05070 */
[----:B------:R-:W-:Y:S01]  /*05f0*/  IMAD.SHL.U32 R2, R0, 0x2, RZ ;  /* 0x0000000200027824 */ /* 0x000fe200078e00ff */
[----:B------:R-:W-:Y:S01]  /*0600*/  SHF.R.S32.HI R0, RZ, 0x7, R8 ;  /* 0x00000007ff007819 */ /* 0x000fe20000011408 */
[----:B------:R-:W-:Y:S01]  /*0610*/  IMAD.SHL.U32 R3, R9, 0x20, RZ ;  /* 0x0000002009037824 */ /* 0x000fe200078e00ff */
[----:B------:R-:W-:Y:S01]  /*0620*/  R2P PR, R6, 0x6 ;  /* 0x0000000606007804 */ /* 0x000fe20000000000 */
[--C-:B------:R-:W-:Y:S01]  /*0630*/  IMAD R10, R10, 0x400, R2.reuse ;  /* 0x000004000a0a7824 */ /* 0x100fe200078e0202 */
[----:B------:R-:W-:Y:S01]  /*0640*/  LEA R212, R212, UR4, 0x1 ;  /* 0x00000004d4d47c11 */ /* 0x000fe2000f8e08ff */
[C---:B------:R-:W-:Y:S01]  /*0650*/  IMAD R8, R0.reuse, 0x1000, R2 ;  /* 0x0000100000087824 */ /* 0x040fe200078e0202 */
[----:B------:R-:W-:Y:S01]  /*0660*/  LOP3.LUT R3, R3, 0x20, RZ, 0xc0, !PT ;  /* 0x0000002003037812 */ /* 0x000fe200078ec0ff */
[----:B------:R-:W-:Y:S01]  /*0670*/  IMAD.SHL.U32 R2, R0, 0x8, RZ ;  /* 0x0000000800027824 */ /* 0x000fe200078e00ff */
[----:B------:R-:W-:Y:S01]  /*0680*/  SEL R251, R251, 0xffffffe0, !P1 ;  /* 0xffffffe0fbfb7807 */ /* 0x000fe20004800000 */
[----:B------:R-:W-:Y:S01]  /*0690*/  IMAD.SHL.U32 R0, R6, 0x40, RZ ;  /* 0x0000004006007824 */ /* 0x000fe200078e00ff */
[----:B------:R-:W-:Y:S01]  /*06a0*/  LOP3.LUT R208, R3, 0x18, R5, 0xf8, !PT ;  /* 0x0000001803d07812 */ /* 0x000fe200078ef805 */
[----:B------:R-:W-:Y:S01]  /*06b0*/  IMAD.SHL.U32 R4, R4, 0x20, RZ ;  /* 0x0000002004047824 */ /* 0x000fe200078e00ff */
[----:B------:R-:W-:Y:S01]  /*06c0*/  SHF.R.S32.HI R5, RZ, 0x2, R11 ;  /* 0x00000002ff057819 */ /* 0x000fe2000001140b */
[----:B------:R-:W-:Y:S01]  /*06d0*/  IMAD.SHL.U32 R6, R9, 0x10, RZ ;  /* 0x0000001009067824 */ /* 0x000fe200078e00ff */
[----:B------:R-:W-:Y:S01]  /*06e0*/  LOP3.LUT R0, R0, 0x1c0, RZ, 0xc0, !PT ;  /* 0x000001c000007812 */ /* 0x000fe200078ec0ff */
[----:B------:R-:W-:Y:S01]  /*06f0*/  IMAD.IADD R213, R212, 0x1, R213 ;  /* 0x00000001d4d57824 */ /* 0x000fe200078e02d5 */
[----:B------:R-:W-:Y:S01]  /*0700*/  LOP3.LUT R2, R2, 0x8, RZ, 0xc0, !PT ;  /* 0x0000000802027812 */ /* 0x000fe200078ec0ff */
[----:B------:R-:W-:Y:S01]  /*0710*/  IMAD R18, R13, 0x10, R5 ;  /* 0x000000100d127824 */ /* 0x000fe200078e0205 */
[----:B------:R-:W-:-:S02]  /*0720*/  SHF.R.U32.HI R3, RZ, 0x3, R0 ;  /* 0x00000003ff037819 */ /* 0x000fc40000011600 */
[----:B------:R-:W-:Y:S02]  /*0730*/  LOP3.LUT R250, R4, 0x6, R250, 0xf8, !PT ;  /* 0x0000000604fa7812 */ /* 0x000fe400078ef8fa */
[----:B------:R-:W-:Y:S01]  /*0740*/  LOP3.LUT R5, R3, R0, R2, 0x1e, !PT ;  /* 0x0000000003057212 */ /* 0x000fe200078e1e02 */
[----:B------:R1:W-:Y:S01]  /*0750*/  STL [R1], R18 ;  /* 0x0000001201007387 */ /* 0x0003e20000100800 */
[----:B------:R-:W-:Y:S01]  /*0760*/  LOP3.LUT R4, R0, 0x20, R4, 0xf8, !PT ;  /* 0x0000002000047812 */ /* 0x000fe200078ef804 */
[----:B------:R-:W-:Y:S01]  /*0770*/  VIADD R0, R18, 0xffffffc0 ;  /* 0xffffffc012007836 */ /* 0x000fe20000000000 */
[----:B------:R-:W-:Y:S01]  /*0780*/  LOP3.LUT R11, R2, 0x10, R6, 0xf8, !PT ;  /* 0x00000010020b7812 */ /* 0x000fe200078ef806 */
[----:B------:R-:W-:Y:S01]  /*0790*/  IMAD.IADD R10, R10, 0x1, R5 ;  /* 0x000000010a0a7824 */ /* 0x000fe200078e0205 */
[----:B------:R-:W-:Y:S01]  /*07a0*/  LOP3.LUT R4, R4, R3, RZ, 0x3c, !PT ;  /* 0x0000000304047212 */ /* 0x000fe200078e3cff */
[----:B------:R-:W-:Y:S01]  /*07b0*/  IMAD.SHL.U32 R5, R16, 0x40, RZ ;  /* 0x0000004010057824 */ /* 0x000fe200078e00ff */
[----:B------:R-:W-:Y:S01]  /*07c0*/  SHF.R.S32.HI R2, RZ, 0x1f, R0 ;  /* 0x0000001fff027819 */ /* 0x000fe20000011400 */
[----:B------:R-:W-:Y:S01]  /*07d0*/  IMAD R3, R13, 0x400, R8 ;  /* 0x000004000d037824 */ /* 0x000fe200078e0208 */
[----:B------:R-:W-:-:S02]  /*07e0*/  LEA R245, R10, UR4, 0x1 ;  /* 0x000000040af57c11 */ /* 0x000fc4000f8e08ff */
[----:B------:R-:W-:Y:S01]  /*07f0*/  LOP3.LUT R5, R5, 0x1c0, RZ, 0xc0, !PT ;  /* 0x000001c005057812 */ /* 0x000fe200078ec0ff */
[----:B------:R-:W-:Y:S01]  /*0800*/  IMAD.IADD R219, R4, 0x1, R3 ;  /* 0x0000000104db7824 */ /* 0x000fe200078e0203 */
[----:B------:R-:W-:Y:S01]  /*0810*/  SHF.L.U64.HI R249, R0, 0x2, R2 ;  /* 0x0000000200f97819 */ /* 0x000fe20000010202 */
[----:B------:R-:W-:Y:S01]  /*0820*/  IMAD.SHL.U32 R0, R12, 0x40, RZ ;  /* 0x000000400c007824 */ /* 0x000fe200078e00ff */
[--C-:B------:R-:W-:Y:S01]  /*0830*/  SHF.R.U32.HI R6, RZ, 0x3, R5.reuse ;  /* 0x00000003ff067819 */ /* 0x100fe20000011605 */
[----:B------:R-:W-:Y:S01]  /*0840*/  IMAD.SHL.U32 R3, R9, 0x8, RZ ;  /* 0x0000000809037824 */ /* 0x000fe200078e00ff */
[----:B------:R-:W-:Y:S02]  /*0850*/  LEA R219, R219, UR5, 0x1 ;  /* 0x00000005dbdb7c11 */ /* 0x000fe4000f8e08ff */
[----:B------:R-:W-:Y:S02]  /*0860*/  LOP3.LUT R0, R0, 0xfffffe00, RZ, 0xc0, !PT ;  /* 0xfffffe0000007812 */ /* 0x000fe400078ec0ff */
[C---:B------:R-:W-:Y:S01]  /*0870*/  LOP3.LUT R2, R6.reuse, R11, R5, 0x1e, !PT ;  /* 0x0000000b06027212 */ /* 0x040fe200078e1e05 */
[----:B------:R-:W-:Y:S01]  /*0880*/  IMAD.IADD R226, R219, 0x1, R251 ;  /* 0x00000001dbe27824 */ /* 0x000fe200078e02fb */
[----:B------:R-:W-:Y:S01]  /*0890*/  LOP3.LUT R208, R6, R208, R5, 0x1e, !PT ;  /* 0x000000d006d07212 */ /* 0x000fe200078e1e05 */
[----:B------:R-:W-:Y:S01]  /*08a0*/  IMAD R4, R13, 0x400, R0 ;  /* 0x000004000d047824 */ /* 0x000fe200078e0200 */
[-C--:B------:R-:W-:Y:S01]  /*08b0*/  LOP3.LUT R217, R2, R0.reuse, RZ, 0xfc, !PT ;  /* 0x0000000002d97212 */ /* 0x080fe200078efcff */
[----:B------:R-:W-:Y:S01]  /*08c0*/  VIADD R2, R245, 0x420 ;  /* 0x00000420f5027836 */ /* 0x000fe20000000000 */
[----:B------:R-:W-:Y:S01]  /*08d0*/  LOP3.LUT R208, R208, R0, RZ, 0xfc, !PT ;  /* 0x00000000d0d07212 */ /* 0x000fe200078efcff */
[----:B------:R-:W-:Y:S01]  /*08e0*/  IMAD.MOV.U32 R0, RZ, RZ, 0x40 ;  /* 0x00000040ff007424 */ /* 0x000fe200078e00ff */
[----:B------:R-:W-:Y:S01]  /*08f0*/  LOP3.LUT R3, R5, 0x8, R3, 0xf8, !PT ;  /* 0x0000000805037812 */ /* 0x000fe200078ef803 */
[----:B------:R-:W-:Y:S01]  /*0900*/  IMAD.IADD R251, R251, 0x1, R245 ;  /* 0x00000001fbfb7824 */ /* 0x000fe200078e02f5 */
[----:B------:R-:W-:Y:S01]  /*0910*/  SEL R227, R227, 0x10, !P0 ;  /* 0x00000010e3e37807 */ /* 0x000fe20004000000 */
[----:B------:R-:W-:Y:S01]  /*0920*/  @P1 VIADD R2, R245, 0x3e0 ;  /* 0x000003e0f5021836 */ /* 0x000fe20000000000 */
[----:B------:R-:W-:-:S02]  /*0930*/  SEL R214, R0, 0xffffffc0, !P3 ;  /* 0xffffffc000d67807 */ /* 0x000fc40005800000 */
[----:B------:R-:W-:Y:S01]  /*0940*/  SEL R0, R0, 0xffffffc0, !P2 ;  /* 0xffffffc000007807 */ /* 0x000fe20005000000 */
[----:B------:R-:W-:Y:S01]  /*0950*/  IMAD.IADD R228, R219, 0x1, R227 ;  /* 0x00000001dbe47824 */ /* 0x000fe200078e02e3 */
[----:B------:R1:W-:Y:S01]  /*0960*/  STL [R1+0x8], R2 ;  /* 0x0000080201007387 */ /* 0x0003e20000100800 */
[----:B------:R-:W-:Y:S01]  /*0970*/  LOP3.LUT R3, R3, R6, RZ, 0x3c, !PT ;  /* 0x0000000603037212 */ /* 0x000fe200078e3cff */
[----:B------:R-:W-:Y:S01]  /*0980*/  IMAD.IADD R215, R212, 0x1, R214 ;  /* 0x00000001d4d77824 */ /* 0x000fe200078e02d6 */
[----:B------:R-:W-:Y:S01]  /*0990*/  LOP3.LUT R209, R7, R14, R209, 0xf6, !PT ;  /* 0x0000000e07d17212 */ /* 0x000fe200078ef6d1 */
[----:B------:R-:W-:Y:S01]  /*09a0*/  IMAD.IADD R247, R245, 0x1, R0 ;  /* 0x00000001f5f77824 */ /* 0x000fe200078e0200 */
[----:B---3--:R-:W-:Y:S01]  /*09b0*/  IADD3 R248, R18, 0x1, -R248 ;  /* 0x0000000112f87810 */ /* 0x008fe20007ffe8f8 */
[----:B------:R-:W-:Y:S01]  /*09c0*/  IMAD.IADD R252, R251, 0x1, R0 ;  /* 0x00000001fbfc7824 */ /* 0x000fe200078e0200 */
[----:B------:R-:W-:Y:S01]  /*09d0*/  LEA R209, R209, UR5, 0x1 ;  /* 0x00000005d1d17c11 */ /* 0x000fe2000f8e08ff */
[----:B------:R-:W-:Y:S01]  /*09e0*/  IMAD.IADD R0, R0, 0x1, R2 ;  /* 0x0000000100007824 */ /* 0x000fe200078e0202 */
[----:B------:R-:W-:Y:S01]  /*09f0*/  LEA R208, R208, UR4, 0x1 ;  /* 0x00000004d0d07c11 */ /* 0x000fe2000f8e08ff */
[----:B------:R-:W-:-:S02]  /*0a00*/  IMAD.IADD R218, R4, 0x1, R3 ;  /* 0x0000000104da7824 */ /* 0x000fc400078e0203 */
[----:B------:R-:W-:Y:S01]  /*0a10*/  IMAD.IADD R214, R213, 0x1, R214 ;  /* 0x00000001d5d67824 */ /* 0x000fe200078e02d6 */
[----:B------:R1:W-:Y:S01]  /*0a20*/  STL [R1+0x4], R0 ;  /* 0x0000040001007387 */ /* 0x0003e20000100800 */
[----:B------:R-:W-:-:S07]  /*0a30*/  IMAD.IADD R227, R227, 0x1, R226 ;  /* 0x00000001e3e37824 */ /* 0x000fce00078e02e2 */
.L_x_216:
        /* <DEDUP_REMOVED lines=9> */
[----:B----4-:R-:W2:Y:S01]  /*0ad0*/  @P1 LDC.64 R4, c[0x0][0x300] ;  /* 0x0000c000ff041b82 */ /* 0x010ea20000000a00 */
[----:B------:R-:W2:Y:S01]  /*0ae0*/  @P1 S2R R2, SR_CTAID.Y ;  /* 0x0000000000021919 */ /* 0x000ea20000002600 */
[----:B-1----:R-:W-:Y:S01]  /*0af0*/  @P0 R2UR UR4, R0 ;  /* 0x00000000000402ca */ /* 0x002fe200000e0000 */
[----:B--2---:R-:W-:-:S06]  /*0b00*/  @P1 IMAD.WIDE R4, R2, 0x4, R4 ;  /* 0x0000000402041825 */ /* 0x004fcc00078e0204 */
[----:B------:R-:W2:Y:S06]  /*0b10*/  @P1 LDG.E R4, desc[UR34][R4.64] ;  /* 0x0000002204041981 */ /* 0x000eac000c1e1900 */
        /* <DEDUP_REMOVED lines=18> */
[----:B------:R-:W1:Y:S01]  /*0c40*/  LDC R7, c[0x0][0x278] ;  /* 0x00009e00ff077b82 */ /* 0x000e620000000800 */
[----:B------:R-:W2:Y:S01]  /*0c50*/  S2R R4, SR_CTAID.Z ;  /* 0x0000000000047919 */ /* 0x000ea20000002700 */
[----:B------:R-:W-:Y:S01]  /*0c60*/  ULDC.64 UR6, c[0x0][0x2f0] ;  /* 0x0000bc0000067ab9 */ /* 0x000fe20000000a00 */
[----:B------:R-:W-:Y:S01]  /*0c70*/  ULDC UR4, c[0x0][0x2c4] ;  /* 0x0000b10000047ab9 */ /* 0x000fe20000000800 */
[----:B------:R-:W-:Y:S01]  /*0c80*/  UISETP.NE.U32.AND UP1, UPT, UR6, URZ, UPT ;  /* 0x0000003f0600728c */ /* 0x000fe2000bf25070 */
[----:B------:R-:W3:Y:S01]  /*0c90*/  S2R R8, SR_CTAID.X ;  /* 0x0000000000087919 */ /* 0x000ee20000002500 */
[----:B------:R-:W-:Y:S01]  /*0ca0*/  ULDC UR38, c[0x0][0x270] ;  /* 0x00009c0000267ab9 */ /* 0x000fe20000000800 */
[----:B------:R-:W-:Y:S01]  /*0cb0*/  ULDC.U8 UR6, c[0x0][0x3d8] ;  /* 0x0000f60000067ab9 */ /* 0x000fe20000000000 */
[----:B------:R-:W-:Y:S01]  /*0cc0*/  ULDC UR33, c[0x0][0x2dc] ;  /* 0x0000b70000217ab9 */ /* 0x000fe20000000800 */
[----:B------:R-:W-:Y:S02]  /*0cd0*/  UISETP.NE.AND UP0, UPT, UR6, URZ, UPT ;  /* 0x0000003f0600728c */ /* 0x000fe4000bf05270 */
[----:B------:R-:W-:-:S02]  /*0ce0*/  UIADD3 UR6, UR4, 0x3f, URZ ;  /* 0x0000003f04067890 */ /* 0x000fc4000fffe03f */
[----:B------:R-:W-:Y:S02]  /*0cf0*/  UISETP.NE.AND.EX UP1, UPT, UR7, URZ, UPT, UP1 ;  /* 0x0000003f0700728c */ /* 0x000fe4000bf25310 */
[----:B------:R-:W-:Y:S02]  /*0d00*/  USHF.R.S32.HI UR30, URZ, 0x1f, UR6 ;  /* 0x0000001f3f1e7899 */ /* 0x000fe40008011406 */
[----:B------:R-:W-:Y:S02]  /*0d10*/  UIMAD UR8, UR17, UR33, URZ ;  /* 0x00000021110872a4 */ /* 0x000fe4000f8e023f */
[----:B------:R-:W-:Y:S02]  /*0d20*/  ULEA.HI UR30, UR30, UR6, URZ, 0x6 ;  /* 0x000000061e1e7291 */ /* 0x000fe4000f8f303f */
[----:B------:R-:W-:Y:S02]  /*0d30*/  @UP0 UIMAD UR11, UR16, UR4, URZ ;  /* 0x00000004100b02a4 */ /* 0x000fe4000f8e023f */
[----:B------:R-:W-:Y:S01]  /*0d40*/  ULOP3.LUT UR36, UR30, 0xffffffc0, URZ, 0xc0, !UPT ;  /* 0xffffffc01e247892 */ /* 0x000fe2000f8ec03f */
[----:B-1----:R-:W-:Y:S01]  /*0d50*/  IABS R6, R7 ;  /* 0x0000000700067213 */ /* 0x002fe20000000000 */
[----:B------:R-:W-:Y:S01]  /*0d60*/  @!UP0 UIMAD UR9, UR16, UR38, UR17 ;  /* 0x00000026100982a4 */ /* 0x000fe2000f8e0211 */
[----:B------:R-:W-:Y:S01]  /*0d70*/  ISETP.NE.AND P2, PT, R7, RZ, PT ;  /* 0x000000ff0700720c */ /* 0x000fe20003f45270 */
[----:B------:R-:W-:Y:S01]  /*0d80*/  UIADD3 UR36, UR36, -0x40, URZ ;  /* 0xffffffc024247890 */ /* 0x000fe2000fffe03f */
[----:B------:R-:W1:Y:S01]  /*0d90*/  I2F.RP R2, R6 ;  /* 0x0000000600027306 */ /* 0x000e620000209400 */
[----:B------:R-:W-:Y:S01]  /*0da0*/  ULDC.U8 UR10, c[0x0][0x480] ;  /* 0x00012000000a7ab9 */ /* 0x000fe20000000000 */
[----:B------:R-:W-:Y:S01]  /*0db0*/  @UP0 ULDC UR27, c[0x0][0x2e4] ;  /* 0x0000b900001b0ab9 */ /* 0x000fe20000000800 */
[----:B------:R-:W-:Y:S01]  /*0dc0*/  USHF.R.S32.HI UR12, URZ, 0x1f, UR24 ;  /* 0x0000001f3f0c7899 */ /* 0x000fe20008011418 */
[----:B--2---:R-:W-:Y:S01]  /*0dd0*/  IABS R4, R4 ;  /* 0x0000000400047213 */ /* 0x004fe20000000000 */
[----:B------:R-:W-:-:S02]  /*0de0*/  @UP0 UIMAD UR27, UR17, UR27, UR11 ;  /* 0x0000001b111b02a4 */ /* 0x000fc4000f8e020b */
[----:B------:R-:W-:Y:S02]  /*0df0*/  USHF.R.S32.HI UR23, URZ, 0x1f, UR31 ;  /* 0x0000001f3f177899 */ /* 0x000fe4000801141f */
[----:B------:R-:W-:Y:S02]  /*0e00*/  USHF.R.S32.HI UR40, URZ, 0x1f, UR38 ;  /* 0x0000001f3f287899 */ /* 0x000fe40008011426 */
[----:B------:R-:W-:Y:S02]  /*0e10*/  USHF.R.S32.HI UR7, URZ, 0x1f, UR8 ;  /* 0x0000001f3f077899 */ /* 0x000fe40008011408 */
[----:B------:R-:W-:Y:S01]  /*0e20*/  USEL UR6, UR28, URZ, UP1 ;  /* 0x0000003f1c067287 */ /* 0x000fe20008800000 */
[----:B-1----:R-:W1:Y:S01]  /*0e30*/  MUFU.RCP R2, R2 ;  /* 0x0000000200027308 */ /* 0x002e620000001000 */
[----:B------:R-:W-:Y:S02]  /*0e40*/  USEL UR39, UR29, URZ, UP1 ;  /* 0x0000003f1d277287 */ /* 0x000fe40008800000 */
[----:B------:R-:W-:-:S02]  /*0e50*/  USHF.R.S32.HI UR30, URZ, 0x6, UR30 ;  /* 0x000000063f1e7899 */ /* 0x000fc4000801141e */
[----:B------:R-:W-:Y:S02]  /*0e60*/  @!UP0 UIMAD UR27, UR9, UR4, URZ ;  /* 0x00000004091b82a4 */ /* 0x000fe4000f8e023f */
[----:B------:R-:W-:Y:S01]  /*0e70*/  USHF.R.S32.HI UR37, URZ, 0x1f, UR36 ;  /* 0x0000001f3f257899 */ /* 0x000fe20008011424 */
[----:B-1----:R-:W-:-:S04]  /*0e80*/  VIADD R2, R2, 0xffffffe ;  /* 0x0ffffffe02027836 */ /* 0x002fc80000000000 */
[----:B------:R-:W1:Y:S02]  /*0e90*/  F2I.FTZ.U32.TRUNC.NTZ R3, R2 ;  /* 0x0000000200037305 */ /* 0x000e64000021f000 */
[----:B-1----:R-:W-:Y:S02]  /*0ea0*/  IMAD.MOV R0, RZ, RZ, -R3 ;  /* 0x000000ffff007224 */ /* 0x002fe400078e0a03 */
[----:B------:R-:W-:Y:S02]  /*0eb0*/  IMAD.MOV.U32 R2, RZ, RZ, RZ ;  /* 0x000000ffff027224 */ /* 0x000fe400078e00ff */
[----:B------:R-:W-:-:S04]  /*0ec0*/  IMAD R0, R0, R6, RZ ;  /* 0x0000000600007224 */ /* 0x000fc800078e02ff */
[----:B------:R-:W-:Y:S01]  /*0ed0*/  IMAD.HI.U32 R0, R3, R0, R2 ;  /* 0x0000000003007227 */ /* 0x000fe200078e0002 */
[----:B------:R-:W-:Y:S02]  /*0ee0*/  MOV R3, R4 ;  /* 0x0000000400037202 */ /* 0x000fe40000000f00 */
[----:B------:R-:W3:Y:S03]  /*0ef0*/  LDC.64 R4, c[0x0][0x488] ;  /* 0x00012200ff047b82 */ /* 0x000ee60000000a00 */
[----:B------:R-:W-:-:S04]  /*0f00*/  IMAD.HI.U32 R0, R0, R3, RZ ;  /* 0x0000000300007227 */ /* 0x000fc800078e00ff */
[----:B------:R-:W-:-:S04]  /*0f10*/  IMAD.MOV R2, RZ, RZ, -R0 ;  /* 0x000000ffff027224 */ /* 0x000fc800078e0a00 */
[----:B------:R-:W-:-:S05]  /*0f20*/  IMAD R2, R6, R2, R3 ;  /* 0x0000000206027224 */ /* 0x000fca00078e0203 */
[----:B------:R-:W-:-:S13]  /*0f30*/  ISETP.GT.U32.AND P0, PT, R6, R2, PT ;  /* 0x000000020600720c */ /* 0x000fda0003f04070 */
[----:B------:R-:W-:Y:S01]  /*0f40*/  @!P0 IMAD.IADD R2, R2, 0x1, -R6 ;  /* 0x0000000102028824 */ /* 0x000fe200078e0a06 */
[----:B------:R-:W-:Y:S02]  /*0f50*/  @!P0 IADD3 R0, R0, 0x1, RZ ;  /* 0x0000000100008810 */ /* 0x000fe40007ffe0ff */
[----:B------:R-:W-:Y:S02]  /*0f60*/  ISETP.NE.AND P0, PT, RZ, UR10, PT ;  /* 0x0000000aff007c0c */ /* 0x000fe4000bf05270 */
[----:B------:R-:W-:Y:S02]  /*0f70*/  ISETP.GE.U32.AND P3, PT, R2, R6, PT ;  /* 0x000000060200720c */ /* 0x000fe40003f66070 */
[----:B------:R-:W-:-:S04]  /*0f80*/  LOP3.LUT R2, R7, UR17, RZ, 0x3c, !PT ;  /* 0x0000001107027c12 */ /* 0x000fc8000f8e3cff */
[----:B------:R-:W-:Y:S01]  /*0f90*/  ISETP.GE.AND P1, PT, R2, RZ, PT ;  /* 0x000000ff0200720c */ /* 0x000fe20003f26270 */
[----:B---3--:R-:W-:-:S04]  /*0fa0*/  IMAD.WIDE.U32 R2, R8, R4, RZ ;  /* 0x0000000408027225 */ /* 0x008fc800078e00ff */
[----:B------:R-:W-:Y:S02]  /*0fb0*/  IMAD R3, R8, R5, R3 ;  /* 0x0000000508037224 */ /* 0x000fe400078e0203 */
[----:B------:R-:W-:-:S03]  /*0fc0*/  @P3 VIADD R0, R0, 0x1 ;  /* 0x0000000100003836 */ /* 0x000fc60000000000 */
[----:B------:R-:W-:Y:S01]  /*0fd0*/  SEL R5, R3, RZ, P0 ;  /* 0x000000ff03057207 */ /* 0x000fe20000000000 */
[----:B------:R-:W-:-:S05]  /*0fe0*/  IMAD.MOV.U32 R11, RZ, RZ, R0 ;  /* 0x000000ffff0b7224 */ /* 0x000fca00078e0000 */
[----:B------:R-:W-:Y:S02]  /*0ff0*/  @!P1 IADD3 R11, -R11, RZ, RZ ;  /* 0x000000ff0b0b9210 */ /* 0x000fe40007ffe1ff */
[----:B------:R-:W-:Y:S02]  /*1000*/  PLOP3.LUT P1, PT, PT, PT, UP0, 0x80, 0x0 ;  /* 0x000000000000781c */ /* 0x000fe40003f2f008 */
[----:B------:R-:W-:Y:S02]  /*1010*/  @!P2 LOP3.LUT R11, RZ, R7, RZ, 0x33, !PT ;  /* 0x00000007ff0ba212 */ /* 0x000fe400078e33ff */
[----:B------:R-:W-:Y:S02]  /*1020*/  SEL R7, R2, RZ, P0 ;  /* 0x000000ff02077207 */ /* 0x000fe40000000000 */
[----:B------:R-:W-:-:S07]  /*1030*/  SHF.R.S32.HI R17, RZ, 0x1f, R11 ;  /* 0x0000001fff117819 */ /* 0x000fce000001140b */
[----:B------:R-:W-:Y:S05]  /*1040*/  @!P1 BRA `(.L_x_209) ;  /* 0x0000000000209947 */ /* 0x000fea0003800000 */
        /* <DEDUP_REMOVED lines=8> */
.L_x_209:
[----:B------:R-:W-:Y:S01]  /*10d0*/  UIMAD UR26, UR16, UR38, UR17 ;  /* 0x00000026101a72a4 */ /* 0x000fe2000f8e0211 */
[----:B------:R-:W-:-:S03]  /*10e0*/  ULDC UR46, c[0x0][0x2d4] ;  /* 0x0000b500002e7ab9 */ /* 0x000fc60000000800 */
[----:B------:R-:W-:-:S12]  /*10f0*/  UIMAD UR26, UR26, UR46, URZ ;  /* 0x0000002e1a1a72a4 */ /* 0x000fd8000f8e023f */
.L_x_210:
[----:B------:R-:W2:Y:S01]  /*1100*/  LDL R31, [R1] ;  /* 0x00000000011f7983 */ /* 0x000ea20000100800 */
[----:B------:R-:W1:Y:S01]  /*1110*/  LDC.64 R22, c[0x0][0x240] ;  /* 0x00009000ff167b82 */ /* 0x000e620000000a00 */
[----:B------:R-:W-:Y:S01]  /*1120*/  UIMAD UR9, UR38, UR33, URZ ;  /* 0x00000021260972a4 */ /* 0x000fe2000f8e023f */
[----:B------:R-:W-:Y:S01]  /*1130*/  IMAD.U32 R6, RZ, RZ, UR8 ;  /* 0x00000008ff067e24 */ /* 0x000fe2000f8e00ff */
[----:B------:R-:W3:Y:S01]  /*1140*/  S2R R29, SR_TID.X ;  /* 0x00000000001d7919 */ /* 0x000ee20000002100 */
[----:B------:R-:W-:Y:S01]  /*1150*/  IMAD.U32 R4, RZ, RZ, UR7 ;  /* 0x00000007ff047e24 */ /* 0x000fe2000f8e00ff */
[----:B------:R-:W-:Y:S01]  /*1160*/  UIMAD.WIDE UR46, UR16, UR46, UR36 ;  /* 0x0000002e102e72a5 */ /* 0x000fe2000f8e0224 */
[----:B------:R-:W-:Y:S01]  /*1170*/  CS2R R158, SRZ ;  /* 0x00000000009e7805 */ /* 0x000fe2000001ff00 */
[----:B------:R-:W-:Y:S01]  /*1180*/  UIMAD.WIDE.U32 UR44, UR33, UR38, URZ ;  /* 0x00000026212c72a5 */ /* 0x000fe2000f8e003f */
[----:B------:R-:W4:Y:S01]  /*1190*/  LDC.64 R8, c[0x0][0x228] ;  /* 0x00008a00ff087b82 */ /* 0x000f220000000a00 */
[----:B------:R-:W-:Y:S01]  /*11a0*/  UIADD3 UR24, UP0, UR31, UR24, URZ ;  /* 0x000000181f187290 */ /* 0x000fe2000ff1e03f */
[----:B------:R-:W-:Y:S01]  /*11b0*/  CS2R R156, SRZ ;  /* 0x00000000009c7805 */ /* 0x000fe2000001ff00 */
[----:B------:R-:W-:Y:S01]  /*11c0*/  USHF.R.S32.HI UR43, URZ, 0x1f, UR33 ;  /* 0x0000001f3f2b7899 */ /* 0x000fe20008011421 */
[----:B------:R-:W-:Y:S01]  /*11d0*/  CS2R R162, SRZ ;  /* 0x0000000000a27805 */ /* 0x000fe2000001ff00 */
[----:B------:R-:W-:Y:S01]  /*11e0*/  IMAD.U32 R26, RZ, RZ, UR44 ;  /* 0x0000002cff1a7e24 */ /* 0x000fe2000f8e00ff */
[----:B------:R-:W-:Y:S01]  /*11f0*/  ULDC.64 UR10, c[0x0][0x258] ;  /* 0x00009600000a7ab9 */ /* 0x000fe20000000a00 */
[----:B------:R-:W-:Y:S01]  /*1200*/  IMAD.U32 R27, RZ, RZ, UR45 ;  /* 0x0000002dff1b7e24 */ /* 0x000fe2000f8e00ff */
[----:B------:R-:W5:Y:S01]  /*1210*/  LDC.64 R18, c[0x0][0x418] ;  /* 0x00010600ff127b82 */ /* 0x000f620000000a00 */
[----:B------:R-:W-:Y:S01]  /*1220*/  UIMAD UR42, UR21, UR10, URZ ;  /* 0x0000000a152a72a4 */ /* 0x000fe2000f8e023f */
[----:B------:R-:W-:Y:S01]  /*1230*/  CS2R R160, SRZ ;  /* 0x0000000000a07805 */ /* 0x000fe2000001ff00 */
[----:B------:R-:W-:Y:S01]  /*1240*/  UIMAD UR43, UR43, UR38, URZ ;  /* 0x000000262b2b72a4 */ /* 0x000fe2000f8e023f */
[----:B------:R-:W-:Y:S01]  /*1250*/  CS2R R154, SRZ ;  /* 0x00000000009a7805 */ /* 0x000fe2000001ff00 */
[----:B------:R-:W-:Y:S01]  /*1260*/  UIMAD UR42, UR17, UR11, UR42 ;  /* 0x0000000b112a72a4 */ /* 0x000fe2000f8e022a */
[----:B------:R-:W-:Y:S01]  /*1270*/  CS2R R152, SRZ ;  /* 0x0000000000987805 */ /* 0x000fe2000001ff00 */
[----:B------:R-:W-:Y:S01]  /*1280*/  UIMAD UR40, UR40, UR33, UR43 ;  /* 0x00000021282872a4 */ /* 0x000fe2000f8e022b */
[----:B------:R-:W4:Y:S01]  /*1290*/  LDC.64 R24, c[0x0][0x420] ;  /* 0x00010800ff187b82 */ /* 0x000f220000000a00 */
[----:B------:R-:W-:Y:S01]  /*12a0*/  UIADD3.X UR23, UR12, UR23, URZ, UP0, !UPT ;  /* 0x000000170c177290 */ /* 0x000fe200087fe43f */
[----:B------:R-:W-:Y:S01]  /*12b0*/  CS2R R150, SRZ ;  /* 0x0000000000967805 */ /* 0x000fe2000001ff00 */
[----:B------:R-:W-:Y:S01]  /*12c0*/  UIADD3 UR40, UR45, UR40, URZ ;  /* 0x000000282d287290 */ /* 0x000fe2000fffe03f */
[----:B------:R-:W-:Y:S01]  /*12d0*/  CS2R R148, SRZ ;  /* 0x0000000000947805 */ /* 0x000fe2000001ff00 */
[----:B------:R-:W-:Y:S01]  /*12e0*/  ULDC.64 UR12, c[0x0][0x210] ;  /* 0x00008400000c7ab9 */ /* 0x000fe20000000a00 */
[----:B------:R-:W-:Y:S01]  /*12f0*/  UIADD3 UR27, UR36, UR27, URZ ;  /* 0x0000001b241b7290 */ /* 0x000fe2000fffe03f */
[----:B------:R-:W-:Y:S01]  /*1300*/  CS2R R142, SRZ ;  /* 0x00000000008e7805 */ /* 0x000fe2000001ff00 */
[----:B------:R-:W4:Y:S01]  /*1310*/  LDC.64 R20, c[0x0][0x230] ;  /* 0x00008c00ff147b82 */ /* 0x000f220000000a00 */
[----:B------:R-:W-:Y:S01]  /*1320*/  UIADD3 UR26, UR36, UR26, URZ ;  /* 0x0000001a241a7290 */ /* 0x000fe2000fffe03f */
[----:B------:R-:W-:-:S02]  /*1330*/  CS2R R140, SRZ ;  /* 0x00000000008c7805 */ /* 0x000fc4000001ff00 */
[----:B---3--:R-:W-:Y:S02]  /*1340*/  SHF.R.S32.HI R30, RZ, 0x1f, R29 ;  /* 0x0000001fff1e7819 */ /* 0x008fe4000001141d */
[----:B------:R-:W-:Y:S02]  /*1350*/  CS2R R146, SRZ ;  /* 0x0000000000927805 */ /* 0x000fe4000001ff00 */
[----:B------:R-:W-:Y:S02]  /*1360*/  CS2R R144, SRZ ;  /* 0x0000000000907805 */ /* 0x000fe4000001ff00 */
[----:B------:R-:W-:Y:S02]  /*1370*/  CS2R R138, SRZ ;  /* 0x00000000008a7805 */ /* 0x000fe4000001ff00 */
[-C--:B------:R-:W-:Y:S01]  /*1380*/  LEA.HI R2, R30, R29.reuse, RZ, 0x5 ;  /* 0x0000001d1e027211 */ /* 0x080fe200078f28ff */
[----:B-----5:R-:W-:Y:S01]  /*1390*/  IMAD R12, R18, UR22, RZ ;  /* 0x00000016120c7c24 */ /* 0x020fe2000f8e02ff */
[----:B------:R-:W-:-:S02]  /*13a0*/  LEA.HI R3, R30, R29, RZ, 0x3 ;  /* 0x0000001d1e037211 */ /* 0x000fc400078f18ff */
[----:B------:R-:W-:Y:S02]  /*13b0*/  CS2R R136, SRZ ;  /* 0x0000000000887805 */ /* 0x000fe4000001ff00 */
[----:B------:R-:W-:Y:S01]  /*13c0*/  LOP3.LUT R0, R2, 0xffffffe0, RZ, 0xc0, !PT ;  /* 0xffffffe002007812 */ /* 0x000fe200078ec0ff */
[----:B------:R-:W-:Y:S01]  /*13d0*/  IMAD R12, R19, UR16, R12 ;  /* 0x00000010130c7c24 */ /* 0x000fe2000f8e020c */
[----:B------:R-:W-:Y:S02]  /*13e0*/  SHF.R.S32.HI R2, RZ, 0x5, R2 ;  /* 0x00000005ff027819 */ /* 0x000fe40000011402 */
[----:B------:R-:W-:Y:S02]  /*13f0*/  CS2R R134, SRZ ;  /* 0x0000000000867805 */ /* 0x000fe4000001ff00 */
[----:B------:R-:W-:Y:S01]  /*1400*/  SHF.R.S32.HI R16, RZ, 0x3, R3 ;  /* 0x00000003ff107819 */ /* 0x000fe20000011403 */
[----:B------:R-:W-:Y:S01]  /*1410*/  IMAD.IADD R0, R29, 0x1, -R0 ;  /* 0x000000011d007824 */ /* 0x000fe200078e0a00 */
[----:B------:R-:W-:-:S02]  /*1420*/  CS2R R132, SRZ ;  /* 0x0000000000847805 */ /* 0x000fc4000001ff00 */
[----:B------:R-:W-:Y:S02]  /*1430*/  CS2R R126, SRZ ;  /* 0x00000000007e7805 */ /* 0x000fe4000001ff00 */
[----:B------:R-:W-:Y:S01]  /*1440*/  SHF.R.S32.HI R28, RZ, 0x1f, R16 ;  /* 0x0000001fff1c7819 */ /* 0x000fe20000011410 */
[----:B------:R-:W-:Y:S01]  /*1450*/  IMAD R0, R2, UR9, R0 ;  /* 0x0000000902007c24 */ /* 0x000fe2000f8e0200 */
[----:B------:R-:W-:Y:S01]  /*1460*/  LOP3.LUT R2, R3, 0xfffffff8, RZ, 0xc0, !PT ;  /* 0xfffffff803027812 */ /* 0x000fe200078ec0ff */
[----:B------:R-:W-:Y:S01]  /*1470*/  USHF.L.U32 UR9, UR9, 0x6, URZ ;  /* 0x0000000609097899 */ /* 0x000fe2000800063f */
[----:B------:R-:W-:Y:S02]  /*1480*/  IADD3 R10, P3, R16, UR36, RZ ;  /* 0x00000024100a7c10 */ /* 0x000fe4000ff7e0ff */
[----:B------:R-:W-:Y:S02]  /*1490*/  CS2R R124, SRZ ;  /* 0x00000000007c7805 */ /* 0x000fe4000001ff00 */
[----:B------:R-:W-:Y:S01]  /*14a0*/  CS2R R130, SRZ ;  /* 0x0000000000827805 */ /* 0x000fe2000001ff00 */
[----:B------:R-:W-:Y:S01]  /*14b0*/  IMAD.IADD R2, R29, 0x1, -R2 ;  /* 0x000000011d027824 */ /* 0x000fe200078e0a02 */
[----:B------:R-:W-:Y:S01]  /*14c0*/  USHF.R.S32.HI UR7, URZ, 0x1f, UR9 ;  /* 0x0000001f3f077899 */ /* 0x000fe20008011409 */
[----:B------:R-:W-:-:S02]  /*14d0*/  IADD3 R6, P2, P1, R0, UR9, R6 ;  /* 0x0000000900067c10 */ /* 0x000fc4000f95e006 */
[----:B------:R-:W-:Y:S02]  /*14e0*/  CS2R R128, SRZ ;  /* 0x0000000000807805 */ /* 0x000fe4000001ff00 */
[----:B------:R-:W-:Y:S01]  /*14f0*/  SHF.R.S32.HI R0, RZ, 0x1f, R0 ;  /* 0x0000001fff007819 */ /* 0x000fe20000011400 */
[----:B------:R-:W-:Y:S01]  /*1500*/  IMAD.SHL.U32 R2, R2, 0x8, RZ ;  /* 0x0000000802027824 */ /* 0x000fe200078e00ff */
[----:B------:R-:W-:Y:S01]  /*1510*/  IADD3.X R13, R28, UR37, RZ, P3, !PT ;  /* 0x000000251c0d7c10 */ /* 0x000fe20009ffe4ff */
[----:B------:R-:W-:Y:S01]  /*1520*/  UIADD3 UR37, UP1, UR46, UR6, URZ ;  /* 0x000000062e257290 */ /* 0x000fe2000ff3e03f */
[----:B------:R-:W-:Y:S01]  /*1530*/  IADD3.X R4, R0, UR7, R4, P2, P1 ;  /* 0x0000000700047c10 */ /* 0x000fe200097e2404 */
[----:B------:R-:W-:Y:S01]  /*1540*/  ULDC.64 UR8, c[0x0][0x248] ;  /* 0x0000920000087ab9 */ /* 0x000fe20000000a00 */
[----:B------:R-:W-:Y:S01]  /*1550*/  IADD3 R6, P1, R6, R7, RZ ;  /* 0x0000000706067210 */ /* 0x000fe20007f3e0ff */
[-C--:B-1----:R-:W-:Y:S01]  /*1560*/  IMAD R0, R13, R22.reuse, RZ ;  /* 0x000000160d007224 */ /* 0x082fe200078e02ff */
[----:B------:R-:W-:Y:S01]  /*1570*/  SHF.R.S32.HI R3, RZ, 0x1f, R2 ;  /* 0x0000001fff037819 */ /* 0x000fe20000011402 */
[----:B------:R-:W-:Y:S01]  /*1580*/  ULDC.64 UR6, c[0x0][0x250] ;  /* 0x0000940000067ab9 */ /* 0x000fe20000000a00 */
[----:B------:R-:W-:Y:S01]  /*1590*/  UIMAD UR41, UR23, UR8, URZ ;  /* 0x00000008172972a4 */ /* 0x000fe2000f8e023f */
[----:B------:R-:W-:Y:S01]  /*15a0*/  IMAD.X R7, R4, 0x1, R5, P1 ;  /* 0x0000000104077824 */ /* 0x000fe200008e0605 */
[----:B------:R-:W-:Y:S01]  /*15b0*/  UIADD3.X UR39, UR47, UR39, URZ, UP1, !UPT ;  /* 0x000000272f277290 */ /* 0x000fe20008ffe43f */
[C---:B------:R-:W-:Y:S01]  /*15c0*/  IMAD R0, R10.reuse, R23, R0 ;  /* 0x000000170a007224 */ /* 0x040fe200078e0200 */
[----:B------:R-:W-:Y:S01]  /*15d0*/  UIMAD UR41, UR24, UR9, UR41 ;  /* 0x00000009182972a4 */ /* 0x000fe2000f8e0229 */
[----:B------:R-:W-:Y:S01]  /*15e0*/  IMAD.WIDE.U32 R4, R10, R22, R2 ;  /* 0x000000160a047225 */ /* 0x000fe200078e0002 */
[----:B------:R-:W-:Y:S01]  /*15f0*/  UIMAD UR33, UR23, UR6, URZ ;  /* 0x00000006172172a4 */ /* 0x000fe2000f8e023f */
[----:B------:R-:W-:-:S02]  /*1600*/  CS2R R122, SRZ ;  /* 0x00000000007a7805 */ /* 0x000fc4000001ff00 */
[----:B------:R-:W-:Y:S01]  /*1610*/  CS2R R120, SRZ ;  /* 0x0000000000787805 */ /* 0x000fe2000001ff00 */
[----:B------:R-:W-:Y:S01]  /*1620*/  IMAD.IADD R5, R5, 0x1, R0 ;  /* 0x0000000105057824 */ /* 0x000fe200078e0200 */
[----:B------:R-:W-:Y:S01]  /*1630*/  UIMAD UR33, UR24, UR7, UR33 ;  /* 0x00000007182172a4 */ /* 0x000fe2000f8e0221 */
[C---:B----4-:R-:W-:Y:S01]  /*1640*/  IMAD R0, R8.reuse, UR22, RZ ;  /* 0x0000001608007c24 */ /* 0x050fe2000f8e02ff */
[----:B------:R-:W-:Y:S01]  /*1650*/  CS2R R118, SRZ ;  /* 0x0000000000767805 */ /* 0x000fe2000001ff00 */
[----:B------:R-:W-:Y:S01]  /*1660*/  IMAD.WIDE.U32 R4, R8, UR16, R4 ;  /* 0x0000001008047c25 */ /* 0x000fe2000f8e0004 */
[----:B------:R-:W-:Y:S02]  /*1670*/  CS2R R116, SRZ ;  /* 0x0000000000747805 */ /* 0x000fe4000001ff00 */
[----:B------:R-:W-:Y:S02]  /*1680*/  CS2R R110, SRZ ;  /* 0x00000000006e7805 */ /* 0x000fe4000001ff00 */
[----:B------:R-:W-:Y:S01]  /*1690*/  CS2R R108, SRZ ;  /* 0x00000000006c7805 */ /* 0x000fe2000001ff00 */
[----:B------:R-:W-:Y:S01]  /*16a0*/  IMAD R0, R9, UR16, R0 ;  /* 0x0000001009007c24 */ /* 0x000fe2000f8e0200 */
[----:B------:R-:W-:Y:S01]  /*16b0*/  CS2R R114, SRZ ;  /* 0x0000000000727805 */ /* 0x000fe2000001ff00 */
[----:B------:R-:W-:Y:S01]  /*16c0*/  IMAD.U32 R8, RZ, RZ, UR8 ;  /* 0x00000008ff087e24 */ /* 0x000fe2000f8e00ff */
[----:B------:R-:W-:Y:S01]  /*16d0*/  CS2R R112, SRZ ;  /* 0x0000000000707805 */ /* 0x000fe2000001ff00 */
[----:B------:R-:W-:Y:S01]  /*16e0*/  IMAD.U32 R14, RZ, RZ, UR6 ;  /* 0x00000006ff0e7e24 */ /* 0x000fe2000f8e00ff */
[----:B------:R-:W-:Y:S01]  /*16f0*/  CS2R R106, SRZ ;  /* 0x00000000006a7805 */ /* 0x000fe2000001ff00 */
[----:B------:R-:W-:Y:S01]  /*1700*/  IMAD.WIDE.U32 R26, R26, UR37, R6 ;  /* 0x000000251a1a7c25 */ /* 0x000fe2000f8e0006 */
[----:B------:R-:W-:Y:S01]  /*1710*/  UIMAD UR37, UR40, UR37, URZ ;  /* 0x00000025282572a4 */ /* 0x000fe2000f8e023f */
[----:B------:R-:W-:-:S02]  /*1720*/  CS2R R104, SRZ ;  /* 0x0000000000687805 */ /* 0x000fc4000001ff00 */
[----:B------:R-:W-:Y:S01]  /*1730*/  CS2R R102, SRZ ;  /* 0x0000000000667805 */ /* 0x000fe2000001ff00 */
[----:B------:R-:W-:Y:S01]  /*1740*/  IMAD.IADD R5, R5, 0x1, R0 ;  /* 0x0000000105057824 */ /* 0x000fe200078e0200 */
[----:B------:R-:W-:Y:S01]  /*1750*/  UIMAD UR39, UR39, UR44, UR37 ;  /* 0x0000002c272772a4 */ /* 0x000fe2000f8e0225 */
[----:B------:R-:W-:Y:S01]  /*1760*/  IMAD.U32 R6, RZ, RZ, UR10 ;  /* 0x0000000aff067e24 */ /* 0x000fe2000f8e00ff */
[----:B------:R-:W-:Y:S01]  /*1770*/  ULDC.64 UR10, c[0x0][0x428] ;  /* 0x00010a00000a7ab9 */ /* 0x000fe20000000a00 */
[--C-:B------:R-:W-:Y:S01]  /*1780*/  IMAD.WIDE.U32 R8, R8, UR24, R2.reuse ;  /* 0x0000001808087c25 */ /* 0x100fe2000f8e0002 */
[----:B------:R-:W-:Y:S02]  /*1790*/  CS2R R100, SRZ ;  /* 0x0000000000647805 */ /* 0x000fe4000001ff00 */
[----:B------:R-:W-:Y:S02]  /*17a0*/  CS2R R94, SRZ ;  /* 0x00000000005e7805 */ /* 0x000fe4000001ff00 */
[----:B------:R-:W-:Y:S01]  /*17b0*/  CS2R R92, SRZ ;  /* 0x00000000005c7805 */ /* 0x000fe2000001ff00 */
[----:B------:R-:W-:Y:S01]  /*17c0*/  IMAD.WIDE.U32 R14, R14, UR24, R2 ;  /* 0x000000180e0e7c25 */ /* 0x000fe2000f8e0002 */
[----:B------:R-:W-:-:S02]  /*17d0*/  CS2R R98, SRZ ;  /* 0x0000000000627805 */ /* 0x000fc4000001ff00 */
[----:B------:R-:W-:Y:S02]  /*17e0*/  CS2R R96, SRZ ;  /* 0x0000000000607805 */ /* 0x000fe4000001ff00 */
[----:B------:R-:W-:Y:S01]  /*17f0*/  CS2R R90, SRZ ;  /* 0x00000000005a7805 */ /* 0x000fe2000001ff00 */
[----:B------:R-:W-:Y:S01]  /*1800*/  IMAD.WIDE.U32 R2, R18, UR16, R2 ;  /* 0x0000001012027c25 */ /* 0x000fe2000f8e0002 */
[----:B------:R-:W-:Y:S01]  /*1810*/  CS2R R88, SRZ ;  /* 0x0000000000587805 */ /* 0x000fe2000001ff00 */
[----:B------:R-:W1:Y:S01]  /*1820*/  LDC.64 R18, c[0x0][0x238] ;  /* 0x00008e00ff127b82 */ /* 0x000e620000000a00 */
[----:B------:R-:W-:Y:S01]  /*1830*/  CS2R R86, SRZ ;  /* 0x0000000000567805 */ /* 0x000fe2000001ff00 */
[----:B------:R-:W-:Y:S01]  /*1840*/  IMAD R0, R13, R24, RZ ;  /* 0x000000180d007224 */ /* 0x000fe200078e02ff */
[----:B------:R-:W-:Y:S01]  /*1850*/  CS2R R84, SRZ ;  /* 0x0000000000547805 */ /* 0x000fe2000001ff00 */
[----:B------:R-:W-:Y:S01]  /*1860*/  IMAD.WIDE.U32 R6, R6, UR17, R4 ;  /* 0x0000001106067c25 */ /* 0x000fe2000f8e0004 */
[----:B------:R-:W-:-:S02]  /*1870*/  CS2R R78, SRZ ;  /* 0x00000000004e7805 */ /* 0x000fc4000001ff00 */
[----:B------:R-:W-:Y:S02]  /*1880*/  CS2R R76, SRZ ;  /* 0x00000000004c7805 */ /* 0x000fe4000001ff00 */
[----:B------:R-:W-:Y:S01]  /*1890*/  CS2R R82, SRZ ;  /* 0x0000000000527805 */ /* 0x000fe2000001ff00 */
[----:B------:R-:W-:Y:S01]  /*18a0*/  IMAD.IADD R3, R3, 0x1, R12 ;  /* 0x0000000103037824 */ /* 0x000fe200078e020c */
[----:B------:R-:W-:Y:S01]  /*18b0*/  LEA R224, P1, R6, UR12, 0x1 ;  /* 0x0000000c06e07c11 */ /* 0x000fe2000f8208ff */
[C---:B------:R-:W-:Y:S01]  /*18c0*/  IMAD R12, R10.reuse, R25, R0 ;  /* 0x000000190a0c7224 */ /* 0x040fe200078e0200 */
[----:B------:R-:W-:Y:S01]  /*18d0*/  UIMAD UR12, UR21, UR10, URZ ;  /* 0x0000000a150c72a4 */ /* 0x000fe2000f8e023f */
[----:B------:R-:W-:Y:S01]  /*18e0*/  VIADD R0, R7, UR42 ;  /* 0x0000002a07007c36 */ /* 0x000fe20008000000 */
[----:B------:R-:W-:Y:S01]  /*18f0*/  CS2R R80, SRZ ;  /* 0x0000000000507805 */ /* 0x000fe2000001ff00 */
[----:B------:R-:W-:Y:S01]  /*1900*/  IMAD.WIDE.U32 R4, R10, R24, R2 ;  /* 0x000000180a047225 */ /* 0x000fe200078e0002 */
[----:B------:R-:W-:Y:S01]  /*1910*/  UIMAD UR37, UR17, UR11, UR12 ;  /* 0x0000000b112572a4 */ /* 0x000fe2000f8e020c */
[----:B------:R-:W-:-:S02]  /*1920*/  CS2R R74, SRZ ;  /* 0x00000000004a7805 */ /* 0x000fc4000001ff00 */
[----:B------:R-:W-:Y:S01]  /*1930*/  LEA.HI.X R225, R6, UR13, R0, 0x1, P1 ;  /* 0x0000000d06e17c11 */ /* 0x000fe200088f0c00 */
[----:B------:R-:W-:Y:S01]  /*1940*/  IMAD.IADD R5, R5, 0x1, R12 ;  /* 0x0000000105057824 */ /* 0x000fe200078e020c */
[----:B------:R-:W-:Y:S01]  /*1950*/  ULDC.64 UR12, c[0x0][0x3e0] ;  /* 0x0000f800000c7ab9 */ /* 0x000fe20000000a00 */
[----:B------:R-:W-:Y:S01]  /*1960*/  IMAD.U32 R6, RZ, RZ, UR10 ;  /* 0x0000000aff067e24 */ /* 0x000fe2000f8e00ff */
[----:B------:R-:W-:Y:S01]  /*1970*/  ULDC.64 UR10, c[0x0][0x400] ;  /* 0x00010000000a7ab9 */ /* 0x000fe20000000a00 */
[----:B------:R-:W-:Y:S01]  /*1980*/  VIADD R3, R9, UR41 ;  /* 0x0000002909037c36 */ /* 0x000fe20008000000 */
[----:B------:R-:W-:Y:S01]  /*1990*/  LEA R220, P2, R26, UR10, 0x2 ;  /* 0x0000000a1adc7c11 */ /* 0x000fe2000f8410ff */
[----:B------:R-:W-:Y:S01]  /*19a0*/  IMAD.WIDE.U32 R6, R6, UR17, R4 ;  /* 0x0000001106067c25 */ /* 0x000fe2000f8e0004 */
[----:B------:R-:W-:Y:S02]  /*19b0*/  LEA R12, P1, R22, R224, 0x6 ;  /* 0x000000e0160c7211 */ /* 0x000fe400078230ff */
[----:B------:R-:W-:-:S02]  /*19c0*/  CS2R R72, SRZ ;  /* 0x0000000000487805 */ /* 0x000fc4000001ff00 */
[----:B------:R-:W-:Y:S01]  /*19d0*/  CS2R R70, SRZ ;  /* 0x0000000000467805 */ /* 0x000fe2000001ff00 */
[----:B------:R-:W-:Y:S01]  /*19e0*/  IMAD.MOV.U32 R2, RZ, RZ, R8 ;  /* 0x000000ffff027224 */ /* 0x000fe200078e0008 */
[----:B------:R-:W-:Y:S01]  /*19f0*/  LEA R222, P3, R6, UR12, 0x1 ;  /* 0x0000000c06de7c11 */ /* 0x000fe2000f8608ff */
[----:B------:R-:W-:Y:S01]  /*1a00*/  IMAD R9, R20, UR22, RZ ;  /* 0x0000001614097c24 */ /* 0x000fe2000f8e02ff */
[----:B------:R-:W-:Y:S01]  /*1a10*/  UIADD3 UR12, UR30, -0x1, URZ ;  /* 0xffffffff1e0c7890 */ /* 0x000fe2000fffe03f */
[----:B------:R-:W-:Y:S01]  /*1a20*/  VIADD R8, R27, UR39 ;  /* 0x000000271b087c36 */ /* 0x000fe20008000000 */
[----:B------:R-:W-:Y:S01]  /*1a30*/  LEA.HI.X R13, R22, R225, R23, 0x6, P1 ;  /* 0x000000e1160d7211 */ /* 0x000fe200008f3417 */
[----:B------:R-:W-:Y:S01]  /*1a40*/  VIADD R0, R7, UR37 ;  /* 0x0000002507007c36 */ /* 0x000fe20008000000 */
[----:B------:R-:W-:Y:S01]  /*1a50*/  CS2R R68, SRZ ;  /* 0x0000000000447805 */ /* 0x000fe2000001ff00 */
[----:B------:R-:W-:Y:S01]  /*1a60*/  IMAD R9, R21, UR16, R9 ;  /* 0x0000001015097c24 */ /* 0x000fe2000f8e0209 */
[----:B------:R-:W-:Y:S01]  /*1a70*/  LEA.HI.X R221, R26, UR11, R8, 0x2, P2 ;  /* 0x0000000b1add7c11 */ /* 0x000fe200090f1408 */
[----:B------:R-:W-:Y:S01]  /*1a80*/  IMAD.WIDE.U32 R4, R20, UR16, R2 ;  /* 0x0000001014047c25 */ /* 0x000fe2000f8e0002 */
[----:B------:R-:W-:Y:S01]  /*1a90*/  LEA.HI.X R223, R6, UR13, R0, 0x1, P3 ;  /* 0x0000000d06df7c11 */ /* 0x000fe200098f0c00 */
[----:B------:R-:W-:Y:S01]  /*1aa0*/  ULDC.64 UR10, c[0x0][0x260] ;  /* 0x00009800000a7ab9 */ /* 0x000fe20000000a00 */
[----:B------:R-:W-:Y:S01]  /*1ab0*/  ULEA.HI UR13, UR12, UR12, URZ, 0x1 ;  /* 0x0000000c0c0d7291 */ /* 0x000fe2000f8f083f */
[----:B------:R-:W-:Y:S01]  /*1ac0*/  IMAD.IADD R5, R5, 0x1, R9 ;  /* 0x0000000105057824 */ /* 0x000fe200078e0209 */
[----:B------:R-:W-:Y:S01]  /*1ad0*/  CS2R R62, SRZ ;  /* 0x00000000003e7805 */ /* 0x000fe2000001ff00 */
[----:B------:R-:W-:Y:S01]  /*1ae0*/  IMAD R0, R17, UR10, RZ ;  /* 0x0000000a11007c24 */ /* 0x000fe2000f8e02ff */
[----:B------:R-:W-:Y:S01]  /*1af0*/  ULOP3.LUT UR13, UR13, 0xfffffffe, URZ, 0xc0, !UPT ;  /* 0xfffffffe0d0d7892 */ /* 0x000fe2000f8ec03f */
[----:B------:R-:W-:Y:S01]  /*1b00*/  VIADD R3, R15, UR33 ;  /* 0x000000210f037c36 */ /* 0x000fe20008000000 */
[----:B------:R-:W-:Y:S01]  /*1b10*/  CS2R R60, SRZ ;  /* 0x00000000003c7805 */ /* 0x000fe2000001ff00 */
[----:B------:R-:W-:Y:S01]  /*1b20*/  IMAD.MOV.U32 R2, RZ, RZ, R14 ;  /* 0x000000ffff027224 */ /* 0x000fe200078e000e */
[----:B------:R-:W-:Y:S01]  /*1b30*/  UIADD3 UR13, UR12, -UR13, URZ ;  /* 0x8000000d0c0d7290 */ /* 0x000fe2000fffe03f */
[C---:B-1----:R-:W-:Y:S01]  /*1b40*/  IMAD R6, R18.reuse, UR22, RZ ;  /* 0x0000001612067c24 */ /* 0x042fe2000f8e02ff */
[----:B------:R-:W-:Y:S01]  /*1b50*/  CS2R R66, SRZ ;  /* 0x0000000000427805 */ /* 0x000fe2000001ff00 */
[C---:B------:R-:W-:Y:S01]  /*1b60*/  IMAD R0, R11.reuse, UR11, R0 ;  /* 0x0000000b0b007c24 */ /* 0x040fe2000f8e0200 */
[----:B------:R-:W-:Y:S01]  /*1b70*/  UISETP.NE.AND UP0, UPT, UR13, 0x1, UPT ;  /* 0x000000010d00788c */ /* 0x000fe2000bf05270 */
[----:B------:R-:W-:Y:S01]  /*1b80*/  IMAD.WIDE.U32 R4, R11, UR10, R4 ;  /* 0x0000000a0b047c25 */ /* 0x000fe2000f8e0004 */
[----:B------:R-:W-:Y:S01]  /*1b90*/  ULDC.64 UR10, c[0x0][0x268] ;  /* 0x00009a00000a7ab9 */ /* 0x000fe20000000a00 */
[----:B------:R-:W-:Y:S01]  /*1ba0*/  USHF.L.U32 UR13, UR6, 0x6, URZ ;  /* 0x00000006060d7899 */ /* 0x000fe2000800063f */
[----:B------:R-:W-:Y:S01]  /*1bb0*/  CS2R R64, SRZ ;  /* 0x0000000000407805 */ /* 0x000fe2000001ff00 */
[----:B------:R-:W-:Y:S01]  /*1bc0*/  IMAD R19, R19, UR16, R6 ;  /* 0x0000001013137c24 */ /* 0x000fe2000f8e0206 */
[----:B------:R-:W-:Y:S01]  /*1bd0*/  PLOP3.LUT P2, PT, PT, PT, UP0, 0x80, 0x0 ;  /* 0x000000000000781c */ /* 0x000fe20003f4f008 */
[----:B------:R-:W-:Y:S01]  /*1be0*/  IMAD.WIDE.U32 R2, R18, UR16, R2 ;  /* 0x0000001012027c25 */ /* 0x000fe2000f8e0002 */
[----:B------:R-:W-:-:S02]  /*1bf0*/  LEA R6, P1, R24, R222, 0x6 ;  /* 0x000000de18067211 */ /* 0x000fc400078230ff */
[----:B------:R-:W-:Y:S02]  /*1c00*/  CS2R R58, SRZ ;  /* 0x00000000003a7805 */ /* 0x000fe4000001ff00 */
[----:B------:R-:W-:Y:S01]  /*1c10*/  CS2R R56, SRZ ;  /* 0x0000000000387805 */ /* 0x000fe2000001ff00 */
[----:B------:R-:W-:Y:S01]  /*1c20*/  IMAD.IADD R5, R5, 0x1, R0 ;  /* 0x0000000105057824 */ /* 0x000fe200078e0200 */
[----:B------:R-:W-:Y:S01]  /*1c30*/  LEA.HI.X R7, R24, R223, R25, 0x6, P1 ;  /* 0x000000df18077211 */ /* 0x000fe200008f3419 */
[----:B------:R-:W-:Y:S01]  /*1c40*/  IMAD R0, R17, UR10, RZ ;  /* 0x0000000a11007c24 */ /* 0x000fe2000f8e02ff */
[----:B------:R-:W-:Y:S01]  /*1c50*/  CS2R R54, SRZ ;  /* 0x0000000000367805 */ /* 0x000fe2000001ff00 */
[----:B------:R-:W-:Y:S01]  /*1c60*/  IMAD.IADD R3, R3, 0x1, R19 ;  /* 0x0000000103037824 */ /* 0x000fe200078e0213 */
[----:B------:R-:W-:Y:S01]  /*1c70*/  CS2R R52, SRZ ;  /* 0x0000000000347805 */ /* 0x000fe2000001ff00 */
[C---:B------:R-:W-:Y:S01]  /*1c80*/  IMAD R14, R11.reuse, UR11, R0 ;  /* 0x0000000b0b0e7c24 */ /* 0x040fe2000f8e0200 */
[----:B------:R-:W-:Y:S01]  /*1c90*/  LEA R0, R244, UR5, 0x1 ;  /* 0x00000005f4007c11 */ /* 0x000fe2000f8e08ff */
[----:B------:R-:W-:Y:S01]  /*1ca0*/  @P0 BAR.SYNC.DEFER_BLOCKING 0x0 ;  /* 0x0000000000000b1d */ /* 0x000fe20000010000 */
[----:B------:R-:W-:Y:S01]  /*1cb0*/  IMAD.WIDE.U32 R10, R11, UR10, R2 ;  /* 0x0000000a0b0a7c25 */ /* 0x000fe2000f8e0002 */
[----:B------:R-:W-:-:S02]  /*1cc0*/  CS2R R46, SRZ ;  /* 0x00000000002e7805 */ /* 0x000fc4000001ff00 */
[----:B------:R-:W-:Y:S02]  /*1cd0*/  CS2R R44, SRZ ;  /* 0x00000000002c7805 */ /* 0x000fe4000001ff00 */
[----:B------:R-:W-:Y:S01]  /*1ce0*/  CS2R R50, SRZ ;  /* 0x0000000000327805 */ /* 0x000fe2000001ff00 */
[----:B------:R-:W-:Y:S01]  /*1cf0*/  VIADD R2, R244, 0x2000 ;  /* 0x00002000f4027836 */ /* 0x000fe20000000000 */
[----:B------:R-:W-:Y:S01]  /*1d00*/  ULDC.64 UR10, c[0x0][0x218] ;  /* 0x00008600000a7ab9 */ /* 0x000fe20000000a00 */
[----:B------:R-:W-:Y:S01]  /*1d10*/  IMAD R3, R28, UR8, RZ ;  /* 0x000000081c037c24 */ /* 0x000fe2000f8e02ff */
[----:B------:R-:W-:Y:S01]  /*1d20*/  CS2R R48, SRZ ;  /* 0x0000000000307805 */ /* 0x000fe2000001ff00 */
[----:B------:R-:W-:Y:S01]  /*1d30*/  IMAD.WIDE.U32 R8, R16, UR8, R4 ;  /* 0x0000000810087c25 */ /* 0x000fe2000f8e0004 */
[----:B------:R-:W-:Y:S02]  /*1d40*/  SEL R2, R2, R244, !P2 ;  /* 0x000000f402027207 */ /* 0x000fe40005000000 */
[----:B------:R-:W-:-:S02]  /*1d50*/  CS2R R42, SRZ ;  /* 0x00000000002a7805 */ /* 0x000fc4000001ff00 */
[----:B------:R-:W-:Y:S01]  /*1d60*/  CS2R R40, SRZ ;  /* 0x0000000000287805 */ /* 0x000fe2000001ff00 */
[----:B------:R-:W-:Y:S01]  /*1d70*/  IMAD R3, R16, UR9, R3 ;  /* 0x0000000910037c24 */ /* 0x000fe2000f8e0203 */
[----:B------:R-:W-:Y:S01]  /*1d80*/  LEA R229, R2, UR5, 0x1 ;  /* 0x0000000502e57c11 */ /* 0x000fe2000f8e08ff */
[----:B------:R-:W-:Y:S01]  /*1d90*/  IMAD.IADD R5, R11, 0x1, R14 ;  /* 0x000000010b057824 */ /* 0x000fe200078e020e */
[----:B------:R-:W-:Y:S01]  /*1da0*/  LEA R2, P0, R8, UR10, 0x1 ;  /* 0x0000000a08027c11 */ /* 0x000fe2000f8008ff */
[----:B------:R-:W-:Y:S01]  /*1db0*/  IMAD.IADD R3, R9, 0x1, R3 ;  /* 0x0000000109037824 */ /* 0x000fe200078e0203 */
[----:B------:R-:W-:Y:S01]  /*1dc0*/  USHF.L.U32 UR10, UR8, 0x6, URZ ;  /* 0x00000006080a7899 */ /* 0x000fe2000800063f */
[----:B------:R-:W-:Y:S01]  /*1dd0*/  IMAD.MOV.U32 R4, RZ, RZ, R10 ;  /* 0x000000ffff047224 */ /* 0x000fe200078e000a */
[----:B------:R-:W-:Y:S02]  /*1de0*/  CS2R R38, SRZ ;  /* 0x0000000000267805 */ /* 0x000fe4000001ff00 */
[----:B------:R-:W-:-:S02]  /*1df0*/  CS2R R36, SRZ ;  /* 0x0000000000247805 */ /* 0x000fc4000001ff00 */
[----:B------:R-:W-:Y:S01]  /*1e00*/  LEA.HI.X R3, R8, UR11, R3, 0x1, P0 ;  /* 0x0000000b08037c11 */ /* 0x000fe200080f0c03 */
[----:B------:R-:W-:Y:S01]  /*1e10*/  USHF.L.U64.HI UR11, UR8, 0x6, UR9 ;  /* 0x00000006080b7899 */ /* 0x000fe20008010209 */
[----:B------:R-:W-:Y:S01]  /*1e20*/  @!PT LDS RZ, [RZ] ;  /* 0x00000000fffff984 */ /* 0x000fe20000000800 */
[----:B------:R-:W-:Y:S01]  /*1e30*/  @!PT LDS RZ, [RZ] ;  /* 0x00000000fffff984 */ /* 0x000fe20000000800 */
[----:B------:R-:W-:Y:S01]  /*1e40*/  @!PT LDS RZ, [RZ] ;  /* 0x00000000fffff984 */ /* 0x000fe20000000800 */
[----:B------:R-:W-:Y:S01]  /*1e50*/  LDGSTS.E.BYPASS.LTC128B.128 [R0+0x8000], desc[UR34][R222.64] ;  /* 0x08000000de007fae */ /* 0x000fe2000b901d62 */
[----:B------:R-:W-:Y:S01]  /*1e60*/  IMAD.WIDE.U32 R10, R16, UR6, R4 ;  /* 0x00000006100a7c25 */ /* 0x000fe2000f8e0004 */
[----:B------:R-:W-:Y:S01]  /*1e70*/  IADD3 R4, P0, R2, UR10, RZ ;  /* 0x0000000a02047c10 */ /* 0x000fe2000ff1e0ff */
[----:B------:R-:W-:Y:S01]  /*1e80*/  ULDC.64 UR8, c[0x0][0x220] ;  /* 0x0000880000087ab9 */ /* 0x000fe20000000a00 */
[----:B------:R-:W-:Y:S02]  /*1e90*/  LDGSTS.E.BYPASS.LTC128B.128 [R0+0xa000], desc[UR34][R222.64+0x80] ;  /* 0x0a000080de007fae */ /* 0x000fe4000b901d62 */
[----:B------:R-:W-:Y:S02]  /*1ea0*/  IADD3.X R5, R3, UR11, RZ, P0, !PT ;  /* 0x0000000b03057c10 */ /* 0x000fe400087fe4ff */
[----:B------:R-:W-:Y:S04]  /*1eb0*/  LDGSTS.E.BYPASS.LTC128B.128 [R0+0x9000], desc[UR34][R6.64] ;  /* 0x0900000006007fae */ /* 0x000fe8000b901d62 */
[----:B------:R1:W-:Y:S04]  /*1ec0*/  LDGSTS.E.BYPASS.LTC128B.128 [R0+0xb000], desc[UR34][R6.64+0x80] ;  /* 0x0b00008006007fae */ /* 0x0003e8000b901d62 */
[----:B------:R-:W-:Y:S04]  /*1ed0*/  LDGSTS.E.BYPASS.LTC128B.128 [R229], desc[UR34][R224.64] ;  /* 0x00000000e0e57fae */ /* 0x000fe8000b901d62 */
[----:B------:R-:W-:Y:S04]  /*1ee0*/  LDGSTS.E.BYPASS.LTC128B.128 [R229+0x2000], desc[UR34][R224.64+0x80] ;  /* 0x02000080e0e57fae */ /* 0x000fe8000b901d62 */
[----:B------:R-:W-:Y:S04]  /*1ef0*/  LDGSTS.E.BYPASS.LTC128B.128 [R229+0x1000], desc[UR34][R12.64] ;  /* 0x010000000ce57fae */ /* 0x000fe8000b901d62 */
[----:B------:R-:W-:Y:S04]  /*1f00*/  LDGSTS.E.BYPASS.LTC128B.128 [R229+0x3000], desc[UR34][R12.64+0x80] ;  /* 0x030000800ce57fae */ /* 0x000fe8000b901d62 */
[----:B------:R-:W-:Y:S04]  /*1f10*/  LDGSTS.E.BYPASS.LTC128B.128 [R0+0xc000], desc[UR34][R2.64] ;  /* 0x0c00000002007fae */ /* 0x000fe8000b901d62 */
[----:B------:R3:W-:Y:S01]  /*1f20*/  LDGSTS.E.BYPASS.LTC128B.128 [R0+0x10000], desc[UR34][R2.64+0x80] ;  /* 0x1000008002007fae */ /* 0x0007e2000b901d62 */
[----:B-1----:R-:W-:-:S03]  /*1f30*/  IMAD R6, R28, UR6, RZ ;  /* 0x000000061c067c24 */ /* 0x002fc6000f8e02ff */
[----:B------:R-:W-:Y:S01]  /*1f40*/  LDGSTS.E.BYPASS.LTC128B.128 [R0+0xd000], desc[UR34][R4.64] ;  /* 0x0d00000004007fae */ /* 0x000fe2000b901d62 */
[----:B------:R-:W-:Y:S01]  /*1f50*/  USHF.L.U64.HI UR6, UR6, 0x6, UR7 ;  /* 0x0000000606067899 */ /* 0x000fe20008010207 */
[----:B------:R-:W-:Y:S02]  /*1f60*/  IMAD R6, R16, UR7, R6 ;  /* 0x0000000710067c24 */ /* 0x000fe4000f8e0206 */
[----:B------:R1:W-:Y:S01]  /*1f70*/  LDGSTS.E.BYPASS.LTC128B.128 [R0+0x11000], desc[UR34][R4.64+0x80] ;  /* 0x1100008004007fae */ /* 0x0003e2000b901d62 */
[----:B------:R-:W-:Y:S01]  /*1f80*/  ULDC UR7, c[0x0][0x398] ;  /* 0x0000e60000077ab9 */ /* 0x000fe20000000800 */
[----:B------:R-:W-:Y:S01]  /*1f90*/  IMAD.IADD R7, R11, 0x1, R6 ;  /* 0x000000010b077824 */ /* 0x000fe200078e0206 */
[----:B------:R-:W-:-:S04]  /*1fa0*/  LEA R6, P0, R10, UR8, 0x1 ;  /* 0x000000080a067c11 */ /* 0x000fc8000f8008ff */
[----:B------:R-:W-:Y:S01]  /*1fb0*/  LEA.HI.X R7, R10, UR9, R7, 0x1, P0 ;  /* 0x000000090a077c11 */ /* 0x000fe200080f0c07 */
[----:B------:R-:W-:Y:S02]  /*1fc0*/  ULDC.64 UR8, c[0x0][0x478] ;  /* 0x00011e0000087ab9 */ /* 0x000fe40000000a00 */
[----:B------:R-:W-:Y:S01]  /*1fd0*/  UIMAD.WIDE UR8, UR26, 0x4, UR8 ;  /* 0x000000041a0878a5 */ /* 0x000fe2000f8e0208 */
[----:B---3--:R-:W-:-:S04]  /*1fe0*/  IADD3 R2, P1, R4, UR10, RZ ;  /* 0x0000000a04027c10 */ /* 0x008fc8000ff3e0ff */
[----:B------:R-:W-:Y:S02]  /*1ff0*/  IADD3.X R3, R5, UR11, RZ, P1, !PT ;  /* 0x0000000b05037c10 */ /* 0x000fe40008ffe4ff */
[----:B------:R-:W-:Y:S02]  /*2000*/  IADD3 R8, P1, R2, UR10, RZ ;  /* 0x0000000a02087c10 */ /* 0x000fe4000ff3e0ff */
[----:B-1----:R-:W-:Y:S01]  /*2010*/  IADD3 R4, P0, R6, UR13, RZ ;  /* 0x0000000d06047c10 */ /* 0x002fe2000ff1e0ff */
[----:B------:R-:W-:Y:S01]  /*2020*/  LDGSTS.E.BYPASS.LTC128B.128 [R0+0xe000], desc[UR34][R2.64] ;  /* 0x0e00000002007fae */ /* 0x000fe2000b901d62 */
[----:B------:R-:W-:Y:S01]  /*2030*/  IADD3.X R9, R3, UR11, RZ, P1, !PT ;  /* 0x0000000b03097c10 */ /* 0x000fe20008ffe4ff */
[----:B------:R-:W-:Y:S01]  /*2040*/  ULDC.64 UR10, c[0x0][0x2b0] ;  /* 0x0000ac00000a7ab9 */ /* 0x000fe20000000a00 */
[----:B------:R-:W-:Y:S01]  /*2050*/  IADD3.X R5, R7, UR6, RZ, P0, !PT ;  /* 0x0000000607057c10 */ /* 0x000fe200087fe4ff */
[----:B------:R1:W-:Y:S01]  /*2060*/  LDGSTS.E.BYPASS.LTC128B.128 [R0+0x12000], desc[UR34][R2.64+0x80] ;  /* 0x1200008002007fae */ /* 0x0003e2000b901d62 */
[----:B------:R-:W-:-:S03]  /*2070*/  UIMAD.WIDE UR10, UR27, 0x4, UR10 ;  /* 0x000000041b0a78a5 */ /* 0x000fc6000f8e020a */
[----:B------:R-:W-:Y:S04]  /*2080*/  LDGSTS.E.BYPASS.LTC128B.128 [R0+0xf000], desc[UR34][R8.64] ;  /* 0x0f00000008007fae */ /* 0x000fe8000b901d62 */
[----:B------:R-:W-:Y:S04]  /*2090*/  LDGSTS.E.BYPASS.LTC128B.128 [R0+0x13000], desc[UR34][R8.64+0x80] ;  /* 0x1300008008007fae */ /* 0x000fe8000b901d62 */
[----:B------:R-:W-:Y:S04]  /*20a0*/  LDGSTS.E.BYPASS.LTC128B.128 [R0+0x14000], desc[UR34][R6.64] ;  /* 0x1400000006007fae */ /* 0x000fe8000b901d62 */
[----:B------:R3:W-:Y:S04]  /*20b0*/  LDGSTS.E.BYPASS.LTC128B.128 [R0+0x18000], desc[UR34][R6.64+0x80] ;  /* 0x1800008006007fae */ /* 0x0007e8000b901d62 */
[----:B------:R-:W-:Y:S04]  /*20c0*/  LDGSTS.E.BYPASS.LTC128B.128 [R0+0x15000], desc[UR34][R4.64] ;  /* 0x1500000004007fae */ /* 0x000fe8000b901d62 */
[----:B------:R2:W-:Y:S01]  /*20d0*/  LDGSTS.E.BYPASS.LTC128B.128 [R0+0x19000], desc[UR34][R4.64+0x80] ;  /* 0x1900008004007fae */ /* 0x0005e2000b901d62 */
[----:B-1----:R-:W-:-:S04]  /*20e0*/  IADD3 R2, P0, R4, UR13, RZ ;  /* 0x0000000d04027c10 */ /* 0x002fc8000ff1e0ff */
[----:B------:R-:W-:-:S05]  /*20f0*/  IADD3.X R3, R5, UR6, RZ, P0, !PT ;  /* 0x0000000605037c10 */ /* 0x000fca00087fe4ff */
[----:B------:R-:W-:Y:S04]  /*2100*/  LDGSTS.E.BYPASS.LTC128B.128 [R0+0x16000], desc[UR34][R2.64] ;  /* 0x1600000002007fae */ /* 0x000fe8000b901d62 */
[----:B------:R1:W-:Y:S01]  /*2110*/  LDGSTS.E.BYPASS.LTC128B.128 [R0+0x1a000], desc[UR34][R2.64+0x80] ;  /* 0x1a00008002007fae */ /* 0x0003e2000b901d62 */
[----:B---3--:R-:W-:-:S04]  /*2120*/  IADD3 R6, P0, R2, UR13, RZ ;  /* 0x0000000d02067c10 */ /* 0x008fc8000ff1e0ff */
[----:B------:R-:W-:Y:S01]  /*2130*/  IADD3.X R7, R3, UR6, RZ, P0, !PT ;  /* 0x0000000603077c10 */ /* 0x000fe200087fe4ff */
[----:B------:R-:W-:Y:S01]  /*2140*/  UIADD3 UR6, -UR32, UR4, UR31 ;  /* 0x0000000420067290 */ /* 0x000fe2000fffe11f */
[----:B--2---:R-:W-:-:S03]  /*2150*/  SHF.R.S32.HI R4, RZ, 0x1f, R31 ;  /* 0x0000001fff047819 */ /* 0x004fc6000001141f */
[----:B------:R-:W-:Y:S01]  /*2160*/  UIADD3 UR7, UR6, -UR7, URZ ;  /* 0x8000000706077290 */ /* 0x000fe2000fffe03f */
[----:B------:R-:W-:Y:S03]  /*2170*/  LDGSTS.E.BYPASS.LTC128B.128 [R0+0x17000], desc[UR34][R6.64] ;  /* 0x1700000006007fae */ /* 0x000fe6000b901d62 */
[----:B------:R-:W-:Y:S01]  /*2180*/  USHF.R.S32.HI UR6, URZ, 0x1f, UR7 ;  /* 0x0000001f3f067899 */ /* 0x000fe20008011407 */
[----:B------:R2:W-:Y:S03]  /*2190*/  LDGSTS.E.BYPASS.LTC128B.128 [R0+0x1b000], desc[UR34][R6.64+0x80] ;  /* 0x1b00008006007fae */ /* 0x0005e6000b901d62 */
[----:B------:R-:W-:Y:S01]  /*21a0*/  ULEA.HI UR6, UR6, UR7, URZ, 0x6 ;  /* 0x0000000706067291 */ /* 0x000fe2000f8f303f */
[----:B------:R-:W0:Y:S02]  /*21b0*/  LDGDEPBAR ;  /* 0x00000000000079af */ /* 0x000e240000000000 */
[----:B------:R-:W-:Y:S01]  /*21c0*/  UMOV UR7, UR11 ;  /* 0x0000000b00077c82 */ /* 0x000fe20008000000 */
[----:B------:R-:W-:Y:S01]  /*21d0*/  USHF.R.S32.HI UR6, URZ, 0x6, UR6 ;  /* 0x000000063f067899 */ /* 0x000fe20008011406 */
[----:B-1----:R-:W-:-:S03]  /*21e0*/  IMAD.SHL.U32 R2, R31, 0x4, RZ ;  /* 0x000000041f027824 */ /* 0x002fc600078e00ff */
[----:B------:R-:W-:-:S04]  /*21f0*/  UISETP.LT.AND UP0, UPT, URZ, UR6, UPT ;  /* 0x000000063f00728c */ /* 0x000fc8000bf01270 */
[----:B------:R-:W-:Y:S01]  /*2200*/  USEL UR6, URZ, UR6, !UP0 ;  /* 0x000000063f067287 */ /* 0x000fe2000c000000 */
[----:B------:R-:W-:-:S03]  /*2210*/  IADD3 R2, P1, R2, UR10, RZ ;  /* 0x0000000a02027c10 */ /* 0x000fc6000ff3e0ff */
[----:B------:R-:W-:-:S06]  /*2220*/  UISETP.GT.AND UP0, UPT, UR30, UR6, UPT ;  /* 0x000000061e00728c */ /* 0x000fcc000bf04270 */
[----:B------:R-:W-:Y:S02]  /*2230*/  PLOP3.LUT P0, PT, PT, PT, UP0, 0x80, 0x0 ;  /* 0x000000000000781c */ /* 0x000fe40003f0f008 */
[----:B--2---:R-:W-:-:S04]  /*2240*/  SHF.L.U64.HI R0, R31, 0x2, R4 ;  /* 0x000000021f007819 */ /* 0x004fc80000010204 */
[----:B------:R-:W-:-:S07]  /*2250*/  IADD3.X R3, R0, UR7, RZ, P1, !PT ;  /* 0x0000000700037c10 */ /* 0x000fce0008ffe4ff */
[----:B------:R-:W-:Y:S05]  /*2260*/  @!P0 BRA `(.L_x_211) ;  /* 0x0000003c00788947 */ /* 0x000fea0003800000 */
[----:B------:R-:W-:Y:S01]  /*2270*/  LEA.HI R0, R30, R29, RZ, 0x4 ;  /* 0x0000001d1e007211 */ /* 0x000fe200078f20ff */
[----:B------:R-:W5:Y:S01]  /*2280*/  LDG.E R240, desc[UR34][R2.64] ;  /* 0x0000002202f07981 */ /* 0x000f62000c1e1900 */
[----:B------:R-:W1:Y:S02]  /*2290*/  LDC R246, c[0x0][0x2dc] ;  /* 0x0000b700fff67b82 */ /* 0x000e640000000800 */
[----:B------:R-:W-:Y:S01]  /*22a0*/  LOP3.LUT R0, R0, 0xfffffff0, RZ, 0xc0, !PT ;  /* 0xfffffff000007812 */ /* 0x000fe200078ec0ff */
[----:B------:R-:W5:Y:S04]  /*22b0*/  LDG.E R239, desc[UR34][R2.64+0x20] ;  /* 0x0000202202ef7981 */ /* 0x000f68000c1e1900 */
[----:B------:R-:W-:Y:S01]  /*22c0*/  IMAD.IADD R0, R29, 0x1, -R0 ;  /* 0x000000011d007824 */ /* 0x000fe200078e0a00 */
[----:B------:R-:W5:Y:S04]  /*22d0*/  LDG.E R238, desc[UR34][R2.64+0x80] ;  /* 0x0000802202ee7981 */ /* 0x000f68000c1e1900 */
[----:B------:R2:W5:Y:S01]  /*22e0*/  LDG.E R237, desc[UR34][R2.64+0xa0] ;  /* 0x0000a02202ed7981 */ /* 0x000562000c1e1900 */
[----:B------:R-:W-:Y:S01]  /*22f0*/  VIADD R211, R218, 0x2000 ;  /* 0x00002000dad37836 */ /* 0x000fe20000000000 */
[----:B------:R-:W-:Y:S01]  /*2300*/  UIADD3 UR13, UR31, UR4, URZ ;  /* 0x000000041f0d7290 */ /* 0x000fe2000fffe03f */
[----:B------:R-:W-:Y:S01]  /*2310*/  SHF.L.U64.HI R242, R31, 0x2, R4 ;  /* 0x000000021ff27819 */ /* 0x000fe20000010204 */
[----:B------:R-:W-:-:S02]  /*2320*/  IMAD.MOV.U32 R216, RZ, RZ, 0x20 ;  /* 0x00000020ffd87424 */ /* 0x000fc400078e00ff */
[----:B------:R-:W-:Y:S01]  /*2330*/  IMAD.MOV.U32 R205, RZ, RZ, 0x40 ;  /* 0x00000040ffcd7424 */ /* 0x000fe200078e00ff */
[----:B------:R-:W-:Y:S01]  /*2340*/  SEL R211, R211, R218, !P2 ;  /* 0x000000dad3d37207 */ /* 0x000fe20005000000 */
[----:B------:R-:W-:Y:S01]  /*2350*/  IMAD.SHL.U32 R243, R31, 0x4, RZ ;  /* 0x000000041ff37824 */ /* 0x000fe200078e00ff */
[----:B------:R-:W-:Y:S01]  /*2360*/  UIADD3 UR13, -UR32, 0x80, UR13 ;  /* 0x00000080200d7890 */ /* 0x000fe2000fffe10d */
[----:B------:R-:W-:Y:S01]  /*2370*/  IMAD.MOV.U32 R159, RZ, RZ, RZ ;  /* 0x000000ffff9f7224 */ /* 0x000fe200078e00ff */
[----:B--2---:R-:W-:-:S04]  /*2380*/  SHF.R.S32.HI R2, RZ, 0x1f, R0 ;  /* 0x0000001fff027819 */ /* 0x004fc80000011400 */
[----:B------:R-:W-:-:S04]  /*2390*/  LEA.HI R2, R2, R0, RZ, 0x3 ;  /* 0x0000000002027211 */ /* 0x000fc800078f18ff */
[----:B------:R-:W-:-:S05]  /*23a0*/  LOP3.LUT R2, R2, 0xfffffff8, RZ, 0xc0, !PT ;  /* 0xfffffff802027812 */ /* 0x000fca00078ec0ff */
[----:B------:R-:W-:Y:S02]  /*23b0*/  IMAD.IADD R0, R0, 0x1, -R2 ;  /* 0x0000000100007824 */ /* 0x000fe400078e0a02 */
[----:B------:R-:W-:-:S03]  /*23c0*/  VIADD R2, R31, 0xffffffc0 ;  /* 0xffffffc01f027836 */ /* 0x000fc60000000000 */
[C---:B------:R-:W-:Y:S02]  /*23d0*/  LOP3.LUT P0, RZ, R0.reuse, 0x2, RZ, 0xc0, !PT ;  /* 0x0000000200ff7812 */ /* 0x040fe4000780c0ff */
[----:B------:R-:W-:Y:S01]  /*23e0*/  LOP3.LUT P1, RZ, R0, 0x4, RZ, 0xc0, !PT ;  /* 0x0000000400ff7812 */ /* 0x000fe2000782c0ff */
[----:B------:R-:W-:-:S05]  /*23f0*/  VIADD R0, R217, 0x2000 ;  /* 0x00002000d9007836 */ /* 0x000fca0000000000 */
[----:B------:R-:W-:Y:S01]  /*2400*/  SEL R0, R0, R217, !P2 ;  /* 0x000000d900007207 */ /* 0x000fe20005000000 */
[----:B------:R-:W-:-:S03]  /*2410*/  IMAD.SHL.U32 R241, R2, 0x4, RZ ;  /* 0x0000000402f17824 */ /* 0x000fc600078e00ff */
[----:B------:R-:W-:Y:S01]  /*2420*/  LEA R210, R0, UR5, 0x1 ;  /* 0x0000000500d27c11 */ /* 0x000fe2000f8e08ff */
[----:B------:R-:W-:Y:S01]  /*2430*/  ULDC UR11, c[0x0][0x270] ;  /* 0x00009c00000b7ab9 */ /* 0x000fe20000000800 */
[----:B------:R-:W-:Y:S01]  /*2440*/  LEA R211, R211, UR5, 0x1 ;  /* 0x00000005d3d37c11 */ /* 0x000fe2000f8e08ff */
[----:B------:R-:W-:Y:S01]  /*2450*/  ULDC UR26, c[0x0][0x2ec] ;  /* 0x0000bb00001a7ab9 */ /* 0x000fe20000000800 */
[----:B------:R-:W-:Y:S02]  /*2460*/  SEL R216, R216, 0xffffffe0, !P0 ;  /* 0xffffffe0d8d87807 */ /* 0x000fe40004000000 */
[----:B-1----:R-:W-:-:S07]  /*2470*/  SEL R205, R205, 0xffffffc0, !P1 ;  /* 0xffffffc0cdcd7807 */ /* 0x002fce0004800000 */
.L_x_214:
[----:B------:R-:W0:Y:S01]  /*2480*/  LDGDEPBAR ;  /* 0x00000000000079af */ /* 0x000e220000000000 */
[C---:B------:R-:W-:Y:S01]  /*2490*/  IMAD.IADD R0, R211.reuse, 0x1, R216 ;  /* 0x00000001d3007824 */ /* 0x040fe200078e02d8 */
[----:B------:R-:W-:Y:S01]  /*24a0*/  USHF.L.U32 UR4, UR12, 0x6, URZ ;  /* 0x000000060c047899 */ /* 0x000fe2000800063f */
[--C-:B------:R-:W-:Y:S01]  /*24b0*/  IMAD.IADD R3, R211, 0x1, R205.reuse ;  /* 0x00000001d3037824 */ /* 0x100fe200078e02cd */
[----:B-----5:R-:W-:Y:S01]  /*24c0*/  FSETP.NEU.FTZ.AND P2, PT, R240, -INF , PT ;  /* 0xff800000f000780b */ /* 0x020fe20003f5d000 */
[----:B------:R-:W-:Y:S01]  /*24d0*/  IMAD.IADD R2, R0, 0x1, R205 ;  /* 0x0000000100027824 */ /* 0x000fe200078e02cd */
[----:B------:R-:W-:Y:S01]  /*24e0*/  UISETP.GE.AND UP0, UPT, UR4, UR13, UPT ;  /* 0x0000000d0400728c */ /* 0x000fe2000bf06270 */
[----:B------:R-:W-:Y:S01]  /*24f0*/  IMAD.MOV.U32 R230, RZ, RZ, 0x8 ;  /* 0x00000008ffe67424 */ /* 0x000fe200078e00ff */
[----:B------:R-:W-:Y:S04]  /*2500*/  UISETP.GT.AND UP3, UPT, UR12, UR6, UPT ;  /* 0x000000060c00728c */ /* 0x000fe8000bf64270 */
[----:B------:R-:W-:Y:S01]  /*2510*/  PLOP3.LUT P0, PT, PT, PT, UP0, 0x80, 0x0 ;  /* 0x000000000000781c */ /* 0x000fe20003f0f008 */
[----:B------:R-:W-:Y:S04]  /*2520*/  DEPBAR.LE SB0, 0x0 ;  /* 0x000080000000791a */ /* 0x000fe80000000000 */
[----:B------:R-:W-:Y:S06]  /*2530*/  BAR.SYNC.DEFER_BLOCKING 0x0 ;  /* 0x0000000000007b1d */ /* 0x000fec0000010000 */
[----:B------:R-:W-:Y:S06]  /*2540*/  LDSM.16.M88.4 R32, [R211] ;  /* 0x00000000d320783b */ /* 0x000fec0000000200 */
[----:B------:R-:W1:Y:S06]  /*2550*/  LDSM.16.M88.4 R16, [R212] ;  /* 0x00000000d410783b */ /* 0x000e6c0000000200 */
[----:B------:R-:W2:Y:S06]  /*2560*/  LDSM.16.M88.4 R28, [R211+0x1000] ;  /* 0x00100000d31c783b */ /* 0x000eac0000000200 */
[----:B------:R-:W3:Y:S06]  /*2570*/  LDSM.16.M88.4 R164, [R212+0x800] ;  /* 0x00080000d4a4783b */ /* 0x000eec0000000200 */
        /* <DEDUP_REMOVED lines=27> */
[----:B------:R-:W-:Y:S05]  /*2730*/  LDSM.16.M88.4 R176, [R212+0x4000] ;  /* 0x00400000d4b0783b */ /* 0x000fea0000000200 */
[----:B------:R-:W-:Y:S01]  /*2740*/  HMMA.16816.F32 R32, R168, R182, R32 ;  /* 0x000000b6a820723c */ /* 0x000fe20000001820 */
[----:B------:R-:W4:Y:S05]  /*2750*/  LDSM.16.M88.4 R168, [R211+0x2000] ;  /* 0x00200000d3a8783b */ /* 0x000f2a0000000200 */
[-C--:B-1----:R-:W-:Y:S01]  /*2760*/  HMMA.16816.F32 R4, R184, R188.reuse, R4 ;  /* 0x000000bcb804723c */ /* 0x082fe20000001804 */
[----:B------:R-:W1:Y:S05]  /*2770*/  LDSM.16.M88.4 R180, [R211+0x3000] ;  /* 0x00300000d3b4783b */ /* 0x000e6a0000000200 */
[C---:B--2---:R-:W-:Y:S06]  /*2780*/  HMMA.16816.F32 R8, R192.reuse, R188, R8 ;  /* 0x000000bcc008723c */ /* 0x044fec0000001808 */
[-C--:B------:R-:W-:Y:S06]  /*2790*/  HMMA.16816.F32 R12, R192, R190.reuse, R12 ;  /* 0x000000bec00c723c */ /* 0x080fec000000180c */
[C---:B------:R-:W-:Y:S01]  /*27a0*/  HMMA.16816.F32 R16, R184.reuse, R190, R16 ;  /* 0x000000beb810723c */ /* 0x040fe20000001810 */
[----:B------:R-:W2:Y:S05]  /*27b0*/  LDSM.16.M88.4 R188, [R212+0x4800] ;  /* 0x00480000d4bc783b */ /* 0x000eaa0000000200 */
        /* <DEDUP_REMOVED lines=19> */
[-C--:B----4-:R-:W-:Y:S05]  /*28f0*/  HMMA.16816.F32 R4, R168, R176.reuse, R4 ;  /* 0x000000b0a804723c */ /* 0x090fea0000001804 */
[----:B------:R-:W-:Y:S01]  /*2900*/  @!P0 IMAD R0, R0, 0x80, R250 ;  /* 0x0000008000008824 */ /* 0x000fe200078e02fa */
[C---:B-1----:R-:W-:Y:S06]  /*2910*/  HMMA.16816.F32 R8, R180.reuse, R176, R8 ;  /* 0x000000b0b408723c */ /* 0x042fec0000001808 */
[-C--:B------:R-:W-:Y:S06]  /*2920*/  HMMA.16816.F32 R12, R180, R178.reuse, R12 ;  /* 0x000000b2b40c723c */ /* 0x080fec000000180c */
[C---:B------:R-:W-:Y:S01]  /*2930*/  HMMA.16816.F32 R16, R168.reuse, R178, R16 ;  /* 0x000000b2a810723c */ /* 0x040fe20000001810 */
[----:B------:R-:W1:Y:S01]  /*2940*/  LDSM.16.M88.4 R176, [R215+0x4000] ;  /* 0x00400000d7b0783b */ /* 0x000e620000000200 */
[----:B--2---:R-:W-:Y:S04]  /*2950*/  IMAD.U32 R3, RZ, RZ, UR4 ;  /* 0x00000004ff037e24 */ /* 0x004fe8000f8e00ff */
[-C--:B------:R-:W-:Y:S05]  /*2960*/  HMMA.16816.F32 R20, R168, R188.reuse, R20 ;  /* 0x000000bca814723c */ /* 0x080fea0000001814 */
[----:B------:R-:W-:Y:S01]  /*2970*/  @!P0 IADD3 R3, R3, UR32, R248 ;  /* 0x0000002003038c10 */ /* 0x000fe2000fffe0f8 */
[C---:B------:R-:W-:Y:S06]  /*2980*/  HMMA.16816.F32 R24, R180.reuse, R188, R24 ;  /* 0x000000bcb418723c */ /* 0x040fec0000001818 */
[-C--:B------:R-:W-:Y:S01]  /*2990*/  HMMA.16816.F32 R28, R180, R190.reuse, R28 ;  /* 0x000000beb41c723c */ /* 0x080fe2000000181c */
[----:B------:R-:W2:Y:S05]  /*29a0*/  LDSM.16.M88.4 R180, [R215+0x4800] ;  /* 0x00480000d7b4783b */ /* 0x000eaa0000000200 */
[----:B------:R-:W-:Y:S01]  /*29b0*/  HMMA.16816.F32 R32, R168, R190, R32 ;  /* 0x000000bea820723c */ /* 0x000fe20000001820 */
[----:B------:R-:W-:Y:S05]  /*29c0*/  LDSM.16.M88.4 R168, [R2+0x2000] ;  /* 0x0020000002a8783b */ /* 0x000fea0000000200 */
[-C--:B------:R-:W-:Y:S06]  /*29d0*/  HMMA.16816.F32 R4, R172, R184.reuse, R4 ;  /* 0x000000b8ac04723c */ /* 0x080fec0000001804 */
[C---:B------:R-:W-:Y:S06]  /*29e0*/  HMMA.16816.F32 R8, R192.reuse, R184, R8 ;  /* 0x000000b8c008723c */ /* 0x040fec0000001808 */
[-C--:B------:R-:W-:Y:S06]  /*29f0*/  HMMA.16816.F32 R12, R192, R186.reuse, R12 ;  /* 0x000000bac00c723c */ /* 0x080fec000000180c */
[C---:B------:R-:W-:Y:S01]  /*2a00*/  HMMA.16816.F32 R16, R172.reuse, R186, R16 ;  /* 0x000000baac10723c */ /* 0x040fe20000001810 */
[----:B------:R-:W3:Y:S05]  /*2a10*/  LDSM.16.M88.4 R184, [R214+0x4000] ;  /* 0x00400000d6b8783b */ /* 0x000eea0000000200 */
[-C--:B------:R-:W-:Y:S06]  /*2a20*/  HMMA.16816.F32 R20, R172, R196.reuse, R20 ;  /* 0x000000c4ac14723c */ /* 0x080fec0000001814 */
[C---:B------:R-:W-:Y:S06]  /*2a30*/  HMMA.16816.F32 R24, R192.reuse, R196, R24 ;  /* 0x000000c4c018723c */ /* 0x040fec0000001818 */
[-C--:B------:R-:W-:Y:S06]  /*2a40*/  HMMA.16816.F32 R28, R192, R198.reuse, R28 ;  /* 0x000000c6c01c723c */ /* 0x080fec000000181c */
[----:B------:R-:W-:Y:S01]  /*2a50*/  HMMA.16816.F32 R32, R172, R198, R32 ;  /* 0x000000c6ac20723c */ /* 0x000fe20000001820 */
[----:B------:R4:W3:Y:S05]  /*2a60*/  LDSM.16.M88.4 R172, [R2+0x3000] ;  /* 0x0030000002ac783b */ /* 0x0008ea0000000200 */
[-C--:B-1----:R-:W-:Y:S06]  /*2a70*/  HMMA.16816.F32 R4, R164, R176.reuse, R4 ;  /* 0x000000b0a404723c */ /* 0x082fec0000001804 */
[C---:B------:R-:W-:Y:S06]  /*2a80*/  HMMA.16816.F32 R8, R200.reuse, R176, R8 ;  /* 0x000000b0c808723c */ /* 0x040fec0000001808 */
[-C--:B------:R-:W-:Y:S05]  /*2a90*/  HMMA.16816.F32 R12, R200, R178.reuse, R12 ;  /* 0x000000b2c80c723c */ /* 0x080fea000000180c */
[----:B------:R-:W-:Y:S01]  /*2aa0*/  @!P0 VIMNMX R177, R3, UR32, PT ;  /* 0x0000002003b18c48 */ /* 0x000fe2000bfe0100 */
[C---:B------:R-:W-:Y:S04]  /*2ab0*/  HMMA.16816.F32 R16, R164.reuse, R178, R16 ;  /* 0x000000b2a410723c */ /* 0x040fe80000001810 */
[----:B------:R-:W-:Y:S01]  /*2ac0*/  @!P0 ISETP.GE.AND P3, PT, R0, R177, PT ;  /* 0x000000b10000820c */ /* 0x000fe20003f66270 */
[----:B------:R-:W-:Y:S01]  /*2ad0*/  FMUL.FTZ R176, R240, 1.4426950216293334961 ;  /* 0x3fb8aa3bf0b07820 */ /* 0x000fe20000410000 */
[-C--:B--2---:R-:W-:Y:S05]  /*2ae0*/  HMMA.16816.F32 R20, R164, R180.reuse, R20 ;  /* 0x000000b4a414723c */ /* 0x084fea0000001814 */
[----:B------:R-:W-:Y:S01]  /*2af0*/  @!P0 VIADD R178, R0, 0x1 ;  /* 0x0000000100b28836 */ /* 0x000fe20000000000 */
[C---:B------:R-:W-:Y:S05]  /*2b00*/  HMMA.16816.F32 R24, R200.reuse, R180, R24 ;  /* 0x000000b4c818723c */ /* 0x040fea0000001818 */
[----:B------:R-:W-:Y:S01]  /*2b10*/  FSEL R176, R176, RZ, P2 ;  /* 0x000000ffb0b07208 */ /* 0x000fe20001000000 */
[-C--:B------:R-:W-:Y:S01]  /*2b20*/  HMMA.16816.F32 R28, R200, R182.reuse, R28 ;  /* 0x000000b6c81c723c */ /* 0x080fe2000000181c */
[----:B------:R-:W-:Y:S02]  /*2b30*/  IMAD.MOV.U32 R180, RZ, RZ, 0x40 ;  /* 0x00000040ffb47424 */ /* 0x000fe400078e00ff */
[----:B------:R-:W-:Y:S02]  /*2b40*/  FSETP.NEU.FTZ.AND P2, PT, R239, -INF , PT ;  /* 0xff800000ef00780b */ /* 0x000fe40003f5d000 */
[----:B----4-:R-:W-:Y:S01]  /*2b50*/  FMUL.FTZ R2, R237, 1.4426950216293334961 ;  /* 0x3fb8aa3bed027820 */ /* 0x010fe20000410000 */
[----:B------:R-:W-:Y:S05]  /*2b60*/  HMMA.16816.F32 R32, R164, R182, R32 ;  /* 0x000000b6a420723c */ /* 0x000fea0000001820 */
[----:B------:R-:W-:Y:S01]  /*2b70*/  SEL R205, R180, 0xffffffc0, !P1 ;  /* 0xffffffc0b4cd7807 */ /* 0x000fe20004800000 */
[-C--:B---3--:R-:W-:Y:S05]  /*2b80*/  HMMA.16816.F32 R4, R168, R184.reuse, R4 ;  /* 0x000000b8a804723c */ /* 0x088fea0000001804 */
[----:B------:R-:W-:Y:S01]  /*2b90*/  FMUL.FTZ R166, R239, 1.4426950216293334961 ;  /* 0x3fb8aa3befa67820 */ /* 0x000fe20000410000 */
[C---:B------:R-:W-:Y:S05]  /*2ba0*/  HMMA.16816.F32 R8, R172.reuse, R184, R8 ;  /* 0x000000b8ac08723c */ /* 0x040fea0000001808 */
        /* <DEDUP_REMOVED lines=115> */
[----:B------:R-:W-:Y:S02]  /*32e0*/  @!P0 ISETP.GE.AND P2, PT, R4, R165, PT ;  /* 0x000000a50400820c */ /* 0x000fe40003f46270 */
        /* <DEDUP_REMOVED lines=66> */
[----:B------:R-:W-:Y:S06]  /*3710*/  STS [R227+0x21000], R3 ;  /* 0x02100003e3007388 */ /* 0x000fec0000000800 */
[----:B------:R1:W-:Y:S06]  /*3720*/  STS [R227+0x21400], R2 ;  /* 0x02140002e3007388 */ /* 0x0003ec0000000800 */
[----:B------:R-:W-:Y:S01]  /*3730*/  LDSM.16.M88.4 R16, [R212+0x8000] ;  /* 0x00800000d410783b */ /* 0x000fe20000000200 */
[----:B--2---:R-:W-:Y:S05]  /*3740*/  LEA R0, R218, UR5, 0x1 ;  /* 0x00000005da007c11 */ /* 0x004fea000f8e08ff */
[----:B------:R-:W-:Y:S01]  /*3750*/  LDSM.16.M88.4 R164, [R212+0x8800] ;  /* 0x00880000d4a4783b */ /* 0x000fe20000000200 */
[C-C-:B------:R-:W-:Y:S05]  /*3760*/  IMAD.IADD R204, R205.reuse, 0x1, R0.reuse ;  /* 0x00000001cdcc7824 */ /* 0x140fea00078e0200 */
[----:B------:R-:W2:Y:S06]  /*3770*/  LDSM.16.M88.4 R32, [R0+0x8000] ;  /* 0x008000000020783b */ /* 0x000eac0000000200 */
[----:B------:R-:W3:Y:S01]  /*3780*/  LDSM.16.M88.4 R28, [R0+0x9000] ;  /* 0x00900000001c783b */ /* 0x000ee20000000200 */
[----:B-1----:R-:W-:Y:S05]  /*3790*/  IMAD.IADD R2, R216, 0x1, R0 ;  /* 0x00000001d8027824 */ /* 0x002fea00078e0200 */
[----:B------:R-:W-:Y:S01]  /*37a0*/  LDSM.16.M88.4 R172, [R213+0x8000] ;  /* 0x00800000d5ac783b */ /* 0x000fe20000000200 */
[----:B------:R-:W-:Y:S05]  /*37b0*/  IMAD.IADD R3, R205, 0x1, R2 ;  /* 0x00000001cd037824 */ /* 0x000fea00078e0202 */
[----:B------:R-:W1:Y:S06]  /*37c0*/  LDSM.16.M88.4 R168, [R2+0x8000] ;  /* 0x0080000002a8783b */ /* 0x000e6c0000000200 */
[----:B------:R-:W4:Y:S01]  /*37d0*/  LDSM.16.M88.4 R176, [R2+0x9000] ;  /* 0x0090000002b0783b */ /* 0x000f220000000200 */
[-C--:B--2---:R-:W-:Y:S06]  /*37e0*/  HMMA.16816.F32 R4, R32, R16.reuse, RZ ;  /* 0x000000102004723c */ /* 0x084fec00000018ff */
[C---:B---3--:R-:W-:Y:S06]  /*37f0*/  HMMA.16816.F32 R8, R28.reuse, R16, RZ ;  /* 0x000000101c08723c */ /* 0x048fec00000018ff */
[-C--:B------:R-:W-:Y:S06]  /*3800*/  HMMA.16816.F32 R12, R28, R18.reuse, RZ ;  /* 0x000000121c0c723c */ /* 0x080fec00000018ff */
[C---:B------:R-:W-:Y:S06]  /*3810*/  HMMA.16816.F32 R16, R32.reuse, R18, RZ ;  /* 0x000000122010723c */ /* 0x040fec00000018ff */
[-C--:B------:R-:W-:Y:S06]  /*3820*/  HMMA.16816.F32 R20, R32, R164.reuse, RZ ;  /* 0x000000a42014723c */ /* 0x080fec00000018ff */
[C---:B------:R-:W-:Y:S06]  /*3830*/  HMMA.16816.F32 R24, R28.reuse, R164, RZ ;  /* 0x000000a41c18723c */ /* 0x040fec00000018ff */
[-C--:B------:R-:W-:Y:S06]  /*3840*/  HMMA.16816.F32 R28, R28, R166.reuse, RZ ;  /* 0x000000a61c1c723c */ /* 0x080fec00000018ff */
[----:B------:R-:W-:Y:S01]  /*3850*/  HMMA.16816.F32 R32, R32, R166, RZ ;  /* 0x000000a62020723c */ /* 0x000fe200000018ff */
[----:B------:R-:W2:Y:S05]  /*3860*/  LDSM.16.M88.4 R164, [R213+0x8800] ;  /* 0x00880000d5a4783b */ /* 0x000eaa0000000200 */
[-C--:B-1----:R-:W-:Y:S06]  /*3870*/  HMMA.16816.F32 R4, R168, R172.reuse, R4 ;  /* 0x000000aca804723c */ /* 0x082fec0000001804 */
[C---:B----4-:R-:W-:Y:S06]  /*3880*/  HMMA.16816.F32 R8, R176.reuse, R172, R8 ;  /* 0x000000acb008723c */ /* 0x050fec0000001808 */
[-C--:B------:R-:W-:Y:S06]  /*3890*/  HMMA.16816.F32 R12, R176, R174.reuse, R12 ;  /* 0x000000aeb00c723c */ /* 0x080fec000000180c */
[C---:B------:R-:W-:Y:S01]  /*38a0*/  HMMA.16816.F32 R16, R168.reuse, R174, R16 ;  /* 0x000000aea810723c */ /* 0x040fe20000001810 */
[----:B------:R-:W-:Y:S05]  /*38b0*/  LDSM.16.M88.4 R172, [R204+0x8000] ;  /* 0x00800000ccac783b */ /* 0x000fea0000000200 */
[-C--:B--2---:R-:W-:Y:S06]  /*38c0*/  HMMA.16816.F32 R20, R168, R164.reuse, R20 ;  /* 0x000000a4a814723c */ /* 0x084fec0000001814 */
[C---:B------:R-:W-:Y:S06]  /*38d0*/  HMMA.16816.F32 R24, R176.reuse, R164, R24 ;  /* 0x000000a4b018723c */ /* 0x040fec0000001818 */
[-C--:B------:R-:W-:Y:S01]  /*38e0*/  HMMA.16816.F32 R28, R176, R166.reuse, R28 ;  /* 0x000000a6b01c723c */ /* 0x080fe2000000181c */
[----:B------:R-:W1:Y:S05]  /*38f0*/  LDSM.16.M88.4 R176, [R215+0x8000] ;  /* 0x00800000d7b0783b */ /* 0x000e6a0000000200 */
[----:B------:R-:W-:Y:S01]  /*3900*/  HMMA.16816.F32 R32, R168, R166, R32 ;  /* 0x000000a6a820723c */ /* 0x000fe20000001820 */
[----:B------:R-:W2:Y:S06]  /*3910*/  LDSM.16.M88.4 R164, [R204+0x9000] ;  /* 0x00900000cca4783b */ /* 0x000eac0000000200 */
[----:B------:R-:W3:Y:S01]  /*3920*/  LDSM.16.M88.4 R168, [R215+0x8800] ;  /* 0x00880000d7a8783b */ /* 0x000ee20000000200 */
[-C--:B-1----:R-:W-:Y:S06]  /*3930*/  HMMA.16816.F32 R4, R172, R176.reuse, R4 ;  /* 0x000000b0ac04723c */ /* 0x082fec0000001804 */
[C---:B--2---:R-:W-:Y:S06]  /*3940*/  HMMA.16816.F32 R8, R164.reuse, R176, R8 ;  /* 0x000000b0a408723c */ /* 0x044fec0000001808 */
[-C--:B------:R-:W-:Y:S05]  /*3950*/  HMMA.16816.F32 R12, R164, R178.reuse, R12 ;  /* 0x000000b2a40c723c */ /* 0x080fea000000180c */
[----:B------:R-:W-:Y:S01]  /*3960*/  IADD3 R176, P0, R243, UR8, RZ ;  /* 0x00000008f3b07c10 */ /* 0x000fe2000ff1e0ff */
[C---:B------:R-:W-:Y:S05]  /*3970*/  HMMA.16816.F32 R16, R172.reuse, R178, R16 ;  /* 0x000000b2ac10723c */ /* 0x040fea0000001810 */
[----:B------:R-:W-:Y:S01]  /*3980*/  IADD3.X R177, R242, UR9, RZ, P0, !PT ;  /* 0x00000009f2b17c10 */ /* 0x000fe200087fe4ff */
[-C--:B---3--:R-:W-:Y:S04]  /*3990*/  HMMA.16816.F32 R20, R172, R168.reuse, R20 ;  /* 0x000000a8ac14723c */ /* 0x088fe80000001814 */
[----:B------:R-:W2:Y:S02]  /*39a0*/  LDG.E R180, desc[UR34][R176.64] ;  /* 0x00000022b0b47981 */ /* 0x000ea4000c1e1900 */
[C---:B------:R-:W-:Y:S04]  /*39b0*/  HMMA.16816.F32 R24, R164.reuse, R168, R24 ;  /* 0x000000a8a418723c */ /* 0x040fe80000001818 */
[----:B------:R-:W3:Y:S02]  /*39c0*/  LDG.E R179, desc[UR34][R176.64+0x20] ;  /* 0x00002022b0b37981 */ /* 0x000ee4000c1e1900 */
[-C--:B------:R-:W-:Y:S04]  /*39d0*/  HMMA.16816.F32 R28, R164, R170.reuse, R28 ;  /* 0x000000aaa41c723c */ /* 0x080fe8000000181c */
[----:B------:R-:W-:Y:S02]  /*39e0*/  LDSM.16.M88.4 R164, [R3+0x8000] ;  /* 0x0080000003a4783b */ /* 0x000fe40000000200 */
[----:B------:R-:W-:Y:S04]  /*39f0*/  HMMA.16816.F32 R32, R172, R170, R32 ;  /* 0x000000aaac20723c */ /* 0x000fe80000001820 */
[----:B------:R-:W1:Y:S06]  /*3a00*/  LDSM.16.M88.4 R168, [R214+0x8000] ;  /* 0x00800000d6a8783b */ /* 0x000e6c0000000200 */
[----:B------:R-:W4:Y:S06]  /*3a10*/  LDSM.16.M88.4 R172, [R3+0x9000] ;  /* 0x0090000003ac783b */ /* 0x000f2c0000000200 */
[----:B------:R-:W5:Y:S06]  /*3a20*/  LDG.E R178, desc[UR34][R176.64+0x80] ;  /* 0x00008022b0b27981 */ /* 0x000f6c000c1e1900 */
[----:B------:R3:W5:Y:S01]  /*3a30*/  LDG.E R177, desc[UR34][R176.64+0xa0] ;  /* 0x0000a022b0b17981 */ /* 0x000762000c1e1900 */
[-C--:B-1----:R-:W-:Y:S06]  /*3a40*/  HMMA.16816.F32 R4, R164, R168.reuse, R4 ;  /* 0x000000a8a404723c */ /* 0x082fec0000001804 */
[C---:B----4-:R-:W-:Y:S06]  /*3a50*/  HMMA.16816.F32 R8, R172.reuse, R168, R8 ;  /* 0x000000a8ac08723c */ /* 0x050fec0000001808 */
        /* <DEDUP_REMOVED lines=9> */
[----:B------:R-:W4:Y:S01]  /*3af0*/  LDSM.16.M88.4 R168, [R0+0xb000] ;  /* 0x00b0000000a8783b */ /* 0x000f220000000200 */
        /* <DEDUP_REMOVED lines=41> */
[C---:B--2---:R-:W-:Y:S01]  /*3d90*/  FADD.FTZ R5, -R180.reuse, R5 ;  /* 0x00000005b4057221 */ /* 0x044fe20000010100 */
[----:B---3--:R-:W-:Y:S01]  /*3da0*/  FADD.FTZ R6, -R179, R6 ;  /* 0x00000006b3067221 */ /* 0x008fe20000010100 */
[----:B------:R-:W-:Y:S03]  /*3db0*/  FADD.FTZ R4, -R180, R4 ;  /* 0x00000004b4047221 */ /* 0x000fe60000010100 */
[----:B------:R-:W-:Y:S01]  /*3dc0*/  FMUL.FTZ R181, R181, R5 ;  /* 0x00000005b5b57220 */ /* 0x000fe20000410000 */
[----:B------:R-:W-:Y:S01]  /*3dd0*/  FMUL.FTZ R183, R183, R6 ;  /* 0x00000006b7b77220 */ /* 0x000fe20000410000 */
[----:B------:R-:W-:Y:S11]  /*3de0*/  FMUL.FTZ R182, R182, R4 ;  /* 0x00000004b6b67220 */ /* 0x000ff60000410000 */
[C---:B------:R-:W-:Y:S01]  /*3df0*/  FADD.FTZ R6, -R180.reuse, R16 ;  /* 0x00000010b4067221 */ /* 0x040fe20000010100 */
[----:B------:R-:W-:Y:S01]  /*3e00*/  FADD.FTZ R5, -R180, R17 ;  /* 0x00000011b4057221 */ /* 0x000fe20000010100 */
[----:B------:R-:W-:Y:S01]  /*3e10*/  FADD.FTZ R19, -R179, R19 ;  /* 0x00000013b3137221 */ /* 0x000fe20000010100 */
[----:B------:R-:W-:Y:S01]  /*3e20*/  F2FP.F16.F32.PACK_AB R16, R181, R182 ;  /* 0x000000b6b510723e */ /* 0x000fe200000000ff */
[----:B------:R-:W-:Y:S01]  /*3e30*/  FMUL.FTZ R6, R231, R6 ;  /* 0x00000006e7067220 */ /* 0x000fe20000410000 */
[----:B------:R-:W-:Y:S01]  /*3e40*/  FMUL.FTZ R5, R230, R5 ;  /* 0x00000005e6057220 */ /* 0x000fe20000410000 */
[-C--:B-1----:R-:W-:Y:S06]  /*3e50*/  HMMA.16816.F32 R20, R164, R168.reuse, R20 ;  /* 0x000000a8a414723c */ /* 0x082fec0000001814 */
[C---:B------:R-:W-:Y:S06]  /*3e60*/  HMMA.16816.F32 R24, R172.reuse, R168, R24 ;  /* 0x000000a8ac18723c */ /* 0x040fec0000001818 */
[-C--:B------:R-:W-:Y:S06]  /*3e70*/  HMMA.16816.F32 R28, R172, R170.reuse, R28 ;  /* 0x000000aaac1c723c */ /* 0x080fec000000181c */
[----:B------:R-:W-:Y:S05]  /*3e80*/  HMMA.16816.F32 R32, R164, R170, R32 ;  /* 0x000000aaa420723c */ /* 0x000fea0000001820 */
[----:B------:R-:W-:Y:S01]  /*3e90*/  LEA R172, R217, UR5, 0x1 ;  /* 0x00000005d9ac7c11 */ /* 0x000fe2000f8e08ff */
[C---:B------:R-:W-:Y:S01]  /*3ea0*/  FADD.FTZ R20, -R180.reuse, R20 ;  /* 0x00000014b4147221 */ /* 0x040fe20000010100 */
[----:B------:R-:W-:Y:S01]  /*3eb0*/  FADD.FTZ R21, -R180, R21 ;  /* 0x00000015b4157221 */ /* 0x000fe20000010100 */
[----:B------:R-:W-:Y:S03]  /*3ec0*/  FADD.FTZ R17, -R179, R23 ;  /* 0x00000017b3117221 */ /* 0x000fe60000010100 */
[----:B------:R-:W-:Y:S02]  /*3ed0*/  VIADD R4, R172, 0x8000 ;  /* 0x00008000ac047836 */ /* 0x000fe40000000000 */
[----:B------:R-:W-:Y:S01]  /*3ee0*/  FMUL.FTZ R21, R206, R21 ;  /* 0x00000015ce157220 */ /* 0x000fe20000410000 */
[----:B------:R-:W-:Y:S02]  /*3ef0*/  VIADD R176, R172, 0x8040 ;  /* 0x00008040acb07836 */ /* 0x000fe40000000000 */
[----:B------:R-:W-:Y:S01]  /*3f00*/  FMUL.FTZ R17, R232, R17 ;  /* 0x00000011e8117220 */ /* 0x000fe20000410000 */
[----:B------:R-:W-:Y:S02]  /*3f10*/  @P1 VIADD R176, R4, 0xffffffc0 ;  /* 0xffffffc004b01836 */ /* 0x000fe40000000000 */
[----:B------:R-:W-:Y:S01]  /*3f20*/  FMUL.FTZ R4, R207, R20 ;  /* 0x00000014cf047220 */ /* 0x000fe20000410000 */
[----:B------:R-:W-:Y:S01]  /*3f30*/  F2FP.F16.F32.PACK_AB R20, R5, R6 ;  /* 0x000000060514723e */ /* 0x000fe200000000ff */
[C---:B------:R-:W-:Y:S01]  /*3f40*/  FADD.FTZ R6, -R179.reuse, R7 ;  /* 0x00000007b3067221 */ /* 0x040fe20000010100 */
[----:B------:R-:W-:Y:S02]  /*3f50*/  FADD.FTZ R7, -R179, R22 ;  /* 0x00000016b3077221 */ /* 0x000fe40000010100 */
[----:B------:R-:W-:Y:S01]  /*3f60*/  F2FP.F16.F32.PACK_AB R21, R21, R4 ;  /* 0x000000041515723e */ /* 0x000fe200000000ff */
[----:B------:R-:W-:Y:S01]  /*3f70*/  FMUL.FTZ R6, R236, R6 ;  /* 0x00000006ec067220 */ /* 0x000fe20000410000 */
[----:B------:R-:W-:Y:S01]  /*3f80*/  FMUL.FTZ R7, R233, R7 ;  /* 0x00000007e9077220 */ /* 0x000fe20000410000 */
[C---:B------:R-:W-:Y:S01]  /*3f90*/  FADD.FTZ R5, -R180.reuse, R32 ;  /* 0x00000020b4057221 */ /* 0x040fe20000010100 */
[----:B------:R-:W-:Y:S01]  /*3fa0*/  FADD.FTZ R33, -R180, R33 ;  /* 0x00000021b4217221 */ /* 0x000fe20000010100 */
[----:B------:R-:W-:Y:S01]  /*3fb0*/  FMUL.FTZ R32, R234, R19 ;  /* 0x00000013ea207220 */ /* 0x000fe20000410000 */
[----:B------:R-:W-:Y:S01]  /*3fc0*/  FADD.FTZ R22, -R179, R34 ;  /* 0x00000022b3167221 */ /* 0x000fe20000010100 */
[----:B------:R-:W-:Y:S01]  /*3fd0*/  FMUL.FTZ R5, R201, R5 ;  /* 0x00000005c9057220 */ /* 0x000fe20000410000 */
[----:B------:R-:W-:Y:S01]  /*3fe0*/  FMUL.FTZ R4, R200, R33 ;  /* 0x00000021c8047220 */ /* 0x000fe20000410000 */
[C---:B------:R-:W-:Y:S01]  /*3ff0*/  FADD.FTZ R33, -R179.reuse, R18 ;  /* 0x00000012b3217221 */ /* 0x040fe20000010100 */
[----:B------:R-:W-:Y:S01]  /*4000*/  FADD.FTZ R19, -R179, R35 ;  /* 0x00000023b3137221 */ /* 0x000fe20000010100 */
[----:B------:R-:W-:Y:S01]  /*4010*/  F2FP.F16.F32.PACK_AB R6, R6, R183 ;  /* 0x000000b70606723e */ /* 0x000fe200000000ff */
[----:B------:R-:W-:Y:S01]  /*4020*/  FMUL.FTZ R22, R203, R22 ;  /* 0x00000016cb167220 */ /* 0x000fe20000410000 */
[----:B------:R-:W-:Y:S01]  /*4030*/  F2FP.F16.F32.PACK_AB R18, R4, R5 ;  /* 0x000000050412723e */ /* 0x000fe200000000ff */
        /* <DEDUP_REMOVED lines=8> */
[----:B------:R-:W-:Y:S01]  /*40c0*/  VIADD R229, R229, UR4 ;  /* 0x00000004e5e57c36 */ /* 0x000fe20008000000 */
[----:B------:R-:W-:Y:S01]  /*40d0*/  IADD3 R211, R211, UR4, RZ ;  /* 0x00000004d3d37c10 */ /* 0x000fe2000fffe0ff */
[C---:B-1----:R-:W-:Y:S05]  /*40e0*/  IMAD.U32 R4, R23.reuse, -0x40, RZ ;  /* 0xffffffc017047824 */ /* 0x042fea00078e00ff */
[C---:B------:R-:W-:Y:S04]  /*40f0*/  LEA R5, P0, R4.reuse, R224, 0x1 ;  /* 0x000000e004057211 */ /* 0x040fe800078008ff */
[----:B------:R-:W-:Y:S01]  /*4100*/  LEA.HI.X.SX32 R4, R4, R225, 0x1, P0 ;  /* 0x000000e104047211 */ /* 0x000fe200000f0eff */
[----:B------:R-:W-:Y:S03]  /*4110*/  IMAD.MOV.U32 R224, RZ, RZ, R5 ;  /* 0x000000ffffe07224 */ /* 0x000fe600078e0005 */
[----:B------:R-:W-:Y:S02]  /*4120*/  MOV R225, R4 ;  /* 0x0000000400e17202 */ /* 0x000fe40000000f00 */
        /* <DEDUP_REMOVED lines=10> */
.L_x_212:
[----:B------:R2:W-:Y:S01]  /*41d0*/  STS [R219+0x1c400], R6 ;  /* 0x01c40006db007388 */ /* 0x0005e20000000800 */
[----:B-1----:R-:W-:Y:S01]  /*41e0*/  F2FP.F16.F32.PACK_AB R4, R32, R33 ;  /* 0x000000212004723e */ /* 0x002fe200000000ff */
[C---:B-----5:R-:W-:Y:S01]  /*41f0*/  FADD.FTZ R8, -R178.reuse, R8 ;  /* 0x00000008b2087221 */ /* 0x060fe20000010100 */
[C---:B------:R-:W-:Y:S01]  /*4200*/  FADD.FTZ R9, -R178.reuse, R9 ;  /* 0x00000009b2097221 */ /* 0x040fe20000010100 */
[----:B------:R-:W-:Y:S01]  /*4210*/  STS [R219+0x1c000], R16 ;  /* 0x01c00010db007388 */ /* 0x000fe20000000800 */
[----:B------:R-:W-:Y:S01]  /*4220*/  F2FP.F16.F32.PACK_AB R17, R17, R7 ;  /* 0x000000071111723e */ /* 0x000fe200000000ff */
[----:B------:R-:W-:Y:S01]  /*4230*/  FMUL.FTZ R7, R195, R8 ;  /* 0x00000008c3077220 */ /* 0x000fe20000410000 */
[C---:B------:R-:W-:Y:S01]  /*4240*/  FADD.FTZ R10, -R177.reuse, R10 ;  /* 0x0000000ab10a7221 */ /* 0x040fe20000010100 */
[----:B------:R1:W-:Y:S01]  /*4250*/  STS [R228+0x1c400], R4 ;  /* 0x01c40004e4007388 */ /* 0x0003e20000000800 */
[C---:B------:R-:W-:Y:S01]  /*4260*/  FADD.FTZ R11, -R177.reuse, R11 ;  /* 0x0000000bb10b7221 */ /* 0x040fe20000010100 */
[C---:B------:R-:W-:Y:S01]  /*4270*/  FADD.FTZ R12, -R178.reuse, R12 ;  /* 0x0000000cb20c7221 */ /* 0x040fe20000010100 */
[----:B------:R-:W-:Y:S01]  /*4280*/  FADD.FTZ R13, -R178, R13 ;  /* 0x0000000db20d7221 */ /* 0x000fe20000010100 */
[----:B------:R-:W-:Y:S01]  /*4290*/  STS [R228+0x1c000], R20 ;  /* 0x01c00014e4007388 */ /* 0x000fe20000000800 */
        /* <DEDUP_REMOVED lines=8> */
[C---:B------:R-:W-:Y:S01]  /*4320*/  FADD.FTZ R26, -R177.reuse, R26 ;  /* 0x0000001ab11a7221 */ /* 0x040fe20000010100 */
[----:B------:R-:W-:Y:S01]  /*4330*/  F2FP.F16.F32.PACK_AB R12, R12, R5 ;  /* 0x000000050c0c723e */ /* 0x000fe200000000ff */
[----:B------:R-:W-:Y:S01]  /*4340*/  FADD.FTZ R27, -R177, R27 ;  /* 0x0000001bb11b7221 */ /* 0x000fe20000010100 */
[----:B------:R-:W-:Y:S01]  /*4350*/  FADD.FTZ R28, -R178, R28 ;  /* 0x0000001cb21c7221 */ /* 0x000fe20000010100 */
[----:B--2---:R-:W-:Y:S01]  /*4360*/  FMUL.FTZ R6, R194, R9 ;  /* 0x00000009c2067220 */ /* 0x004fe20000410000 */
[----:B------:R-:W-:Y:S01]  /*4370*/  FADD.FTZ R29, -R178, R29 ;  /* 0x0000001db21d7221 */ /* 0x000fe20000010100 */
[----:B------:R-:W-:Y:S01]  /*4380*/  FMUL.FTZ R24, R189, R24 ;  /* 0x00000018bd187220 */ /* 0x000fe20000410000 */
[----:B------:R-:W-:Y:S01]  /*4390*/  FMUL.FTZ R9, R188, R25 ;  /* 0x00000019bc097220 */ /* 0x000fe20000410000 */
[C---:B------:R-:W-:Y:S01]  /*43a0*/  FADD.FTZ R30, -R177.reuse, R30 ;  /* 0x0000001eb11e7221 */ /* 0x040fe20000010100 */
[----:B------:R-:W-:Y:S01]  /*43b0*/  FADD.FTZ R31, -R177, R31 ;  /* 0x0000001fb11f7221 */ /* 0x000fe20000010100 */
[----:B------:R-:W-:Y:S01]  /*43c0*/  FMUL.FTZ R26, R191, R26 ;  /* 0x0000001abf1a7220 */ /* 0x000fe20000410000 */
[----:B------:R-:W-:Y:S01]  /*43d0*/  FMUL.FTZ R5, R190, R27 ;  /* 0x0000001bbe057220 */ /* 0x000fe20000410000 */
[----:B-1----:R-:W-:Y:S01]  /*43e0*/  F2FP.F16.F32.PACK_AB R4, R6, R7 ;  /* 0x000000070604723e */ /* 0x002fe200000000ff */
[----:B------:R-:W-:Y:S01]  /*43f0*/  FMUL.FTZ R7, R198, R11 ;  /* 0x0000000bc6077220 */ /* 0x000fe20000410000 */
[----:B------:R-:W-:Y:S01]  /*4400*/  FMUL.FTZ R6, R196, R15 ;  /* 0x0000000fc4067220 */ /* 0x000fe20000410000 */
[----:B------:R-:W-:Y:S01]  /*4410*/  F2FP.F16.F32.PACK_AB R16, R19, R22 ;  /* 0x000000161310723e */ /* 0x000fe200000000ff */
[----:B------:R-:W-:Y:S01]  /*4420*/  FMUL.FTZ R28, R187, R28 ;  /* 0x0000001cbb1c7220 */ /* 0x000fe20000410000 */
[----:B------:R1:W-:Y:S01]  /*4430*/  STS [R219+0x1d000], R4 ;  /* 0x01d00004db007388 */ /* 0x0003e20000000800 */
[----:B------:R-:W-:Y:S01]  /*4440*/  F2FP.F16.F32.PACK_AB R7, R7, R10 ;  /* 0x0000000a0707723e */ /* 0x000fe200000000ff */
[----:B------:R-:W-:Y:S01]  /*4450*/  FMUL.FTZ R8, R186, R29 ;  /* 0x0000001dba087220 */ /* 0x000fe20000410000 */
[----:B------:R-:W-:Y:S01]  /*4460*/  F2FP.F16.F32.PACK_AB R6, R6, R14 ;  /* 0x0000000e0606723e */ /* 0x000fe200000000ff */
[----:B------:R-:W-:Y:S01]  /*4470*/  FMUL.FTZ R30, R185, R30 ;  /* 0x0000001eb91e7220 */ /* 0x000fe20000410000 */
[----:B------:R-:W-:Y:S01]  /*4480*/  FMUL.FTZ R31, R184, R31 ;  /* 0x0000001fb81f7220 */ /* 0x000fe20000410000 */
[----:B------:R-:W-:Y:S01]  /*4490*/  STS [R219+0x1d400], R7 ;  /* 0x01d40007db007388 */ /* 0x000fe20000000800 */
[----:B------:R-:W-:Y:S01]  /*44a0*/  F2FP.F16.F32.PACK_AB R9, R9, R24 ;  /* 0x000000180909723e */ /* 0x000fe200000000ff */
[----:B------:R-:W-:Y:S01]  /*44b0*/  IMAD R206, R246, UR11, RZ ;  /* 0x0000000bf6ce7c24 */ /* 0x000fe2000f8e02ff */
[----:B------:R-:W-:Y:S01]  /*44c0*/  F2FP.F16.F32.PACK_AB R5, R5, R26 ;  /* 0x0000001a0505723e */ /* 0x000fe200000000ff */
[----:B------:R-:W-:Y:S01]  /*44d0*/  STS [R228+0x1d000], R12 ;  /* 0x01d0000ce4007388 */ /* 0x000fe20000000800 */
[----:B------:R-:W-:Y:S03]  /*44e0*/  F2FP.F16.F32.PACK_AB R8, R8, R28 ;  /* 0x0000001c0808723e */ /* 0x000fe600000000ff */
[----:B------:R-:W-:Y:S04]  /*44f0*/  STS [R228+0x1d400], R6 ;  /* 0x01d40006e4007388 */ /* 0x000fe80000000800 */
[----:B------:R-:W-:Y:S04]  /*4500*/  STS [R226+0x1c000], R21 ;  /* 0x01c00015e2007388 */ /* 0x000fe80000000800 */
[----:B------:R-:W-:Y:S01]  /*4510*/  STS [R226+0x1c400], R17 ;  /* 0x01c40011e2007388 */ /* 0x000fe20000000800 */
[----:B-1----:R-:W-:Y:S03]  /*4520*/  F2FP.F16.F32.PACK_AB R4, R31, R30 ;  /* 0x0000001e1f04723e */ /* 0x002fe600000000ff */
[----:B------:R-:W-:Y:S04]  /*4530*/  STS [R227+0x1c000], R18 ;  /* 0x01c00012e3007388 */ /* 0x000fe80000000800 */
[----:B------:R-:W-:Y:S04]  /*4540*/  STS [R227+0x1c400], R16 ;  /* 0x01c40010e3007388 */ /* 0x000fe80000000800 */
[----:B------:R-:W-:Y:S04]  /*4550*/  STS [R226+0x1d000], R9 ;  /* 0x01d00009e2007388 */ /* 0x000fe80000000800 */
[----:B------:R-:W-:Y:S04]  /*4560*/  STS [R226+0x1d400], R5 ;  /* 0x01d40005e2007388 */ /* 0x000fe80000000800 */
[----:B------:R-:W-:Y:S04]  /*4570*/  STS [R227+0x1d000], R8 ;  /* 0x01d00008e3007388 */ /* 0x000fe80000000800 */
[----:B------:R-:W-:Y:S01]  /*4580*/  STS [R227+0x1d400], R4 ;  /* 0x01d40004e3007388 */ /* 0x000fe20000000800 */
[----:B------:R-:W-:Y:S06]  /*4590*/  BAR.SYNC.DEFER_BLOCKING 0x0 ;  /* 0x0000000000007b1d */ /* 0x000fec0000010000 */
[----:B------:R-:W-:Y:S04]  /*45a0*/  LDSM.16.MT88.4 R4, [R209+0x20000] ;  /* 0x02000000d104783b */ /* 0x000fe80000004200 */
[----:B------:R-:W1:Y:S04]  /*45b0*/  LDSM.16.MT88.4 R8, [R172+0x8000] ;  /* 0x00800000ac08783b */ /* 0x000e680000004200 */
[----:B------:R-:W2:Y:S04]  /*45c0*/  LDSM.16.MT88.4 R12, [R209+0x22000] ;  /* 0x02200000d10c783b */ /* 0x000ea80000004200 */
[----:B------:R-:W3:Y:S04]  /*45d0*/  LDSM.16.MT88.4 R16, [R176] ;  /* 0x00000000b010783b */ /* 0x000ee80000004200 */
[----:B------:R-:W4:Y:S04]  /*45e0*/  LDSM.16.MT88.4 R20, [R172+0xa000] ;  /* 0x00a00000ac14783b */ /* 0x000f280000004200 */
[----:B------:R-:W4:Y:S04]  /*45f0*/  LDSM.16.MT88.4 R24, [R176+0x2000] ;  /* 0x00200000b018783b */ /* 0x000f280000004200 */
[----:B------:R-:W-:Y:S04]  /*4600*/  LDSM.16.MT88.4 R28, [R209+0x20800] ;  /* 0x02080000d11c783b */ /* 0x000fe80000004200 */
[----:B------:R-:W4:Y:S04]  /*4610*/  LDSM.16.MT88.4 R32, [R172+0x8800] ;  /* 0x00880000ac20783b */ /* 0x000f280000004200 */
        /* <DEDUP_REMOVED lines=11> */
[----:B------:R-:W2:Y:S05]  /*46d0*/  LDSM.16.MT88.4 R16, [R172+0xa800] ;  /* 0x00a80000ac10783b */ /* 0x000eaa0000004200 */
        /* <DEDUP_REMOVED lines=8> */
[----:B------:R-:W-:Y:S05]  /*4760*/  LDSM.16.MT88.4 R12, [R172+0x9000] ;  /* 0x00900000ac0c783b */ /* 0x000fea0000004200 */
[----:B------:R-:W-:Y:S01]  /*4770*/  HMMA.16816.F32 R96, R4, R26, R96 ;  /* 0x0000001a0460723c */ /* 0x000fe20000001860 */
[----:B------:R-:W4:Y:S04]  /*4780*/  LDSM.16.MT88.4 R4, [R209+0x21000] ;  /* 0x02100000d104783b */ /* 0x000f280000004200 */
[----:B------:R-:W4:Y:S01]  /*4790*/  LDSM.16.MT88.4 R24, [R209+0x23000] ;  /* 0x02300000d118783b */ /* 0x000f220000004200 */
[-C--:B------:R-:W-:Y:S06]  /*47a0*/  HMMA.16816.F32 R36, R28, R32.reuse, R36 ;  /* 0x000000201c24723c */ /* 0x080fec0000001824 */
        /* <DEDUP_REMOVED lines=20> */
[----:B------:R-:W2:Y:S03]  /*48f0*/  LDSM.16.MT88.4 R20, [R172+0x9800] ;  /* 0x00980000ac14783b */ /* 0x000ea60000004200 */
[-C--:B----4-:R-:W-:Y:S01]  /*4900*/  HMMA.16816.F32 R36, R4, R12.reuse, R36 ;  /* 0x0000000c0424723c */ /* 0x090fe20000001824 */
[----:B------:R-:W3:Y:S04]  /*4910*/  LDSM.16.MT88.4 R28, [R209+0x23800] ;  /* 0x02380000d11c783b */ /* 0x000ee80000004200 */
[----:B------:R-:W4:Y:S01]  /*4920*/  LDSM.16.MT88.4 R172, [R172+0xb800] ;  /* 0x00b80000acac783b */ /* 0x000f220000004200 */
        /* <DEDUP_REMOVED lines=16> */
[-C--:B--2---:R-:W-:Y:S05]  /*4a30*/  HMMA.16816.F32 R36, R16, R20.reuse, R36 ;  /* 0x000000141024723c */ /* 0x084fea0000001824 */
[----:B------:R-:W-:Y:S01]  /*4a40*/  LEA R4, -R206, RZ, 0x6 ;  /* 0x000000ffce047211 */ /* 0x000fe200078e31ff */
[C---:B---3--:R-:W-:Y:S05]  /*4a50*/  HMMA.16816.F32 R40, R28.reuse, R20, R40 ;  /* 0x000000141c28723c */ /* 0x048fea0000001828 */
[C---:B------:R-:W-:Y:S01]  /*4a60*/  LEA R220, P0, R4.reuse, R220, 0x2 ;  /* 0x000000dc04dc7211 */ /* 0x040fe200078010ff */
[-C--:B------:R-:W-:Y:S05]  /*4a70*/  HMMA.16816.F32 R44, R28, R22.reuse, R44 ;  /* 0x000000161c2c723c */ /* 0x080fea000000182c */
[----:B------:R-:W-:Y:S01]  /*4a80*/  LEA.HI.X.SX32 R221, R4, R221, 0x2, P0 ;  /* 0x000000dd04dd7211 */ /* 0x000fe200000f16ff */
        /* <DEDUP_REMOVED lines=18> */
[C---:B-1----:R-:W-:Y:S05]  /*4bb0*/  IMAD.U32 R4, R7.reuse, -0x40, RZ ;  /* 0xffffffc007047824 */ /* 0x042fea00078e00ff */
[C---:B------:R-:W-:Y:S04]  /*4bc0*/  LEA R5, P0, R4.reuse, R222, 0x1 ;  /* 0x000000de04057211 */ /* 0x040fe800078008ff */
[----:B------:R-:W-:Y:S01]  /*4bd0*/  LEA.HI.X.SX32 R4, R4, R223, 0x1, P0 ;  /* 0x000000df04047211 */ /* 0x000fe200000f0eff */
[----:B------:R-:W-:Y:S04]  /*4be0*/  IMAD.MOV.U32 R222, RZ, RZ, R5 ;  /* 0x000000ffffde7224 */ /* 0x000fe800078e0005 */
[----:B------:R-:W-:Y:S01]  /*4bf0*/  IMAD.MOV.U32 R223, RZ, RZ, R4 ;  /* 0x000000ffffdf7224 */ /* 0x000fe200078e0004 */
[----:B------:R-:W-:Y:S02]  /*4c00*/  LEA R4, R244, UR5, 0x1 ;  /* 0x00000005f4047c11 */ /* 0x000fe4000f8e08ff */
        /* <DEDUP_REMOVED lines=10> */
.L_x_213:
[----:B------:R-:W-:Y:S01]  /*4cb0*/  LDSM.16.M88.4 R32, [R0+0x1c000] ;  /* 0x01c000000020783b */ /* 0x000fe20000000200 */
[----:B------:R-:W-:Y:S02]  /*4cc0*/  ULOP3.LUT UR4, UR12, 0x1, URZ, 0xc0, !UPT ;  /* 0x000000010c047892 */ /* 0x000fe4000f8ec03f */
[----:B------:R-:W-:Y:S01]  /*4cd0*/  UISETP.GT.AND UP2, UPT, UR12, UR6, UPT ;  /* 0x000000060c00728c */ /* 0x000fe2000bf44270 */
[----:B------:R-:W1:Y:S01]  /*4ce0*/  LDSM.16.MT88.4 R16, [R208] ;  /* 0x00000000d010783b */ /* 0x000e620000004200 */
[----:B------:R-:W-:Y:S02]  /*4cf0*/  UISETP.NE.U32.AND UP0, UPT, UR4, 0x1, UPT ;  /* 0x000000010400788c */ /* 0x000fe4000bf05070 */
[----:B------:R-:W-:Y:S01]  /*4d00*/  UIADD3 UR12, UR12, -0x1, URZ ;  /* 0xffffffff0c0c7890 */ /* 0x000fe2000fffe03f */
[----:B------:R-:W2:Y:S04]  /*4d10*/  LDSM.16.M88.4 R28, [R0+0x1d000] ;  /* 0x01d00000001c783b */ /* 0x000ea80000000200 */
[----:B------:R-:W3:Y:S04]  /*4d20*/  LDSM.16.MT88.4 R164, [R208+0x4000] ;  /* 0x00400000d0a4783b */ /* 0x000ee80000004200 */
[----:B------:R-:W-:Y:S04]  /*4d30*/  LDSM.16.M88.4 R168, [R2+0x1c000] ;  /* 0x01c0000002a8783b */ /* 0x000fe80000000200 */
[----:B------:R-:W4:Y:S04]  /*4d40*/  LDSM.16.MT88.4 R172, [R208+0x800] ;  /* 0x00080000d0ac783b */ /* 0x000f280000004200 */
        /* <DEDUP_REMOVED lines=26> */
[----:B------:R-:W-:Y:S04]  /*4ef0*/  LDSM.16.M88.4 R168, [R0+0x1e000] ;  /* 0x01e0000000a8783b */ /* 0x000fe80000000200 */
[----:B------:R-:W4:Y:S01]  /*4f00*/  LDSM.16.MT88.4 R180, [R208+0x2000] ;  /* 0x00200000d0b4783b */ /* 0x000f220000004200 */
        /* <DEDUP_REMOVED lines=10> */
[----:B------:R-:W-:Y:S04]  /*4fb0*/  LDSM.16.MT88.4 R184, [R208+0x2800] ;  /* 0x00280000d0b8783b */ /* 0x000fe80000004200 */
[----:B------:R-:W-:Y:S01]  /*4fc0*/  LDSM.16.M88.4 R196, [R2+0x1f000] ;  /* 0x01f0000002c4783b */ /* 0x000fe20000000200 */
[-C--:B--2---:R-:W-:Y:S05]  /*4fd0*/  HMMA.16816.F32 R4, R164, R172.reuse, R4 ;  /* 0x000000aca404723c */ /* 0x084fea0000001804 */
[C---:B---3--:R-:W-:Y:S01]  /*4fe0*/  IMAD R0, R206.reuse, 0x18, RZ ;  /* 0x00000018ce007824 */ /* 0x048fe200078e02ff */
[C---:B------:R-:W-:Y:S06]  /*4ff0*/  HMMA.16816.F32 R8, R200.reuse, R172, R8 ;  /* 0x000000acc808723c */ /* 0x040fec0000001808 */
[-C--:B------:R-:W-:Y:S06]  /*5000*/  HMMA.16816.F32 R12, R200, R174.reuse, R12 ;  /* 0x000000aec80c723c */ /* 0x080fec000000180c */
[C---:B------:R-:W-:Y:S01]  /*5010*/  HMMA.16816.F32 R16, R164.reuse, R174, R16 ;  /* 0x000000aea410723c */ /* 0x040fe20000001810 */
[----:B------:R2:W3:Y:S05]  /*5020*/  LDSM.16.M88.4 R172, [R2+0x1e000] ;  /* 0x01e0000002ac783b */ /* 0x0004ea0000000200 */
[-C--:B------:R-:W-:Y:S06]  /*5030*/  HMMA.16816.F32 R20, R164, R176.reuse, R20 ;  /* 0x000000b0a414723c */ /* 0x080fec0000001814 */
        /* <DEDUP_REMOVED lines=9> */
[----:B------:R-:W-:Y:S05]  /*50d0*/  @UP3 UIADD3 UR10, UP1, UR10, -0x100, URZ ;  /* 0xffffff000a0a3890 */ /* 0x000fea000ff3e03f */
[-C--:B------:R-:W-:Y:S06]  /*50e0*/  HMMA.16816.F32 R12, R188, R182.reuse, R12 ;  /* 0x000000b6bc0c723c */ /* 0x080fec000000180c */
[C---:B------:R-:W-:Y:S01]  /*50f0*/  HMMA.16816.F32 R16, R168.reuse, R182, R16 ;  /* 0x000000b6a810723c */ /* 0x040fe20000001810 */
[----:B------:R-:W2:Y:S05]  /*5100*/  LDSM.16.M88.4 R180, [R204+0x1f000] ;  /* 0x01f00000ccb4783b */ /* 0x000eaa0000000200 */
[-C--:B-1----:R-:W-:Y:S06]  /*5110*/  HMMA.16816.F32 R20, R168, R192.reuse, R20 ;  /* 0x000000c0a814723c */ /* 0x082fec0000001814 */
[C---:B------:R-:W-:Y:S06]  /*5120*/  HMMA.16816.F32 R24, R188.reuse, R192, R24 ;  /* 0x000000c0bc18723c */ /* 0x040fec0000001818 */
[-C--:B------:R-:W-:Y:S01]  /*5130*/  HMMA.16816.F32 R28, R188, R194.reuse, R28 ;  /* 0x000000c2bc1c723c */ /* 0x080fe2000000181c */
[----:B------:R-:W1:Y:S05]  /*5140*/  LDSM.16.MT88.4 R188, [R208+0x7000] ;  /* 0x00700000d0bc783b */ /* 0x000e6a0000004200 */
[----:B------:R-:W-:Y:S01]  /*5150*/  HMMA.16816.F32 R32, R168, R194, R32 ;  /* 0x000000c2a820723c */ /* 0x000fe20000001820 */
[----:B------:R-:W-:Y:S04]  /*5160*/  LDSM.16.M88.4 R168, [R3+0x1e000] ;  /* 0x01e0000003a8783b */ /* 0x000fe80000000200 */
[----:B------:R4:W-:Y:S01]  /*5170*/  LDSM.16.M88.4 R192, [R3+0x1f000] ;  /* 0x01f0000003c0783b */ /* 0x0009e20000000200 */
[-C--:B---3--:R-:W-:Y:S06]  /*5180*/  HMMA.16816.F32 R4, R172, R184.reuse, R4 ;  /* 0x000000b8ac04723c */ /* 0x088fec0000001804 */
[C---:B------:R-:W-:Y:S06]  /*5190*/  HMMA.16816.F32 R8, R196.reuse, R184, R8 ;  /* 0x000000b8c408723c */ /* 0x040fec0000001808 */
[-C--:B------:R-:W-:Y:S06]  /*51a0*/  HMMA.16816.F32 R12, R196, R186.reuse, R12 ;  /* 0x000000bac40c723c */ /* 0x080fec000000180c */
[C---:B------:R-:W-:Y:S01]  /*51b0*/  HMMA.16816.F32 R16, R172.reuse, R186, R16 ;  /* 0x000000baac10723c */ /* 0x040fe20000001810 */
[----:B------:R-:W3:Y:S04]  /*51c0*/  LDSM.16.MT88.4 R184, [R208+0x3800] ;  /* 0x00380000d0b8783b */ /* 0x000ee80000004200 */
[----:B----4-:R-:W-:Y:S01]  /*51d0*/  @P2 IADD3.X R3, R249, UR7, RZ, P0, !PT ;  /* 0x00000007f9032c10 */ /* 0x010fe200087fe4ff */
[-C--:B------:R-:W-:Y:S01]  /*51e0*/  HMMA.16816.F32 R20, R172, R200.reuse, R20 ;  /* 0x000000c8ac14723c */ /* 0x080fe20000001814 */
[----:B------:R-:W-:Y:S03]  /*51f0*/  @UP3 UIADD3.X UR7, UR7, -0x1, URZ, UP1, !UPT ;  /* 0xffffffff07073890 */ /* 0x000fe60008ffe43f */
[----:B------:R-:W5:Y:S02]  /*5200*/  @P2 LDG.E R240, desc[UR34][R2.64] ;  /* 0x0000002202f02981 */ /* 0x000f64000c1e1900 */
[C---:B------:R-:W-:Y:S02]  /*5210*/  HMMA.16816.F32 R24, R196.reuse, R200, R24 ;  /* 0x000000c8c418723c */ /* 0x040fe40000001818 */
[----:B------:R-:W5:Y:S04]  /*5220*/  @P2 LDG.E R239, desc[UR34][R2.64+0x20] ;  /* 0x0000202202ef2981 */ /* 0x000f68000c1e1900 */
[-C--:B------:R-:W-:Y:S01]  /*5230*/  HMMA.16816.F32 R28, R196, R202.reuse, R28 ;  /* 0x000000cac41c723c */ /* 0x080fe2000000181c */
[----:B------:R-:W4:Y:S04]  /*5240*/  LDSM.16.MT88.4 R196, [R208+0x7800] ;  /* 0x00780000d0c4783b */ /* 0x000f280000004200 */
[----:B------:R-:W5:Y:S01]  /*5250*/  @P2 LDG.E R238, desc[UR34][R2.64+0x80] ;  /* 0x0000802202ee2981 */ /* 0x000f62000c1e1900 */
[----:B------:R-:W-:Y:S03]  /*5260*/  HMMA.16816.F32 R32, R172, R202, R32 ;  /* 0x000000caac20723c */ /* 0x000fe60000001820 */
[----:B------:R1:W5:Y:S03]  /*5270*/  @P2 LDG.E R237, desc[UR34][R2.64+0xa0] ;  /* 0x0000a02202ed2981 */ /* 0x000366000c1e1900 */
[-C--:B------:R-:W-:Y:S05]  /*5280*/  HMMA.16816.F32 R4, R164, R176.reuse, R4 ;  /* 0x000000b0a404723c */ /* 0x080fea0000001804 */
[C---:B------:R-:W-:Y:S01]  /*5290*/  IMAD.SHL.U32 R173, R206.reuse, 0x8, RZ ;  /* 0x00000008cead7824 */ /* 0x040fe200078e00ff */
[C---:B--2---:R-:W-:Y:S05]  /*52a0*/  HMMA.16816.F32 R8, R180.reuse, R176, R8 ;  /* 0x000000b0b408723c */ /* 0x044fea0000001808 */
[----:B------:R-:W-:Y:S01]  /*52b0*/  IMAD.SHL.U32 R172, R206, 0x10, RZ ;  /* 0x00000010ceac7824 */ /* 0x000fe200078e00ff */
[-C--:B------:R-:W-:Y:S05]  /*52c0*/  HMMA.16816.F32 R12, R180, R178.reuse, R12 ;  /* 0x000000b2b40c723c */ /* 0x080fea000000180c */
[----:B------:R-:W-:Y:S01]  /*52d0*/  IMAD.IADD R176, R205, 0x1, R210 ;  /* 0x00000001cdb07824 */ /* 0x000fe200078e02d2 */
[C---:B------:R-:W-:Y:S05]  /*52e0*/  HMMA.16816.F32 R16, R164.reuse, R178, R16 ;  /* 0x000000b2a410723c */ /* 0x040fea0000001810 */
[CC--:B-1----:R-:W-:Y:S01]  /*52f0*/  LEA R2, P0, R173.reuse, R220.reuse, 0x2 ;  /* 0x000000dcad027211 */ /* 0x0c2fe200078010ff */
[-C--:B------:R-:W-:Y:S05]  /*5300*/  HMMA.16816.F32 R20, R164, R188.reuse, R20 ;  /* 0x000000bca414723c */ /* 0x080fea0000001814 */
[-C--:B------:R-:W-:Y:S01]  /*5310*/  LEA.HI.X.SX32 R3, R173, R221.reuse, 0x2, P0 ;  /* 0x000000ddad037211 */ /* 0x080fe200000f16ff */
[C---:B------:R-:W-:Y:S06]  /*5320*/  HMMA.16816.F32 R24, R180.reuse, R188, R24 ;  /* 0x000000bcb418723c */ /* 0x040fec0000001818 */
[-C--:B------:R-:W-:Y:S06]  /*5330*/  HMMA.16816.F32 R28, R180, R190.reuse, R28 ;  /* 0x000000beb41c723c */ /* 0x080fec000000181c */
[----:B------:R-:W-:Y:S06]  /*5340*/  HMMA.16816.F32 R32, R164, R190, R32 ;  /* 0x000000bea420723c */ /* 0x000fec0000001820 */
[-C--:B---3--:R-:W-:Y:S05]  /*5350*/  HMMA.16816.F32 R4, R168, R184.reuse, R4 ;  /* 0x000000b8a804723c */ /* 0x088fea0000001804 */
[CC--:B------:R-:W-:Y:S01]  /*5360*/  LEA R166, P2, R172.reuse, R220.reuse, 0x2 ;  /* 0x000000dcaca67211 */ /* 0x0c0fe200078410ff */
[C---:B------:R-:W-:Y:S05]  /*5370*/  HMMA.16816.F32 R8, R192.reuse, R184, R8 ;  /* 0x000000b8c008723c */ /* 0x040fea0000001808 */
[-C--:B------:R-:W-:Y:S01]  /*5380*/  LEA.HI.X.SX32 R167, R172, R221.reuse, 0x2, P2 ;  /* 0x000000ddaca77211 */ /* 0x080fe200010f16ff */
[-C--:B------:R-:W-:Y:S05]  /*5390*/  HMMA.16816.F32 R12, R192, R186.reuse, R12 ;  /* 0x000000bac00c723c */ /* 0x080fea000000180c */
[C---:B------:R-:W-:Y:S01]  /*53a0*/  IMAD.SHL.U32 R165, R206.reuse, 0x20, RZ ;  /* 0x00000020cea57824 */ /* 0x040fe200078e00ff */
[C---:B------:R-:W-:Y:S05]  /*53b0*/  HMMA.16816.F32 R16, R168.reuse, R186, R16 ;  /* 0x000000baa810723c */ /* 0x040fea0000001810 */
[----:B------:R1:W-:Y:S01]  /*53c0*/  REDG.E.ADD.F32.FTZ.RN.STRONG.GPU desc[UR34][R220.64], R4 ;  /* 0x00000004dc0079a6 */ /* 0x0003e2000c10f3a2 */
[-C--:B----4-:R-:W-:Y:S03]  /*53d0*/  HMMA.16816.F32 R20, R168, R196.reuse, R20 ;  /* 0x000000c4a814723c */ /* 0x090fe60000001814 */
[----:B------:R2:W-:Y:S02]  /*53e0*/  REDG.E.ADD.F32.FTZ.RN.STRONG.GPU desc[UR34][R2.64], R5 ;  /* 0x00000005020079a6 */ /* 0x0005e4000c10f3a2 */
[CC--:B------:R-:W-:Y:S01]  /*53f0*/  LEA R164, P2, R165.reuse, R220.reuse, 0x2 ;  /* 0x000000dca5a47211 */ /* 0x0c0fe200078410ff */
[C---:B------:R-:W-:Y:S01]  /*5400*/  HMMA.16816.F32 R24, R192.reuse, R196, R24 ;  /* 0x000000c4c018723c */ /* 0x040fe20000001818 */
[----:B------:R3:W-:Y:S04]  /*5410*/  REDG.E.ADD.F32.FTZ.RN.STRONG.GPU desc[UR34][R166.64], R6 ;  /* 0x00000006a60079a6 */ /* 0x0007e8000c10f3a2 */
[-C--:B------:R-:W-:Y:S01]  /*5420*/  LEA.HI.X.SX32 R165, R165, R221.reuse, 0x2, P2 ;  /* 0x000000dda5a57211 */ /* 0x080fe200010f16ff */
[-C--:B------:R-:W-:Y:S06]  /*5430*/  HMMA.16816.F32 R28, R192, R198.reuse, R28 ;  /* 0x000000c6c01c723c */ /* 0x080fec000000181c */
[----:B------:R-:W-:Y:S07]  /*5440*/  HMMA.16816.F32 R32, R168, R198, R32 ;  /* 0x000000c6a820723c */ /* 0x000fee0000001820 */
[----:B------:R-:W-:Y:S01]  /*5450*/  IMAD R168, R206, 0x28, RZ ;  /* 0x00000028cea87824 */ /* 0x000fe200078e02ff */
[CC--:B-1----:R-:W-:Y:S04]  /*5460*/  LEA R4, P0, R0.reuse, R220.reuse, 0x2 ;  /* 0x000000dc00047211 */ /* 0x0c2fe800078010ff */
[-C--:B--2---:R-:W-:Y:S01]  /*5470*/  LEA.HI.X.SX32 R5, R0, R221.reuse, 0x2, P0 ;  /* 0x000000dd00057211 */ /* 0x084fe200000f16ff */
[C---:B------:R-:W-:Y:S02]  /*5480*/  IMAD R0, R206.reuse, 0x30, RZ ;  /* 0x00000030ce007824 */ /* 0x040fe400078e02ff */
[----:B------:R-:W-:Y:S01]  /*5490*/  IMAD R206, R206, 0x38, RZ ;  /* 0x00000038cece7824 */ /* 0x000fe200078e02ff */
[CC--:B---3--:R-:W-:Y:S01]  /*54a0*/  LEA R6, P0, R168.reuse, R220.reuse, 0x2 ;  /* 0x000000dca8067211 */ /* 0x0c8fe200078010ff */
[----:B------:R1:W-:Y:S04]  /*54b0*/  REDG.E.ADD.F32.FTZ.RN.STRONG.GPU desc[UR34][R4.64], R7 ;  /* 0x00000007040079a6 */ /* 0x0003e8000c10f3a2 */
[----:B------:R2:W-:Y:S01]  /*54c0*/  REDG.E.ADD.F32.FTZ.RN.STRONG.GPU desc[UR34][R164.64], R8 ;  /* 0x00000008a40079a6 */ /* 0x0005e2000c10f3a2 */
[-C--:B-1----:R-:W-:Y:S02]  /*54d0*/  LEA.HI.X.SX32 R7, R168, R221.reuse, 0x2, P0 ;  /* 0x000000dda8077211 */ /* 0x082fe400000f16ff */
[-C--:B------:R-:W-:Y:S01]  /*54e0*/  LEA R4, P2, R0, R220.reuse, 0x2 ;  /* 0x000000dc00047211 */ /* 0x080fe200078410ff */
[----:B------:R-:W-:Y:S01]  /*54f0*/  LDSM.16.MT88.4 R168, [R176+0x3000] ;  /* 0x00300000b0a8783b */ /* 0x000fe20000004200 */
[-C--:B--2---:R-:W-:Y:S02]  /*5500*/  LEA R8, P0, R206, R220.reuse, 0x2 ;  /* 0x000000dcce087211 */ /* 0x084fe400078010ff */
[-C--:B------:R-:W-:Y:S01]  /*5510*/  LEA.HI.X.SX32 R5, R0, R221.reuse, 0x2, P2 ;  /* 0x000000dd00057211 */ /* 0x080fe200010f16ff */
[----:B------:R1:W-:Y:S04]  /*5520*/  REDG.E.ADD.F32.FTZ.RN.STRONG.GPU desc[UR34][R6.64], R9 ;  /* 0x00000009060079a6 */ /* 0x0003e8000c10f3a2 */
[----:B------:R2:W-:Y:S01]  /*5530*/  REDG.E.ADD.F32.FTZ.RN.STRONG.GPU desc[UR34][R4.64], R10 ;  /* 0x0000000a040079a6 */ /* 0x0005e2000c10f3a2 */
[-C--:B-1----:R-:W-:Y:S01]  /*5540*/  LEA.HI.X.SX32 R9, R206, R221.reuse, 0x2, P0 ;  /* 0x000000ddce097211 */ /* 0x082fe200000f16ff */
[----:B------:R-:W-:Y:S04]  /*5550*/  VIADD R7, R172, 0x20 ;  /* 0x00000020ac077836 */ /* 0x000fe80000000000 */
[----:B------:R1:W-:Y:S01]  /*5560*/  REDG.E.ADD.F32.FTZ.RN.STRONG.GPU desc[UR34][R8.64], R11 ;  /* 0x0000000b080079a6 */ /* 0x0003e2000c10f3a2 */
[-C--:B------:R-:W-:Y:S01]  /*5570*/  LEA R6, P0, R7, R220.reuse, 0x2 ;  /* 0x000000dc07067211 */ /* 0x080fe200078010ff */
[----:B------:R-:W-:Y:S02]  /*5580*/  IMAD.IADD R0, R173, 0x1, R7 ;  /* 0x00000001ad007824 */ /* 0x000fe400078e0207 */
[----:B------:R-:W-:Y:S01]  /*5590*/  REDG.E.ADD.F32.FTZ.RN.STRONG.GPU desc[UR34][R220.64+0x80], R16 ;  /* 0x00008010dc0079a6 */ /* 0x000fe2000c10f3a2 */
[-C--:B------:R-:W-:Y:S01]  /*55a0*/  LEA.HI.X.SX32 R7, R7, R221.reuse, 0x2, P0 ;  /* 0x000000dd07077211 */ /* 0x080fe200000f16ff */
[C---:B--2---:R-:W-:Y:S01]  /*55b0*/  IMAD.IADD R5, R173.reuse, 0x1, R0 ;  /* 0x00000001ad057824 */ /* 0x044fe200078e0200 */
[CC--:B------:R-:W-:Y:S01]  /*55c0*/  LEA R164, P0, R0.reuse, R220.reuse, 0x2 ;  /* 0x000000dc00a47211 */ /* 0x0c0fe200078010ff */
[----:B------:R-:W-:Y:S02]  /*55d0*/  REDG.E.ADD.F32.FTZ.RN.STRONG.GPU desc[UR34][R2.64+0x80], R17 ;  /* 0x00008011020079a6 */ /* 0x000fe4000c10f3a2 */
[C---:B------:R-:W-:Y:S01]  /*55e0*/  IMAD.IADD R4, R173.reuse, 0x1, R5 ;  /* 0x00000001ad047824 */ /* 0x040fe200078e0205 */
[-C--:B------:R-:W-:Y:S01]  /*55f0*/  LEA.HI.X.SX32 R165, R0, R221.reuse, 0x2, P0 ;  /* 0x000000dd00a57211 */ /* 0x080fe200000f16ff */
[----:B------:R2:W-:Y:S02]  /*5600*/  REDG.E.ADD.F32.FTZ.RN.STRONG.GPU desc[UR34][R6.64], R18 ;  /* 0x00000012060079a6 */ /* 0x0005e4000c10f3a2 */
[----:B------:R-:W-:Y:S01]  /*5610*/  IMAD.IADD R0, R173, 0x1, R4 ;  /* 0x00000001ad007824 */ /* 0x000fe200078e0204 */
[CC--:B------:R-:W-:Y:S01]  /*5620*/  LEA R10, P0, R4.reuse, R220.reuse, 0x2 ;  /* 0x000000dc040a7211 */ /* 0x0c0fe200078010ff */
[----:B------:R-:W-:Y:S04]  /*5630*/  REDG.E.ADD.F32.FTZ.RN.STRONG.GPU desc[UR34][R164.64], R19 ;  /* 0x00000013a40079a6 */ /* 0x000fe8000c10f3a2 */
[----:B------:R-:W-:Y:S04]  /*5640*/  LDSM.16.MT88.4 R16, [R176] ;  /* 0x00000000b010783b */ /* 0x000fe80000004200 */
[----:B------:R-:W-:Y:S01]  /*5650*/  LDSM.16.MT88.4 R164, [R209+0x1e800] ;  /* 0x01e80000d1a4783b */ /* 0x000fe20000004200 */
[CC--:B-1----:R-:W-:Y:S02]  /*5660*/  LEA R8, P2, R5.reuse, R220.reuse, 0x2 ;  /* 0x000000dc05087211 */ /* 0x0c2fe400078410ff */
[-C--:B------:R-:W-:Y:S02]  /*5670*/  LEA.HI.X.SX32 R11, R4, R221.reuse, 0x2, P0 ;  /* 0x000000dd040b7211 */ /* 0x080fe400000f16ff */
[-C--:B------:R-:W-:Y:S01]  /*5680*/  LEA.HI.X.SX32 R9, R5, R221.reuse, 0x2, P2 ;  /* 0x000000dd05097211 */ /* 0x080fe200010f16ff */
[----:B------:R-:W-:Y:S04]  /*5690*/  IMAD.IADD R5, R173, 0x1, R0 ;  /* 0x00000001ad057824 */ /* 0x000fe800078e0200 */
[----:B------:R1:W-:Y:S01]  /*56a0*/  REDG.E.ADD.F32.FTZ.RN.STRONG.GPU desc[UR34][R8.64], R12 ;  /* 0x0000000c080079a6 */ /* 0x0003e2000c10f3a2 */
[CC--:B--2---:R-:W-:Y:S03]  /*56b0*/  LEA R6, P0, R0.reuse, R220.reuse, 0x2 ;  /* 0x000000dc00067211 */ /* 0x0c4fe600078010ff */
[----:B------:R-:W-:Y:S01]  /*56c0*/  REDG.E.ADD.F32.FTZ.RN.STRONG.GPU desc[UR34][R10.64], R13 ;  /* 0x0000000d0a0079a6 */ /* 0x000fe2000c10f3a2 */
[-C--:B------:R-:W-:Y:S02]  /*56d0*/  LEA.HI.X.SX32 R7, R0, R221.reuse, 0x2, P0 ;  /* 0x000000dd00077211 */ /* 0x080fe400000f16ff */
[CC--:B------:R-:W-:Y:S03]  /*56e0*/  LEA R4, P0, R5.reuse, R220.reuse, 0x2 ;  /* 0x000000dc05047211 */ /* 0x0c0fe600078010ff */
[----:B------:R2:W-:Y:S01]  /*56f0*/  REDG.E.ADD.F32.FTZ.RN.STRONG.GPU desc[UR34][R6.64], R14 ;  /* 0x0000000e060079a6 */ /* 0x0005e2000c10f3a2 */
[-C--:B------:R-:W-:Y:S05]  /*5700*/  LEA.HI.X.SX32 R5, R5, R221.reuse, 0x2, P0 ;  /* 0x000000dd05057211 */ /* 0x080fea00000f16ff */
[----:B------:R3:W-:Y:S04]  /*5710*/  REDG.E.ADD.F32.FTZ.RN.STRONG.GPU desc[UR34][R4.64], R15 ;  /* 0x0000000f040079a6 */ /* 0x0007e8000c10f3a2 */
[----:B------:R-:W-:Y:S04]  /*5720*/  REDG.E.ADD.F32.FTZ.RN.STRONG.GPU desc[UR34][R220.64+0x100], R20 ;  /* 0x00010014dc0079a6 */ /* 0x000fe8000c10f3a2 */
[----:B------:R-:W-:Y:S01]  /*5730*/  REDG.E.ADD.F32.FTZ.RN.STRONG.GPU desc[UR34][R2.64+0x100], R21 ;  /* 0x00010015020079a6 */ /* 0x000fe2000c10f3a2 */
[----:B-1----:R-:W-:Y:S04]  /*5740*/  VIADD R8, R172, 0x40 ;  /* 0x00000040ac087836 */ /* 0x002fe80000000000 */
[C---:B------:R-:W-:Y:S01]  /*5750*/  IMAD.IADD R0, R173.reuse, 0x1, R8 ;  /* 0x00000001ad007824 */ /* 0x040fe200078e0208 */
[CC--:B--2---:R-:W-:Y:S04]  /*5760*/  LEA R6, P0, R8.reuse, R220.reuse, 0x2 ;  /* 0x000000dc08067211 */ /* 0x0c4fe800078010ff */
[-C--:B------:R-:W-:Y:S01]  /*5770*/  LEA.HI.X.SX32 R7, R8, R221.reuse, 0x2, P0 ;  /* 0x000000dd08077211 */ /* 0x080fe200000f16ff */
[C---:B---3--:R-:W-:Y:S01]  /*5780*/  IMAD.IADD R5, R173.reuse, 0x1, R0 ;  /* 0x00000001ad057824 */ /* 0x048fe200078e0200 */
[CC--:B------:R-:W-:Y:S03]  /*5790*/  LEA R12, P0, R0.reuse, R220.reuse, 0x2 ;  /* 0x000000dc000c7211 */ /* 0x0c0fe600078010ff */
[----:B------:R1:W-:Y:S01]  /*57a0*/  REDG.E.ADD.F32.FTZ.RN.STRONG.GPU desc[UR34][R6.64], R22 ;  /* 0x00000016060079a6 */ /* 0x0003e2000c10f3a2 */
[----:B------:R-:W-:Y:S01]  /*57b0*/  IMAD.IADD R4, R173, 0x1, R5 ;  /* 0x00000001ad047824 */ /* 0x000fe200078e0205 */
[-C--:B------:R-:W-:Y:S02]  /*57c0*/  LEA.HI.X.SX32 R13, R0, R221.reuse, 0x2, P0 ;  /* 0x000000dd000d7211 */ /* 0x080fe400000f16ff */
[-C--:B------:R-:W-:Y:S01]  /*57d0*/  LEA R8, P2, R5, R220.reuse, 0x2 ;  /* 0x000000dc05087211 */ /* 0x080fe200078410ff */
[----:B------:R-:W-:Y:S01]  /*57e0*/  IMAD.IADD R0, R173, 0x1, R4 ;  /* 0x00000001ad007824 */ /* 0x000fe200078e0204 */
[CC--:B------:R-:W-:Y:S01]  /*57f0*/  LEA R10, P0, R4.reuse, R220.reuse, 0x2 ;  /* 0x000000dc040a7211 */ /* 0x0c0fe200078010ff */
[----:B------:R-:W-:Y:S01]  /*5800*/  REDG.E.ADD.F32.FTZ.RN.STRONG.GPU desc[UR34][R12.64], R23 ;  /* 0x000000170c0079a6 */ /* 0x000fe2000c10f3a2 */
[-C--:B------:R-:W-:Y:S01]  /*5810*/  LEA.HI.X.SX32 R9, R5, R221.reuse, 0x2, P2 ;  /* 0x000000dd05097211 */ /* 0x080fe200010f16ff */
[----:B------:R-:W-:Y:S01]  /*5820*/  IMAD.IADD R5, R173, 0x1, R0 ;  /* 0x00000001ad057824 */ /* 0x000fe200078e0200 */
[-C--:B------:R-:W-:Y:S01]  /*5830*/  LEA.HI.X.SX32 R11, R4, R221.reuse, 0x2, P0 ;  /* 0x000000dd040b7211 */ /* 0x080fe200000f16ff */
[----:B------:R-:W-:Y:S04]  /*5840*/  LDSM.16.MT88.4 R20, [R210+0x2000] ;  /* 0x00200000d214783b */ /* 0x000fe80000004200 */
[----:B------:R2:W-:Y:S04]  /*5850*/  REDG.E.ADD.F32.FTZ.RN.STRONG.GPU desc[UR34][R8.64], R24 ;  /* 0x00000018080079a6 */ /* 0x0005e8000c10f3a2 */
[----:B------:R-:W-:Y:S01]  /*5860*/  REDG.E.ADD.F32.FTZ.RN.STRONG.GPU desc[UR34][R10.64], R25 ;  /* 0x000000190a0079a6 */ /* 0x000fe2000c10f3a2 */
[CC--:B-1----:R-:W-:Y:S04]  /*5870*/  LEA R6, P0, R0.reuse, R220.reuse, 0x2 ;  /* 0x000000dc00067211 */ /* 0x0c2fe800078010ff */
[-C--:B------:R-:W-:Y:S01]  /*5880*/  LEA.HI.X.SX32 R7, R0, R221.reuse, 0x2, P0 ;  /* 0x000000dd00077211 */ /* 0x080fe200000f16ff */
[----:B------:R-:W-:Y:S01]  /*5890*/  VIADD R0, R172, 0x60 ;  /* 0x00000060ac007836 */ /* 0x000fe20000000000 */
[CC--:B------:R-:W-:Y:S03]  /*58a0*/  LEA R4, P0, R5.reuse, R220.reuse, 0x2 ;  /* 0x000000dc05047211 */ /* 0x0c0fe600078010ff */
[----:B------:R1:W-:Y:S01]  /*58b0*/  REDG.E.ADD.F32.FTZ.RN.STRONG.GPU desc[UR34][R6.64], R26 ;  /* 0x0000001a060079a6 */ /* 0x0003e2000c10f3a2 */
[-C--:B------:R-:W-:Y:S05]  /*58c0*/  LEA.HI.X.SX32 R5, R5, R221.reuse, 0x2, P0 ;  /* 0x000000dd05057211 */ /* 0x080fea00000f16ff */
[----:B------:R3:W-:Y:S01]  /*58d0*/  REDG.E.ADD.F32.FTZ.RN.STRONG.GPU desc[UR34][R4.64], R27 ;  /* 0x0000001b040079a6 */ /* 0x0007e2000c10f3a2 */
[C---:B--2---:R-:W-:Y:S03]  /*58e0*/  IMAD.IADD R8, R173.reuse, 0x1, R0 ;  /* 0x00000001ad087824 */ /* 0x044fe600078e0200 */
[----:B------:R-:W-:Y:S04]  /*58f0*/  REDG.E.ADD.F32.FTZ.RN.STRONG.GPU desc[UR34][R220.64+0x180], R32 ;  /* 0x00018020dc0079a6 */ /* 0x000fe8000c10f3a2 */
[----:B------:R2:W-:Y:S04]  /*5900*/  REDG.E.ADD.F32.FTZ.RN.STRONG.GPU desc[UR34][R2.64+0x180], R33 ;  /* 0x00018021020079a6 */ /* 0x0005e8000c10f3a2 */
[----:B------:R-:W-:Y:S01]  /*5910*/  LDSM.16.MT88.4 R24, [R176+0x2000] ;  /* 0x00200000b018783b */ /* 0x000fe20000004200 */
[CC--:B-1----:R-:W-:Y:S04]  /*5920*/  LEA R6, P0, R0.reuse, R220.reuse, 0x2 ;  /* 0x000000dc00067211 */ /* 0x0c2fe800078010ff */
        /* <DEDUP_REMOVED lines=11> */
[----:B--2---:R-:W-:Y:S01]  /*59e0*/  IMAD.IADD R3, R173, 0x1, R0 ;  /* 0x00000001ad037824 */ /* 0x004fe200078e0200 */
[-C--:B------:R-:W-:Y:S01]  /*59f0*/  LEA.HI.X.SX32 R9, R4, R221.reuse, 0x2, P3 ;  /* 0x000000dd04097211 */ /* 0x080fe200018f16ff */
[----:B------:R-:W-:Y:S03]  /*5a00*/  LDSM.16.MT88.4 R12, [R209+0x1e000] ;  /* 0x01e00000d10c783b */ /* 0x000fe60000004200 */
[CC--:B------:R-:W-:Y:S01]  /*5a10*/  LEA R2, P0, R3.reuse, R220.reuse, 0x2 ;  /* 0x000000dc03027211 */ /* 0x0c0fe200078010ff */
[----:B------:R-:W-:Y:S03]  /*5a20*/  REDG.E.ADD.F32.FTZ.RN.STRONG.GPU desc[UR34][R10.64], R28 ;  /* 0x0000001c0a0079a6 */ /* 0x000fe6000c10f3a2 */
[-C--:B------:R-:W-:Y:S01]  /*5a30*/  LEA.HI.X.SX32 R3, R3, R221.reuse, 0x2, P0 ;  /* 0x000000dd03037211 */ /* 0x080fe200000f16ff */
[----:B------:R-:W-:Y:S01]  /*5a40*/  REDG.E.ADD.F32.FTZ.RN.STRONG.GPU desc[UR34][R8.64], R29 ;  /* 0x0000001d080079a6 */ /* 0x000fe2000c10f3a2 */
[----:B------:R-:W-:Y:S03]  /*5a50*/  PLOP3.LUT P0, PT, PT, PT, UP2, 0x80, 0x0 ;  /* 0x000000000000781c */ /* 0x000fe60003f0f028 */
[----:B------:R-:W-:Y:S01]  /*5a60*/  LDSM.16.MT88.4 R8, [R210] ;  /* 0x00000000d208783b */ /* 0x000fe20000004200 */
[C---:B-1----:R-:W-:Y:S03]  /*5a70*/  LEA R6, P2, R0.reuse, R220, 0x2 ;  /* 0x000000dc00067211 */ /* 0x042fe600078410ff */
[----:B------:R-:W-:Y:S01]  /*5a80*/  LDSM.16.MT88.4 R32, [R209+0x1c800] ;  /* 0x01c80000d120783b */ /* 0x000fe20000004200 */
[----:B------:R-:W-:Y:S03]  /*5a90*/  LEA.HI.X.SX32 R7, R0, R221, 0x2, P2 ;  /* 0x000000dd00077211 */ /* 0x000fe600010f16ff */
[----:B------:R-:W-:Y:S01]  /*5aa0*/  LDSM.16.MT88.4 R172, [R210+0x3800] ;  /* 0x00380000d2ac783b */ /* 0x000fe20000004200 */
[----:B------:R-:W-:Y:S01]  /*5ab0*/  PLOP3.LUT P2, PT, PT, PT, UP0, 0x80, 0x0 ;  /* 0x000000000000781c */ /* 0x000fe20003f4f008 */
[C---:B------:R-:W-:Y:S01]  /*5ac0*/  VIADD R0, R210.reuse, 0xffffc000 ;  /* 0xffffc000d2007836 */ /* 0x040fe20000000000 */
[----:B------:R-:W-:Y:S01]  /*5ad0*/  @UP3 UIADD3 UR8, UP0, UR8, -0x100, URZ ;  /* 0xffffff0008083890 */ /* 0x000fe2000ff1e03f */
[----:B------:R-:W-:Y:S03]  /*5ae0*/  REDG.E.ADD.F32.FTZ.RN.STRONG.GPU desc[UR34][R6.64], R30 ;  /* 0x0000001e060079a6 */ /* 0x000fe6000c10f3a2 */
[----:B------:R-:W-:Y:S01]  /*5af0*/  @UP3 UIADD3.X UR9, UR9, -0x1, URZ, UP0, !UPT ;  /* 0xffffffff09093890 */ /* 0x000fe200087fe43f */
        /* <DEDUP_REMOVED lines=85> */
.L_x_211:
[----:B------:R-:W2:Y:S01]  /*6050*/  LDL R165, [R1+0x8] ;  /* 0x0000080001a57983 */ /* 0x000ea20000100800 */
[----:B------:R-:W-:-:S03]  /*6060*/  ULDC UR4, c[0x0][0x390] ;  /* 0x0000e40000047ab9 */ /* 0x000fc60000000800 */
[----:B------:R-:W3:Y:S01]  /*6070*/  LDL R164, [R1+0x4] ;  /* 0x0000040001a47983 */ /* 0x000ee20000100800 */
[----:B------:R-:W-:Y:S01]  /*6080*/  FMUL.FTZ R100, R100, UR4 ;  /* 0x0000000464647c20 */ /* 0x000fe20008410000 */
[----:B------:R-:W-:Y:S01]  /*6090*/  FMUL.FTZ R0, R101, UR4 ;  /* 0x0000000465007c20 */ /* 0x000fe20008410000 */
[----:B------:R-:W-:Y:S01]  /*60a0*/  FMUL.FTZ R102, R102, UR4 ;  /* 0x0000000466667c20 */ /* 0x000fe20008410000 */
[----:B------:R-:W-:Y:S01]  /*60b0*/  FMUL.FTZ R3, R103, UR4 ;  /* 0x0000000467037c20 */ /* 0x000fe20008410000 */
[----:B------:R-:W1:Y:S01]  /*60c0*/  S2R R35, SR_TID.X ;  /* 0x0000000000237919 */ /* 0x000e620000002100 */
        /* <DEDUP_REMOVED lines=41> */
[----:B------:R4:W-:Y:S01]  /*6360*/  STS [R245], R0 ;  /* 0x00000000f5007388 */ /* 0x0009e20000000800 */
[----:B------:R-:W-:Y:S01]  /*6370*/  FMUL.FTZ R134, R134, UR4 ;  /* 0x0000000486867c20 */ /* 0x000fe20008410000 */
[----:B------:R-:W-:Y:S01]  /*6380*/  FMUL.FTZ R24, R135, UR4 ;  /* 0x0000000487187c20 */ /* 0x000fe20008410000 */
[----:B------:R-:W-:Y:S01]  /*6390*/  F2FP.F16.F32.PACK_AB R29, R29, R128 ;  /* 0x000000801d1d723e */ /* 0x000fe200000000ff */
[----:B------:R4:W-:Y:S01]  /*63a0*/  STS [R245+0x400], R3 ;  /* 0x00040003f5007388 */ /* 0x0009e20000000800 */
[----:B------:R-:W-:Y:S01]  /*63b0*/  FMUL.FTZ R144, R144, UR4 ;  /* 0x0000000490907c20 */ /* 0x000fe20008410000 */
[----:B------:R-:W-:Y:S01]  /*63c0*/  FMUL.FTZ R21, R145, UR4 ;  /* 0x0000000491157c20 */ /* 0x000fe20008410000 */
[----:B------:R-:W-:Y:S01]  /*63d0*/  FMUL.FTZ R146, R146, UR4 ;  /* 0x0000000492927c20 */ /* 0x000fe20008410000 */
[----:B------:R-:W-:Y:S01]  /*63e0*/  STS [R251], R5 ;  /* 0x00000005fb007388 */ /* 0x000fe20000000800 */
        /* <DEDUP_REMOVED lines=35> */
[----:B------:R-:W-:Y:S01]  /*6620*/  ULDC.64 UR8, c[0x0][0x450] ;  /* 0x0001140000087ab9 */ /* 0x000fe20000000a00 */
[----:B------:R-:W-:Y:S01]  /*6630*/  F2FP.F16.F32.PACK_AB R22, R22, R138 ;  /* 0x0000008a1616723e */ /* 0x000fe200000000ff */
[----:B------:R-:W-:Y:S01]  /*6640*/  UIMAD UR4, UR23, UR8, URZ ;  /* 0x00000008170472a4 */ /* 0x000fe2000f8e023f */
[----:B------:R-:W-:Y:S01]  /*6650*/  F2FP.F16.F32.PACK_AB R19, R19, R140 ;  /* 0x0000008c1313723e */ /* 0x000fe200000000ff */
[----:B------:R-:W-:Y:S01]  /*6660*/  ULDC.64 UR6, c[0x0][0x458] ;  /* 0x0001160000067ab9 */ /* 0x000fe20000000a00 */
[----:B------:R-:W-:Y:S01]  /*6670*/  F2FP.F16.F32.PACK_AB R18, R18, R142 ;  /* 0x0000008e1212723e */ /* 0x000fe200000000ff */
[----:B------:R-:W-:Y:S01]  /*6680*/  UIMAD UR4, UR24, UR9, UR4 ;  /* 0x00000009180472a4 */ /* 0x000fe2000f8e0204 */
[----:B------:R-:W-:Y:S01]  /*6690*/  F2FP.F16.F32.PACK_AB R17, R17, R148 ;  /* 0x000000941111723e */ /* 0x000fe200000000ff */
[----:B------:R-:W-:Y:S01]  /*66a0*/  UIMAD UR23, UR23, UR6, URZ ;  /* 0x00000006171772a4 */ /* 0x000fe2000f8e023f */
[----:B------:R-:W-:Y:S01]  /*66b0*/  F2FP.F16.F32.PACK_AB R16, R16, R150 ;  /* 0x000000961010723e */ /* 0x000fe200000000ff */
[----:B------:R-:W-:Y:S01]  /*66c0*/  ULDC.64 UR10, c[0x0][0x3f0] ;  /* 0x0000fc00000a7ab9 */ /* 0x000fe20000000a00 */
        /* <DEDUP_REMOVED lines=20> */
[----:B-1----:R-:W-:Y:S02]  /*6810*/  SHF.R.S32.HI R34, RZ, 0x1f, R35 ;  /* 0x0000001fff227819 */ /* 0x002fe40000011423 */
[----:B------:R-:W-:Y:S02]  /*6820*/  F2FP.F16.F32.PACK_AB R60, R61, R60 ;  /* 0x0000003c3d3c723e */ /* 0x000fe400000000ff */
[----:B------:R-:W-:Y:S02]  /*6830*/  F2FP.F16.F32.PACK_AB R62, R63, R62 ;  /* 0x0000003e3f3e723e */ /* 0x000fe400000000ff */
[----:B------:R-:W-:Y:S02]  /*6840*/  F2FP.F16.F32.PACK_AB R68, R69, R68 ;  /* 0x000000444544723e */ /* 0x000fe400000000ff */
[----:B------:R-:W-:-:S02]  /*6850*/  F2FP.F16.F32.PACK_AB R70, R71, R70 ;  /* 0x000000464746723e */ /* 0x000fc400000000ff */
[----:B------:R-:W-:Y:S02]  /*6860*/  F2FP.F16.F32.PACK_AB R80, R81, R80 ;  /* 0x000000505150723e */ /* 0x000fe400000000ff */
[----:B------:R-:W-:Y:S02]  /*6870*/  F2FP.F16.F32.PACK_AB R82, R83, R82 ;  /* 0x000000525352723e */ /* 0x000fe400000000ff */
[----:B------:R-:W-:Y:S02]  /*6880*/  LEA.HI R34, R34, R35, RZ, 0x3 ;  /* 0x0000002322227211 */ /* 0x000fe400078f18ff */
        /* <DEDUP_REMOVED lines=8> */
[----:B------:R-:W-:-:S02]  /*6910*/  LOP3.LUT R2, R34, 0xfffffff8, RZ, 0xc0, !PT ;  /* 0xfffffff822027812 */ /* 0x000fc400078ec0ff */
[----:B------:R-:W-:Y:S02]  /*6920*/  F2FP.F16.F32.PACK_AB R88, R89, R88 ;  /* 0x000000585958723e */ /* 0x000fe400000000ff */
[----:B------:R-:W-:Y:S01]  /*6930*/  F2FP.F16.F32.PACK_AB R90, R91, R90 ;  /* 0x0000005a5b5a723e */ /* 0x000fe200000000ff */
[----:B------:R-:W-:Y:S01]  /*6940*/  IMAD.IADD R2, R35, 0x1, -R2 ;  /* 0x0000000123027824 */ /* 0x000fe200078e0a02 */
[----:B------:R-:W-:Y:S02]  /*6950*/  F2FP.F16.F32.PACK_AB R92, R93, R92 ;  /* 0x0000005c5d5c723e */ /* 0x000fe400000000ff */
[----:B------:R-:W-:Y:S01]  /*6960*/  F2FP.F16.F32.PACK_AB R94, R95, R94 ;  /* 0x0000005e5f5e723e */ /* 0x000fe200000000ff */
[----:B------:R-:W-:Y:S01]  /*6970*/  IMAD.SHL.U32 R2, R2, 0x8, RZ ;  /* 0x0000000802027824 */ /* 0x000fe200078e00ff */
[----:B----4-:R-:W-:-:S04]  /*6980*/  MOV R0, UR8 ;  /* 0x0000000800007c02 */ /* 0x010fc80008000f00 */
[--C-:B------:R-:W-:Y:S01]  /*6990*/  SHF.R.S32.HI R3, RZ, 0x1f, R2.reuse ;  /* 0x0000001fff037819 */ /* 0x100fe20000011402 */
[----:B--2---:R1:W-:Y:S04]  /*69a0*/  STS [R165], R4 ;  /* 0x00000004a5007388 */ /* 0x0043e80000000800 */
[----:B------:R-:W-:Y:S04]  /*69b0*/  STS [R245+0x2000], R9 ;  /* 0x00200009f5007388 */ /* 0x000fe80000000800 */
[----:B------:R2:W-:Y:S04]  /*69c0*/  STS [R245+0x2400], R8 ;  /* 0x00240008f5007388 */ /* 0x0005e80000000800 */
[----:B------:R-:W-:Y:S04]  /*69d0*/  STS [R251+0x2000], R7 ;  /* 0x00200007fb007388 */ /* 0x000fe80000000800 */
[----:B------:R4:W-:Y:S04]  /*69e0*/  STS [R251+0x2400], R6 ;  /* 0x00240006fb007388 */ /* 0x0009e80000000800 */
[----:B------:R-:W-:Y:S04]  /*69f0*/  STS [R247], R33 ;  /* 0x00000021f7007388 */ /* 0x000fe80000000800 */
[----:B------:R-:W-:Y:S01]  /*6a00*/  STS [R247+0x400], R32 ;  /* 0x00040020f7007388 */ /* 0x000fe20000000800 */
[----:B-1----:R-:W-:-:S03]  /*6a10*/  IMAD.WIDE.U32 R4, R0, UR24, R2 ;  /* 0x0000001800047c25 */ /* 0x002fc6000f8e0002 */
[----:B------:R-:W-:Y:S01]  /*6a20*/  STS [R252], R29 ;  /* 0x0000001dfc007388 */ /* 0x000fe20000000800 */
[----:B------:R-:W-:Y:S01]  /*6a30*/  VIADD R5, R5, UR4 ;  /* 0x0000000405057c36 */ /* 0x000fe20008000000 */
[----:B------:R-:W-:Y:S02]  /*6a40*/  USHF.L.U32 UR4, UR8, 0x6, URZ ;  /* 0x0000000608047899 */ /* 0x000fe4000800063f */
[----:B---3--:R-:W-:Y:S01]  /*6a50*/  STS [R164], R28 ;  /* 0x0000001ca4007388 */ /* 0x008fe20000000800 */
[----:B--2---:R-:W1:Y:S03]  /*6a60*/  LDC.64 R8, c[0x0][0x468] ;  /* 0x00011a00ff087b82 */ /* 0x004e660000000a00 */
[----:B------:R-:W-:Y:S04]  /*6a70*/  STS [R247+0x2000], R31 ;  /* 0x0020001ff7007388 */ /* 0x000fe80000000800 */
[----:B------:R-:W-:Y:S01]  /*6a80*/  STS [R247+0x2400], R30 ;  /* 0x0024001ef7007388 */ /* 0x000fe20000000800 */
[----:B----4-:R-:W2:Y:S03]  /*6a90*/  LDC.64 R6, c[0x0][0x438] ;  /* 0x00010e00ff067b82 */ /* 0x010ea60000000a00 */
[----:B------:R-:W-:Y:S04]  /*6aa0*/  STS [R252+0x2000], R27 ;  /* 0x0020001bfc007388 */ /* 0x000fe80000000800 */
[----:B------:R-:W-:Y:S04]  /*6ab0*/  STS [R164+0x2000], R26 ;  /* 0x0020001aa4007388 */ /* 0x000fe80000000800 */
[----:B------:R-:W-:Y:S04]  /*6ac0*/  STS [R245+0x4000], R25 ;  /* 0x00400019f5007388 */ /* 0x000fe80000000800 */
[----:B------:R-:W-:Y:S04]  /*6ad0*/  STS [R245+0x4400], R24 ;  /* 0x00440018f5007388 */ /* 0x000fe80000000800 */
[----:B------:R-:W-:Y:S04]  /*6ae0*/  STS [R251+0x4000], R21 ;  /* 0x00400015fb007388 */ /* 0x000fe80000000800 */
[----:B------:R-:W-:Y:S01]  /*6af0*/  STS [R251+0x4400], R20 ;  /* 0x00440014fb007388 */ /* 0x000fe20000000800 */
[----:B--2---:R-:W-:-:S02]  /*6b00*/  IMAD R0, R6, UR19, RZ ;  /* 0x0000001306007c24 */ /* 0x004fc4000f8e02ff */
[----:B------:R-:W-:Y:S01]  /*6b10*/  IMAD.WIDE.U32 R4, R6, UR14, R4 ;  /* 0x0000000e06047c25 */ /* 0x000fe2000f8e0004 */
[----:B------:R-:W-:Y:S03]  /*6b20*/  STS [R245+0x6000], R23 ;  /* 0x00600017f5007388 */ /* 0x000fe60000000800 */
[----:B------:R-:W-:Y:S01]  /*6b30*/  IMAD R7, R7, UR14, R0 ;  /* 0x0000000e07077c24 */ /* 0x000fe2000f8e0200 */
[----:B------:R-:W-:Y:S01]  /*6b40*/  STS [R245+0x6400], R22 ;  /* 0x00640016f5007388 */ /* 0x000fe20000000800 */
[----:B------:R-:W-:Y:S01]  /*6b50*/  LEA R0, R244, UR5, 0x1 ;  /* 0x00000005f4007c11 */ /* 0x000fe2000f8e08ff */
[----:B-1----:R-:W-:Y:S02]  /*6b60*/  IMAD R6, R8, UR20, RZ ;  /* 0x0000001408067c24 */ /* 0x002fe4000f8e02ff */
[----:B------:R-:W-:Y:S01]  /*6b70*/  STS [R251+0x6000], R19 ;  /* 0x00600013fb007388 */ /* 0x000fe20000000800 */
[----:B------:R-:W-:Y:S01]  /*6b80*/  IADD3 R5, R5, R7, RZ ;  /* 0x0000000705057210 */ /* 0x000fe20007ffe0ff */
[----:B------:R-:W-:-:S02]  /*6b90*/  IMAD R6, R9, UR15, R6 ;  /* 0x0000000f09067c24 */ /* 0x000fc4000f8e0206 */
[----:B------:R-:W-:Y:S01]  /*6ba0*/  STS [R251+0x6400], R18 ;  /* 0x00640012fb007388 */ /* 0x000fe20000000800 */
[----:B------:R-:W-:-:S03]  /*6bb0*/  IMAD.WIDE.U32 R4, R8, UR15, R4 ;  /* 0x0000000f08047c25 */ /* 0x000fc6000f8e0004 */
[----:B------:R-:W-:Y:S01]  /*6bc0*/  STS [R247+0x4000], R17 ;  /* 0x00400011f7007388 */ /* 0x000fe20000000800 */
[----:B------:R-:W-:Y:S01]  /*6bd0*/  IMAD.U32 R8, RZ, RZ, UR6 ;  /* 0x00000006ff087e24 */ /* 0x000fe2000f8e00ff */
[----:B------:R-:W-:Y:S02]  /*6be0*/  IADD3 R5, R5, R6, RZ ;  /* 0x0000000605057210 */ /* 0x000fe40007ffe0ff */
[----:B------:R-:W-:Y:S01]  /*6bf0*/  STS [R247+0x4400], R16 ;  /* 0x00440010f7007388 */ /* 0x000fe20000000800 */
[----:B------:R-:W-:Y:S01]  /*6c00*/  IMAD.WIDE.U32 R8, R8, UR24, R2 ;  /* 0x0000001808087c25 */ /* 0x000fe2000f8e0002 */
[----:B------:R-:W-:Y:S02]  /*6c10*/  UIMAD UR24, UR24, UR7, UR23 ;  /* 0x00000007181872a4 */ /* 0x000fe4000f8e0217 */
[----:B------:R-:W-:Y:S04]  /*6c20*/  STS [R252+0x4000], R13 ;  /* 0x0040000dfc007388 */ /* 0x000fe80000000800 */
[----:B------:R1:W-:Y:S04]  /*6c30*/  STS [R252+0x4400], R12 ;  /* 0x0044000cfc007388 */ /* 0x0003e80000000800 */
[----:B------:R-:W-:Y:S04]  /*6c40*/  STS [R247+0x6000], R15 ;  /* 0x0060000ff7007388 */ /* 0x000fe80000000800 */
[----:B------:R2:W-:Y:S04]  /*6c50*/  STS [R247+0x6400], R14 ;  /* 0x0064000ef7007388 */ /* 0x0005e80000000800 */
[----:B------:R-:W-:Y:S04]  /*6c60*/  STS [R252+0x6000], R11 ;  /* 0x0060000bfc007388 */ /* 0x000fe80000000800 */
[----:B------:R3:W-:Y:S04]  /*6c70*/  STS [R252+0x6400], R10 ;  /* 0x0064000afc007388 */ /* 0x0007e80000000800 */
[----:B------:R-:W-:Y:S04]  /*6c80*/  STS [R245+0x8000], R36 ;  /* 0x00800024f5007388 */ /* 0x000fe80000000800 */
[----:B------:R-:W-:Y:S01]  /*6c90*/  STS [R245+0x8400], R38 ;  /* 0x00840026f5007388 */ /* 0x000fe20000000800 */
[----:B-1----:R-:W1:Y:S03]  /*6ca0*/  LDC.64 R12, c[0x0][0x470] ;  /* 0x00011c00ff0c7b82 */ /* 0x002e660000000a00 */
[----:B------:R-:W-:Y:S04]  /*6cb0*/  STS [R251+0x8000], R48 ;  /* 0x00800030fb007388 */ /* 0x000fe80000000800 */
[----:B------:R-:W-:Y:S01]  /*6cc0*/  STS [R165+0x8000], R50 ;  /* 0x00800032a5007388 */ /* 0x000fe20000000800 */
[----:B--2---:R-:W2:Y:S03]  /*6cd0*/  LDC.64 R14, c[0x0][0x440] ;  /* 0x00011000ff0e7b82 */ /* 0x004ea60000000a00 */
[----:B------:R-:W-:Y:S04]  /*6ce0*/  STS [R245+0xa000], R40 ;  /* 0x00a00028f5007388 */ /* 0x000fe80000000800 */
[----:B------:R-:W-:Y:S01]  /*6cf0*/  STS [R245+0xa400], R42 ;  /* 0x00a4002af5007388 */ /* 0x000fe20000000800 */
[----:B---3--:R-:W-:-:S03]  /*6d00*/  SHF.R.S32.HI R10, RZ, 0x3, R34 ;  /* 0x00000003ff0a7819 */ /* 0x008fc60000011422 */
[----:B------:R-:W-:Y:S01]  /*6d10*/  STS [R251+0xa000], R44 ;  /* 0x00a0002cfb007388 */ /* 0x000fe20000000800 */
[----:B------:R-:W-:Y:S01]  /*6d20*/  SHF.R.S32.HI R11, RZ, 0x1f, R10 ;  /* 0x0000001fff0b7819 */ /* 0x000fe2000001140a */
[C---:B------:R-:W-:Y:S02]  /*6d30*/  IMAD.WIDE.U32 R6, R10.reuse, UR8, R4 ;  /* 0x000000080a067c25 */ /* 0x040fe4000f8e0004 */
[----:B------:R-:W-:Y:S02]  /*6d40*/  STS [R251+0xa400], R46 ;  /* 0x00a4002efb007388 */ /* 0x000fe40000000800 */
[----:B------:R-:W-:Y:S02]  /*6d50*/  IMAD R2, R11, UR8, RZ ;  /* 0x000000080b027c24 */ /* 0x000fe4000f8e02ff */
[----:B------:R-:W-:Y:S01]  /*6d60*/  STS [R247+0x8000], R52 ;  /* 0x00800034f7007388 */ /* 0x000fe20000000800 */
[----:B------:R-:W-:Y:S02]  /*6d70*/  VIADD R5, R9, UR24 ;  /* 0x0000001809057c36 */ /* 0x000fe40008000000 */
[----:B------:R-:W-:Y:S01]  /*6d80*/  IMAD R2, R10, UR9, R2 ;  /* 0x000000090a027c24 */ /* 0x000fe2000f8e0202 */
[----:B------:R-:W-:Y:S01]  /*6d90*/  STS [R247+0x8400], R54 ;  /* 0x00840036f7007388 */ /* 0x000fe20000000800 */
[----:B------:R-:W-:-:S03]  /*6da0*/  IMAD.MOV.U32 R4, RZ, RZ, R8 ;  /* 0x000000ffff047224 */ /* 0x000fc600078e0008 */
[----:B------:R-:W-:Y:S01]  /*6db0*/  STS [R252+0x8000], R64 ;  /* 0x00800040fc007388 */ /* 0x000fe20000000800 */
[----:B------:R-:W-:Y:S01]  /*6dc0*/  IADD3 R3, R7, R2, RZ ;  /* 0x0000000207037210 */ /* 0x000fe20007ffe0ff */
[----:B--2---:R-:W-:Y:S01]  /*6dd0*/  IMAD R7, R14, UR19, RZ ;  /* 0x000000130e077c24 */ /* 0x004fe2000f8e02ff */
[----:B------:R-:W-:Y:S01]  /*6de0*/  LEA R2, P0, R6, UR10, 0x1 ;  /* 0x0000000a06027c11 */ /* 0x000fe2000f8008ff */
[----:B------:R-:W-:Y:S01]  /*6df0*/  STS [R164+0x8000], R66 ;  /* 0x00800042a4007388 */ /* 0x000fe20000000800 */
[----:B------:R-:W-:Y:S01]  /*6e00*/  IMAD.WIDE.U32 R4, R14, UR14, R4 ;  /* 0x0000000e0e047c25 */ /* 0x000fe2000f8e0004 */
[----:B------:R-:W-:Y:S01]  /*6e10*/  USHF.L.U64.HI UR10, UR8, 0x6, UR9 ;  /* 0x00000006080a7899 */ /* 0x000fe20008010209 */
[----:B------:R-:W-:Y:S01]  /*6e20*/  LEA.HI.X R3, R6, UR11, R3, 0x1, P0 ;  /* 0x0000000b06037c11 */ /* 0x000fe200080f0c03 */
[----:B------:R-:W-:Y:S01]  /*6e30*/  STS [R247+0xa000], R56 ;  /* 0x00a00038f7007388 */ /* 0x000fe20000000800 */
[----:B------:R-:W-:Y:S01]  /*6e40*/  IMAD R6, R15, UR14, R7 ;  /* 0x0000000e0f067c24 */ /* 0x000fe2000f8e0207 */
[----:B------:R-:W-:Y:S01]  /*6e50*/  ULDC.64 UR8, c[0x0][0x3f8] ;  /* 0x0000fe0000087ab9 */ /* 0x000fe20000000a00 */
[----:B------:R-:W-:Y:S01]  /*6e60*/  USHF.L.U32 UR11, UR6, 0x6, URZ ;  /* 0x00000006060b7899 */ /* 0x000fe2000800063f */
[----:B------:R-:W-:Y:S02]  /*6e70*/  STS [R247+0xa400], R58 ;  /* 0x00a4003af7007388 */ /* 0x000fe40000000800 */
[----:B------:R-:W-:Y:S01]  /*6e80*/  IADD3 R5, R5, R6, RZ ;  /* 0x0000000605057210 */ /* 0x000fe20007ffe0ff */
[C---:B-1----:R-:W-:Y:S01]  /*6e90*/  IMAD R6, R12.reuse, UR20, RZ ;  /* 0x000000140c067c24 */ /* 0x042fe2000f8e02ff */
[----:B------:R-:W-:Y:S03]  /*6ea0*/  STS [R252+0xa000], R60 ;  /* 0x00a0003cfc007388 */ /* 0x000fe60000000800 */
[----:B------:R-:W-:Y:S01]  /*6eb0*/  IMAD R13, R13, UR15, R6 ;  /* 0x0000000f0d0d7c24 */ /* 0x000fe2000f8e0206 */
[----:B------:R-:W-:Y:S01]  /*6ec0*/  STS [R164+0xa000], R62 ;  /* 0x00a0003ea4007388 */ /* 0x000fe20000000800 */
[----:B------:R-:W-:-:S03]  /*6ed0*/  IMAD.WIDE.U32 R4, R12, UR15, R4 ;  /* 0x0000000f0c047c25 */ /* 0x000fc6000f8e0004 */
[----:B------:R-:W-:Y:S01]  /*6ee0*/  STS [R245+0xc000], R68 ;  /* 0x00c00044f5007388 */ /* 0x000fe20000000800 */
[----:B------:R-:W-:Y:S02]  /*6ef0*/  IMAD.IADD R5, R5, 0x1, R13 ;  /* 0x0000000105057824 */ /* 0x000fe400078e020d */
[----:B------:R-:W-:Y:S01]  /*6f00*/  IMAD R6, R11, UR6, RZ ;  /* 0x000000060b067c24 */ /* 0x000fe2000f8e02ff */
[----:B------:R-:W-:Y:S01]  /*6f10*/  STS [R245+0xc400], R70 ;  /* 0x00c40046f5007388 */ /* 0x000fe20000000800 */
[----:B------:R-:W-:Y:S01]  /*6f20*/  IMAD.WIDE.U32 R4, R10, UR6, R4 ;  /* 0x000000060a047c25 */ /* 0x000fe2000f8e0004 */
[----:B------:R-:W-:Y:S02]  /*6f30*/  USHF.L.U64.HI UR6, UR6, 0x6, UR7 ;  /* 0x0000000606067899 */ /* 0x000fe40008010207 */
        /* <DEDUP_REMOVED lines=13> */
[----:B------:R-:W-:Y:S01]  /*7010*/  STS [R252+0xe400], R94 ;  /* 0x00e4005efc007388 */ /* 0x000fe20000000800 */
[----:B------:R-:W-:Y:S06]  /*7020*/  BAR.SYNC.DEFER_BLOCKING 0x0 ;  /* 0x0000000000007b1d */ /* 0x000fec0000010000 */
[----:B------:R-:W1:Y:S04]  /*7030*/  LDS.128 R16, [R0+0xc000] ;  /* 0x00c0000000107984 */ /* 0x000e680000000c00 */
[----:B------:R-:W2:Y:S04]  /*7040*/  LDS.128 R20, [R0+0x10000] ;  /* 0x0100000000147984 */ /* 0x000ea80000000c00 */
[----:B------:R-:W3:Y:S04]  /*7050*/  LDS.128 R60, [R0+0xd000] ;  /* 0x00d00000003c7984 */ /* 0x000ee80000000c00 */
[----:B------:R-:W4:Y:S04]  /*7060*/  LDS.128 R64, [R0+0x11000] ;  /* 0x0110000000407984 */ /* 0x000f280000000c00 */
[----:B------:R-:W4:Y:S04]  /*7070*/  LDS.128 R56, [R0+0xe000] ;  /* 0x00e0000000387984 */ /* 0x000f280000000c00 */
[----:B------:R-:W4:Y:S04]  /*7080*/  LDS.128 R48, [R0+0x12000] ;  /* 0x0120000000307984 */ /* 0x000f280000000c00 */
[----:B------:R-:W4:Y:S04]  /*7090*/  LDS.128 R52, [R0+0xf000] ;  /* 0x00f0000000347984 */ /* 0x000f280000000c00 */
[----:B------:R-:W4:Y:S04]  /*70a0*/  LDS.128 R44, [R0+0x13000] ;  /* 0x01300000002c7984 */ /* 0x000f280000000c00 */
[----:B------:R-:W4:Y:S04]  /*70b0*/  LDS.128 R40, [R0+0x14000] ;  /* 0x0140000000287984 */ /* 0x000f280000000c00 */
[----:B------:R-:W4:Y:S04]  /*70c0*/  LDS.128 R32, [R0+0x18000] ;  /* 0x0180000000207984 */ /* 0x000f280000000c00 */
[----:B-1----:R-:W-:Y:S04]  /*70d0*/  STG.E.128 desc[UR34][R2.64], R16 ;  /* 0x0000001002007986 */ /* 0x002fe8000c101d22 */
[----:B------:R-:W1:Y:S04]  /*70e0*/  LDS.128 R36, [R0+0x15000] ;  /* 0x0150000000247984 */ /* 0x000e680000000c00 */
[----:B------:R-:W1:Y:S04]  /*70f0*/  LDS.128 R28, [R0+0x19000] ;  /* 0x01900000001c7984 */ /* 0x000e680000000c00 */
[----:B--2---:R2:W-:Y:S04]  /*7100*/  STG.E.128 desc[UR34][R2.64+0x80], R20 ;  /* 0x0000801402007986 */ /* 0x0045e8000c101d22 */
[----:B------:R-:W1:Y:S04]  /*7110*/  LDS.128 R24, [R0+0x16000] ;  /* 0x0160000000187984 */ /* 0x000e680000000c00 */
[----:B------:R-:W1:Y:S04]  /*7120*/  LDS.128 R16, [R0+0x1a000] ;  /* 0x01a0000000107984 */ /* 0x000e680000000c00 */
[----:B------:R-:W1:Y:S04]  /*7130*/  LDS.128 R20, [R0+0x17000] ;  /* 0x0170000000147984 */ /* 0x000e680000000c00 */
[----:B------:R3:W1:Y:S01]  /*7140*/  LDS.128 R12, [R0+0x1b000] ;  /* 0x01b00000000c7984 */ /* 0x0006620000000c00 */
[----:B--2---:R-:W-:-:S04]  /*7150*/  IADD3 R2, P0, R2, UR4, RZ ;  /* 0x0000000402027c10 */ /* 0x004fc8000ff1e0ff */
[----:B------:R-:W-:Y:S01]  /*7160*/  IADD3.X R3, R3, UR10, RZ, P0, !PT ;  /* 0x0000000a03037c10 */ /* 0x000fe200087fe4ff */
[----:B---3--:R-:W-:Y:S01]  /*7170*/  IMAD R0, R10, UR7, R6 ;  /* 0x000000070a007c24 */ /* 0x008fe2000f8e0206 */
[----:B------:R-:W-:-:S03]  /*7180*/  IADD3 R8, P0, R2, UR4, RZ ;  /* 0x0000000402087c10 */ /* 0x000fc6000ff1e0ff */
[----:B------:R-:W-:Y:S01]  /*7190*/  STG.E.128 desc[UR34][R2.64], R60 ;  /* 0x0000003c02007986 */ /* 0x000fe2000c101d22 */
[----:B------:R-:W-:Y:S02]  /*71a0*/  IADD3.X R9, R3, UR10, RZ, P0, !PT ;  /* 0x0000000a03097c10 */ /* 0x000fe400087fe4ff */
[----:B------:R-:W-:Y:S01]  /*71b0*/  IADD3 R0, R5, R0, RZ ;  /* 0x0000000005007210 */ /* 0x000fe20007ffe0ff */
[----:B----4-:R2:W-:Y:S01]  /*71c0*/  STG.E.128 desc[UR34][R2.64+0x80], R64 ;  /* 0x0000804002007986 */ /* 0x0105e2000c101d22 */
[----:B------:R-:W-:Y:S02]  /*71d0*/  LEA R6, P0, R4, UR8, 0x1 ;  /* 0x0000000804067c11 */ /* 0x000fe4000f8008ff */
[----:B------:R-:W-:Y:S01]  /*71e0*/  IADD3 R10, P1, R8, UR4, RZ ;  /* 0x00000004080a7c10 */ /* 0x000fe2000ff3e0ff */
[----:B------:R-:W-:Y:S01]  /*71f0*/  STG.E.128 desc[UR34][R8.64], R56 ;  /* 0x0000003808007986 */ /* 0x000fe2000c101d22 */
[----:B------:R-:W-:Y:S02]  /*7200*/  LEA.HI.X R7, R4, UR9, R0, 0x1, P0 ;  /* 0x0000000904077c11 */ /* 0x000fe400080f0c00 */
[----:B------:R-:W-:Y:S01]  /*7210*/  IADD3 R4, P0, R6, UR11, RZ ;  /* 0x0000000b06047c10 */ /* 0x000fe2000ff1e0ff */
[----:B------:R3:W-:Y:S01]  /*7220*/  STG.E.128 desc[UR34][R8.64+0x80], R48 ;  /* 0x0000803008007986 */ /* 0x0007e2000c101d22 */
[----:B------:R-:W-:-:S02]  /*7230*/  IADD3.X R11, R9, UR10, RZ, P1, !PT ;  /* 0x0000000a090b7c10 */ /* 0x000fc40008ffe4ff */
[----:B------:R-:W-:-:S03]  /*7240*/  IADD3.X R5, R7, UR6, RZ, P0, !PT ;  /* 0x0000000607057c10 */ /* 0x000fc600087fe4ff */
[----:B------:R4:W-:Y:S04]  /*7250*/  STG.E.128 desc[UR34][R10.64], R52 ;  /* 0x000000340a007986 */ /* 0x0009e8000c101d22 */
[----:B------:R4:W-:Y:S04]  /*7260*/  STG.E.128 desc[UR34][R10.64+0x80], R44 ;  /* 0x0000802c0a007986 */ /* 0x0009e8000c101d22 */
[----:B------:R4:W-:Y:S04]  /*7270*/  STG.E.128 desc[UR34][R6.64], R40 ;  /* 0x0000002806007986 */ /* 0x0009e8000c101d22 */
[----:B------:R4:W-:Y:S04]  /*7280*/  STG.E.128 desc[UR34][R6.64+0x80], R32 ;  /* 0x0000802006007986 */ /* 0x0009e8000c101d22 */
[----:B-1----:R4:W-:Y:S01]  /*7290*/  STG.E.128 desc[UR34][R4.64], R36 ;  /* 0x0000002404007986 */ /* 0x0029e2000c101d22 */
[----:B--2---:R-:W-:-:S03]  /*72a0*/  IADD3 R2, P0, R4, UR11, RZ ;  /* 0x0000000b04027c10 */ /* 0x004fc6000ff1e0ff */
[----:B------:R4:W-:Y:S01]  /*72b0*/  STG.E.128 desc[UR34][R4.64+0x80], R28 ;  /* 0x0000801c04007986 */ /* 0x0009e2000c101d22 */
[----:B------:R-:W-:Y:S02]  /*72c0*/  IADD3.X R3, R5, UR6, RZ, P0, !PT ;  /* 0x0000000605037c10 */ /* 0x000fe400087fe4ff */
[----:B---3--:R-:W-:-:S03]  /*72d0*/  IADD3 R8, P0, R2, UR11, RZ ;  /* 0x0000000b02087c10 */ /* 0x008fc6000ff1e0ff */
[----:B------:R4:W-:Y:S01]  /*72e0*/  STG.E.128 desc[UR34][R2.64], R24 ;  /* 0x0000001802007986 */ /* 0x0009e2000c101d22 */
[----:B------:R-:W-:-:S03]  /*72f0*/  IADD3.X R9, R3, UR6, RZ, P0, !PT ;  /* 0x0000000603097c10 */ /* 0x000fc600087fe4ff */
[----:B------:R4:W-:Y:S04]  /*7300*/  STG.E.128 desc[UR34][R2.64+0x80], R16 ;  /* 0x0000801002007986 */ /* 0x0009e8000c101d22 */
[----:B------:R4:W-:Y:S04]  /*7310*/  STG.E.128 desc[UR34][R8.64], R20 ;  /* 0x0000001408007986 */ /* 0x0009e8000c101d22 */
[----:B------:R4:W-:Y:S02]  /*7320*/  STG.E.128 desc[UR34][R8.64+0x80], R12 ;  /* 0x0000800c08007986 */ /* 0x0009e4000c101d22 */
.L_x_208:
        /* <DEDUP_REMOVED lines=11> */
.L_x_215:
[----:B------:R-:W-:Y:S05]  /*73e0*/  EXIT ;  /* 0x000000000000794d */ /* 0x000fea0003800000 */
.L_x_217:
        /* <DEDUP_REMOVED lines=9> */
.L_x_1071:


//--------------------- .text._ZN5flash44flash_bwd_dq_dk_dv_loop_seqk_parallel_kernelI23Flash_bwd_kernel_traitsILi128ELi64ELi128ELi8ELi2ELi4ELi2ELb0ELb0EN7cutlass6half_tE19Flash_kernel_traitsILi128ELi64ELi128ELi8ES3_EELb0ELb1ELb0ELb0ELb0ELb1ELb0EEEvNS_16Flash_bwd_paramsE --------------------------
	.section	.text._ZN5flash44flash_bwd_dq_dk_dv_loop_seqk_parallel_kernelI23Flash_bwd_kernel_traitsILi128ELi64ELi128ELi8ELi2ELi4ELi2ELb0ELb0EN7cutlass6half_tE19Flash_kernel_traitsILi128ELi64ELi128ELi8ES3_EELb0ELb1ELb0ELb0ELb0ELb1ELb0EEEvNS_16Flash_bwd_paramsE,"ax",@progbits
	.align	128
        .global         _ZN5flash44flash_bwd_dq_dk_dv_loop_seqk_parallel_kernelI23Flash_bwd_kernel_traitsILi128ELi64ELi128ELi8ELi2ELi4ELi2ELb0ELb0EN7cutlass6half_tE19Flash_kernel_traitsILi128ELi64ELi128ELi8ES3_EELb0ELb1ELb0ELb0ELb0ELb1ELb0EEEvNS_16Flash_bwd_paramsE
        .type           _ZN5flash44flash_bwd_dq_dk_dv_loop_seqk_parallel_kernelI23Flash_bwd_kernel_traitsILi128ELi64ELi128ELi8ELi2ELi4ELi2ELb0ELb0EN7cutlass6half_tE19Flash_kernel_traitsILi128ELi64ELi128ELi8ES3_EELb0ELb1ELb0ELb0ELb0ELb1ELb0EEEvNS_16Flash_bwd_paramsE,@function
        .size           _ZN5flash44flash_bwd_dq_dk_dv_loop_seqk_parallel_kernelI23Flash_bwd_kernel_traitsILi128ELi64ELi128ELi8ELi2ELi4ELi2ELb0ELb0EN7cutlass6half_tE19Flash_kernel_traitsILi128ELi64ELi128ELi8ES3_EELb0ELb1ELb0ELb0ELb0ELb1ELb0EEEvNS_16Flash_bwd_paramsE,(.L_x_1072 - _ZN5flash44flash_bwd_dq_dk_dv_loop_seqk_parallel_kernelI23Flash_bwd_kernel_traitsILi128ELi64ELi128ELi8ELi2ELi4ELi2ELb0ELb0EN7cutlass6half_tE19Flash_kernel_traitsILi128ELi64ELi128ELi8ES3_EELb0ELb1ELb0ELb0ELb0ELb1ELb0EEEvNS_16Flash_bwd_paramsE)
        .other          _ZN5flash44flash_bwd_dq_dk_dv_loop_seqk_parallel_kernelI23Flash_bwd_kernel_traitsILi128ELi64ELi128ELi8ELi2ELi4ELi2ELb0ELb0EN7cutlass6half_tE19Flash_kernel_traitsILi128ELi64ELi128ELi8ES3_EELb0ELb1ELb0ELb0ELb0ELb1ELb0EEEvNS_16Flash_bwd_paramsE,@"STO_CUDA_ENTRY STV_DEFAULT"
_ZN5flash44flash_bwd_dq_dk_dv_loop_seqk_parallel_kernelI23Flash_bwd_kernel_traitsILi128ELi64ELi128ELi8ELi2ELi4ELi2ELb0ELb0EN7cutlass6half_tE19Flash_kernel_traitsILi128ELi64ELi128ELi8ES3_EELb0ELb1ELb0ELb0ELb0ELb1ELb0EEEvNS_16Flash_bwd_paramsE:
.text._ZN5flash44flash_bwd_dq_dk_dv_loop_seqk_parallel_kernelI23Flash_bwd_kernel_traitsILi128ELi64ELi128ELi8ELi2ELi4ELi2ELb0ELb0EN7cutlass6half_tE19Flash_kernel_traitsILi128ELi64ELi128ELi8ES3_EELb0ELb1ELb0ELb0ELb0ELb1ELb0EEEvNS_16Flash_bwd_paramsE:
[----:B------:R-:W1:Y:S08]  /*0000*/  LDC R1, c[0x0][0x28] ;  /* 0x00000a00ff017b82 */ /* 0x000e700000000800 */
[----:B------:R-:W2:Y:S01]  /*0010*/  S2UR UR17, SR_CTAID.X ;  /* 0x00000000001179c3 */ /* 0x000ea20000002500 */
[----:B------:R-:W-:Y:S01]  /*0020*/  ULDC UR4, c[0x0][0x2c8] ;  /* 0x0000b20000047ab9 */ /* 0x000fe20000000800 */
[----:B-1----:R-:W-:Y:S01]  /*0030*/  VIADD R1, R1, 0xfffffff0 ;  /* 0xfffffff001017836 */ /* 0x002fe20000000000 */
[----:B------:R-:W-:-:S04]  /*0040*/  UIADD3 UR5, UR4, 0x7f, URZ ;  /* 0x0000007f04057890 */ /* 0x000fc8000fffe03f */
[----:B------:R-:W-:-:S04]  /*0050*/  USHF.R.S32.HI UR4, URZ, 0x1f, UR5 ;  /* 0x0000001f3f047899 */ /* 0x000fc80008011405 */
[----:B------:R-:W-:-:S04]  /*0060*/  ULEA.HI UR4, UR4, UR5, URZ, 0x7 ;  /* 0x0000000504047291 */ /* 0x000fc8000f8f383f */
[----:B------:R-:W-:-:S06]  /*0070*/  USHF.R.S32.HI UR6, URZ, 0x7, UR4 ;  /* 0x000000073f067899 */ /* 0x000fcc0008011404 */
[----:B------:R-:W-:Y:S01]  /*0080*/  MOV R0, UR6 ;  /* 0x0000000600007c02 */ /* 0x000fe20008000f00 */
[----:B--2---:R-:W-:-:S04]  /*0090*/  UISETP.GE.AND UP0, UPT, UR17, UR6, UPT ;  /* 0x000000061100728c */ /* 0x004fc8000bf06270 */
[----:B------:R1:W-:Y:S02]  /*00a0*/  STL [R1+0xc], R0 ;  /* 0x00000c0001007387 */ /* 0x0003e40000100800 */
[----:B------:R-:W-:-:S13]  /*00b0*/  PLOP3.LUT P0, PT, PT, PT, UP0, 0x80, 0x0 ;  /* 0x000000000000781c */ /* 0x000fda0003f0f008 */
[----:B------:R-:W-:Y:S05]  /*00c0*/  @P0 EXIT ;  /* 0x000000000000094d */ /* 0x000fea0003800000 */
[----:B------:R-:W2:Y:S01]  /*00d0*/  S2R R16, SR_TID.X ;  /* 0x0000000000107919 */ /* 0x000ea20000002100 */
[----:B------:R-:W3:Y:S01]  /*00e0*/  S2UR UR57, SR_CTAID.Z ;  /* 0x00000000003979c3 */ /* 0x000ee20000002700 */
[----:B------:R-:W-:Y:S01]  /*00f0*/  UMOV UR5, 0x400 ;  /* 0x0000040000057882 */ /* 0x000fe20000000000 */
[----:B------:R-:W-:Y:S01]  /*0100*/  IMAD.MOV.U32 R251, RZ, RZ, 0x20 ;  /* 0x00000020fffb7424 */ /* 0x000fe200078e00ff */
[----:B------:R-:W-:Y:S01]  /*0110*/  UMOV UR61, 0xffffc000 ;  /* 0xffffc000003d7882 */ /* 0x000fe20000000000 */
[----:B------:R-:W-:-:S04]  /*0120*/  IMAD.MOV.U32 R229, RZ, RZ, -0x10 ;  /* 0xfffffff0ffe57424 */ /* 0x000fc800078e00ff */
[----:B------:R-:W4:Y:S08]  /*0130*/  S2UR UR4, SR_CgaCtaId ;  /* 0x00000000000479c3 */ /* 0x000f300000008800 */
[----:B------:R-:W5:Y:S01]  /*0140*/  S2UR UR49, SR_CTAID.Y ;  /* 0x00000000003179c3 */ /* 0x000f620000002600 */
[----:B---3--:R-:W-:Y:S01]  /*0150*/  USHF.R.S32.HI UR6, URZ, 0x1f, UR57 ;  /* 0x0000001f3f067899 */ /* 0x008fe20008011439 */
[----:B--2---:R-:W-:Y:S01]  /*0160*/  SHF.R.S32.HI R13, RZ, 0x1f, R16 ;  /* 0x0000001fff0d7819 */ /* 0x004fe20000011410 */
[----:B------:R-:W-:Y:S01]  /*0170*/  IMAD.SHL.U32 R250, R16, 0x2, RZ ;  /* 0x0000000210fa7824 */ /* 0x000fe200078e00ff */
[----:B----4-:R-:W-:-:S02]  /*0180*/  ULEA UR4, UR4, UR5, 0x18 ;  /* 0x0000000504047291 */ /* 0x010fc4000f8ec03f */
[CC--:B------:R-:W-:Y:S02]  /*0190*/  LEA.HI R4, R13.reuse, R16.reuse, RZ, 0x5 ;  /* 0x000000100d047211 */ /* 0x0c0fe400078f28ff */
[----:B------:R-:W-:Y:S02]  /*01a0*/  LEA.HI R5, R13, R16, RZ, 0x4 ;  /* 0x000000100d057211 */ /* 0x000fe400078f20ff */
[--C-:B------:R-:W-:Y:S01]  /*01b0*/  SHF.R.S32.HI R6, RZ, 0x5, R4.reuse ;  /* 0x00000005ff067819 */ /* 0x100fe20000011404 */
[----:B-----5:R-:W-:Y:S01]  /*01c0*/  USHF.L.U32 UR5, UR49, 0x7, URZ ;  /* 0x0000000731057899 */ /* 0x020fe2000800063f */
[----:B-1----:R-:W-:Y:S02]  /*01d0*/  SHF.R.S32.HI R0, RZ, 0x1f, R4 ;  /* 0x0000001fff007819 */ /* 0x002fe40000011404 */
[----:B------:R-:W-:Y:S02]  /*01e0*/  SHF.R.S32.HI R7, RZ, 0x4, R5 ;  /* 0x00000004ff077819 */ /* 0x000fe40000011405 */
[----:B------:R-:W-:-:S02]  /*01f0*/  LEA.HI R3, R4, R6, RZ, 0x1 ;  /* 0x0000000604037211 */ /* 0x000fc400078f08ff */
[----:B------:R-:W-:Y:S02]  /*0200*/  LEA.HI R0, R0, R6, RZ, 0x2 ;  /* 0x0000000600007211 */ /* 0x000fe400078f10ff */
[----:B------:R-:W-:Y:S02]  /*0210*/  LEA.HI R2, R5, R7, RZ, 0x1 ;  /* 0x0000000705027211 */ /* 0x000fe400078f08ff */
[----:B------:R-:W-:Y:S02]  /*0220*/  LOP3.LUT R3, R3, 0xfffffffe, RZ, 0xc0, !PT ;  /* 0xfffffffe03037812 */ /* 0x000fe400078ec0ff */
[----:B------:R-:W-:Y:S02]  /*0230*/  LOP3.LUT R0, R0, 0xfffffffc, RZ, 0xc0, !PT ;  /* 0xfffffffc00007812 */ /* 0x000fe400078ec0ff */
[----:B------:R-:W-:Y:S01]  /*0240*/  LOP3.LUT R2, R2, 0xfffffffe, RZ, 0xc0, !PT ;  /* 0xfffffffe02027812 */ /* 0x000fe200078ec0ff */
[C---:B------:R-:W-:Y:S01]  /*0250*/  IMAD.IADD R14, R6.reuse, 0x1, -R3 ;  /* 0x00000001060e7824 */ /* 0x040fe200078e0a03 */
[-C--:B------:R-:W-:Y:S01]  /*0260*/  LEA.HI R19, R13, R16.reuse, RZ, 0x3 ;  /* 0x000000100d137211 */ /* 0x080fe200078f18ff */
[----:B------:R-:W-:Y:S01]  /*0270*/  IMAD.IADD R11, R6, 0x1, -R0 ;  /* 0x00000001060b7824 */ /* 0x000fe200078e0a00 */
[----:B------:R-:W-:Y:S01]  /*0280*/  LOP3.LUT R3, R4, 0xffffffe0, RZ, 0xc0, !PT ;  /* 0xffffffe004037812 */ /* 0x000fe200078ec0ff */
[----:B------:R-:W-:Y:S01]  /*0290*/  IMAD.IADD R10, R7, 0x1, -R2 ;  /* 0x00000001070a7824 */ /* 0x000fe200078e0a02 */
[----:B------:R-:W-:-:S02]  /*02a0*/  LEA.HI R15, R13, R16, RZ, 0x2 ;  /* 0x000000100d0f7211 */ /* 0x000fc400078f10ff */
[----:B------:R-:W-:Y:S01]  /*02b0*/  LOP3.LUT R0, R19, 0xfffffff8, RZ, 0xc0, !PT ;  /* 0xfffffff813007812 */ /* 0x000fe200078ec0ff */
[C---:B------:R-:W-:Y:S01]  /*02c0*/  IMAD.IADD R3, R16.reuse, 0x1, -R3 ;  /* 0x0000000110037824 */ /* 0x040fe200078e0a03 */
[----:B------:R-:W-:Y:S02]  /*02d0*/  SHF.R.S32.HI R4, RZ, 0x3, R19 ;  /* 0x00000003ff047819 */ /* 0x000fe40000011413 */
[----:B------:R-:W-:Y:S01]  /*02e0*/  LOP3.LUT R2, R5, 0xfffffff0, RZ, 0xc0, !PT ;  /* 0xfffffff005027812 */ /* 0x000fe200078ec0ff */
[----:B------:R-:W-:Y:S01]  /*02f0*/  IMAD.IADD R0, R16, 0x1, -R0 ;  /* 0x0000000110007824 */ /* 0x000fe200078e0a00 */
[--C-:B------:R-:W-:Y:S01]  /*0300*/  SHF.R.S32.HI R7, RZ, 0x2, R15.reuse ;  /* 0x00000002ff077819 */ /* 0x100fe2000001140f */
[----:B------:R-:W-:Y:S01]  /*0310*/  IMAD.SHL.U32 R4, R4, 0x40, RZ ;  /* 0x0000004004047824 */ /* 0x000fe200078e00ff */
[----:B------:R-:W-:Y:S01]  /*0320*/  SHF.R.S32.HI R5, RZ, 0x1f, R15 ;  /* 0x0000001fff057819 */ /* 0x000fe2000001140f */
[----:B------:R-:W-:Y:S01]  /*0330*/  IMAD.IADD R2, R16, 0x1, -R2 ;  /* 0x0000000110027824 */ /* 0x000fe200078e0a02 */
[----:B------:R-:W-:Y:S01]  /*0340*/  SHF.R.S32.HI R8, RZ, 0x1f, R3 ;  /* 0x0000001fff087819 */ /* 0x000fe20000011403 */
[----:B------:R-:W-:Y:S01]  /*0350*/  IMAD.SHL.U32 R6, R0, 0x8, RZ ;  /* 0x0000000800067824 */ /* 0x000fe200078e00ff */
[----:B------:R-:W-:-:S02]  /*0360*/  LEA.HI R5, R5, R7, RZ, 0x3 ;  /* 0x0000000705057211 */ /* 0x000fc400078f18ff */
[----:B------:R-:W-:Y:S02]  /*0370*/  LOP3.LUT R4, R4, 0x1c0, RZ, 0xc0, !PT ;  /* 0x000001c004047812 */ /* 0x000fe400078ec0ff */
[----:B------:R-:W-:Y:S02]  /*0380*/  LOP3.LUT R5, R5, 0xfffffff8, RZ, 0xc0, !PT ;  /* 0xfffffff805057812 */ /* 0x000fe400078ec0ff */
[----:B------:R-:W-:Y:S02]  /*0390*/  SHF.R.S32.HI R9, RZ, 0x1f, R2 ;  /* 0x0000001fff097819 */ /* 0x000fe40000011402 */
[----:B------:R-:W-:Y:S01]  /*03a0*/  LOP3.LUT R6, R4, 0x38, R6, 0xf8, !PT ;  /* 0x0000003804067812 */ /* 0x000fe200078ef806 */
[----:B------:R-:W-:Y:S01]  /*03b0*/  IMAD.IADD R7, R7, 0x1, -R5 ;  /* 0x0000000107077824 */ /* 0x000fe200078e0a05 */
[----:B------:R-:W-:Y:S02]  /*03c0*/  SHF.R.U32.HI R4, RZ, 0x3, R4 ;  /* 0x00000003ff047819 */ /* 0x000fe40000011604 */
[----:B------:R-:W-:-:S02]  /*03d0*/  LEA.HI R12, R9, R2, RZ, 0x3 ;  /* 0x00000002090c7211 */ /* 0x000fc400078f18ff */
[----:B------:R-:W-:Y:S01]  /*03e0*/  LOP3.LUT R246, R6, R4, RZ, 0x3c, !PT ;  /* 0x0000000406f67212 */ /* 0x000fe200078e3cff */
[----:B------:R-:W-:Y:S01]  /*03f0*/  IMAD.SHL.U32 R6, R10, 0x200, RZ ;  /* 0x000002000a067824 */ /* 0x000fe200078e00ff */
[----:B------:R-:W-:Y:S02]  /*0400*/  LOP3.LUT R4, R12, 0xfffffff8, RZ, 0xc0, !PT ;  /* 0xfffffff80c047812 */ /* 0x000fe400078ec0ff */
[----:B------:R-:W-:Y:S02]  /*0410*/  LEA.HI R18, R8, R3, RZ, 0x2 ;  /* 0x0000000308127211 */ /* 0x000fe400078f10ff */
[----:B------:R-:W-:Y:S01]  /*0420*/  LOP3.LUT P4, RZ, R0, 0x2, RZ, 0xc0, !PT ;  /* 0x0000000200ff7812 */ /* 0x000fe2000788c0ff */
[----:B------:R-:W-:Y:S01]  /*0430*/  IMAD.IADD R17, R2, 0x1, -R4 ;  /* 0x0000000102117824 */ /* 0x000fe200078e0a04 */
[C---:B------:R-:W-:Y:S01]  /*0440*/  LOP3.LUT P3, RZ, R0.reuse, 0x4, RZ, 0xc0, !PT ;  /* 0x0000000400ff7812 */ /* 0x040fe2000786c0ff */
[----:B------:R-:W-:Y:S01]  /*0450*/  IMAD.SHL.U32 R0, R0, 0x40, RZ ;  /* 0x0000004000007824 */ /* 0x000fe200078e00ff */
[----:B------:R-:W-:Y:S01]  /*0460*/  LOP3.LUT R3, R7, 0x1, RZ, 0xc0, !PT ;  /* 0x0000000107037812 */ /* 0x000fe200078ec0ff */
[----:B------:R-:W-:Y:S01]  /*0470*/  IMAD.SHL.U32 R2, R11, 0x10, RZ ;  /* 0x000000100b027824 */ /* 0x000fe200078e00ff */
[----:B------:R-:W-:-:S02]  /*0480*/  LEA.HI R5, R13, R16, RZ, 0x7 ;  /* 0x000000100d057211 */ /* 0x000fc400078f38ff */
[----:B------:R-:W-:Y:S02]  /*0490*/  ISETP.NE.U32.AND P0, PT, R3, 0x1, PT ;  /* 0x000000010300780c */ /* 0x000fe40003f05070 */
[----:B------:R-:W-:Y:S02]  /*04a0*/  LOP3.LUT R0, R0, 0x1c0, RZ, 0xc0, !PT ;  /* 0x000001c000007812 */ /* 0x000fe400078ec0ff */
[----:B------:R-:W-:Y:S02]  /*04b0*/  LOP3.LUT R3, R15, 0x7ffffffc, RZ, 0xc0, !PT ;  /* 0x7ffffffc0f037812 */ /* 0x000fe400078ec0ff */
[C---:B------:R-:W-:Y:S02]  /*04c0*/  LOP3.LUT R214, R0.reuse, 0x8, R19, 0xf8, !PT ;  /* 0x0000000800d67812 */ /* 0x040fe400078ef813 */
[----:B------:R-:W-:Y:S02]  /*04d0*/  LOP3.LUT R2, R0, 0x30, R2, 0xf8, !PT ;  /* 0x0000003000027812 */ /* 0x000fe400078ef802 */
[----:B------:R-:W-:Y:S01]  /*04e0*/  SHF.R.U32.HI R210, RZ, 0x3, R0 ;  /* 0x00000003ffd27819 */ /* 0x000fe20000011600 */
[----:B------:R-:W-:Y:S01]  /*04f0*/  IMAD.IADD R0, R16, 0x1, -R3 ;  /* 0x0000000110007824 */ /* 0x000fe200078e0a03 */
[----:B------:R-:W-:-:S02]  /*0500*/  LEA.HI R4, R13, R16, RZ, 0x6 ;  /* 0x000000100d047211 */ /* 0x000fc400078f30ff */
[----:B------:R-:W-:Y:S01]  /*0510*/  LOP3.LUT R8, R2, 0x8, R19, 0xf8, !PT ;  /* 0x0000000802087812 */ /* 0x000fe200078ef813 */
[----:B------:R-:W-:Y:S01]  /*0520*/  IMAD.SHL.U32 R2, R0, 0x2, RZ ;  /* 0x0000000200027824 */ /* 0x000fe200078e00ff */
[----:B------:R-:W-:Y:S02]  /*0530*/  SHF.R.S32.HI R0, RZ, 0x7, R5 ;  /* 0x00000007ff007819 */ /* 0x000fe40000011405 */
[----:B------:R-:W-:Y:S01]  /*0540*/  SHF.R.S32.HI R4, RZ, 0x6, R4 ;  /* 0x00000006ff047819 */ /* 0x000fe20000011404 */
[--C-:B------:R-:W-:Y:S01]  /*0550*/  IMAD R11, R11, 0x400, R2.reuse ;  /* 0x000004000b0b7824 */ /* 0x100fe200078e0202 */
[----:B------:R-:W-:Y:S01]  /*0560*/  LOP3.LUT R214, R214, R210, RZ, 0x3c, !PT ;  /* 0x000000d2d6d67212 */ /* 0x000fe200078e3cff */
[----:B------:R-:W-:Y:S01]  /*0570*/  IMAD R9, R0, 0x1000, R2 ;  /* 0x0000100000097824 */ /* 0x000fe200078e0202 */
[----:B------:R-:W-:Y:S01]  /*0580*/  R2P PR, R7, 0x6 ;  /* 0x0000000607007804 */ /* 0x000fe20000000000 */
[----:B------:R-:W-:Y:S01]  /*0590*/  IMAD R3, R4, 0x800, R6 ;  /* 0x0000080004037824 */ /* 0x000fe200078e0206 */
[----:B------:R-:W-:Y:S01]  /*05a0*/  LOP3.LUT R210, R6, R8, R210, 0xf6, !PT ;  /* 0x0000000806d27212 */ /* 0x000fe200078ef6d2 */
[----:B------:R-:W-:Y:S01]  /*05b0*/  IMAD.SHL.U32 R2, R10, 0x20, RZ ;  /* 0x000000200a027824 */ /* 0x000fe200078e00ff */
[----:B------:R-:W-:Y:S01]  /*05c0*/  SEL R213, R251, 0xffffffe0, !P4 ;  /* 0xffffffe0fbd57807 */ /* 0x000fe20006000000 */
[----:B------:R-:W-:Y:S01]  /*05d0*/  IMAD.IADD R214, R3, 0x1, R214 ;  /* 0x0000000103d67824 */ /* 0x000fe200078e02d6 */
[----:B------:R-:W-:Y:S01]  /*05e0*/  SEL R251, R251, 0xffffffe0, !P1 ;  /* 0xffffffe0fbfb7807 */ /* 0x000fe20004800000 */
[----:B------:R-:W-:Y:S01]  /*05f0*/  IMAD.SHL.U32 R5, R0, 0x8, RZ ;  /* 0x0000000800057824 */ /* 0x000fe200078e00ff */
[----:B------:R-:W-:Y:S01]  /*0600*/  LOP3.LUT R0, R2, 0x20, RZ, 0xc0, !PT ;  /* 0x0000002002007812 */ /* 0x000fe200078ec0ff */
[----:B------:R-:W-:Y:S01]  /*0610*/  IMAD.SHL.U32 R3, R4, 0x8, RZ ;  /* 0x0000000804037824 */ /* 0x000fe200078e00ff */
[----:B------:R-:W-:Y:S01]  /*0620*/  SEL R229, R229, 0x10, !P0 ;  /* 0x00000010e5e57807 */ /* 0x000fe20004000000 */
[----:B------:R-:W-:Y:S01]  /*0630*/  IMAD.SHL.U32 R2, R7, 0x40, RZ ;  /* 0x0000004007027824 */ /* 0x000fe200078e00ff */
[----:B------:R-:W-:Y:S01]  /*0640*/  LEA R210, R210, UR4, 0x1 ;  /* 0x00000004d2d27c11 */ /* 0x000fe2000f8e08ff */
[----:B------:R-:W-:Y:S01]  /*0650*/  IMAD R246, R4, 0x200, R246 ;  /* 0x0000020004f67824 */ /* 0x000fe200078e02f6 */
[----:B------:R-:W-:Y:S01]  /*0660*/  LOP3.LUT R209, R0, 0x18, R3, 0xf8, !PT ;  /* 0x0000001800d17812 */ /* 0x000fe200078ef803 */
[----:B------:R-:W-:Y:S01]  /*0670*/  IMAD.SHL.U32 R4, R4, 0x20, RZ ;  /* 0x0000002004047824 */ /* 0x000fe200078e00ff */
[----:B------:R-:W-:Y:S01]  /*0680*/  LOP3.LUT R0, R2, 0x1c0, RZ, 0xc0, !PT ;  /* 0x000001c002007812 */ /* 0x000fe200078ec0ff */
[C---:B------:R-:W-:Y:S01]  /*0690*/  IMAD.SHL.U32 R6, R10.reuse, 0x8, RZ ;  /* 0x000000080a067824 */ /* 0x040fe200078e00ff */
[----:B------:R-:W-:Y:S01]  /*06a0*/  LOP3.LUT R2, R5, 0x8, RZ, 0xc0, !PT ;  /* 0x0000000805027812 */ /* 0x000fe200078ec0ff */
[----:B------:R-:W-:Y:S01]  /*06b0*/  IMAD.SHL.U32 R5, R10, 0x10, RZ ;  /* 0x000000100a057824 */ /* 0x000fe200078e00ff */
[----:B------:R-:W-:Y:S01]  /*06c0*/  SHF.R.U32.HI R3, RZ, 0x3, R0 ;  /* 0x00000003ff037819 */ /* 0x000fe20000011600 */
[----:B------:R-:W-:Y:S01]  /*06d0*/  IMAD.SHL.U32 R214, R214, 0x2, RZ ;  /* 0x00000002d6d67824 */ /* 0x000fe200078e00ff */
[----:B------:R-:W-:-:S02]  /*06e0*/  LOP3.LUT R250, R4, 0x6, R250, 0xf8, !PT ;  /* 0x0000000604fa7812 */ /* 0x000fc400078ef8fa */
[----:B------:R-:W-:Y:S02]  /*06f0*/  LOP3.LUT R4, R0, 0x20, R4, 0xf8, !PT ;  /* 0x0000002000047812 */ /* 0x000fe400078ef804 */
[----:B------:R-:W-:Y:S02]  /*0700*/  LOP3.LUT R7, R3, R0, R2, 0x1e, !PT ;  /* 0x0000000003077212 */ /* 0x000fe400078e1e02 */
[----:B------:R-:W-:Y:S02]  /*0710*/  SHF.R.S32.HI R0, RZ, 0x2, R18 ;  /* 0x00000002ff007819 */ /* 0x000fe40000011412 */
[----:B------:R-:W-:Y:S01]  /*0720*/  LOP3.LUT R8, R2, 0x10, R5, 0xf8, !PT ;  /* 0x0000001002087812 */ /* 0x000fe200078ef805 */
[----:B------:R-:W-:Y:S01]  /*0730*/  IMAD.SHL.U32 R5, R17, 0x40, RZ ;  /* 0x0000004011057824 */ /* 0x000fe200078e00ff */
[----:B------:R-:W-:Y:S01]  /*0740*/  LOP3.LUT R4, R4, R3, RZ, 0x3c, !PT ;  /* 0x0000000304047212 */ /* 0x000fe200078e3cff */
[C---:B------:R-:W-:Y:S02]  /*0750*/  IMAD R20, R14.reuse, 0x10, R0 ;  /* 0x000000100e147824 */ /* 0x040fe400078e0200 */
[----:B------:R-:W-:Y:S01]  /*0760*/  IMAD R3, R14, 0x400, R9 ;  /* 0x000004000e037824 */ /* 0x000fe200078e0209 */
[----:B------:R-:W-:Y:S01]  /*0770*/  LOP3.LUT R5, R5, 0x1c0, RZ, 0xc0, !PT ;  /* 0x000001c005057812 */ /* 0x000fe200078ec0ff */
[----:B------:R-:W-:Y:S01]  /*0780*/  VIADD R2, R20, 0xffffffc0 ;  /* 0xffffffc014027836 */ /* 0x000fe20000000000 */
[----:B------:R1:W-:Y:S01]  /*0790*/  STL [R1], R20 ;  /* 0x0000001401007387 */ /* 0x0003e20000100800 */
[----:B------:R-:W-:-:S02]  /*07a0*/  IMAD.SHL.U32 R0, R12, 0x40, RZ ;  /* 0x000000400c007824 */ /* 0x000fc400078e00ff */
[----:B------:R-:W-:Y:S01]  /*07b0*/  IMAD.IADD R230, R4, 0x1, R3 ;  /* 0x0000000104e67824 */ /* 0x000fe200078e0203 */
[----:B------:R-:W-:Y:S01]  /*07c0*/  SHF.R.S32.HI R3, RZ, 0x1f, R2 ;  /* 0x0000001fff037819 */ /* 0x000fe20000011402 */
[----:B------:R-:W-:Y:S01]  /*07d0*/  IMAD.IADD R7, R11, 0x1, R7 ;  /* 0x000000010b077824 */ /* 0x000fe200078e0207 */
[----:B------:R-:W-:Y:S02]  /*07e0*/  LOP3.LUT R4, R5, 0x8, R6, 0xf8, !PT ;  /* 0x0000000805047812 */ /* 0x000fe400078ef806 */
[----:B------:R-:W-:Y:S02]  /*07f0*/  SHF.R.U32.HI R6, RZ, 0x3, R5 ;  /* 0x00000003ff067819 */ /* 0x000fe40000011605 */
[----:B------:R-:W-:Y:S02]  /*0800*/  LOP3.LUT R0, R0, 0xfffffe00, RZ, 0xc0, !PT ;  /* 0xfffffe0000007812 */ /* 0x000fe400078ec0ff */
[----:B------:R-:W-:Y:S02]  /*0810*/  SHF.L.U64.HI R249, R2, 0x2, R3 ;  /* 0x0000000202f97819 */ /* 0x000fe40000010203 */
[----:B------:R-:W-:Y:S01]  /*0820*/  LOP3.LUT R2, R4, R6, RZ, 0x3c, !PT ;  /* 0x0000000604027212 */ /* 0x000fe200078e3cff */
[----:B------:R-:W-:Y:S01]  /*0830*/  IMAD R3, R14, 0x400, R0 ;  /* 0x000004000e037824 */ /* 0x000fe200078e0200 */
[----:B------:R-:W-:-:S02]  /*0840*/  LOP3.LUT R4, R6, R8, R5, 0x1e, !PT ;  /* 0x0000000806047212 */ /* 0x000fc400078e1e05 */
        /* <DEDUP_REMOVED lines=9> */
[----:B------:R-:W-:-:S03]  /*08e0*/  LEA R230, R230, UR4, 0x1 ;  /* 0x00000004e6e67c11 */ /* 0x000fc6000f8e08ff */
[----:B------:R-:W-:Y:S01]  /*08f0*/  IMAD.U32 R2, RZ, RZ, UR6 ;  /* 0x00000006ff027e24 */ /* 0x000fe2000f8e00ff */
[----:B------:R-:W-:Y:S01]  /*0900*/  USHF.R.S32.HI UR6, URZ, 0x1f, UR57 ;  /* 0x0000001f3f067899 */ /* 0x000fe20008011439 */
[----:B------:R-:W-:Y:S01]  /*0910*/  LEA R247, R7, UR5, 0x1 ;  /* 0x0000000507f77c11 */ /* 0x000fe2000f8e08ff */
[----:B------:R-:W-:Y:S01]  /*0920*/  IMAD.IADD R228, R230, 0x1, R251 ;  /* 0x00000001e6e47824 */ /* 0x000fe200078e02fb */
[----:B------:R-:W-:Y:S01]  /*0930*/  SEL R215, R0, 0xffffffc0, !P3 ;  /* 0xffffffc000d77807 */ /* 0x000fe20005800000 */
[----:B------:R-:W-:Y:S01]  /*0940*/  VIADD R216, R214, UR5 ;  /* 0x00000005d6d87c36 */ /* 0x000fe20008000000 */
[----:B------:R-:W-:Y:S01]  /*0950*/  SEL R0, R0, 0xffffffc0, !P2 ;  /* 0xffffffc000007807 */ /* 0x000fe20005000000 */
[----:B------:R-:W-:Y:S01]  /*0960*/  IMAD.U32 R2, RZ, RZ, UR6 ;  /* 0x00000006ff027e24 */ /* 0x000fe2000f8e00ff */
[----:B------:R-:W-:Y:S01]  /*0970*/  LEA R209, R209, UR5, 0x1 ;  /* 0x00000005d1d17c11 */ /* 0x000fe2000f8e08ff */
[----:B------:R-:W-:Y:S01]  /*0980*/  VIADD R2, R247, 0x420 ;  /* 0x00000420f7027836 */ /* 0x000fe20000000000 */
[----:B------:R-:W-:Y:S01]  /*0990*/  ULDC.64 UR6, c[0x0][0x208] ;  /* 0x0000820000067ab9 */ /* 0x000fe20000000a00 */
[----:B------:R-:W-:-:S02]  /*09a0*/  IMAD.IADD R251, R251, 0x1, R247 ;  /* 0x00000001fbfb7824 */ /* 0x000fc400078e02f7 */
[C---:B------:R-:W-:Y:S02]  /*09b0*/  @P1 VIADD R2, R247.reuse, 0x3e0 ;  /* 0x000003e0f7021836 */ /* 0x040fe40000000000 */
[--C-:B------:R-:W-:Y:S02]  /*09c0*/  IMAD.IADD R248, R247, 0x1, R0.reuse ;  /* 0x00000001f7f87824 */ /* 0x100fe400078e0200 */
[----:B------:R-:W-:Y:S01]  /*09d0*/  IMAD.IADD R252, R251, 0x1, R0 ;  /* 0x00000001fbfc7824 */ /* 0x000fe200078e0200 */
[----:B------:R1:W-:Y:S01]  /*09e0*/  STL [R1+0x8], R2 ;  /* 0x0000080201007387 */ /* 0x0003e20000100800 */
[----:B------:R-:W-:Y:S02]  /*09f0*/  IMAD.IADD R0, R0, 0x1, R2 ;  /* 0x0000000100007824 */ /* 0x000fe400078e0202 */
[C---:B------:R-:W-:Y:S02]  /*0a00*/  IMAD.IADD R213, R216.reuse, 0x1, R213 ;  /* 0x00000001d8d57824 */ /* 0x040fe400078e02d5 */
[----:B------:R-:W-:Y:S01]  /*0a10*/  IMAD.IADD R216, R216, 0x1, R215 ;  /* 0x00000001d8d87824 */ /* 0x000fe200078e02d7 */
[----:B------:R1:W-:Y:S01]  /*0a20*/  STL [R1+0x4], R0 ;  /* 0x0000040001007387 */ /* 0x0003e20000100800 */
[----:B------:R-:W-:-:S02]  /*0a30*/  IMAD.IADD R231, R230, 0x1, R229 ;  /* 0x00000001e6e77824 */ /* 0x000fc400078e02e5 */
[----:B------:R-:W-:Y:S02]  /*0a40*/  IMAD.IADD R215, R213, 0x1, R215 ;  /* 0x00000001d5d77824 */ /* 0x000fe400078e02d7 */
[----:B------:R-:W-:-:S07]  /*0a50*/  IMAD.IADD R229, R229, 0x1, R228 ;  /* 0x00000001e5e57824 */ /* 0x000fce00078e02e4 */
.L_x_262:
        /* <DEDUP_REMOVED lines=16> */
[----:B-1----:R-:W-:Y:S01]  /*0b60*/  IMAD.U32 R2, RZ, RZ, UR8 ;  /* 0x00000008ff027e24 */ /* 0x002fe2000f8e00ff */
        /* <DEDUP_REMOVED lines=13> */
[----:B--2-4-:R-:W2:Y:S01]  /*0c40*/  @P1 LDG.E R7, desc[UR6][R4.64] ;  /* 0x0000000604071981 */ /* 0x014ea2000c1e1900 */
        /* <DEDUP_REMOVED lines=19> */
[----:B------:R-:W-:Y:S01]  /*0d80*/  @!UP3 USEL UR10, UR8, URZ, UP0 ;  /* 0x0000003f080ab287 */ /* 0x000fe20008000000 */
[----:B------:R-:W-:Y:S01]  /*0d90*/  ULDC UR9, c[0x0][0x2c8] ;  /* 0x0000b20000097ab9 */ /* 0x000fe20000000800 */
[----:B--2---:R-:W-:-:S02]  /*0da0*/  @P1 R2UR UR18, R7 ;  /* 0x00000000071212ca */ /* 0x004fc400000e0000 */
        /* <DEDUP_REMOVED lines=14> */
.L_x_218:
        /* <DEDUP_REMOVED lines=22> */
[----:B------:R-:W-:Y:S02]  /*0ff0*/  USEL UR35, UR14, URZ, UP2 ;  /* 0x0000003f0e237287 */ /* 0x000fe40009000000 */
[----:B------:R-:W-:Y:S01]  /*1000*/  @!UP1 UIMAD.WIDE.U32 UR38, UR49, UR10, URZ ;  /* 0x0000000a312692a5 */ /* 0x000fe2000f8e003f */
[----:B-1----:R-:W-:Y:S01]  /*1010*/  IABS R5, R6 ;  /* 0x0000000600057213 */ /* 0x002fe20000000000 */
[----:B------:R-:W-:Y:S01]  /*1020*/  UIMAD.WIDE.U32 UR14, UR5, UR42, URZ ;  /* 0x0000002a050e72a5 */ /* 0x000fe2000f8e003f */
[----:B------:R-:W-:Y:S01]  /*1030*/  ISETP.NE.AND P3, PT, R6, RZ, PT ;  /* 0x000000ff0600720c */ /* 0x000fe20003f65270 */
[----:B------:R-:W-:Y:S01]  /*1040*/  ULDC.U8 UR20, c[0x0][0x3d8] ;  /* 0x0000f60000147ab9 */ /* 0x000fe20000000000 */
[----:B------:R-:W1:Y:S01]  /*1050*/  I2F.RP R2, R5 ;  /* 0x0000000500027306 */ /* 0x000e620000209400 */
[----:B------:R-:W-:-:S02]  /*1060*/  USEL UR58, UR24, UR14, !UP1 ;  /* 0x0000000e183a7287 */ /* 0x000fc4000c800000 */
[----:B------:R-:W-:Y:S02]  /*1070*/  UISETP.NE.AND UP3, UPT, UR20, URZ, UPT ;  /* 0x0000003f1400728c */ /* 0x000fe4000bf65270 */
[----:B--2---:R-:W-:Y:S02]  /*1080*/  UIMAD.WIDE.U32 UR32, UR9, UR12, URZ ;  /* 0x0000000c092072a5 */ /* 0x004fe4000f8e003f */
[----:B------:R-:W-:Y:S02]  /*1090*/  UIADD3 UR50, UR25, UR34, URZ ;  /* 0x0000002219327290 */ /* 0x000fe4000fffe03f */
[----:B------:R-:W-:Y:S02]  /*10a0*/  UIMAD UR44, UR9, UR13, UR33 ;  /* 0x0000000d092c72a4 */ /* 0x000fe4000f8e0221 */
[----:B------:R-:W-:Y:S01]  /*10b0*/  @!UP1 UIMAD UR9, UR59, UR10, URZ ;  /* 0x0000000a3b0992a4 */ /* 0x000fe2000f8e023f */
[----:B------:R-:W-:Y:S01]  /*10c0*/  @UP1 ULDC.64 UR12, c[0x0][0x420] ;  /* 0x00010800000c1ab9 */ /* 0x000fe20000000a00 */
[----:B------:R-:W-:Y:S01]  /*10d0*/  USHF.L.U64.HI UR16, UR49, 0x7, UR59 ;  /* 0x0000000731107899 */ /* 0x000fe2000801023b */
        /* <DEDUP_REMOVED lines=8> */
[----:B------:R-:W-:Y:S01]  /*1160*/  UIMAD.WIDE UR10, UR22, UR47, URZ ;  /* 0x0000002f160a72a5 */ /* 0x000fe2000f8e023f */
[----:B-1----:R-:W-:Y:S01]  /*1170*/  VIADD R2, R2, 0xffffffe ;  /* 0x0ffffffe02027836 */ /* 0x002fe20000000000 */
[----:B------:R-:W-:Y:S02]  /*1180*/  UIMAD.WIDE.U32 UR12, UR49, UR60, URZ ;  /* 0x0000003c310c72a5 */ /* 0x000fe4000f8e003f */
[----:B------:R-:W-:Y:S01]  /*1190*/  UIMAD UR9, UR59, UR60, UR9 ;  /* 0x0000003c3b0972a4 */ /* 0x000fe2000f8e0209 */
[----:B------:R-:W1:Y:S01]  /*11a0*/  F2I.FTZ.U32.TRUNC.NTZ R3, R2 ;  /* 0x0000000200037305 */ /* 0x000e62000021f000 */
[----:B------:R-:W-:Y:S02]  /*11b0*/  UIMAD UR14, UR11, UR12, URZ ;  /* 0x0000000c0b0e72a4 */ /* 0x000fe4000f8e023f */
[----:B------:R-:W-:Y:S02]  /*11c0*/  UIADD3 UR9, UR13, UR9, URZ ;  /* 0x000000090d097290 */ /* 0x000fe4000fffe03f */
[----:B------:R-:W-:-:S02]  /*11d0*/  ULOP3.LUT UR19, UR33, 0xffffffc0, URZ, 0xc0, !UPT ;  /* 0xffffffc021137892 */ /* 0x000fc4000f8ec03f */
[----:B------:R-:W-:Y:S02]  /*11e0*/  UIMAD.WIDE.U32 UR24, UR10, UR12, URZ ;  /* 0x0000000c0a1872a5 */ /* 0x000fe4000f8e003f */
[----:B------:R-:W-:Y:S02]  /*11f0*/  UIMAD UR9, UR10, UR9, UR14 ;  /* 0x000000090a0972a4 */ /* 0x000fe4000f8e020e */
[----:B------:R-:W-:Y:S02]  /*1200*/  UIADD3 UR19, UR19, -0x40, URZ ;  /* 0xffffffc013137890 */ /* 0x000fe4000fffe03f */
[----:B------:R-:W-:Y:S01]  /*1210*/  UISETP.NE.AND UP0, UPT, UR30, -0x1, UPT ;  /* 0xffffffff1e00788c */ /* 0x000fe2000bf05270 */
[----:B-1----:R-:W-:Y:S01]  /*1220*/  IMAD.MOV R0, RZ, RZ, -R3 ;  /* 0x000000ffff007224 */ /* 0x002fe200078e0a03 */
[----:B------:R-:W-:Y:S01]  /*1230*/  USEL UR16, UR16, URZ, UP2 ;  /* 0x0000003f10107287 */ /* 0x000fe20009000000 */
[----:B------:R-:W-:Y:S01]  /*1240*/  IMAD.MOV.U32 R2, RZ, RZ, RZ ;  /* 0x000000ffff027224 */ /* 0x000fe200078e00ff */
[----:B------:R-:W-:Y:S01]  /*1250*/  UIADD3 UR48, UR25, UR9, URZ ;  /* 0x0000000919307290 */ /* 0x000fe2000fffe03f */
[----:B------:R-:W-:Y:S01]  /*1260*/  IMAD R0, R0, R5, RZ ;  /* 0x0000000500007224 */ /* 0x000fe200078e02ff */
[----:B------:R-:W-:-:S02]  /*1270*/  UIMAD.WIDE.U32 UR12, UR10, UR5, URZ ;  /* 0x000000050a0c72a5 */ /* 0x000fc4000f8e003f */
[----:B------:R-:W-:Y:S01]  /*1280*/  UIADD3 UR9, UP2, UR19, UR35, URZ ;  /* 0x0000002313097290 */ /* 0x000fe2000ff5e03f */
[----:B------:R-:W-:Y:S01]  /*1290*/  IMAD.HI.U32 R0, R3, R0, R2 ;  /* 0x0000000003007227 */ /* 0x000fe200078e0002 */
[----:B------:R-:W-:Y:S01]  /*12a0*/  MOV R2, R4 ;  /* 0x0000000400027202 */ /* 0x000fe20000000f00 */
[----:B------:R-:W-:Y:S01]  /*12b0*/  USHF.R.S32.HI UR36, URZ, 0x1f, UR19 ;  /* 0x0000001f3f247899 */ /* 0x000fe20008011413 */
[----:B------:R-:W-:Y:S01]  /*12c0*/  ULDC UR46, c[0x0][0x2c4] ;  /* 0x0000b100002e7ab9 */ /* 0x000fe20000000800 */
[----:B------:R-:W-:Y:S02]  /*12d0*/  UIMAD UR14, UR11, UR5, URZ ;  /* 0x000000050b0e72a4 */ /* 0x000fe4000f8e023f */
[----:B------:R-:W-:Y:S01]  /*12e0*/  IMAD.HI.U32 R0, R0, R2, RZ ;  /* 0x0000000200007227 */ /* 0x000fe200078e00ff */
[----:B------:R-:W-:Y:S02]  /*12f0*/  USEL UR56, UR24, UR12, !UP1 ;  /* 0x0000000c18387287 */ /* 0x000fe4000c800000 */
[----:B------:R-:W-:Y:S01]  /*1300*/  UIMAD UR11, UR11, UR9, URZ ;  /* 0x000000090b0b72a4 */ /* 0x000fe2000f8e023f */
[----:B------:R-:W-:Y:S01]  /*1310*/  IMAD.MOV R3, RZ, RZ, -R0 ;  /* 0x000000ffff037224 */ /* 0x000fe200078e0a00 */
[----:B------:R-:W-:-:S02]  /*1320*/  UIMAD.WIDE.U32 UR34, UR10, UR9, URZ ;  /* 0x000000090a2272a5 */ /* 0x000fc4000f8e003f */
[----:B------:R-:W-:Y:S01]  /*1330*/  UIADD3.X UR12, UR36, UR16, URZ, UP2, !UPT ;  /* 0x00000010240c7290 */ /* 0x000fe200097fe43f */
[C---:B------:R-:W-:Y:S01]  /*1340*/  IMAD R2, R5.reuse, R3, R2 ;  /* 0x0000000305027224 */ /* 0x040fe200078e0202 */
[----:B------:R-:W-:Y:S01]  /*1350*/  @UP3 UIMAD UR9, UR49, UR46, URZ ;  /* 0x0000002e310932a4 */ /* 0x000fe2000f8e023f */
[----:B------:R-:W-:Y:S01]  /*1360*/  ULDC.U8 UR21, c[0x0][0x480] ;  /* 0x0001200000157ab9 */ /* 0x000fe20000000000 */
[----:B------:R-:W-:Y:S02]  /*1370*/  UIMAD UR27, UR5, UR43, URZ ;  /* 0x0000002b051b72a4 */ /* 0x000fe4000f8e023f */
[----:B------:R-:W-:Y:S01]  /*1380*/  ISETP.GT.U32.AND P1, PT, R5, R2, PT ;  /* 0x000000020500720c */ /* 0x000fe20003f24070 */
[----:B------:R-:W-:Y:S02]  /*1390*/  @UP0 UIADD3 UR26, UR18, UR30, URZ ;  /* 0x0000001e121a0290 */ /* 0x000fe4000fffe03f */
[----:B------:R-:W-:Y:S02]  /*13a0*/  @UP0 UIADD3 UR31, UR18, UR30, URZ ;  /* 0x0000001e121f0290 */ /* 0x000fe4000fffe03f */
[----:B------:R-:W-:-:S02]  /*13b0*/  UIMAD UR16, UR10, UR12, UR11 ;  /* 0x0000000c0a1072a4 */ /* 0x000fc4000f8e020b */
[----:B------:R-:W-:Y:S02]  /*13c0*/  UIMAD UR51, UR57, UR22, URZ ;  /* 0x00000016393372a4 */ /* 0x000fe4000f8e023f */
[----:B------:R-:W-:Y:S02]  /*13d0*/  UISETP.NE.AND UP5, UPT, UR21, URZ, UPT ;  /* 0x0000003f1500728c */ /* 0x000fe4000bfa5270 */
[----:B------:R-:W-:Y:S02]  /*13e0*/  @UP3 USEL UR10, UR9, UR5, !UP1 ;  /* 0x00000005090a3287 */ /* 0x000fe4000c800000 */
[----:B------:R-:W-:Y:S01]  /*13f0*/  @!P1 IMAD.IADD R2, R2, 0x1, -R5 ;  /* 0x0000000102029824 */ /* 0x000fe200078e0a05 */
[----:B------:R-:W-:Y:S01]  /*1400*/  @!P1 IADD3 R0, R0, 0x1, RZ ;  /* 0x0000000100009810 */ /* 0x000fe20007ffe0ff */
[----:B------:R-:W-:Y:S01]  /*1410*/  @UP0 ULDC.64 UR22, c[0x0][0x248] ;  /* 0x0000920000160ab9 */ /* 0x000fe20000000a00 */
[----:B------:R-:W-:Y:S01]  /*1420*/  PLOP3.LUT P1, PT, PT, PT, UP0, 0x80, 0x0 ;  /* 0x000000000000781c */ /* 0x000fe20003f2f008 */
[----:B------:R-:W-:Y:S01]  /*1430*/  @UP0 ULDC.64 UR20, c[0x0][0x250] ;  /* 0x0000940000140ab9 */ /* 0x000fe20000000a00 */
[----:B------:R-:W-:Y:S01]  /*1440*/  ISETP.GE.U32.AND P0, PT, R2, R5, PT ;  /* 0x000000050200720c */ /* 0x000fe20003f06070 */
[----:B------:R-:W-:Y:S01]  /*1450*/  @UP1 UIADD3 UR50, UR15, UR27, URZ ;  /* 0x0000001b0f321290 */ /* 0x000fe2000fffe03f */
[----:B------:R-:W-:Y:S01]  /*1460*/  LOP3.LUT R2, R6, UR57, RZ, 0x3c, !PT ;  /* 0x0000003906027c12 */ /* 0x000fe2000f8e3cff */
[----:B------:R-:W-:Y:S01]  /*1470*/  @UP1 UIADD3 UR48, UR13, UR14, URZ ;  /* 0x0000000e0d301290 */ /* 0x000fe2000fffe03f */
[----:B------:R-:W-:-:S02]  /*1480*/  @UP3 ULDC UR9, c[0x0][0x2e4] ;  /* 0x0000b90000093ab9 */ /* 0x000fc40000000800 */
[----:B------:R-:W-:Y:S01]  /*1490*/  ISETP.GE.AND P2, PT, R2, RZ, PT ;  /* 0x000000ff0200720c */ /* 0x000fe20003f46270 */
[----:B------:R-:W-:Y:S02]  /*14a0*/  @UP0 UIMAD.WIDE.U32 UR14, UR26, UR22, URZ ;  /* 0x000000161a0e02a5 */ /* 0x000fe4000f8e003f */
[----:B------:R-:W-:Y:S02]  /*14b0*/  @!UP1 UIADD3 UR52, UR39, UR37, URZ ;  /* 0x0000002527349290 */ /* 0x000fe4000fffe03f */
[----:B------:R-:W-:Y:S02]  /*14c0*/  @UP0 UIMAD.WIDE.U32 UR12, UR31, UR20, URZ ;  /* 0x000000141f0c02a5 */ /* 0x000fe4000f8e003f */
[----:B------:R-:W-:Y:S01]  /*14d0*/  @UP3 UIMAD UR37, UR57, UR9, UR10 ;  /* 0x00000009392532a4 */ /* 0x000fe2000f8e020a */
[----:B------:R-:W-:Y:S01]  /*14e0*/  @P0 VIADD R0, R0, 0x1 ;  /* 0x0000000100000836 */ /* 0x000fe20000000000 */
[----:B------:R-:W-:Y:S01]  /*14f0*/  @!UP3 UIMAD UR9, UR49, UR47, UR57 ;  /* 0x0000002f3109b2a4 */ /* 0x000fe2000f8e0239 */
[----:B------:R-:W-:Y:S01]  /*1500*/  PLOP3.LUT P0, PT, PT, PT, UP3, 0x80, 0x0 ;  /* 0x000000000000781c */ /* 0x000fe20003f0f038 */
[----:B------:R-:W-:-:S02]  /*1510*/  @UP0 UIMAD UR26, UR26, UR23, URZ ;  /* 0x000000171a1a02a4 */ /* 0x000fc4000f8e023f */
[----:B------:R-:W-:Y:S01]  /*1520*/  @UP0 UIMAD UR11, UR31, UR21, URZ ;  /* 0x000000151f0b02a4 */ /* 0x000fe2000f8e023f */
[----:B------:R-:W-:Y:S01]  /*1530*/  @!P2 IADD3 R0, -R0, RZ, RZ ;  /* 0x000000ff0000a210 */ /* 0x000fe20007ffe1ff */
[----:B------:R-:W-:Y:S01]  /*1540*/  USEL UR54, UR32, URZ, UP5 ;  /* 0x0000003f20367287 */ /* 0x000fe2000a800000 */
[----:B------:R-:W-:Y:S01]  /*1550*/  @!P3 LOP3.LUT R0, RZ, R6, RZ, 0x33, !PT ;  /* 0x00000006ff00b212 */ /* 0x000fe200078e33ff */
[----:B------:R-:W-:Y:S02]  /*1560*/  USEL UR53, UR44, URZ, UP5 ;  /* 0x0000003f2c357287 */ /* 0x000fe4000a800000 */
[----:B------:R-:W-:Y:S02]  /*1570*/  @!UP3 UIMAD UR37, UR9, UR46, URZ ;  /* 0x0000002e0925b2a4 */ /* 0x000fe4000f8e023f */
[----:B------:R-:W-:Y:S02]  /*1580*/  USHF.R.S32.HI UR45, URZ, 0x1f, UR28 ;  /* 0x0000001f3f2d7899 */ /* 0x000fe4000801141c */
[----:B------:R-:W-:-:S02]  /*1590*/  USHF.R.S32.HI UR55, URZ, 0x1f, UR51 ;  /* 0x0000001f3f377899 */ /* 0x000fc40008011433 */
[----:B------:R-:W-:Y:S02]  /*15a0*/  USHF.R.S32.HI UR33, URZ, 0x6, UR33 ;  /* 0x000000063f217899 */ /* 0x000fe40008011421 */
[----:B------:R-:W-:Y:S02]  /*15b0*/  @UP0 UIADD3 UR47, UR13, UR11, URZ ;  /* 0x0000000b0d2f0290 */ /* 0x000fe4000fffe03f */
        /* <DEDUP_REMOVED lines=17> */
.L_x_220:
        /* <DEDUP_REMOVED lines=13> */
.L_x_221:
        /* <DEDUP_REMOVED lines=11> */
.L_x_222:
[----:B------:R-:W-:Y:S02]  /*1850*/  ULDC UR5, c[0x0][0x270] ;  /* 0x00009c0000057ab9 */ /* 0x000fe40000000800 */
[----:B------:R-:W-:-:S04]  /*1860*/  UIMAD UR5, UR49, UR5, UR57 ;  /* 0x00000005310572a4 */ /* 0x000fc8000f8e0239 */
[----:B------:R-:W-:-:S12]  /*1870*/  UIMAD UR5, UR5, UR60, URZ ;  /* 0x0000003c050572a4 */ /* 0x000fd8000f8e023f */
.L_x_223:
[----:B------:R-:W1:Y:S01]  /*1880*/  S2R R38, SR_TID.X ;  /* 0x0000000000267919 */ /* 0x000e620000002100 */
[----:B------:R-:W2:Y:S01]  /*1890*/  LDC.64 R12, c[0x0][0x420] ;  /* 0x00010800ff0c7b82 */ /* 0x000ea20000000a00 */
[----:B------:R-:W-:Y:S01]  /*18a0*/  ULDC UR9, c[0x0][0x2dc] ;  /* 0x0000b70000097ab9 */ /* 0x000fe20000000800 */
[----:B------:R-:W-:Y:S01]  /*18b0*/  ULDC UR11, c[0x0][0x270] ;  /* 0x00009c00000b7ab9 */ /* 0x000fe20000000800 */
[----:B------:R-:W-:Y:S01]  /*18c0*/  UIADD3 UR31, UR19, UR5, URZ ;  /* 0x00000005131f7290 */ /* 0x000fe2000fffe03f */
[----:B------:R-:W-:Y:S01]  /*18d0*/  BSSY B1, `(.L_x_219) ;  /* 0x00007de000017945 */ /* 0x000fe20003800000 */
[----:B------:R-:W-:Y:S02]  /*18e0*/  UIMAD UR5, UR9, UR11, URZ ;  /* 0x0000000b090572a4 */ /* 0x000fe4000f8e023f */
[----:B------:R-:W-:Y:S01]  /*18f0*/  UIADD3 UR9, -UR8, UR29, UR28 ;  /* 0x0000001d08097290 */ /* 0x000fe2000fffe11c */
[----:B------:R-:W-:Y:S01]  /*1900*/  ULDC UR11, c[0x0][0x398] ;  /* 0x0000e600000b7ab9 */ /* 0x000fe20000000800 */
[----:B------:R-:W-:-:S02]  /*1910*/  ULDC.64 UR26, c[0x0][0x400] ;  /* 0x00010000001a7ab9 */ /* 0x000fc40000000a00 */
[----:B------:R-:W-:Y:S02]  /*1920*/  UIADD3 UR9, UR9, -UR11, URZ ;  /* 0x8000000b09097290 */ /* 0x000fe4000fffe03f */
[----:B------:R-:W-:Y:S01]  /*1930*/  USHF.R.S32.HI UR38, URZ, 0x1f, UR57 ;  /* 0x0000001f3f267899 */ /* 0x000fe20008011439 */
[----:B------:R-:W-:Y:S01]  /*1940*/  ULDC.64 UR24, c[0x0][0x258] ;  /* 0x0000960000187ab9 */ /* 0x000fe20000000a00 */
[----:B------:R-:W-:Y:S02]  /*1950*/  ULDC.64 UR14, c[0x0][0x428] ;  /* 0x00010a00000e7ab9 */ /* 0x000fe40000000a00 */
[----:B------:R-:W-:Y:S01]  /*1960*/  UIMAD UR13, UR38, UR14, URZ ;  /* 0x0000000e260d72a4 */ /* 0x000fe2000f8e023f */
[----:B-1----:R-:W-:-:S04]  /*1970*/  SHF.R.S32.HI R39, RZ, 0x1f, R38 ;  /* 0x0000001fff277819 */ /* 0x002fc80000011426 */
[CC--:B------:R-:W-:Y:S02]  /*1980*/  LEA.HI R3, R39.reuse, R38.reuse, RZ, 0x5 ;  /* 0x0000002627037211 */ /* 0x0c0fe400078f28ff */
[----:B------:R-:W-:Y:S02]  /*1990*/  LEA.HI R4, R39, R38, RZ, 0x3 ;  /* 0x0000002627047211 */ /* 0x000fe400078f18ff */
[----:B------:R-:W-:Y:S02]  /*19a0*/  LOP3.LUT R2, R3, 0xffffffe0, RZ, 0xc0, !PT ;  /* 0xffffffe003027812 */ /* 0x000fe400078ec0ff */
[----:B------:R-:W-:-:S03]  /*19b0*/  SHF.R.S32.HI R3, RZ, 0x5, R3 ;  /* 0x00000005ff037819 */ /* 0x000fc60000011403 */
[----:B------:R-:W-:-:S04]  /*19c0*/  IMAD.IADD R2, R38, 0x1, -R2 ;  /* 0x0000000126027824 */ /* 0x000fc800078e0a02 */
[----:B------:R-:W-:Y:S01]  /*19d0*/  IMAD R10, R3, UR5, R2 ;  /* 0x00000005030a7c24 */ /* 0x000fe2000f8e0202 */
[----:B------:R-:W-:Y:S01]  /*19e0*/  LOP3.LUT R3, R4, 0xfffffff8, RZ, 0xc0, !PT ;  /* 0xfffffff804037812 */ /* 0x000fe200078ec0ff */
[----:B------:R-:W-:Y:S01]  /*19f0*/  USHF.L.U32 UR5, UR5, 0x6, URZ ;  /* 0x0000000605057899 */ /* 0x000fe2000800063f */
[----:B------:R-:W-:-:S03]  /*1a00*/  SHF.R.S32.HI R2, RZ, 0x3, R4 ;  /* 0x00000003ff027819 */ /* 0x000fc60000011404 */
[----:B------:R-:W-:Y:S01]  /*1a10*/  IMAD.IADD R3, R38, 0x1, -R3 ;  /* 0x0000000126037824 */ /* 0x000fe200078e0a03 */
[----:B------:R-:W-:Y:S01]  /*1a20*/  SHF.R.S32.HI R35, RZ, 0x1f, R2 ;  /* 0x0000001fff237819 */ /* 0x000fe20000011402 */
[----:B------:R-:W-:Y:S01]  /*1a30*/  USHF.R.S32.HI UR12, URZ, 0x1f, UR5 ;  /* 0x0000001f3f0c7899 */ /* 0x000fe20008011405 */
[----:B------:R-:W-:Y:S01]  /*1a40*/  IADD3 R8, P0, R2, UR19, RZ ;  /* 0x0000001302087c10 */ /* 0x000fe2000ff1e0ff */
[----:B------:R-:W-:Y:S01]  /*1a50*/  UIADD3 UR5, UP4, UP3, UR34, UR5, UR51 ;  /* 0x0000000522057290 */ /* 0x000fe2000fb9e033 */
[----:B------:R-:W-:Y:S02]  /*1a60*/  IMAD.SHL.U32 R4, R3, 0x8, RZ ;  /* 0x0000000803047824 */ /* 0x000fe400078e00ff */
[----:B------:R-:W-:Y:S01]  /*1a70*/  IADD3.X R7, R35, UR36, RZ, P0, !PT ;  /* 0x0000002423077c10 */ /* 0x000fe200087fe4ff */
[----:B------:R-:W-:Y:S01]  /*1a80*/  UIADD3 UR11, UP2, UP1, UR54, UR5, UR56 ;  /* 0x00000005360b7290 */ /* 0x000fe2000f95e038 */
[----:B--2---:R-:W-:Y:S01]  /*1a90*/  IMAD R3, R12, UR36, RZ ;  /* 0x000000240c037c24 */ /* 0x004fe2000f8e02ff */
[----:B------:R-:W-:Y:S01]  /*1aa0*/  UIADD3.X UR5, UR16, UR12, UR55, UP4, UP3 ;  /* 0x0000000c10057290 */ /* 0x000fe2000a7e6437 */
[--C-:B------:R-:W-:Y:S01]  /*1ab0*/  SHF.R.S32.HI R5, RZ, 0x1f, R4.reuse ;  /* 0x0000001fff057819 */ /* 0x100fe20000011404 */
[----:B------:R-:W-:Y:S01]  /*1ac0*/  IMAD R9, R7, UR42, RZ ;  /* 0x0000002a07097c24 */ /* 0x000fe2000f8e02ff */
[----:B------:R-:W-:Y:S01]  /*1ad0*/  IADD3 R6, P0, R4, UR10, RZ ;  /* 0x0000000a04067c10 */ /* 0x000fe2000ff1e0ff */
[----:B------:R-:W-:Y:S01]  /*1ae0*/  UIADD3.X UR5, UR53, UR5, UR48, UP2, UP1 ;  /* 0x0000000535057290 */ /* 0x000fe200097e2430 */
[----:B------:R-:W-:Y:S01]  /*1af0*/  IMAD R11, R13, UR19, R3 ;  /* 0x000000130d0b7c24 */ /* 0x000fe2000f8e0203 */
[----:B------:R-:W-:Y:S01]  /*1b00*/  USHF.R.S32.HI UR16, URZ, 0x1f, UR9 ;  /* 0x0000001f3f107899 */ /* 0x000fe20008011409 */
[----:B------:R-:W-:Y:S01]  /*1b10*/  IADD3.X R7, R5, UR52, RZ, P0, !PT ;  /* 0x0000003405077c10 */ /* 0x000fe200087fe4ff */
[----:B------:R-:W-:Y:S01]  /*1b20*/  IMAD R14, R8, UR43, R9 ;  /* 0x0000002b080e7c24 */ /* 0x000fe2000f8e0209 */
[----:B------:R-:W-:Y:S01]  /*1b30*/  IADD3 R3, P0, R10, UR11, RZ ;  /* 0x0000000b0a037c10 */ /* 0x000fe2000ff1e0ff */
[----:B------:R-:W-:Y:S01]  /*1b40*/  IMAD.WIDE.U32 R8, R8, UR42, R4 ;  /* 0x0000002a08087c25 */ /* 0x000fe2000f8e0004 */
[----:B------:R-:W-:-:S02]  /*1b50*/  ULEA.HI UR16, UR16, UR9, URZ, 0x6 ;  /* 0x0000000910107291 */ /* 0x000fc4000f8f303f */
[----:B------:R-:W-:Y:S01]  /*1b60*/  LEA.HI.X.SX32 R10, R10, UR5, 0x1, P0 ;  /* 0x000000050a0a7c11 */ /* 0x000fe200080f0eff */
[----:B------:R-:W-:Y:S01]  /*1b70*/  UIMAD UR5, UR38, UR24, URZ ;  /* 0x00000018260572a4 */ /* 0x000fe2000f8e023f */
[C---:B------:R-:W-:Y:S01]  /*1b80*/  LEA R222, P0, R3.reuse, UR26, 0x2 ;  /* 0x0000001a03de7c11 */ /* 0x040fe2000f8010ff */
[----:B------:R-:W-:Y:S01]  /*1b90*/  USHF.R.S32.HI UR16, URZ, 0x6, UR16 ;  /* 0x000000063f107899 */ /* 0x000fe20008011410 */
[----:B------:R-:W-:Y:S01]  /*1ba0*/  IADD3 R8, P2, R8, UR58, RZ ;  /* 0x0000003a08087c10 */ /* 0x000fe2000ff5e0ff */
[----:B------:R-:W-:Y:S01]  /*1bb0*/  IMAD.WIDE.U32 R6, R12, UR19, R6 ;  /* 0x000000130c067c25 */ /* 0x000fe2000f8e0006 */
[----:B------:R-:W-:Y:S01]  /*1bc0*/  LEA.HI.X R223, R3, UR27, R10, 0x2, P0 ;  /* 0x0000001b03df7c11 */ /* 0x000fe200080f140a */
[----:B------:R-:W-:Y:S01]  /*1bd0*/  UISETP.LT.AND UP1, UPT, URZ, UR16, UPT ;  /* 0x000000103f00728c */ /* 0x000fe2000bf21270 */
[----:B------:R-:W-:Y:S01]  /*1be0*/  IADD3.X R9, R9, UR50, R14, P2, !PT ;  /* 0x0000003209097c10 */ /* 0x000fe200097fe40e */
[----:B------:R-:W-:Y:S01]  /*1bf0*/  IMAD.U32 R10, RZ, RZ, UR24 ;  /* 0x00000018ff0a7e24 */ /* 0x000fe2000f8e00ff */
[----:B------:R-:W-:Y:S01]  /*1c00*/  UIMAD UR5, UR57, UR25, UR5 ;  /* 0x00000019390572a4 */ /* 0x000fe2000f8e0205 */
[----:B------:R-:W-:Y:S01]  /*1c10*/  IMAD.IADD R7, R7, 0x1, R11 ;  /* 0x0000000107077824 */ /* 0x000fe200078e020b */
[----:B------:R-:W-:Y:S01]  /*1c20*/  USEL UR16, URZ, UR16, !UP1 ;  /* 0x000000103f107287 */ /* 0x000fe2000c800000 */
[----:B------:R-:W-:Y:S01]  /*1c30*/  IMAD.WIDE.U32 R8, R10, UR57, R8 ;  /* 0x000000390a087c25 */ /* 0x000fe2000f8e0008 */
[----:B------:R-:W-:-:S02]  /*1c40*/  UIMAD UR11, UR57, UR15, UR13 ;  /* 0x0000000f390b72a4 */ /* 0x000fc4000f8e020d */
[----:B------:R-:W-:Y:S01]  /*1c50*/  UISETP.GT.AND UP1, UPT, UR33, UR16, UPT ;  /* 0x000000102100728c */ /* 0x000fe2000bf24270 */
[----:B------:R-:W-:Y:S01]  /*1c60*/  IMAD.U32 R3, RZ, RZ, UR14 ;  /* 0x0000000eff037e24 */ /* 0x000fe2000f8e00ff */
[----:B------:R-:W-:Y:S01]  /*1c70*/  ULDC.64 UR12, c[0x0][0x210] ;  /* 0x00008400000c7ab9 */ /* 0x000fe20000000a00 */
[----:B------:R-:W-:Y:S01]  /*1c80*/  VIADD R9, R9, UR5 ;  /* 0x0000000509097c36 */ /* 0x000fe20008000000 */
[C---:B------:R-:W-:Y:S01]  /*1c90*/  LEA R226, P0, R8.reuse, UR12, 0x1 ;  /* 0x0000000c08e27c11 */ /* 0x040fe2000f8008ff */
[----:B------:R-:W-:Y:S01]  /*1ca0*/  IMAD.WIDE.U32 R6, R3, UR57, R6 ;  /* 0x0000003903067c25 */ /* 0x000fe2000f8e0006 */
[----:B------:R-:W-:Y:S02]  /*1cb0*/  UIADD3 UR10, UR19, UR37, URZ ;  /* 0x00000025130a7290 */ /* 0x000fe4000fffe03f */
[----:B------:R-:W-:Y:S01]  /*1cc0*/  LEA.HI.X R227, R8, UR13, R9, 0x1, P0 ;  /* 0x0000000d08e37c11 */ /* 0x000fe200080f0c09 */
[----:B------:R-:W-:Y:S01]  /*1cd0*/  VIADD R7, R7, UR11 ;  /* 0x0000000b07077c36 */ /* 0x000fe20008000000 */
[----:B------:R-:W-:Y:S01]  /*1ce0*/  PLOP3.LUT P0, PT, PT, PT, UP1, 0x80, 0x0 ;  /* 0x000000000000781c */ /* 0x000fe20003f0f018 */
[-C--:B------:R-:W-:Y:S01]  /*1cf0*/  IMAD R3, R35, R12.reuse, RZ ;  /* 0x0000000c23037224 */ /* 0x080fe200078e02ff */
[----:B------:R-:W-:Y:S01]  /*1d00*/  ULDC.64 UR26, c[0x0][0x2b0] ;  /* 0x0000ac00001a7ab9 */ /* 0x000fe20000000a00 */
[----:B------:R-:W-:Y:S01]  /*1d10*/  ULDC.64 UR14, c[0x0][0x478] ;  /* 0x00011e00000e7ab9 */ /* 0x000fe20000000a00 */
[----:B------:R-:W-:Y:S01]  /*1d20*/  IMAD.WIDE.U32 R6, R2, R12, R6 ;  /* 0x0000000c02067225 */ /* 0x000fe200078e0006 */
[----:B------:R-:W-:-:S02]  /*1d30*/  UIMAD.WIDE UR10, UR10, 0x4, UR26 ;  /* 0x000000040a0a78a5 */ /* 0x000fc4000f8e021a */
[----:B------:R-:W-:Y:S01]  /*1d40*/  UIMAD.WIDE UR14, UR31, 0x4, UR14 ;  /* 0x000000041f0e78a5 */ /* 0x000fe2000f8e020e */
[----:B------:R-:W-:Y:S01]  /*1d50*/  IMAD R3, R2, R13, R3 ;  /* 0x0000000d02037224 */ /* 0x000fe200078e0203 */
[----:B------:R-:W-:Y:S01]  /*1d60*/  ULDC.64 UR24, c[0x0][0x3e0] ;  /* 0x0000f80000187ab9 */ /* 0x000fe20000000a00 */
[----:B------:R-:W-:Y:S01]  /*1d70*/  UIADD3 UR5, UR33, -0x1, URZ ;  /* 0xffffffff21057890 */ /* 0x000fe2000fffe03f */
[----:B------:R-:W-:Y:S01]  /*1d80*/  LEA R224, P2, R6, UR24, 0x1 ;  /* 0x0000001806e07c11 */ /* 0x000fe2000f8408ff */
[----:B------:R-:W-:Y:S01]  /*1d90*/  IMAD.IADD R3, R7, 0x1, R3 ;  /* 0x0000000107037824 */ /* 0x000fe200078e0203 */
[----:B------:R-:W-:Y:S01]  /*1da0*/  UMOV UR12, UR10 ;  /* 0x0000000a000c7c82 */ /* 0x000fe20008000000 */
[----:B------:R-:W-:-:S03]  /*1db0*/  UMOV UR13, UR15 ;  /* 0x0000000f000d7c82 */ /* 0x000fc60008000000 */
        /* <DEDUP_REMOVED lines=21> */
.L_x_225:
        /* <DEDUP_REMOVED lines=19> */
.L_x_226:
        /* <DEDUP_REMOVED lines=26> */
[----:B------:R-:W-:Y:S01]  /*21e0*/  MOV R9, R0 ;  /* 0x0000000000097202 */ /* 0x000fe20000000f00 */
[----:B------:R-:W-:Y:S02]  /*21f0*/  ULDC.64 UR14, c[0x0][0x3f0] ;  /* 0x0000fc00000e7ab9 */ /* 0x000fe40000000a00 */
[C---:B------:R-:W-:Y:S02]  /*2200*/  IMAD R3, R2.reuse, UR11, R3 ;  /* 0x0000000b02037c24 */ /* 0x040fe4000f8e0203 */
[----:B------:R-:W-:-:S05]  /*2210*/  IMAD.WIDE.U32 R8, R2, UR10, R8 ;  /* 0x0000000a02087c25 */ /* 0x000fca000f8e0008 */
[----:B------:R-:W-:Y:S02]  /*2220*/  IADD3 R3, R9, R3, RZ ;  /* 0x0000000309037210 */ /* 0x000fe40007ffe0ff */
[----:B------:R-:W-:-:S04]  /*2230*/  LEA R10, P4, R8, UR14, 0x1 ;  /* 0x0000000e080a7c11 */ /* 0x000fc8000f8808ff */
[----:B------:R-:W-:-:S05]  /*2240*/  LEA.HI.X R11, R8, UR15, R3, 0x1, P4 ;  /* 0x0000000f080b7c11 */ /* 0x000fca000a0f0c03 */
[----:B------:R1:W-:Y:S04]  /*2250*/  STG.E.128 desc[UR6][R10.64], RZ ;  /* 0x000000ff0a007986 */ /* 0x0003e8000c101d06 */
[----:B------:R1:W-:Y:S02]  /*2260*/  STG.E.128 desc[UR6][R10.64+0x80], RZ ;  /* 0x000080ff0a007986 */ /* 0x0003e4000c101d06 */
.L_x_228:
[----:B------:R-:W-:Y:S05]  /*2270*/  BSYNC B0 ;  /* 0x0000000000007941 */ /* 0x000fea0003800000 */
.L_x_227:
[----:B------:R-:W-:Y:S04]  /*2280*/  BSSY B0, `(.L_x_229) ;  /* 0x000000f000007945 */ /* 0x000fe80003800000 */
[----:B------:R-:W-:Y:S05]  /*2290*/  @P2 BRA `(.L_x_230) ;  /* 0x0000000000342947 */ /* 0x000fea0003800000 */
[----:B------:R-:W-:Y:S01]  /*22a0*/  IADD3 R3, P4, R2, 0x20, RZ ;  /* 0x0000002002037810 */ /* 0x000fe20007f9e0ff */
[----:B------:R-:W-:Y:S01]  /*22b0*/  ULDC.64 UR14, c[0x0][0x3f0] ;  /* 0x0000fc00000e7ab9 */ /* 0x000fe20000000a00 */
[----:B------:R-:W-:-:S03]  /*22c0*/  MOV R9, R0 ;  /* 0x0000000000097202 */ /* 0x000fc60000000f00 */
[----:B------:R-:W-:-:S04]  /*22d0*/  IMAD.X R8, RZ, RZ, R35, P4 ;  /* 0x000000ffff087224 */ /* 0x000fc800020e0623 */
[----:B-1----:R-:W-:Y:S02]  /*22e0*/  IMAD R10, R8, UR10, RZ ;  /* 0x0000000a080a7c24 */ /* 0x002fe4000f8e02ff */
[----:B------:R-:W-:-:S04]  /*22f0*/  IMAD.MOV.U32 R8, RZ, RZ, R6 ;  /* 0x000000ffff087224 */ /* 0x000fc800078e0006 */
[----:B------:R-:W-:-:S04]  /*2300*/  IMAD.WIDE.U32 R8, R3, UR10, R8 ;  /* 0x0000000a03087c25 */ /* 0x000fc8000f8e0008 */
[----:B------:R-:W-:Y:S01]  /*2310*/  IMAD R3, R3, UR11, R10 ;  /* 0x0000000b03037c24 */ /* 0x000fe2000f8e020a */
[----:B------:R-:W-:-:S04]  /*2320*/  LEA R10, P4, R8, UR14, 0x1 ;  /* 0x0000000e080a7c11 */ /* 0x000fc8000f8808ff */
[----:B------:R-:W-:-:S04]  /*2330*/  IADD3 R3, R9, R3, RZ ;  /* 0x0000000309037210 */ /* 0x000fc80007ffe0ff */
[----:B------:R-:W-:-:S05]  /*2340*/  LEA.HI.X R11, R8, UR15, R3, 0x1, P4 ;  /* 0x0000000f080b7c11 */ /* 0x000fca000a0f0c03 */
[----:B------:R2:W-:Y:S04]  /*2350*/  STG.E.128 desc[UR6][R10.64], RZ ;  /* 0x000000ff0a007986 */ /* 0x0005e8000c101d06 */
[----:B------:R2:W-:Y:S02]  /*2360*/  STG.E.128 desc[UR6][R10.64+0x80], RZ ;  /* 0x000080ff0a007986 */ /* 0x0005e4000c101d06 */
.L_x_230:
[----:B------:R-:W-:Y:S05]  /*2370*/  BSYNC B0 ;  /* 0x0000000000007941 */ /* 0x000fea0003800000 */
.L_x_229:
[----:B------:R-:W-:Y:S04]  /*2380*/  BSSY B0, `(.L_x_231) ;  /* 0x000000f000007945 */ /* 0x000fe80003800000 */
[----:B------:R-:W-:Y:S05]  /*2390*/  @P1 BRA `(.L_x_232) ;  /* 0x0000000000341947 */ /* 0x000fea0003800000 */
[----:B------:R-:W-:Y:S01]  /*23a0*/  IADD3 R3, P4, R2, 0x40, RZ ;  /* 0x0000004002037810 */ /* 0x000fe20007f9e0ff */
[----:B------:R-:W-:Y:S01]  /*23b0*/  ULDC.64 UR14, c[0x0][0x3f0] ;  /* 0x0000fc00000e7ab9 */ /* 0x000fe20000000a00 */
[----:B------:R-:W-:-:S03]  /*23c0*/  MOV R9, R0 ;  /* 0x0000000000097202 */ /* 0x000fc60000000f00 */
[----:B------:R-:W-:-:S04]  /*23d0*/  IMAD.X R8, RZ, RZ, R35, P4 ;  /* 0x000000ffff087224 */ /* 0x000fc800020e0623 */
[----:B-12---:R-:W-:Y:S02]  /*23e0*/  IMAD R10, R8, UR10, RZ ;  /* 0x0000000a080a7c24 */ /* 0x006fe4000f8e02ff */
        /* <DEDUP_REMOVED lines=8> */
.L_x_232:
[----:B------:R-:W-:Y:S05]  /*2470*/  BSYNC B0 ;  /* 0x0000000000007941 */ /* 0x000fea0003800000 */
.L_x_231:
[----:B------:R-:W-:Y:S04]  /*2480*/  BSSY B0, `(.L_x_233) ;  /* 0x000000f000007945 */ /* 0x000fe80003800000 */
[----:B------:R-:W-:Y:S05]  /*2490*/  @P0 BRA `(.L_x_234) ;  /* 0x0000000000340947 */ /* 0x000fea0003800000 */
[----:B------:R-:W-:Y:S01]  /*24a0*/  IADD3 R3, P4, R2, 0x60, RZ ;  /* 0x0000006002037810 */ /* 0x000fe20007f9e0ff */
[----:B------:R-:W-:Y:S01]  /*24b0*/  IMAD.MOV.U32 R8, RZ, RZ, R6 ;  /* 0x000000ffff087224 */ /* 0x000fe200078e0006 */
[----:B------:R-:W-:Y:S01]  /*24c0*/  MOV R9, R0 ;  /* 0x0000000000097202 */ /* 0x000fe20000000f00 */
[----:B------:R-:W-:Y:S02]  /*24d0*/  ULDC.64 UR8, c[0x0][0x3f0] ;  /* 0x0000fc0000087ab9 */ /* 0x000fe40000000a00 */
[----:B------:R-:W-:Y:S02]  /*24e0*/  IMAD.X R7, RZ, RZ, R35, P4 ;  /* 0x000000ffff077224 */ /* 0x000fe400020e0623 */
        /* <DEDUP_REMOVED lines=8> */
.L_x_234:
[----:B------:R-:W-:Y:S05]  /*2570*/  BSYNC B0 ;  /* 0x0000000000007941 */ /* 0x000fea0003800000 */
.L_x_233:
[----:B------:R-:W-:Y:S01]  /*2580*/  UIMAD UR5, UR45, UR12, URZ ;  /* 0x0000000c2d0572a4 */ /* 0x000fe2000f8e023f */
[----:B------:R-:W-:Y:S01]  /*2590*/  IMAD.U32 R0, RZ, RZ, UR12 ;  /* 0x0000000cff007e24 */ /* 0x000fe2000f8e00ff */
        /* <DEDUP_REMOVED lines=14> */
[----:B----4-:R-:W-:Y:S01]  /*2680*/  MOV R6, R4 ;  /* 0x0000000400067202 */ /* 0x010fe20000000f00 */
        /* <DEDUP_REMOVED lines=10> */
.L_x_236:
[----:B------:R-:W-:Y:S05]  /*2730*/  BSYNC B0 ;  /* 0x0000000000007941 */ /* 0x000fea0003800000 */
.L_x_235:
[----:B------:R-:W-:Y:S04]  /*2740*/  BSSY B0, `(.L_x_237) ;  /* 0x000000f000007945 */ /* 0x000fe80003800000 */
[----:B------:R-:W-:Y:S05]  /*2750*/  @P2 BRA `(.L_x_238) ;  /* 0x0000000000342947 */ /* 0x000fea0003800000 */
[----:B------:R-:W-:Y:S01]  /*2760*/  IADD3 R0, P2, R2, 0x20, RZ ;  /* 0x0000002002007810 */ /* 0x000fe20007f5e0ff */
[----:B------:R-:W-:Y:S01]  /*2770*/  ULDC.64 UR8, c[0x0][0x3f8] ;  /* 0x0000fe0000087ab9 */ /* 0x000fe20000000a00 */
[----:B----4-:R-:W-:-:S03]  /*2780*/  MOV R7, R3 ;  /* 0x0000000300077202 */ /* 0x010fc60000000f00 */
[----:B------:R-:W-:-:S04]  /*2790*/  IMAD.X R6, RZ, RZ, R35, P2 ;  /* 0x000000ffff067224 */ /* 0x000fc800010e0623 */
[----:B------:R-:W-:Y:S02]  /*27a0*/  IMAD R8, R6, UR12, RZ ;  /* 0x0000000c06087c24 */ /* 0x000fe4000f8e02ff */
        /* <DEDUP_REMOVED lines=8> */
.L_x_238:
[----:B------:R-:W-:Y:S05]  /*2830*/  BSYNC B0 ;  /* 0x0000000000007941 */ /* 0x000fea0003800000 */
.L_x_237:
        /* <DEDUP_REMOVED lines=15> */
.L_x_240:
[----:B------:R-:W-:Y:S05]  /*2930*/  BSYNC B0 ;  /* 0x0000000000007941 */ /* 0x000fea0003800000 */
.L_x_239:
[----:B------:R-:W-:Y:S05]  /*2940*/  @P0 BRA `(.L_x_241) ;  /* 0x0000006c00580947 */ /* 0x000fea0003800000 */
[----:B------:R-:W-:Y:S01]  /*2950*/  IADD3 R2, P0, R2, 0x60, RZ ;  /* 0x0000006002027810 */ /* 0x000fe20007f1e0ff */
[----:B------:R-:W-:Y:S01]  /*2960*/  ULDC.64 UR8, c[0x0][0x3f8] ;  /* 0x0000fe0000087ab9 */ /* 0x000fe20000000a00 */
[----:B------:R-:W-:Y:S02]  /*2970*/  MOV R5, R3 ;  /* 0x0000000300057202 */ /* 0x000fe40000000f00 */
[----:B------:R-:W-:Y:S01]  /*2980*/  IADD3.X R0, RZ, R35, RZ, P0, !PT ;  /* 0x00000023ff007210 */ /* 0x000fe200007fe4ff */
        /* <DEDUP_REMOVED lines=9> */
.L_x_224:
[----:B------:R-:W2:Y:S01]  /*2a20*/  LDL R164, [R1] ;  /* 0x0000000001a47983 */ /* 0x000ea20000100800 */
[----:B------:R-:W-:Y:S01]  /*2a30*/  UIMAD UR9, UR5, -0x40, UR29 ;  /* 0xffffffc0050978a4 */ /* 0x000fe2000f8e021d */
[C---:B------:R-:W-:Y:S01]  /*2a40*/  VIADD R3, R2.reuse, 0x20 ;  /* 0x0000002002037836 */ /* 0x040fe20000000000 */
[----:B------:R-:W-:Y:S01]  /*2a50*/  UIMAD UR10, UR17, -0x80, UR8 ;  /* 0xffffff80110a78a4 */ /* 0x000fe2000f8e0208 */
[----:B------:R-:W-:Y:S01]  /*2a60*/  VIADD R6, R2, 0x40 ;  /* 0x0000004002067836 */ /* 0x000fe20000000000 */
[----:B------:R-:W-:Y:S01]  /*2a70*/  UIMAD UR19, UR45, UR22, URZ ;  /* 0x000000162d1372a4 */ /* 0x000fe2000f8e023f */
[----:B------:R-:W-:Y:S01]  /*2a80*/  IMAD.WIDE.U32 R8, R12, 0x40, RZ ;  /* 0x000000400c087825 */ /* 0x000fe200078e00ff */
[----:B------:R-:W-:Y:S01]  /*2a90*/  ISETP.GE.AND P6, PT, R3, UR9, PT ;  /* 0x0000000903007c0c */ /* 0x000fe2000bfc6270 */
[----:B------:R-:W-:Y:S01]  /*2aa0*/  UIMAD UR15, UR45, UR20, URZ ;  /* 0x000000142d0f72a4 */ /* 0x000fe2000f8e023f */
[----:B------:R-:W-:Y:S01]  /*2ab0*/  ISETP.GE.AND P3, PT, R6, UR10, PT ;  /* 0x0000000a06007c0c */ /* 0x000fe2000bf66270 */
[----:B------:R-:W-:Y:S01]  /*2ac0*/  IMAD.U32 R6, RZ, RZ, UR22 ;  /* 0x00000016ff067e24 */ /* 0x000fe2000f8e00ff */
[----:B------:R-:W-:Y:S01]  /*2ad0*/  UIMAD UR19, UR28, UR23, UR19 ;  /* 0x000000171c1372a4 */ /* 0x000fe2000f8e0213 */
[----:B------:R-:W-:Y:S01]  /*2ae0*/  IMAD.SHL.U32 R13, R13, 0x40, RZ ;  /* 0x000000400d0d7824 */ /* 0x000fe200078e00ff */
[----:B------:R-:W-:Y:S01]  /*2af0*/  ISETP.GE.AND P4, PT, R3, UR10, PT ;  /* 0x0000000a03007c0c */ /* 0x000fe2000bf86270 */
[----:B------:R-:W-:Y:S01]  /*2b00*/  IMAD.WIDE.U32 R6, R6, UR28, R4 ;  /* 0x0000001c06067c25 */ /* 0x000fe2000f8e0004 */
[----:B------:R-:W-:Y:S01]  /*2b10*/  UIMAD UR15, UR28, UR21, UR15 ;  /* 0x000000151c0f72a4 */ /* 0x000fe2000f8e020f */
[----:B------:R-:W-:-:S02]  /*2b20*/  ULDC.64 UR24, c[0x0][0x268] ;  /* 0x00009a0000187ab9 */ /* 0x000fc40000000a00 */
[----:B------:R-:W-:Y:S01]  /*2b30*/  IMAD.U32 R10, RZ, RZ, UR19 ;  /* 0x00000013ff0a7e24 */ /* 0x000fe2000f8e00ff */
[----:B------:R-:W-:Y:S01]  /*2b40*/  ULDC.64 UR26, c[0x0][0x260] ;  /* 0x00009800001a7ab9 */ /* 0x000fe20000000a00 */
[----:B------:R-:W-:Y:S01]  /*2b50*/  @!P6 IADD3 R12, P5, R224, R8, RZ ;  /* 0x00000008e00ce210 */ /* 0x000fe20007fbe0ff */
[----:B------:R-:W-:Y:S01]  /*2b60*/  IMAD.U32 R3, RZ, RZ, UR20 ;  /* 0x00000014ff037e24 */ /* 0x000fe2000f8e00ff */
[----:B------:R-:W-:Y:S01]  /*2b70*/  IADD3 R8, P1, R6, UR44, RZ ;  /* 0x0000002c06087c10 */ /* 0x000fe2000ff3e0ff */
[----:B------:R-:W-:Y:S01]  /*2b80*/  VIADD R11, R2, 0x60 ;  /* 0x00000060020b7836 */ /* 0x000fe20000000000 */
[----:B------:R-:W-:Y:S01]  /*2b90*/  @!P6 IADD3.X R13, R225, R9, R13, P5, !PT ;  /* 0x00000009e10de210 */ /* 0x000fe20002ffe40d */
[----:B------:R-:W-:Y:S01]  /*2ba0*/  IMAD.WIDE.U32 R4, R3, UR28, R4 ;  /* 0x0000001c03047c25 */ /* 0x000fe2000f8e0004 */
[----:B------:R-:W-:Y:S01]  /*2bb0*/  IADD3.X R9, R7, UR46, R10, P1, !PT ;  /* 0x0000002e07097c10 */ /* 0x000fe20008ffe40a */
[----:B------:R-:W1:Y:S01]  /*2bc0*/  @!P4 LDC.64 R20, c[0x0][0x218] ;  /* 0x00008600ff14cb82 */ /* 0x000e620000000a00 */
[----:B------:R-:W-:Y:S01]  /*2bd0*/  PLOP3.LUT P1, PT, PT, PT, UP5, 0x80, 0x0 ;  /* 0x000000000000781c */ /* 0x000fe20003f2f058 */
[----:B------:R-:W-:Y:S01]  /*2be0*/  IMAD.U32 R3, RZ, RZ, UR15 ;  /* 0x0000000fff037e24 */ /* 0x000fe2000f8e00ff */
[----:B------:R-:W-:Y:S01]  /*2bf0*/  ULEA.HI UR15, UR5, UR5, URZ, 0x1 ;  /* 0x00000005050f7291 */ /* 0x000fe2000f8f083f */
[----:B------:R-:W-:Y:S01]  /*2c00*/  IADD3 R6, P0, R4, UR32, RZ ;  /* 0x0000002004067c10 */ /* 0x000fe2000ff1e0ff */
[----:B------:R-:W-:Y:S01]  /*2c10*/  IMAD R10, R15, UR24, RZ ;  /* 0x000000180f0a7c24 */ /* 0x000fe2000f8e02ff */
[----:B------:R-:W-:Y:S01]  /*2c20*/  USHF.L.U32 UR19, UR43, 0x6, URZ ;  /* 0x000000062b137899 */ /* 0x000fe2000800063f */
[----:B------:R-:W-:Y:S01]  /*2c30*/  ISETP.GE.AND P2, PT, R11, UR10, PT ;  /* 0x0000000a0b007c0c */ /* 0x000fe2000bf46270 */
[----:B------:R-:W-:Y:S01]  /*2c40*/  ULOP3.LUT UR15, UR15, 0xfffffffe, URZ, 0xc0, !UPT ;  /* 0xfffffffe0f0f7892 */ /* 0x000fe2000f8ec03f */
[----:B------:R-:W-:Y:S01]  /*2c50*/  IADD3.X R7, R5, UR47, R3, P0, !PT ;  /* 0x0000002f05077c10 */ /* 0x000fe200087fe403 */
[----:B------:R-:W-:Y:S01]  /*2c60*/  IMAD.WIDE.U32 R4, R0, UR26, R8 ;  /* 0x0000001a00047c25 */ /* 0x000fe2000f8e0008 */
[C---:B------:R-:W-:Y:S01]  /*2c70*/  ISETP.GE.AND P0, PT, R2.reuse, UR9, PT ;  /* 0x0000000902007c0c */ /* 0x040fe2000bf06270 */
[----:B------:R-:W-:Y:S01]  /*2c80*/  UIADD3 UR15, UR5, -UR15, URZ ;  /* 0x8000000f050f7290 */ /* 0x000fe2000fffe03f */
[----:B------:R-:W3:Y:S08]  /*2c90*/  @!P3 LDC.64 R30, c[0x0][0x218] ;  /* 0x00008600ff1ebb82 */ /* 0x000ef00000000a00 */
[----:B------:R-:W-:Y:S01]  /*2ca0*/  @P1 BAR.SYNC.DEFER_BLOCKING 0x0 ;  /* 0x0000000000001b1d */ /* 0x000fe20000010000 */
[----:B------:R-:W-:Y:S01]  /*2cb0*/  IMAD R3, R15, UR26, RZ ;  /* 0x0000001a0f037c24 */ /* 0x000fe2000f8e02ff */
[----:B------:R-:W-:Y:S01]  /*2cc0*/  @!P4 IADD3 R8, P1, R2, 0x20, RZ ;  /* 0x000000200208c810 */ /* 0x000fe20007f3e0ff */
[----:B------:R-:W-:Y:S01]  /*2cd0*/  UISETP.NE.AND UP0, UPT, UR15, 0x1, UPT ;  /* 0x000000010f00788c */ /* 0x000fe2000bf05270 */
[----:B------:R-:W-:-:S02]  /*2ce0*/  IMAD R16, R0, UR25, R10 ;  /* 0x0000001900107c24 */ /* 0x000fc4000f8e020a */
[C---:B------:R-:W-:Y:S01]  /*2cf0*/  IMAD.WIDE.U32 R6, R0.reuse, UR24, R6 ;  /* 0x0000001800067c25 */ /* 0x040fe2000f8e0006 */
[----:B------:R-:W-:Y:S01]  /*2d00*/  UIMAD.WIDE.U32 UR24, UR42, 0x40, URZ ;  /* 0x000000402a1878a5 */ /* 0x000fe2000f8e003f */
[----:B------:R-:W4:Y:S02]  /*2d10*/  @!P2 LDC.64 R32, c[0x0][0x218] ;  /* 0x00008600ff20ab82 */ /* 0x000f240000000a00 */
[----:B------:R-:W-:Y:S01]  /*2d20*/  IMAD R15, R0, UR27, R3 ;  /* 0x0000001b000f7c24 */ /* 0x000fe2000f8e0203 */
[C---:B------:R-:W-:Y:S01]  /*2d30*/  LEA R0, R246.reuse, UR4, 0x1 ;  /* 0x00000004f6007c11 */ /* 0x040fe2000f8e08ff */
[----:B------:R-:W-:Y:S01]  /*2d40*/  VIADD R3, R246, 0x2000 ;  /* 0x00002000f6037836 */ /* 0x000fe20000000000 */
[----:B------:R-:W-:Y:S01]  /*2d50*/  @!P6 IADD3 R10, P5, R226, UR24, RZ ;  /* 0x00000018e20aec10 */ /* 0x000fe2000ffbe0ff */
[----:B------:R-:W-:Y:S01]  /*2d60*/  @!P4 IMAD.X R9, RZ, RZ, R35, P1 ;  /* 0x000000ffff09c224 */ /* 0x000fe200008e0623 */
[----:B------:R-:W-:Y:S01]  /*2d70*/  PLOP3.LUT P1, PT, PT, PT, UP0, 0x80, 0x0 ;  /* 0x000000000000781c */ /* 0x000fe20003f2f008 */
[----:B------:R-:W-:-:S02]  /*2d80*/  IMAD.U32 R11, RZ, RZ, UR19 ;  /* 0x00000013ff0b7e24 */ /* 0x000fc4000f8e00ff */
[----:B------:R-:W-:Y:S01]  /*2d90*/  @!P4 IMAD R9, R9, UR22, RZ ;  /* 0x000000160909cc24 */ /* 0x000fe2000f8e02ff */
[----:B------:R-:W-:Y:S01]  /*2da0*/  SEL R14, R3, R246, !P1 ;  /* 0x000000f6030e7207 */ /* 0x000fe20004800000 */
[----:B------:R-:W-:Y:S01]  /*2db0*/  IMAD.IADD R5, R5, 0x1, R15 ;  /* 0x0000000105057824 */ /* 0x000fe200078e020f */
[----:B------:R-:W-:Y:S01]  /*2dc0*/  @!P6 IADD3.X R11, R227, UR25, R11, P5, !PT ;  /* 0x00000019e30bec10 */ /* 0x000fe2000affe40b */
[----:B------:R-:W-:Y:S01]  /*2dd0*/  @!P4 IMAD R3, R8, UR23, R9 ;  /* 0x000000170803cc24 */ /* 0x000fe2000f8e0209 */
[----:B------:R-:W-:Y:S01]  /*2de0*/  LEA R221, R14, UR4, 0x1 ;  /* 0x000000040edd7c11 */ /* 0x000fe2000f8e08ff */
[----:B------:R-:W-:Y:S01]  /*2df0*/  @P0 STS.128 [R0+0x8000], RZ ;  /* 0x008000ff00000388 */ /* 0x000fe20000000c00 */
[----:B------:R-:W-:Y:S01]  /*2e00*/  ISETP.GE.AND P5, PT, R2, UR10, PT ;  /* 0x0000000a02007c0c */ /* 0x000fe2000bfa6270 */
[----:B------:R-:W-:Y:S02]  /*2e10*/  @!P4 IMAD.WIDE.U32 R8, R8, UR22, R4 ;  /* 0x000000160808cc25 */ /* 0x000fe4000f8e0004 */
[----:B------:R-:W-:Y:S02]  /*2e20*/  @P0 STS.128 [R0+0xa000], RZ ;  /* 0x00a000ff00000388 */ /* 0x000fe40000000c00 */
[----:B------:R-:W-:-:S02]  /*2e30*/  @!P4 IMAD.IADD R3, R9, 0x1, R3 ;  /* 0x000000010903c824 */ /* 0x000fc400078e0203 */
[----:B------:R-:W-:Y:S01]  /*2e40*/  @!PT LDS RZ, [RZ] ;  /* 0x00000000fffff984 */ /* 0x000fe20000000800 */
[----:B------:R-:W-:Y:S01]  /*2e50*/  @!PT LDS RZ, [RZ] ;  /* 0x00000000fffff984 */ /* 0x000fe20000000800 */
[----:B------:R-:W-:Y:S01]  /*2e60*/  @!PT LDS RZ, [RZ] ;  /* 0x00000000fffff984 */ /* 0x000fe20000000800 */
[----:B------:R-:W-:Y:S01]  /*2e70*/  @!P0 LDGSTS.E.BYPASS.LTC128B.128 [R0+0x8000], desc[UR6][R224.64] ;  /* 0x08000000e0008fae */ /* 0x000fe2000b901d46 */
[----:B------:R-:W-:Y:S02]  /*2e80*/  IMAD.IADD R7, R7, 0x1, R16 ;  /* 0x0000000107077824 */ /* 0x000fe400078e0210 */
[--C-:B------:R-:W-:Y:S01]  /*2e90*/  @!P4 IMAD.MOV.U32 R14, RZ, RZ, R6.reuse ;  /* 0x000000ffff0ec224 */ /* 0x100fe200078e0006 */
[----:B------:R-:W-:Y:S01]  /*2ea0*/  @!P0 LDGSTS.E.BYPASS.LTC128B.128 [R0+0xa000], desc[UR6][R224.64+0x80] ;  /* 0x0a000080e0008fae */ /* 0x000fe2000b901d46 */
[----:B------:R-:W-:Y:S01]  /*2eb0*/  @!P4 IMAD.MOV.U32 R15, RZ, RZ, R7 ;  /* 0x000000ffff0fc224 */ /* 0x000fe200078e0007 */
[----:B------:R-:W3:Y:S01]  /*2ec0*/  @!P5 LDC.64 R26, c[0x0][0x218] ;  /* 0x00008600ff1adb82 */ /* 0x000ee20000000a00 */
[----:B------:R-:W-:Y:S01]  /*2ed0*/  @!P5 IMAD.MOV.U32 R9, RZ, RZ, R5 ;  /* 0x000000ffff09d224 */ /* 0x000fe200078e0005 */
[----:B------:R-:W-:Y:S01]  /*2ee0*/  @P6 STS.128 [R0+0x9000], RZ ;  /* 0x009000ff00006388 */ /* 0x000fe20000000c00 */
[--C-:B------:R-:W-:Y:S02]  /*2ef0*/  @!P3 IMAD.MOV.U32 R22, RZ, RZ, R6.reuse ;  /* 0x000000ffff16b224 */ /* 0x100fe400078e0006 */
[----:B------:R-:W-:Y:S01]  /*2f00*/  @!P3 IMAD.MOV.U32 R23, RZ, RZ, R7 ;  /* 0x000000ffff17b224 */ /* 0x000fe200078e0007 */
[----:B------:R-:W-:Y:S01]  /*2f10*/  @P6 STS.128 [R0+0xb000], RZ ;  /* 0x00b000ff00006388 */ /* 0x000fe20000000c00 */
[----:B------:R-:W-:-:S02]  /*2f20*/  @!P2 IMAD.MOV.U32 R36, RZ, RZ, R6 ;  /* 0x000000ffff24a224 */ /* 0x000fc400078e0006 */
[--C-:B------:R-:W-:Y:S01]  /*2f30*/  @!P2 IMAD.MOV.U32 R37, RZ, RZ, R7.reuse ;  /* 0x000000ffff25a224 */ /* 0x100fe200078e0007 */
[----:B------:R-:W-:Y:S01]  /*2f40*/  @!PT LDS RZ, [RZ] ;  /* 0x00000000fffff984 */ /* 0x000fe20000000800 */
[----:B------:R-:W-:Y:S01]  /*2f50*/  @!PT LDS RZ, [RZ] ;  /* 0x00000000fffff984 */ /* 0x000fe20000000800 */
[----:B------:R-:W-:Y:S01]  /*2f60*/  @!PT LDS RZ, [RZ] ;  /* 0x00000000fffff984 */ /* 0x000fe20000000800 */
[----:B------:R-:W-:Y:S01]  /*2f70*/  @!P6 LDGSTS.E.BYPASS.LTC128B.128 [R0+0x9000], desc[UR6][R12.64] ;  /* 0x090000000c00efae */ /* 0x000fe2000b901d46 */
[----:B------:R-:W-:-:S03]  /*2f80*/  @!P5 IMAD.WIDE.U32 R6, R2, UR20, R6 ;  /* 0x000000140206dc25 */ /* 0x000fc6000f8e0006 */
[----:B------:R4:W-:Y:S01]  /*2f90*/  @!P6 LDGSTS.E.BYPASS.LTC128B.128 [R0+0xb000], desc[UR6][R12.64+0x80] ;  /* 0x0b0000800c00efae */ /* 0x0009e2000b901d46 */
[----:B------:R-:W-:Y:S02]  /*2fa0*/  IMAD.MOV.U32 R240, RZ, RZ, 0x7f800000 ;  /* 0x7f800000fff07424 */ /* 0x000fe400078e00ff */
[----:B------:R-:W-:Y:S01]  /*2fb0*/  IMAD.MOV.U32 R241, RZ, RZ, 0x7f800000 ;  /* 0x7f800000fff17424 */ /* 0x000fe200078e00ff */
[----:B------:R-:W-:Y:S01]  /*2fc0*/  @P0 STS [R221], RZ ;  /* 0x000000ffdd000388 */ /* 0x000fe20000000800 */
[----:B------:R-:W-:Y:S02]  /*2fd0*/  IMAD.MOV.U32 R238, RZ, RZ, 0x7f800000 ;  /* 0x7f800000ffee7424 */ /* 0x000fe400078e00ff */
[----:B------:R-:W-:Y:S01]  /*2fe0*/  IMAD.MOV.U32 R239, RZ, RZ, 0x7f800000 ;  /* 0x7f800000ffef7424 */ /* 0x000fe200078e00ff */
        /* <DEDUP_REMOVED lines=12> */
[----:B-1----:R-:W-:-:S03]  /*30b0*/  @!P4 LEA R20, P0, R8, R20, 0x1 ;  /* 0x000000140814c211 */ /* 0x002fc600078008ff */
[----:B------:R-:W-:Y:S01]  /*30c0*/  @P6 STS [R221+0x1000], RZ ;  /* 0x001000ffdd006388 */ /* 0x000fe20000000800 */
[----:B------:R-:W-:Y:S01]  /*30d0*/  @!P4 LEA.HI.X R21, R8, R21, R3, 0x1, P0 ;  /* 0x000000150815c211 */ /* 0x000fe200000f0c03 */
[----:B------:R-:W-:Y:S01]  /*30e0*/  @!P5 IMAD.MOV.U32 R8, RZ, RZ, R4 ;  /* 0x000000ffff08d224 */ /* 0x000fe200078e0004 */
[C---:B------:R-:W-:Y:S01]  /*30f0*/  @!P3 IADD3 R3, P0, R2.reuse, 0x40, RZ ;  /* 0x000000400203b810 */ /* 0x040fe20007f1e0ff */
[----:B------:R-:W-:Y:S02]  /*3100*/  @P6 STS [R221+0x1004], RZ ;  /* 0x001004ffdd006388 */ /* 0x000fe40000000800 */
[----:B------:R-:W-:Y:S02]  /*3110*/  @!P5 IMAD.WIDE.U32 R8, R2, UR22, R8 ;  /* 0x000000160208dc25 */ /* 0x000fe4000f8e0008 */
[----:B------:R-:W-:Y:S02]  /*3120*/  @P6 STS [R221+0x1008], RZ ;  /* 0x001008ffdd006388 */ /* 0x000fe40000000800 */
[----:B----4-:R-:W-:-:S02]  /*3130*/  @!P3 IMAD.X R13, RZ, RZ, R35, P0 ;  /* 0x000000ffff0db224 */ /* 0x010fc400000e0623 */
[----:B------:R-:W-:Y:S02]  /*3140*/  @P6 STS [R221+0x100c], RZ ;  /* 0x00100cffdd006388 */ /* 0x000fe40000000800 */
[----:B------:R-:W-:Y:S02]  /*3150*/  @!P3 IMAD R13, R13, UR22, RZ ;  /* 0x000000160d0dbc24 */ /* 0x000fe4000f8e02ff */
[----:B------:R-:W-:Y:S02]  /*3160*/  @P6 STS [R221+0x3000], RZ ;  /* 0x003000ffdd006388 */ /* 0x000fe40000000800 */
[----:B------:R-:W-:Y:S02]  /*3170*/  @!P3 IMAD R29, R3, UR23, R13 ;  /* 0x00000017031dbc24 */ /* 0x000fe4000f8e020d */
[----:B------:R-:W-:Y:S04]  /*3180*/  @P6 STS [R221+0x3004], RZ ;  /* 0x003004ffdd006388 */ /* 0x000fe80000000800 */
[----:B------:R-:W-:Y:S04]  /*3190*/  @P6 STS [R221+0x3008], RZ ;  /* 0x003008ffdd006388 */ /* 0x000fe80000000800 */
[----:B------:R-:W-:Y:S04]  /*31a0*/  @P6 STS [R221+0x300c], RZ ;  /* 0x00300cffdd006388 */ /* 0x000fe80000000800 */
[----:B------:R-:W-:Y:S01]  /*31b0*/  @!PT LDS RZ, [RZ] ;  /* 0x00000000fffff984 */ /* 0x000fe20000000800 */
[----:B------:R-:W-:Y:S01]  /*31c0*/  @!PT LDS RZ, [RZ] ;  /* 0x00000000fffff984 */ /* 0x000fe20000000800 */
[----:B------:R-:W-:Y:S01]  /*31d0*/  @!PT LDS RZ, [RZ] ;  /* 0x00000000fffff984 */ /* 0x000fe20000000800 */
[----:B------:R-:W-:Y:S04]  /*31e0*/  @!P6 LDGSTS.E.BYPASS.LTC128B.128 [R221+0x1000], desc[UR6][R10.64] ;  /* 0x010000000addefae */ /* 0x000fe8000b901d46 */
[----:B------:R1:W-:Y:S04]  /*31f0*/  @!P6 LDGSTS.E.BYPASS.LTC128B.128 [R221+0x3000], desc[UR6][R10.64+0x80] ;  /* 0x030000800addefae */ /* 0x0003e8000b901d46 */
[----:B------:R-:W-:Y:S04]  /*3200*/  @P5 STS.128 [R0+0xc000], RZ ;  /* 0x00c000ff00005388 */ /* 0x000fe80000000c00 */
[----:B------:R-:W-:Y:S01]  /*3210*/  @P5 STS.128 [R0+0x10000], RZ ;  /* 0x010000ff00005388 */ /* 0x000fe20000000c00 */
[----:B-1----:R-:W-:-:S02]  /*3220*/  @!P2 IMAD.MOV.U32 R10, RZ, RZ, R4 ;  /* 0x000000ffff0aa224 */ /* 0x002fc400078e0004 */
[--C-:B------:R-:W-:Y:S02]  /*3230*/  @!P2 IMAD.MOV.U32 R11, RZ, RZ, R5.reuse ;  /* 0x000000ffff0ba224 */ /* 0x100fe400078e0005 */
[----:B------:R-:W-:-:S04]  /*3240*/  @!P3 IMAD.WIDE.U32 R4, R3, UR22, R4 ;  /* 0x000000160304bc25 */ /* 0x000fc8000f8e0004 */
[----:B------:R-:W-:Y:S02]  /*3250*/  @!P5 IMAD R3, R35, UR22, RZ ;  /* 0x000000162303dc24 */ /* 0x000fe4000f8e02ff */
[----:B------:R-:W-:Y:S02]  /*3260*/  @!P3 IMAD.IADD R5, R5, 0x1, R29 ;  /* 0x000000010505b824 */ /* 0x000fe400078e021d */
[----:B--2---:R-:W-:-:S05]  /*3270*/  VIADD R12, R164, 0x8 ;  /* 0x00000008a40c7836 */ /* 0x004fca0000000000 */
[----:B------:R-:W-:Y:S02]  /*3280*/  ISETP.GE.AND P6, PT, R12, UR9, PT ;  /* 0x000000090c007c0c */ /* 0x000fe4000bfc6270 */
[----:B------:R-:W-:-:S05]  /*3290*/  @!P2 IADD3 R12, P0, R2, 0x60, RZ ;  /* 0x00000060020ca810 */ /* 0x000fca0007f1e0ff */
[----:B------:R-:W-:Y:S01]  /*32a0*/  @!P2 IMAD.X R17, RZ, RZ, R35, P0 ;  /* 0x000000ffff11a224 */ /* 0x000fe200000e0623 */
[----:B------:R-:W-:-:S03]  /*32b0*/  @!P4 IADD3 R18, P0, R2, 0x20, RZ ;  /* 0x000000200212c810 */ /* 0x000fc60007f1e0ff */
[----:B------:R-:W-:Y:S02]  /*32c0*/  @!P2 IMAD R13, R17, UR22, RZ ;  /* 0x00000016110dac24 */ /* 0x000fe4000f8e02ff */
[----:B------:R-:W-:Y:S01]  /*32d0*/  @!P4 IMAD.X R24, RZ, RZ, R35, P0 ;  /* 0x000000ffff18c224 */ /* 0x000fe200000e0623 */
[C---:B------:R-:W-:Y:S01]  /*32e0*/  @!P3 IADD3 R16, P0, R2.reuse, 0x40, RZ ;  /* 0x000000400210b810 */ /* 0x040fe20007f1e0ff */
[----:B------:R-:W-:Y:S02]  /*32f0*/  @!P5 IMAD R17, R2, UR23, R3 ;  /* 0x000000170211dc24 */ /* 0x000fe4000f8e0203 */
[C---:B------:R-:W-:Y:S02]  /*3300*/  @!P2 IMAD R28, R12.reuse, UR23, R13 ;  /* 0x000000170c1cac24 */ /* 0x040fe4000f8e020d */
[----:B------:R-:W-:-:S04]  /*3310*/  @!P2 IMAD.WIDE.U32 R12, R12, UR22, R10 ;  /* 0x000000160c0cac25 */ /* 0x000fc8000f8e000a */
[----:B------:R-:W-:Y:S01]  /*3320*/  @!P3 IMAD.X R19, RZ, RZ, R35, P0 ;  /* 0x000000ffff13b224 */ /* 0x000fe200000e0623 */
[----:B---3--:R-:W-:Y:S01]  /*3330*/  @!P5 LEA R10, P0, R8, R26, 0x1 ;  /* 0x0000001a080ad211 */ /* 0x008fe200078008ff */
[----:B------:R-:W-:Y:S02]  /*3340*/  @!P4 IMAD R3, R24, UR20, RZ ;  /* 0x000000141803cc24 */ /* 0x000fe4000f8e02ff */
[----:B------:R-:W-:Y:S01]  /*3350*/  @!P5 IMAD.IADD R11, R9, 0x1, R17 ;  /* 0x00000001090bd824 */ /* 0x000fe200078e0211 */
[----:B------:R-:W1:Y:S01]  /*3360*/  @!P5 LDC.64 R24, c[0x0][0x220] ;  /* 0x00008800ff18db82 */ /* 0x000e620000000a00 */
[----:B------:R-:W-:Y:S02]  /*3370*/  @!P3 IMAD R9, R19, UR20, RZ ;  /* 0x000000141309bc24 */ /* 0x000fe4000f8e02ff */
[----:B------:R-:W-:Y:S01]  /*3380*/  @!P4 IMAD R34, R18, UR21, R3 ;  /* 0x000000151222cc24 */ /* 0x000fe2000f8e0203 */
[----:B------:R-:W-:Y:S01]  /*3390*/  @!P5 LEA.HI.X R11, R8, R27, R11, 0x1, P0 ;  /* 0x0000001b080bd211 */ /* 0x000fe200000f0c0b */
[----:B------:R-:W-:Y:S01]  /*33a0*/  @!P4 IMAD.WIDE.U32 R18, R18, UR20, R14 ;  /* 0x000000141212cc25 */ /* 0x000fe2000f8e000e */
[----:B------:R-:W-:-:S03]  /*33b0*/  @!P3 LEA R14, P0, R4, R30, 0x1 ;  /* 0x0000001e040eb211 */ /* 0x000fc600078008ff */
[----:B------:R-:W-:Y:S01]  /*33c0*/  @!P5 IMAD R3, R35, UR20, RZ ;  /* 0x000000142303dc24 */ /* 0x000fe2000f8e02ff */
[----:B------:R-:W-:Y:S01]  /*33d0*/  @!P3 LEA.HI.X R15, R4, R31, R5, 0x1, P0 ;  /* 0x0000001f040fb211 */ /* 0x000fe200000f0c05 */
[----:B------:R-:W-:Y:S01]  /*33e0*/  @!PT LDS RZ, [RZ] ;  /* 0x00000000fffff984 */ /* 0x000fe20000000800 */
[----:B------:R-:W-:Y:S01]  /*33f0*/  @!PT LDS RZ, [RZ] ;  /* 0x00000000fffff984 */ /* 0x000fe20000000800 */
[----:B------:R-:W-:Y:S01]  /*3400*/  @!PT LDS RZ, [RZ] ;  /* 0x00000000fffff984 */ /* 0x000fe20000000800 */
[----:B------:R-:W-:Y:S01]  /*3410*/  @!P5 LDGSTS.E.BYPASS.LTC128B.128 [R0+0xc000], desc[UR6][R10.64] ;  /* 0x0c0000000a00dfae */ /* 0x000fe2000b901d46 */
[----:B------:R-:W-:Y:S01]  /*3420*/  @!P2 LEA R8, P0, R12, R32, 0x1 ;  /* 0x000000200c08a211 */ /* 0x000fe200078008ff */
[----:B------:R-:W-:Y:S02]  /*3430*/  @!P5 IMAD R4, R2, UR21, R3 ;  /* 0x000000150204dc24 */ /* 0x000fe4000f8e0203 */
[----:B------:R-:W-:Y:S01]  /*3440*/  @!P2 IMAD.IADD R3, R13, 0x1, R28 ;  /* 0x000000010d03a824 */ /* 0x000fe200078e021c */
[----:B------:R2:W-:Y:S01]  /*3450*/  @!P5 LDGSTS.E.BYPASS.LTC128B.128 [R0+0x10000], desc[UR6][R10.64+0x80] ;  /* 0x100000800a00dfae */ /* 0x0005e2000b901d46 */
[C---:B------:R-:W-:Y:S02]  /*3460*/  @!P3 IMAD R26, R16.reuse, UR21, R9 ;  /* 0x00000015101abc24 */ /* 0x040fe4000f8e0209 */
[----:B------:R-:W-:Y:S01]  /*3470*/  @!P3 IMAD.WIDE.U32 R16, R16, UR20, R22 ;  /* 0x000000141010bc25 */ /* 0x000fe2000f8e0016 */
[----:B------:R-:W-:Y:S01]  /*3480*/  @P4 STS.128 [R0+0xd000], RZ ;  /* 0x00d000ff00004388 */ /* 0x000fe20000000c00 */
[----:B------:R-:W-:-:S02]  /*3490*/  @!P2 LEA.HI.X R9, R12, R33, R3, 0x1, P0 ;  /* 0x000000210c09a211 */ /* 0x000fc400000f0c03 */
[----:B------:R-:W3:Y:S01]  /*34a0*/  @!P4 LDC.64 R12, c[0x0][0x220] ;  /* 0x00008800ff0ccb82 */ /* 0x000ee20000000a00 */
[----:B------:R-:W-:Y:S01]  /*34b0*/  @P4 STS.128 [R0+0x11000], RZ ;  /* 0x011000ff00004388 */ /* 0x000fe20000000c00 */
[----:B------:R-:W-:Y:S01]  /*34c0*/  @!P5 IMAD.IADD R3, R7, 0x1, R4 ;  /* 0x000000010703d824 */ /* 0x000fe200078e0204 */
[C---:B-1----:R-:W-:Y:S02]  /*34d0*/  @!P5 LEA R4, P0, R6.reuse, R24, 0x1 ;  /* 0x000000180604d211 */ /* 0x042fe400078008ff */
[----:B------:R-:W-:Y:S01]  /*34e0*/  @!PT LDS RZ, [RZ] ;  /* 0x00000000fffff984 */ /* 0x000fe20000000800 */
[----:B------:R-:W-:Y:S01]  /*34f0*/  @!PT LDS RZ, [RZ] ;  /* 0x00000000fffff984 */ /* 0x000fe20000000800 */
[----:B------:R-:W-:Y:S01]  /*3500*/  @!PT LDS RZ, [RZ] ;  /* 0x00000000fffff984 */ /* 0x000fe20000000800 */
[----:B------:R-:W-:Y:S02]  /*3510*/  @!P4 LDGSTS.E.BYPASS.LTC128B.128 [R0+0xd000], desc[UR6][R20.64] ;  /* 0x0d0000001400cfae */ /* 0x000fe4000b901d46 */
[----:B------:R-:W-:Y:S02]  /*3520*/  @!P5 LEA.HI.X R5, R6, R25, R3, 0x1, P0 ;  /* 0x000000190605d211 */ /* 0x000fe400000f0c03 */
[----:B------:R1:W-:Y:S01]  /*3530*/  @!P4 LDGSTS.E.BYPASS.LTC128B.128 [R0+0x11000], desc[UR6][R20.64+0x80] ;  /* 0x110000801400cfae */ /* 0x0003e2000b901d46 */
[----:B------:R-:W-:-:S03]  /*3540*/  @!P2 IADD3 R2, P0, R2, 0x60, RZ ;  /* 0x000000600202a810 */ /* 0x000fc60007f1e0ff */
[----:B------:R-:W-:Y:S02]  /*3550*/  @P3 STS.128 [R0+0xe000], RZ ;  /* 0x00e000ff00003388 */ /* 0x000fe40000000c00 */
[----:B------:R-:W-:Y:S02]  /*3560*/  @!P2 IMAD.X R3, RZ, RZ, R35, P0 ;  /* 0x000000ffff03a224 */ /* 0x000fe400000e0623 */
[----:B------:R-:W-:Y:S02]  /*3570*/  @P3 STS.128 [R0+0x12000], RZ ;  /* 0x012000ff00003388 */ /* 0x000fe40000000c00 */
[----:B------:R-:W-:Y:S02]  /*3580*/  @!P2 IMAD R3, R3, UR20, RZ ;  /* 0x000000140303ac24 */ /* 0x000fe4000f8e02ff */
[----:B------:R-:W-:Y:S01]  /*3590*/  @!PT LDS RZ, [RZ] ;  /* 0x00000000fffff984 */ /* 0x000fe20000000800 */
[----:B------:R-:W-:Y:S01]  /*35a0*/  @!PT LDS RZ, [RZ] ;  /* 0x00000000fffff984 */ /* 0x000fe20000000800 */
[----:B------:R-:W-:Y:S01]  /*35b0*/  @!PT LDS RZ, [RZ] ;  /* 0x00000000fffff984 */ /* 0x000fe20000000800 */
[----:B------:R-:W-:Y:S01]  /*35c0*/  @!P3 LDGSTS.E.BYPASS.LTC128B.128 [R0+0xe000], desc[UR6][R14.64] ;  /* 0x0e0000000e00bfae */ /* 0x000fe2000b901d46 */
[----:B--2---:R-:W-:Y:S02]  /*35d0*/  VIADD R10, R164, 0x28 ;  /* 0x00000028a40a7836 */ /* 0x004fe40000000000 */
[C---:B------:R-:W-:Y:S01]  /*35e0*/  @!P2 IMAD R11, R2.reuse, UR21, R3 ;  /* 0x00000015020bac24 */ /* 0x040fe2000f8e0203 */
[----:B------:R2:W-:Y:S01]  /*35f0*/  @!P3 LDGSTS.E.BYPASS.LTC128B.128 [R0+0x12000], desc[UR6][R14.64+0x80] ;  /* 0x120000800e00bfae */ /* 0x0005e2000b901d46 */
[----:B------:R-:W-:-:S04]  /*3600*/  @!P2 IMAD.WIDE.U32 R2, R2, UR20, R36 ;  /* 0x000000140202ac25 */ /* 0x000fc8000f8e0024 */
[----:B------:R-:W-:Y:S01]  /*3610*/  IMAD.MOV.U32 R219, RZ, RZ, 0x20 ;  /* 0x00000020ffdb7424 */ /* 0x000fe200078e00ff */
[----:B------:R-:W-:Y:S01]  /*3620*/  @P2 STS.128 [R0+0xf000], RZ ;  /* 0x00f000ff00002388 */ /* 0x000fe20000000c00 */
[----:B------:R-:W-:-:S03]  /*3630*/  @!P2 IMAD.IADD R3, R3, 0x1, R11 ;  /* 0x000000010303a824 */ /* 0x000fc600078e020b */
[----:B------:R-:W-:Y:S01]  /*3640*/  @P2 STS.128 [R0+0x13000], RZ ;  /* 0x013000ff00002388 */ /* 0x000fe20000000c00 */
[----:B-1----:R-:W1:Y:S01]  /*3650*/  @!P3 LDC.64 R20, c[0x0][0x220] ;  /* 0x00008800ff14bb82 */ /* 0x002e620000000a00 */
[----:B------:R-:W-:Y:S01]  /*3660*/  IMAD.MOV.U32 R217, RZ, RZ, 0x40 ;  /* 0x00000040ffd97424 */ /* 0x000fe200078e00ff */
[----:B------:R-:W-:Y:S01]  /*3670*/  UIADD3 UR19, UR29, 0x80, UR28 ;  /* 0x000000801d137890 */ /* 0x000fe2000fffe01c */
[----:B------:R-:W-:Y:S01]  /*3680*/  @!PT LDS RZ, [RZ] ;  /* 0x00000000fffff984 */ /* 0x000fe20000000800 */
[----:B------:R-:W-:Y:S01]  /*3690*/  @!PT LDS RZ, [RZ] ;  /* 0x00000000fffff984 */ /* 0x000fe20000000800 */
[----:B------:R-:W-:Y:S01]  /*36a0*/  @!PT LDS RZ, [RZ] ;  /* 0x00000000fffff984 */ /* 0x000fe20000000800 */
[----:B------:R-:W-:Y:S01]  /*36b0*/  @!P2 LDGSTS.E.BYPASS.LTC128B.128 [R0+0xf000], desc[UR6][R8.64] ;  /* 0x0f0000000800afae */ /* 0x000fe2000b901d46 */
[----:B------:R-:W-:Y:S01]  /*36c0*/  IMAD.SHL.U32 R244, R164, 0x4, RZ ;  /* 0x00000004a4f47824 */ /* 0x000fe200078e00ff */
[----:B------:R-:W-:Y:S02]  /*36d0*/  CS2R R158, SRZ ;  /* 0x00000000009e7805 */ /* 0x000fe4000001ff00 */
[----:B------:R-:W-:Y:S01]  /*36e0*/  CS2R R156, SRZ ;  /* 0x00000000009c7805 */ /* 0x000fe2000001ff00 */
[----:B------:R3:W-:Y:S01]  /*36f0*/  @!P2 LDGSTS.E.BYPASS.LTC128B.128 [R0+0x13000], desc[UR6][R8.64+0x80] ;  /* 0x130000800800afae */ /* 0x0007e2000b901d46 */
[----:B------:R-:W-:-:S02]  /*3700*/  CS2R R162, SRZ ;  /* 0x0000000000a27805 */ /* 0x000fc4000001ff00 */
[----:B------:R-:W-:Y:S02]  /*3710*/  CS2R R160, SRZ ;  /* 0x0000000000a07805 */ /* 0x000fe4000001ff00 */
[----:B------:R-:W-:Y:S01]  /*3720*/  CS2R R154, SRZ ;  /* 0x00000000009a7805 */ /* 0x000fe2000001ff00 */
[----:B------:R-:W-:Y:S01]  /*3730*/  @P5 STS.128 [R0+0x14000], RZ ;  /* 0x014000ff00005388 */ /* 0x000fe20000000c00 */
[----:B------:R-:W-:Y:S02]  /*3740*/  CS2R R152, SRZ ;  /* 0x0000000000987805 */ /* 0x000fe4000001ff00 */
[----:B------:R-:W-:Y:S02]  /*3750*/  CS2R R150, SRZ ;  /* 0x0000000000967805 */ /* 0x000fe4000001ff00 */
[----:B------:R-:W-:Y:S01]  /*3760*/  CS2R R148, SRZ ;  /* 0x0000000000947805 */ /* 0x000fe2000001ff00 */
[----:B------:R-:W-:Y:S01]  /*3770*/  @P5 STS.128 [R0+0x18000], RZ ;  /* 0x018000ff00005388 */ /* 0x000fe20000000c00 */
[----:B--2---:R-:W2:Y:S01]  /*3780*/  @!P2 LDC.64 R14, c[0x0][0x220] ;  /* 0x00008800ff0eab82 */ /* 0x004ea20000000a00 */
[----:B------:R-:W-:-:S02]  /*3790*/  CS2R R142, SRZ ;  /* 0x00000000008e7805 */ /* 0x000fc4000001ff00 */
        /* <DEDUP_REMOVED lines=9> */
[----:B-1----:R-:W-:Y:S02]  /*3830*/  @!P3 LEA R6, P0, R16, R20, 0x1 ;  /* 0x000000141006b211 */ /* 0x002fe400078008ff */
[----:B------:R-:W-:-:S02]  /*3840*/  CS2R R136, SRZ ;  /* 0x0000000000887805 */ /* 0x000fc4000001ff00 */
[----:B------:R-:W-:Y:S01]  /*3850*/  CS2R R134, SRZ ;  /* 0x0000000000867805 */ /* 0x000fe2000001ff00 */
[----:B------:R-:W-:Y:S01]  /*3860*/  @P4 STS.128 [R0+0x15000], RZ ;  /* 0x015000ff00004388 */ /* 0x000fe20000000c00 */
[----:B------:R-:W-:Y:S02]  /*3870*/  CS2R R132, SRZ ;  /* 0x0000000000847805 */ /* 0x000fe4000001ff00 */
[----:B------:R-:W-:Y:S02]  /*3880*/  CS2R R126, SRZ ;  /* 0x00000000007e7805 */ /* 0x000fe4000001ff00 */
[----:B------:R-:W-:Y:S01]  /*3890*/  CS2R R124, SRZ ;  /* 0x00000000007c7805 */ /* 0x000fe2000001ff00 */
[----:B------:R-:W-:Y:S01]  /*38a0*/  @P4 STS.128 [R0+0x19000], RZ ;  /* 0x019000ff00004388 */ /* 0x000fe20000000c00 */
[----:B------:R-:W-:Y:S02]  /*38b0*/  CS2R R130, SRZ ;  /* 0x0000000000827805 */ /* 0x000fe4000001ff00 */
[----:B------:R-:W-:-:S02]  /*38c0*/  CS2R R128, SRZ ;  /* 0x0000000000807805 */ /* 0x000fc4000001ff00 */
[----:B---3--:R-:W-:Y:S02]  /*38d0*/  @!P4 LEA R8, P5, R18, R12, 0x1 ;  /* 0x0000000c1208c211 */ /* 0x008fe400078a08ff */
        /* <DEDUP_REMOVED lines=14> */
[----:B------:R-:W-:Y:S01]  /*39c0*/  CS2R R98, SRZ ;  /* 0x0000000000627805 */ /* 0x000fe2000001ff00 */
[----:B----4-:R-:W-:Y:S01]  /*39d0*/  @!P4 IMAD.IADD R4, R19, 0x1, R34 ;  /* 0x000000011304c824 */ /* 0x010fe200078e0222 */
[----:B------:R-:W-:Y:S01]  /*39e0*/  CS2R R96, SRZ ;  /* 0x0000000000607805 */ /* 0x000fe2000001ff00 */
[----:B------:R-:W-:Y:S01]  /*39f0*/  @!P3 IMAD.IADD R5, R17, 0x1, R26 ;  /* 0x000000011105b824 */ /* 0x000fe200078e021a */
[----:B------:R-:W-:-:S02]  /*3a00*/  CS2R R90, SRZ ;  /* 0x00000000005a7805 */ /* 0x000fc4000001ff00 */
[----:B------:R-:W-:Y:S02]  /*3a10*/  CS2R R88, SRZ ;  /* 0x0000000000587805 */ /* 0x000fe4000001ff00 */
[----:B------:R-:W-:Y:S02]  /*3a20*/  @!P4 LEA.HI.X R9, R18, R13, R4, 0x1, P5 ;  /* 0x0000000d1209c211 */ /* 0x000fe400028f0c04 */
[----:B------:R-:W-:Y:S02]  /*3a30*/  CS2R R86, SRZ ;  /* 0x0000000000567805 */ /* 0x000fe4000001ff00 */
[----:B------:R-:W-:Y:S01]  /*3a40*/  @!P3 LEA.HI.X R7, R16, R21, R5, 0x1, P0 ;  /* 0x000000151007b211 */ /* 0x000fe200000f0c05 */
[----:B------:R-:W-:Y:S01]  /*3a50*/  VIADD R5, R164, 0x20 ;  /* 0x00000020a4057836 */ /* 0x000fe20000000000 */
[----:B--2---:R-:W-:Y:S01]  /*3a60*/  @!P2 LEA R4, P0, R2, R14, 0x1 ;  /* 0x0000000e0204a211 */ /* 0x004fe200078008ff */
[----:B------:R-:W-:Y:S01]  /*3a70*/  @!PT LDS RZ, [RZ] ;  /* 0x00000000fffff984 */ /* 0x000fe20000000800 */
[----:B------:R-:W-:Y:S01]  /*3a80*/  @!PT LDS RZ, [RZ] ;  /* 0x00000000fffff984 */ /* 0x000fe20000000800 */
[----:B------:R-:W-:Y:S01]  /*3a90*/  @!PT LDS RZ, [RZ] ;  /* 0x00000000fffff984 */ /* 0x000fe20000000800 */
[----:B------:R-:W-:Y:S01]  /*3aa0*/  @!P4 LDGSTS.E.BYPASS.LTC128B.128 [R0+0x15000], desc[UR6][R8.64] ;  /* 0x150000000800cfae */ /* 0x000fe2000b901d46 */
[----:B------:R-:W-:-:S02]  /*3ab0*/  ISETP.GE.AND P5, PT, R164, UR9, PT ;  /* 0x00000009a4007c0c */ /* 0x000fc4000bfa6270 */
[----:B------:R-:W-:Y:S02]  /*3ac0*/  CS2R R84, SRZ ;  /* 0x0000000000547805 */ /* 0x000fe4000001ff00 */
[----:B------:R-:W-:Y:S01]  /*3ad0*/  CS2R R78, SRZ ;  /* 0x00000000004e7805 */ /* 0x000fe2000001ff00 */
[----:B------:R-:W-:Y:S01]  /*3ae0*/  @!P4 LDGSTS.E.BYPASS.LTC128B.128 [R0+0x19000], desc[UR6][R8.64+0x80] ;  /* 0x190000800800cfae */ /* 0x000fe2000b901d46 */
[----:B------:R-:W-:Y:S02]  /*3af0*/  ISETP.GE.AND P4, PT, R5, UR9, PT ;  /* 0x0000000905007c0c */ /* 0x000fe4000bf86270 */
[----:B------:R-:W-:Y:S02]  /*3b00*/  CS2R R76, SRZ ;  /* 0x00000000004c7805 */ /* 0x000fe4000001ff00 */
[----:B------:R-:W-:Y:S01]  /*3b10*/  @!P2 LEA.HI.X R5, R2, R15, R3, 0x1, P0 ;  /* 0x0000000f0205a211 */ /* 0x000fe200000f0c03 */
[----:B------:R-:W-:Y:S01]  /*3b20*/  @P3 STS.128 [R0+0x16000], RZ ;  /* 0x016000ff00003388 */ /* 0x000fe20000000c00 */
[----:B------:R-:W-:Y:S01]  /*3b30*/  ISETP.GE.AND P0, PT, R10, UR9, PT ;  /* 0x000000090a007c0c */ /* 0x000fe2000bf06270 */
[----:B------:R-:W-:Y:S01]  /*3b40*/  IMAD.SHL.U32 R2, R164, 0x4, RZ ;  /* 0x00000004a4027824 */ /* 0x000fe200078e00ff */
        /* <DEDUP_REMOVED lines=13> */
[----:B------:R-:W-:-:S02]  /*3c20*/  IADD3 R2, P3, R2, UR12, RZ ;  /* 0x0000000c02027c10 */ /* 0x000fc4000ff7e0ff */
[----:B------:R-:W-:Y:S02]  /*3c30*/  CS2R R60, SRZ ;  /* 0x00000000003c7805 */ /* 0x000fe4000001ff00 */
[----:B------:R-:W-:Y:S01]  /*3c40*/  CS2R R66, SRZ ;  /* 0x0000000000427805 */ /* 0x000fe2000001ff00 */
[----:B------:R-:W-:Y:S01]  /*3c50*/  @P2 STS.128 [R0+0x17000], RZ ;  /* 0x017000ff00002388 */ /* 0x000fe20000000c00 */
[----:B------:R-:W-:Y:S02]  /*3c60*/  CS2R R64, SRZ ;  /* 0x0000000000407805 */ /* 0x000fe4000001ff00 */
[----:B------:R-:W-:Y:S02]  /*3c70*/  CS2R R58, SRZ ;  /* 0x00000000003a7805 */ /* 0x000fe4000001ff00 */
[----:B------:R-:W-:Y:S01]  /*3c80*/  CS2R R56, SRZ ;  /* 0x0000000000387805 */ /* 0x000fe2000001ff00 */
[----:B------:R2:W-:Y:S01]  /*3c90*/  @P2 STS.128 [R0+0x1b000], RZ ;  /* 0x01b000ff00002388 */ /* 0x0005e20000000c00 */
        /* <DEDUP_REMOVED lines=12> */
[----:B------:R-:W-:Y:S02]  /*3d60*/  CS2R R40, SRZ ;  /* 0x0000000000287805 */ /* 0x000fe4000001ff00 */
[----:B------:R-:W-:Y:S01]  /*3d70*/  CS2R R36, SRZ ;  /* 0x0000000000247805 */ /* 0x000fe2000001ff00 */
[----:B------:R-:W0:Y:S01]  /*3d80*/  LDGDEPBAR ;  /* 0x00000000000079af */ /* 0x000e220000000000 */
[----:B------:R-:W-:Y:S01]  /*3d90*/  UIADD3 UR19, UR19, -UR8, URZ ;  /* 0x8000000813137290 */ /* 0x000fe2000fffe03f */
[----:B------:R-:W-:Y:S01]  /*3da0*/  ULDC UR20, c[0x0][0x2dc] ;  /* 0x0000b70000147ab9 */ /* 0x000fe20000000800 */
[----:B------:R-:W-:Y:S01]  /*3db0*/  ULDC UR9, c[0x0][0x2ec] ;  /* 0x0000bb0000097ab9 */ /* 0x000fe20000000800 */
[----:B-1----:R-:W-:-:S04]  /*3dc0*/  SHF.R.S32.HI R6, RZ, 0x1f, R164 ;  /* 0x0000001fff067819 */ /* 0x002fc800000114a4 */
[----:B------:R-:W-:-:S04]  /*3dd0*/  SHF.L.U64.HI R3, R164, 0x2, R6 ;  /* 0x00000002a4037819 */ /* 0x000fc80000010206 */
[----:B------:R-:W-:-:S05]  /*3de0*/  IADD3.X R3, R3, UR11, RZ, P3, !PT ;  /* 0x0000000b03037c10 */ /* 0x000fca0009ffe4ff */
[----:B------:R-:W5:Y:S01]  /*3df0*/  @!P5 LDG.E R240, desc[UR6][R2.64] ;  /* 0x0000000602f0d981 */ /* 0x000f62000c1e1900 */
[----:B--2---:R-:W-:-:S03]  /*3e00*/  SHF.R.S32.HI R0, RZ, 0x1f, R10 ;  /* 0x0000001fff007819 */ /* 0x004fc6000001140a */
[----:B------:R-:W5:Y:S01]  /*3e10*/  @!P6 LDG.E R241, desc[UR6][R2.64+0x20] ;  /* 0x0000200602f1e981 */ /* 0x000f62000c1e1900 */
[----:B------:R-:W-:-:S03]  /*3e20*/  @!P0 LEA R4, P2, R10, UR12, 0x2 ;  /* 0x0000000c0a048c11 */ /* 0x000fc6000f8410ff */
[----:B------:R1:W5:Y:S01]  /*3e30*/  @!P4 LDG.E R238, desc[UR6][R2.64+0x80] ;  /* 0x0000800602eec981 */ /* 0x000362000c1e1900 */
[----:B------:R-:W-:Y:S02]  /*3e40*/  @!P0 LEA.HI.X R5, R10, UR11, R0, 0x2, P2 ;  /* 0x0000000b0a058c11 */ /* 0x000fe400090f1400 */
[----:B------:R-:W-:-:S03]  /*3e50*/  LEA.HI R0, R39, R38, RZ, 0x4 ;  /* 0x0000002627007211 */ /* 0x000fc600078f20ff */
[----:B------:R2:W5:Y:S01]  /*3e60*/  @!P0 LDG.E R239, desc[UR6][R4.64] ;  /* 0x0000000604ef8981 */ /* 0x000562000c1e1900 */
[----:B------:R-:W-:-:S05]  /*3e70*/  LOP3.LUT R0, R0, 0xfffffff0, RZ, 0xc0, !PT ;  /* 0xfffffff000007812 */ /* 0x000fca00078ec0ff */
[----:B------:R-:W-:-:S05]  /*3e80*/  IMAD.IADD R0, R38, 0x1, -R0 ;  /* 0x0000000126007824 */ /* 0x000fca00078e0a00 */
[----:B-1----:R-:W-:-:S04]  /*3e90*/  SHF.R.S32.HI R2, RZ, 0x1f, R0 ;  /* 0x0000001fff027819 */ /* 0x002fc80000011400 */
[----:B------:R-:W-:-:S04]  /*3ea0*/  LEA.HI R2, R2, R0, RZ, 0x3 ;  /* 0x0000000002027211 */ /* 0x000fc800078f18ff */
[----:B------:R-:W-:-:S05]  /*3eb0*/  LOP3.LUT R2, R2, 0xfffffff8, RZ, 0xc0, !PT ;  /* 0xfffffff802027812 */ /* 0x000fca00078ec0ff */
[----:B------:R-:W-:Y:S02]  /*3ec0*/  IMAD.IADD R0, R0, 0x1, -R2 ;  /* 0x0000000100007824 */ /* 0x000fe400078e0a02 */
[----:B--2---:R-:W-:Y:S02]  /*3ed0*/  VIADD R4, R164, 0x1 ;  /* 0x00000001a4047836 */ /* 0x004fe40000000000 */
[----:B------:R-:W-:Y:S01]  /*3ee0*/  IMAD.U32 R3, RZ, RZ, UR29 ;  /* 0x0000001dff037e24 */ /* 0x000fe2000f8e00ff */
[----:B------:R-:W-:Y:S01]  /*3ef0*/  LOP3.LUT P0, RZ, R0, 0x2, RZ, 0xc0, !PT ;  /* 0x0000000200ff7812 */ /* 0x000fe2000780c0ff */
[----:B------:R-:W-:Y:S01]  /*3f00*/  VIADD R2, R218, 0x2000 ;  /* 0x00002000da027836 */ /* 0x000fe20000000000 */
[----:B------:R-:W-:Y:S01]  /*3f10*/  LOP3.LUT P2, RZ, R0, 0x4, RZ, 0xc0, !PT ;  /* 0x0000000400ff7812 */ /* 0x000fe2000784c0ff */
[----:B------:R-:W-:Y:S01]  /*3f20*/  VIADD R0, R220, 0x2000 ;  /* 0x00002000dc007836 */ /* 0x000fe20000000000 */
[----:B------:R-:W-:Y:S01]  /*3f30*/  IADD3 R245, R4, UR8, -R3 ;  /* 0x0000000804f57c10 */ /* 0x000fe2000fffe803 */
[----:B------:R-:W-:Y:S01]  /*3f40*/  VIADD R3, R164, 0xffffffc0 ;  /* 0xffffffc0a4037836 */ /* 0x000fe20000000000 */
[----:B------:R-:W-:-:S02]  /*3f50*/  SEL R2, R2, R218, !P1 ;  /* 0x000000da02027207 */ /* 0x000fc40004800000 */
[----:B------:R-:W-:Y:S02]  /*3f60*/  SEL R0, R0, R220, !P1 ;  /* 0x000000dc00007207 */ /* 0x000fe40004800000 */
[----:B------:R-:W-:Y:S02]  /*3f70*/  CS2R R38, SRZ ;  /* 0x0000000000267805 */ /* 0x000fe4000001ff00 */
[----:B------:R-:W-:Y:S01]  /*3f80*/  SHF.L.U64.HI R243, R164, 0x2, R6 ;  /* 0x00000002a4f37819 */ /* 0x000fe20000010206 */
[----:B------:R-:W-:Y:S01]  /*3f90*/  IMAD.SHL.U32 R242, R3, 0x4, RZ ;  /* 0x0000000403f27824 */ /* 0x000fe200078e00ff */
[----:B------:R-:W-:Y:S02]  /*3fa0*/  LEA R212, R2, UR4, 0x1 ;  /* 0x0000000402d47c11 */ /* 0x000fe4000f8e08ff */
[----:B------:R-:W-:Y:S02]  /*3fb0*/  LEA R211, R0, UR4, 0x1 ;  /* 0x0000000400d37c11 */ /* 0x000fe4000f8e08ff */
[----:B------:R-:W-:-:S02]  /*3fc0*/  SEL R219, R219, 0xffffffe0, !P0 ;  /* 0xffffffe0dbdb7807 */ /* 0x000fc40004000000 */
[----:B------:R-:W-:-:S07]  /*3fd0*/  SEL R217, R217, 0xffffffc0, !P2 ;  /* 0xffffffc0d9d97807 */ /* 0x000fce0005000000 */
.L_x_244:
        /* <DEDUP_REMOVED lines=119> */
[C---:B------:R-:W-:Y:S01]  /*4750*/  HMMA.16816.F32 R16, R168.reuse, R182, R16 ;  /* 0x000000b6a810723c */ /* 0x040fe20000001810 */
[----:B------:R-:W-:Y:S03]  /*4760*/  IMAD.MOV.U32 R180, RZ, RZ, 0x40 ;  /* 0x00000040ffb47424 */ /* 0x000fe600078e00ff */
        /* <DEDUP_REMOVED lines=32> */
[----:B------:R-:W-:Y:S02]  /*4970*/  @!P0 FSEL R10, R10, -INF , !P3 ;  /* 0xff8000000a0a8808 */ /* 0x000fe40005800000 */
[----:B------:R-:W-:Y:S01]  /*4980*/  SEL R217, R180, 0xffffffc0, !P2 ;  /* 0xffffffc0b4d97807 */ /* 0x000fe20005000000 */
        /* <DEDUP_REMOVED lines=107> */
[----:B------:R2:W-:Y:S06]  /*5040*/  STS [R230+0x20000], R0 ;  /* 0x02000000e6007388 */ /* 0x0005ec0000000800 */
        /* <DEDUP_REMOVED lines=37> */
[----:B------:R-:W-:Y:S01]  /*52a0*/  LDSM.16.M88.4 R16, [R214+UR4+0x14000] ;  /* 0x01400004d610783b */ /* 0x000fe20008000200 */
[C---:B--2---:R-:W-:Y:S05]  /*52b0*/  LEA R0, R218.reuse, UR4, 0x1 ;  /* 0x00000004da007c11 */ /* 0x044fea000f8e08ff */
[----:B------:R-:W-:Y:S06]  /*52c0*/  LDSM.16.M88.4 R164, [R214+UR4+0x14800] ;  /* 0x01480004d6a4783b */ /* 0x000fec0008000200 */
[----:B------:R-:W2:Y:S06]  /*52d0*/  LDSM.16.M88.4 R32, [R0+0x8000] ;  /* 0x008000000020783b */ /* 0x000eac0000000200 */
[----:B------:R-:W3:Y:S01]  /*52e0*/  LDSM.16.M88.4 R28, [R0+0x9000] ;  /* 0x00900000001c783b */ /* 0x000ee20000000200 */
[----:B-1----:R-:W-:Y:S05]  /*52f0*/  LEA R2, R218, UR4, 0x1 ;  /* 0x00000004da027c11 */ /* 0x002fea000f8e08ff */
[----:B------:R-:W-:Y:S01]  /*5300*/  LDSM.16.M88.4 R172, [R213+0x8000] ;  /* 0x00800000d5ac783b */ /* 0x000fe20000000200 */
[--C-:B------:R-:W-:Y:S02]  /*5310*/  IMAD.IADD R3, R219, 0x1, R2.reuse ;  /* 0x00000001db037824 */ /* 0x100fe400078e0202 */
[C---:B------:R-:W-:Y:S02]  /*5320*/  IMAD.IADD R208, R217.reuse, 0x1, R2 ;  /* 0x00000001d9d07824 */ /* 0x040fe400078e0202 */
[----:B------:R-:W-:Y:S01]  /*5330*/  IMAD.IADD R2, R217, 0x1, R3 ;  /* 0x00000001d9027824 */ /* 0x000fe200078e0203 */
        /* <DEDUP_REMOVED lines=25> */
[-C--:B------:R-:W-:Y:S06]  /*54d0*/  HMMA.16816.F32 R12, R164, R178.reuse, R12 ;  /* 0x000000b2a40c723c */ /* 0x080fec000000180c */
[C---:B------:R-:W-:Y:S01]  /*54e0*/  HMMA.16816.F32 R16, R172.reuse, R178, R16 ;  /* 0x000000b2ac10723c */ /* 0x040fe20000001810 */
[----:B------:R-:W-:Y:S05]  /*54f0*/  LDSM.16.M88.4 R176, [R214+UR4+0x18800] ;  /* 0x01880004d6b0783b */ /* 0x000fea0008000200 */
[-C--:B---3--:R-:W-:Y:S06]  /*5500*/  HMMA.16816.F32 R20, R172, R168.reuse, R20 ;  /* 0x000000a8ac14723c */ /* 0x088fec0000001814 */
        /* <DEDUP_REMOVED lines=34> */
[----:B------:R-:W-:Y:S05]  /*5730*/  LDSM.16.M88.4 R168, [R208+0xa000] ;  /* 0x00a00000d0a8783b */ /* 0x000fea0000000200 */
[-C--:B---3--:R-:W-:Y:S06]  /*5740*/  HMMA.16816.F32 R20, R164, R176.reuse, R20 ;  /* 0x000000b0a414723c */ /* 0x088fec0000001814 */
        /* <DEDUP_REMOVED lines=12> */
[-C--:B---3--:R-:W-:Y:S01]  /*5810*/  HMMA.16816.F32 R20, R168, R176.reuse, R20 ;  /* 0x000000b0a814723c */ /* 0x088fe20000001814 */
[----:B------:R-:W-:Y:S03]  /*5820*/  PLOP3.LUT P0, PT, PT, PT, UP3, 0x80, 0x0 ;  /* 0x000000000000781c */ /* 0x000fe60003f0f038 */
[----:B------:R-:W2:Y:S02]  /*5830*/  LDG.E R181, desc[UR6][R172.64] ;  /* 0x00000006acb57981 */ /* 0x000ea4000c1e1900 */
[C---:B------:R-:W-:Y:S04]  /*5840*/  HMMA.16816.F32 R24, R164.reuse, R176, R24 ;  /* 0x000000b0a418723c */ /* 0x040fe80000001818 */
[----:B------:R-:W3:Y:S02]  /*5850*/  LDG.E R180, desc[UR6][R172.64+0x20] ;  /* 0x00002006acb47981 */ /* 0x000ee4000c1e1900 */
[-C--:B------:R-:W-:Y:S04]  /*5860*/  HMMA.16816.F32 R28, R164, R178.reuse, R28 ;  /* 0x000000b2a41c723c */ /* 0x080fe8000000181c */
[----:B------:R-:W5:Y:S06]  /*5870*/  LDG.E R177, desc[UR6][R172.64+0x80] ;  /* 0x00008006acb17981 */ /* 0x000f6c000c1e1900 */
[----:B------:R1:W5:Y:S01]  /*5880*/  LDG.E R0, desc[UR6][R172.64+0xa0] ;  /* 0x0000a006ac007981 */ /* 0x000362000c1e1900 */
[----:B------:R-:W-:Y:S05]  /*5890*/  HMMA.16816.F32 R32, R168, R178, R32 ;  /* 0x000000b2a820723c */ /* 0x000fea0000001820 */
[----:B------:R-:W-:Y:S06]  /*58a0*/  LDSM.16.M88.4 R164, [R2+0xa000] ;  /* 0x00a0000002a4783b */ /* 0x000fec0000000200 */
[----:B------:R-:W4:Y:S06]  /*58b0*/  LDSM.16.M88.4 R168, [R215+0xc000] ;  /* 0x00c00000d7a8783b */ /* 0x000f2c0000000200 */
[----:B-1----:R-:W1:Y:S01]  /*58c0*/  LDSM.16.M88.4 R172, [R2+0xb000] ;  /* 0x00b0000002ac783b */ /* 0x002e620000000200 */
[-C--:B----4-:R-:W-:Y:S06]  /*58d0*/  HMMA.16816.F32 R4, R164, R168.reuse, R4 ;  /* 0x000000a8a404723c */ /* 0x090fec0000001804 */
[C---:B-1----:R-:W-:Y:S06]  /*58e0*/  HMMA.16816.F32 R8, R172.reuse, R168, R8 ;  /* 0x000000a8ac08723c */ /* 0x042fec0000001808 */
[-C--:B------:R-:W-:Y:S06]  /*58f0*/  HMMA.16816.F32 R12, R172, R170.reuse, R12 ;  /* 0x000000aaac0c723c */ /* 0x080fec000000180c */
[C---:B------:R-:W-:Y:S01]  /*5900*/  HMMA.16816.F32 R16, R164.reuse, R170, R16 ;  /* 0x000000aaa410723c */ /* 0x040fe20000001810 */
[----:B------:R-:W1:Y:S05]  /*5910*/  LDSM.16.M88.4 R168, [R215+0xc800] ;  /* 0x00c80000d7a8783b */ /* 0x000e6a0000000200 */
[-C--:B-1----:R-:W-:Y:S06]  /*5920*/  HMMA.16816.F32 R20, R164, R168.reuse, R20 ;  /* 0x000000a8a414723c */ /* 0x082fec0000001814 */
[C---:B------:R-:W-:Y:S06]  /*5930*/  HMMA.16816.F32 R24, R172.reuse, R168, R24 ;  /* 0x000000a8ac18723c */ /* 0x040fec0000001818 */
[-C--:B------:R-:W-:Y:S06]  /*5940*/  HMMA.16816.F32 R28, R172, R170.reuse, R28 ;  /* 0x000000aaac1c723c */ /* 0x080fec000000181c */
[----:B------:R-:W-:Y:S05]  /*5950*/  HMMA.16816.F32 R32, R164, R170, R32 ;  /* 0x000000aaa420723c */ /* 0x000fea0000001820 */
[----:B------:R-:W-:Y:S02]  /*5960*/  IMAD.SHL.U32 R172, R220, 0x2, RZ ;  /* 0x00000002dcac7824 */ /* 0x000fe400078e00ff */
[C---:B--2---:R-:W-:Y:S01]  /*5970*/  FADD.FTZ R4, -R181.reuse, R4 ;  /* 0x00000004b5047221 */ /* 0x044fe20000010100 */
[C---:B------:R-:W-:Y:S03]  /*5980*/  FADD.FTZ R5, -R181.reuse, R5 ;  /* 0x00000005b5057221 */ /* 0x040fe60000010100 */
[C---:B------:R-:W-:Y:S01]  /*5990*/  FADD.FTZ R17, -R181.reuse, R17 ;  /* 0x00000011b5117221 */ /* 0x040fe20000010100 */
[----:B------:R-:W-:Y:S01]  /*59a0*/  FADD.FTZ R21, -R181, R21 ;  /* 0x00000015b5157221 */ /* 0x000fe20000010100 */
[----:B------:R-:W-:Y:S01]  /*59b0*/  FMUL.FTZ R179, R207, R4 ;  /* 0x00000004cfb37220 */ /* 0x000fe20000410000 */
[----:B------:R-:W-:Y:S02]  /*59c0*/  IMAD.U32 R4, RZ, RZ, UR4 ;  /* 0x00000004ff047e24 */ /* 0x000fe4000f8e00ff */
[----:B------:R-:W-:Y:S01]  /*59d0*/  FMUL.FTZ R178, R205, R5 ;  /* 0x00000005cdb27220 */ /* 0x000fe20000410000 */
[----:B------:R-:W-:Y:S01]  /*59e0*/  FADD.FTZ R5, -R181, R20 ;  /* 0x00000014b5057221 */ /* 0x000fe20000010100 */
[----:B------:R-:W-:Y:S01]  /*59f0*/  FMUL.FTZ R20, R206, R17 ;  /* 0x00000011ce147220 */ /* 0x000fe20000410000 */
[----:B---3--:R-:W-:Y:S01]  /*5a00*/  FADD.FTZ R17, -R180, R6 ;  /* 0x00000006b4117221 */ /* 0x008fe20000010100 */
[----:B------:R-:W-:Y:S01]  /*5a10*/  IADD3 R4, R172, 0x8000, R4 ;  /* 0x00008000ac047810 */ /* 0x000fe20007ffe004 */
[----:B------:R-:W-:Y:S01]  /*5a20*/  FMUL.FTZ R5, R203, R5 ;  /* 0x00000005cb057220 */ /* 0x000fe20000410000 */
[----:B------:R-:W-:Y:S01]  /*5a30*/  FMUL.FTZ R21, R202, R21 ;  /* 0x00000015ca157220 */ /* 0x000fe20000410000 */
[----:B------:R-:W-:Y:S01]  /*5a40*/  FADD.FTZ R6, -R180, R7 ;  /* 0x00000007b4067221 */ /* 0x000fe20000010100 */
[----:B------:R-:W-:Y:S01]  /*5a50*/  FMUL.FTZ R7, R237, R17 ;  /* 0x00000011ed077220 */ /* 0x000fe20000410000 */
[----:B------:R-:W-:Y:S02]  /*5a60*/  VIADD R176, R4, 0x40 ;  /* 0x0000004004b07836 */ /* 0x000fe40000000000 */
[----:B------:R-:W-:Y:S01]  /*5a70*/  FADD.FTZ R16, -R181, R16 ;  /* 0x00000010b5107221 */ /* 0x000fe20000010100 */
[----:B------:R-:W-:Y:S01]  /*5a80*/  FMUL.FTZ R6, R236, R6 ;  /* 0x00000006ec067220 */ /* 0x000fe20000410000 */
[----:B------:R-:W-:Y:S01]  /*5a90*/  @P2 VIADD R176, R4, 0xffffffc0 ;  /* 0xffffffc004b02836 */ /* 0x000fe20000000000 */
[----:B------:R-:W-:Y:S01]  /*5aa0*/  F2FP.F16.F32.PACK_AB R21, R21, R5 ;  /* 0x000000051515723e */ /* 0x000fe200000000ff */
[C---:B------:R-:W-:Y:S01]  /*5ab0*/  FADD.FTZ R5, -R181.reuse, R32 ;  /* 0x00000020b5057221 */ /* 0x040fe20000010100 */
[----:B------:R-:W-:Y:S01]  /*5ac0*/  FADD.FTZ R4, -R181, R33 ;  /* 0x00000021b5047221 */ /* 0x000fe20000010100 */
[----:B------:R-:W-:Y:S01]  /*5ad0*/  FADD.FTZ R19, -R180, R19 ;  /* 0x00000013b4137221 */ /* 0x000fe20000010100 */
[----:B------:R-:W-:Y:S01]  /*5ae0*/  F2FP.F16.F32.PACK_AB R6, R6, R7 ;  /* 0x000000070606723e */ /* 0x000fe200000000ff */
        /* <DEDUP_REMOVED lines=40> */
.L_x_242:
[----:B------:R2:W-:Y:S01]  /*5d70*/  STS [R230+0x1c400], R6 ;  /* 0x01c40006e6007388 */ /* 0x0005e20000000800 */
[----:B-1----:R-:W-:Y:S01]  /*5d80*/  F2FP.F16.F32.PACK_AB R4, R32, R33 ;  /* 0x000000212004723e */ /* 0x002fe200000000ff */
[C---:B-----5:R-:W-:Y:S01]  /*5d90*/  FADD.FTZ R8, -R177.reuse, R8 ;  /* 0x00000008b1087221 */ /* 0x060fe20000010100 */
[C---:B------:R-:W-:Y:S01]  /*5da0*/  FADD.FTZ R9, -R177.reuse, R9 ;  /* 0x00000009b1097221 */ /* 0x040fe20000010100 */
[----:B------:R-:W-:Y:S01]  /*5db0*/  STS [R230+0x1c000], R16 ;  /* 0x01c00010e6007388 */ /* 0x000fe20000000800 */
[C---:B------:R-:W-:Y:S01]  /*5dc0*/  FADD.FTZ R11, -R0.reuse, R11 ;  /* 0x0000000b000b7221 */ /* 0x040fe20000010100 */
[----:B------:R-:W-:Y:S01]  /*5dd0*/  FADD.FTZ R10, -R0, R10 ;  /* 0x0000000a000a7221 */ /* 0x000fe20000010100 */
[----:B------:R-:W-:Y:S01]  /*5de0*/  FMUL.FTZ R5, R192, R9 ;  /* 0x00000009c0057220 */ /* 0x000fe20000410000 */
[----:B------:R1:W-:Y:S01]  /*5df0*/  STS [R231+0x1c400], R4 ;  /* 0x01c40004e7007388 */ /* 0x0003e20000000800 */
[C---:B------:R-:W-:Y:S01]  /*5e00*/  FADD.FTZ R12, -R177.reuse, R12 ;  /* 0x0000000cb10c7221 */ /* 0x040fe20000010100 */
[----:B------:R-:W-:Y:S01]  /*5e10*/  FADD.FTZ R13, -R177, R13 ;  /* 0x0000000db10d7221 */ /* 0x000fe20000010100 */
[C---:B------:R-:W-:Y:S01]  /*5e20*/  FADD.FTZ R15, -R0.reuse, R15 ;  /* 0x0000000f000f7221 */ /* 0x040fe20000010100 */
[----:B------:R-:W-:Y:S01]  /*5e30*/  STS [R231+0x1c000], R20 ;  /* 0x01c00014e7007388 */ /* 0x000fe20000000800 */
[----:B------:R-:W-:Y:S01]  /*5e40*/  FMUL.FTZ R10, R197, R10 ;  /* 0x0000000ac50a7220 */ /* 0x000fe20000410000 */
[----:B------:R-:W-:Y:S01]  /*5e50*/  FADD.FTZ R14, -R0, R14 ;  /* 0x0000000e000e7221 */ /* 0x000fe20000010100 */
[----:B------:R-:W-:Y:S01]  /*5e60*/  FMUL.FTZ R12, R191, R12 ;  /* 0x0000000cbf0c7220 */ /* 0x000fe20000410000 */
[----:B------:R-:W-:Y:S01]  /*5e70*/  FMUL.FTZ R9, R190, R13 ;  /* 0x0000000dbe097220 */ /* 0x000fe20000410000 */
[----:B------:R-:W-:Y:S01]  /*5e80*/  FADD.FTZ R24, -R177, R24 ;  /* 0x00000018b1187221 */ /* 0x000fe20000010100 */
[----:B------:R-:W-:Y:S01]  /*5e90*/  FMUL.FTZ R14, R195, R14 ;  /* 0x0000000ec30e7220 */ /* 0x000fe20000410000 */
[----:B------:R-:W-:Y:S01]  /*5ea0*/  FADD.FTZ R25, -R177, R25 ;  /* 0x00000019b1197221 */ /* 0x000fe20000010100 */
[C---:B------:R-:W-:Y:S01]  /*5eb0*/  FADD.FTZ R26, -R0.reuse, R26 ;  /* 0x0000001a001a7221 */ /* 0x040fe20000010100 */
[----:B------:R-:W-:Y:S01]  /*5ec0*/  F2FP.F16.F32.PACK_AB R9, R9, R12 ;  /* 0x0000000c0909723e */ /* 0x000fe200000000ff */
[----:B------:R-:W-:Y:S01]  /*5ed0*/  FADD.FTZ R27, -R0, R27 ;  /* 0x0000001b001b7221 */ /* 0x000fe20000010100 */
[----:B------:R-:W-:Y:S01]  /*5ee0*/  F2FP.F16.F32.PACK_AB R17, R17, R7 ;  /* 0x000000071111723e */ /* 0x000fe200000000ff */
[----:B------:R-:W-:Y:S01]  /*5ef0*/  FADD.FTZ R28, -R177, R28 ;  /* 0x0000001cb11c7221 */ /* 0x000fe20000010100 */
[----:B--2---:R-:W-:Y:S01]  /*5f00*/  FMUL.FTZ R6, R193, R8 ;  /* 0x00000008c1067220 */ /* 0x004fe20000410000 */
[----:B------:R-:W-:Y:S01]  /*5f10*/  FADD.FTZ R29, -R177, R29 ;  /* 0x0000001db11d7221 */ /* 0x000fe20000010100 */
[----:B------:R-:W-:Y:S01]  /*5f20*/  FMUL.FTZ R24, R187, R24 ;  /* 0x00000018bb187220 */ /* 0x000fe20000410000 */
[----:B------:R-:W-:Y:S01]  /*5f30*/  FMUL.FTZ R8, R186, R25 ;  /* 0x00000019ba087220 */ /* 0x000fe20000410000 */
[----:B------:R-:W-:Y:S01]  /*5f40*/  FADD.FTZ R31, -R0, R31 ;  /* 0x0000001f001f7221 */ /* 0x000fe20000010100 */
[----:B------:R-:W-:Y:S01]  /*5f50*/  FMUL.FTZ R26, R189, R26 ;  /* 0x0000001abd1a7220 */ /* 0x000fe20000410000 */
[----:B------:R-:W-:Y:S01]  /*5f60*/  FMUL.FTZ R27, R188, R27 ;  /* 0x0000001bbc1b7220 */ /* 0x000fe20000410000 */
[----:B------:R-:W-:Y:S01]  /*5f70*/  FADD.FTZ R30, -R0, R30 ;  /* 0x0000001e001e7221 */ /* 0x000fe20000010100 */
        /* <DEDUP_REMOVED lines=12> */
[----:B------:R-:W-:Y:S02]  /*6040*/  F2FP.F16.F32.PACK_AB R8, R8, R24 ;  /* 0x000000180808723e */ /* 0x000fe400000000ff */
        /* <DEDUP_REMOVED lines=124> */
.L_x_243:
[----:B-1----:R-:W-:Y:S01]  /*6810*/  LEA R0, R218, UR4, 0x1 ;  /* 0x00000004da007c11 */ /* 0x002fe2000f8e08ff */
[----:B------:R-:W-:Y:S01]  /*6820*/  LDSM.16.MT88.4 R16, [R209] ;  /* 0x00000000d110783b */ /* 0x000fe20000004200 */
[----:B------:R-:W-:Y:S02]  /*6830*/  ULOP3.LUT UR10, UR5, 0x1, URZ, 0xc0, !UPT ;  /* 0x00000001050a7892 */ /* 0x000fe4000f8ec03f */
[----:B------:R-:W-:Y:S01]  /*6840*/  UISETP.GT.AND UP2, UPT, UR5, UR16, UPT ;  /* 0x000000100500728c */ /* 0x000fe2000bf44270 */
[----:B------:R-:W1:Y:S01]  /*6850*/  LDSM.16.M88.4 R32, [R0+0x1c000] ;  /* 0x01c000000020783b */ /* 0x000e620000000200 */
        /* <DEDUP_REMOVED lines=14> */
[C---:B--2---:R-:W-:Y:S03]  /*6940*/  HMMA.16816.F32 R8, R28.reuse, R16, RZ ;  /* 0x000000101c08723c */ /* 0x044fe600000018ff */
[----:B------:R-:W-:Y:S03]  /*6950*/  LDSM.16.MT88.4 R204, [R209+0x6800] ;  /* 0x00680000d1cc783b */ /* 0x000fe60000004200 */
        /* <DEDUP_REMOVED lines=23> */
[----:B------:R-:W4:Y:S05]  /*6ad0*/  LDSM.16.M88.4 R188, [R0+0x1f000] ;  /* 0x01f0000000bc783b */ /* 0x000f2a0000000200 */
[-C--:B-1----:R-:W-:Y:S06]  /*6ae0*/  HMMA.16816.F32 R20, R184, R196.reuse, R20 ;  /* 0x000000c4b814723c */ /* 0x082fec0000001814 */
[C---:B------:R-:W-:Y:S06]  /*6af0*/  HMMA.16816.F32 R24, R192.reuse, R196, R24 ;  /* 0x000000c4c018723c */ /* 0x040fec0000001818 */
[-C--:B------:R-:W-:Y:S01]  /*6b00*/  HMMA.16816.F32 R28, R192, R198.reuse, R28 ;  /* 0x000000c6c01c723c */ /* 0x080fe2000000181c */
[----:B------:R-:W1:Y:S05]  /*6b10*/  LDSM.16.MT88.4 R192, [R209+0x6000] ;  /* 0x00600000d1c0783b */ /* 0x000e6a0000004200 */
[----:B------:R-:W-:Y:S01]  /*6b20*/  HMMA.16816.F32 R32, R184, R198, R32 ;  /* 0x000000c6b820723c */ /* 0x000fe20000001820 */
[----:B------:R-:W-:Y:S04]  /*6b30*/  LDSM.16.MT88.4 R184, [R209+0x2800] ;  /* 0x00280000d1b8783b */ /* 0x000fe80000004200 */
[----:B------:R-:W-:Y:S01]  /*6b40*/  LDSM.16.M88.4 R196, [R3+0x1f000] ;  /* 0x01f0000003c4783b */ /* 0x000fe20000000200 */
[-C--:B--2---:R-:W-:Y:S06]  /*6b50*/  HMMA.16816.F32 R4, R164, R172.reuse, R4 ;  /* 0x000000aca404723c */ /* 0x084fec0000001804 */
[C---:B------:R-:W-:Y:S06]  /*6b60*/  HMMA.16816.F32 R8, R200.reuse, R172, R8 ;  /* 0x000000acc808723c */ /* 0x040fec0000001808 */
[-C--:B------:R-:W-:Y:S06]  /*6b70*/  HMMA.16816.F32 R12, R200, R174.reuse, R12 ;  /* 0x000000aec80c723c */ /* 0x080fec000000180c */
[C---:B------:R-:W-:Y:S01]  /*6b80*/  HMMA.16816.F32 R16, R164.reuse, R174, R16 ;  /* 0x000000aea410723c */ /* 0x040fe20000001810 */
[----:B------:R-:W2:Y:S05]  /*6b90*/  LDSM.16.M88.4 R172, [R3+0x1e000] ;  /* 0x01e0000003ac783b */ /* 0x000eaa0000000200 */
[-C--:B---3--:R-:W-:Y:S06]  /*6ba0*/  HMMA.16816.F32 R20, R164, R176.reuse, R20 ;  /* 0x000000b0a414723c */ /* 0x088fec0000001814 */
[C---:B------:R-:W-:Y:S06]  /*6bb0*/  HMMA.16816.F32 R24, R200.reuse, R176, R24 ;  /* 0x000000b0c818723c */ /* 0x040fec0000001818 */
[-C--:B------:R-:W-:Y:S01]  /*6bc0*/  HMMA.16816.F32 R28, R200, R178.reuse, R28 ;  /* 0x000000b2c81c723c */ /* 0x080fe2000000181c */
[----:B------:R-:W-:Y:S05]  /*6bd0*/  LDSM.16.MT88.4 R200, [R209+0x7000] ;  /* 0x00700000d1c8783b */ /* 0x000fea0000004200 */
[----:B------:R-:W-:Y:S01]  /*6be0*/  HMMA.16816.F32 R32, R164, R178, R32 ;  /* 0x000000b2a420723c */ /* 0x000fe20000001820 */
[----:B------:R-:W-:Y:S04]  /*6bf0*/  LDSM.16.M88.4 R164, [R208+0x1e000] ;  /* 0x01e00000d0a4783b */ /* 0x000fe80000000200 */
[----:B------:R-:W3:Y:S01]  /*6c00*/  LDSM.16.MT88.4 R176, [R209+0x3000] ;  /* 0x00300000d1b0783b */ /* 0x000ee20000004200 */
[-C--:B----4-:R-:W-:Y:S06]  /*6c10*/  HMMA.16816.F32 R4, R168, R180.reuse, R4 ;  /* 0x000000b4a804723c */ /* 0x090fec0000001804 */
[C---:B------:R-:W-:Y:S06]  /*6c20*/  HMMA.16816.F32 R8, R188.reuse, R180, R8 ;  /* 0x000000b4bc08723c */ /* 0x040fec0000001808 */
[-C--:B------:R-:W-:Y:S06]  /*6c30*/  HMMA.16816.F32 R12, R188, R182.reuse, R12 ;  /* 0x000000b6bc0c723c */ /* 0x080fec000000180c */
[C---:B------:R-:W-:Y:S01]  /*6c40*/  HMMA.16816.F32 R16, R168.reuse, R182, R16 ;  /* 0x000000b6a810723c */ /* 0x040fe20000001810 */
[----:B------:R-:W4:Y:S05]  /*6c50*/  LDSM.16.M88.4 R180, [R208+0x1f000] ;  /* 0x01f00000d0b4783b */ /* 0x000f2a0000000200 */
[-C--:B-1----:R-:W-:Y:S06]  /*6c60*/  HMMA.16816.F32 R20, R168, R192.reuse, R20 ;  /* 0x000000c0a814723c */ /* 0x082fec0000001814 */
[C---:B------:R-:W-:Y:S06]  /*6c70*/  HMMA.16816.F32 R24, R188.reuse, R192, R24 ;  /* 0x000000c0bc18723c */ /* 0x040fec0000001818 */
[-C--:B------:R-:W-:Y:S01]  /*6c80*/  HMMA.16816.F32 R28, R188, R194.reuse, R28 ;  /* 0x000000c2bc1c723c */ /* 0x080fe2000000181c */
[----:B------:R-:W-:Y:S05]  /*6c90*/  LDSM.16.M88.4 R188, [R2+0x1f000] ;  /* 0x01f0000002bc783b */ /* 0x000fea0000000200 */
[----:B------:R-:W-:Y:S01]  /*6ca0*/  HMMA.16816.F32 R32, R168, R194, R32 ;  /* 0x000000c2a820723c */ /* 0x000fe20000001820 */
[----:B------:R-:W-:Y:S04]  /*6cb0*/  LDSM.16.M88.4 R168, [R2+0x1e000] ;  /* 0x01e0000002a8783b */ /* 0x000fe80000000200 */
[----:B------:R-:W-:Y:S01]  /*6cc0*/  LDSM.16.MT88.4 R192, [R209+0x7800] ;  /* 0x00780000d1c0783b */ /* 0x000fe20000004200 */
[-C--:B--2---:R-:W-:Y:S06]  /*6cd0*/  HMMA.16816.F32 R4, R172, R184.reuse, R4 ;  /* 0x000000b8ac04723c */ /* 0x084fec0000001804 */
[C---:B------:R-:W-:Y:S06]  /*6ce0*/  HMMA.16816.F32 R8, R196.reuse, R184, R8 ;  /* 0x000000b8c408723c */ /* 0x040fec0000001808 */
[-C--:B------:R-:W-:Y:S06]  /*6cf0*/  HMMA.16816.F32 R12, R196, R186.reuse, R12 ;  /* 0x000000bac40c723c */ /* 0x080fec000000180c */
[C---:B------:R-:W-:Y:S01]  /*6d00*/  HMMA.16816.F32 R16, R172.reuse, R186, R16 ;  /* 0x000000baac10723c */ /* 0x040fe20000001810 */
[----:B------:R-:W1:Y:S05]  /*6d10*/  LDSM.16.MT88.4 R184, [R209+0x3800] ;  /* 0x00380000d1b8783b */ /* 0x000e6a0000004200 */
[-C--:B------:R-:W-:Y:S06]  /*6d20*/  HMMA.16816.F32 R20, R172, R204.reuse, R20 ;  /* 0x000000ccac14723c */ /* 0x080fec0000001814 */
[C---:B------:R-:W-:Y:S06]  /*6d30*/  HMMA.16816.F32 R24, R196.reuse, R204, R24 ;  /* 0x000000ccc418723c */ /* 0x040fec0000001818 */
[-C--:B------:R-:W-:Y:S06]  /*6d40*/  HMMA.16816.F32 R28, R196, R206.reuse, R28 ;  /* 0x000000cec41c723c */ /* 0x080fec000000181c */
[----:B------:R-:W-:Y:S01]  /*6d50*/  HMMA.16816.F32 R32, R172, R206, R32 ;  /* 0x000000ceac20723c */ /* 0x000fe20000001820 */
[----:B------:R-:W2:Y:S05]  /*6d60*/  LDC R173, c[0x0][0x270] ;  /* 0x00009c00ffad7b82 */ /* 0x000eaa0000000800 */
[-C--:B---3--:R-:W-:Y:S06]  /*6d70*/  HMMA.16816.F32 R4, R164, R176.reuse, R4 ;  /* 0x000000b0a404723c */ /* 0x088fec0000001804 */
[C---:B----4-:R-:W-:Y:S06]  /*6d80*/  HMMA.16816.F32 R8, R180.reuse, R176, R8 ;  /* 0x000000b0b408723c */ /* 0x050fec0000001808 */
[-C--:B------:R-:W-:Y:S05]  /*6d90*/  HMMA.16816.F32 R12, R180, R178.reuse, R12 ;  /* 0x000000b2b40c723c */ /* 0x080fea000000180c */
[----:B------:R-:W-:Y:S01]  /*6da0*/  IMAD.IADD R176, R217, 0x1, R211 ;  /* 0x00000001d9b07824 */ /* 0x000fe200078e02d3 */
[C---:B------:R-:W-:Y:S05]  /*6db0*/  HMMA.16816.F32 R16, R164.reuse, R178, R16 ;  /* 0x000000b2a410723c */ /* 0x040fea0000001810 */
[----:B--2---:R-:W-:Y:S01]  /*6dc0*/  IMAD R173, R173, UR20, RZ ;  /* 0x00000014adad7c24 */ /* 0x004fe2000f8e02ff */
[-C--:B------:R-:W-:Y:S05]  /*6dd0*/  HMMA.16816.F32 R20, R164, R200.reuse, R20 ;  /* 0x000000c8a414723c */ /* 0x080fea0000001814 */
[C---:B------:R-:W-:Y:S01]  /*6de0*/  IMAD.U32 R0, R173.reuse, -0x40, RZ ;  /* 0xffffffc0ad007824 */ /* 0x040fe200078e00ff */
[C---:B------:R-:W-:Y:S05]  /*6df0*/  HMMA.16816.F32 R24, R180.reuse, R200, R24 ;  /* 0x000000c8b418723c */ /* 0x040fea0000001818 */
[----:B------:R-:W-:Y:S01]  /*6e00*/  IMAD.SHL.U32 R172, R173, 0x10, RZ ;  /* 0x00000010adac7824 */ /* 0x000fe200078e00ff */
[-C--:B------:R-:W-:Y:S06]  /*6e10*/  HMMA.16816.F32 R28, R180, R202.reuse, R28 ;  /* 0x000000cab41c723c */ /* 0x080fec000000181c */
[----:B------:R-:W-:Y:S06]  /*6e20*/  HMMA.16816.F32 R32, R164, R202, R32 ;  /* 0x000000caa420723c */ /* 0x000fec0000001820 */
[-C--:B-1----:R-:W-:Y:S05]  /*6e30*/  HMMA.16816.F32 R4, R168, R184.reuse, R4 ;  /* 0x000000b8a804723c */ /* 0x082fea0000001804 */
[----:B------:R-:W-:Y:S01]  /*6e40*/  @P0 IADD3 R166, P1, R242, UR12, RZ ;  /* 0x0000000cf2a60c10 */ /* 0x000fe2000ff3e0ff */
[C---:B------:R-:W-:Y:S01]  /*6e50*/  HMMA.16816.F32 R8, R188.reuse, R184, R8 ;  /* 0x000000b8bc08723c */ /* 0x040fe20000001808 */
[----:B------:R-:W-:Y:S04]  /*6e60*/  @UP3 UIADD3 UR12, UP1, UR12, -0x100, URZ ;  /* 0xffffff000c0c3890 */ /* 0x000fe8000ff3e03f */
[----:B------:R-:W-:Y:S01]  /*6e70*/  @P0 IADD3.X R167, R249, UR11, RZ, P1, !PT ;  /* 0x0000000bf9a70c10 */ /* 0x000fe20008ffe4ff */
[-C--:B------:R-:W-:Y:S01]  /*6e80*/  HMMA.16816.F32 R12, R188, R186.reuse, R12 ;  /* 0x000000babc0c723c */ /* 0x080fe2000000180c */
[----:B------:R-:W-:Y:S03]  /*6e90*/  @UP3 UIADD3.X UR11, UR11, -0x1, URZ, UP1, !UPT ;  /* 0xffffffff0b0b3890 */ /* 0x000fe60008ffe43f */
[----:B------:R-:W5:Y:S01]  /*6ea0*/  @P0 LDG.E R240, desc[UR6][R166.64] ;  /* 0x00000006a6f00981 */ /* 0x000f62000c1e1900 */
[C---:B------:R-:W-:Y:S01]  /*6eb0*/  LEA R222, P1, R0.reuse, R222, 0x2 ;  /* 0x000000de00de7211 */ /* 0x040fe200078210ff */
[C---:B------:R-:W-:Y:S02]  /*6ec0*/  HMMA.16816.F32 R16, R168.reuse, R186, R16 ;  /* 0x000000baa810723c */ /* 0x040fe40000001810 */
[----:B------:R-:W5:Y:S03]  /*6ed0*/  @P0 LDG.E R241, desc[UR6][R166.64+0x20] ;  /* 0x00002006a6f10981 */ /* 0x000f66000c1e1900 */
[----:B------:R-:W-:Y:S01]  /*6ee0*/  LEA.HI.X.SX32 R223, R0, R223, 0x2, P1 ;  /* 0x000000df00df7211 */ /* 0x000fe200008f16ff */
[-C--:B------:R-:W-:Y:S01]  /*6ef0*/  HMMA.16816.F32 R20, R168, R192.reuse, R20 ;  /* 0x000000c0a814723c */ /* 0x080fe20000001814 */
[----:B------:R-:W5:Y:S04]  /*6f00*/  @P0 LDG.E R238, desc[UR6][R166.64+0x80] ;  /* 0x00008006a6ee0981 */ /* 0x000f68000c1e1900 */
[----:B------:R1:W5:Y:S01]  /*6f10*/  @P0 LDG.E R239, desc[UR6][R166.64+0xa0] ;  /* 0x0000a006a6ef0981 */ /* 0x000362000c1e1900 */
[C---:B------:R-:W-:Y:S05]  /*6f20*/  HMMA.16816.F32 R24, R188.reuse, R192, R24 ;  /* 0x000000c0bc18723c */ /* 0x040fea0000001818 */
[C---:B------:R-:W-:Y:S01]  /*6f30*/  IMAD.SHL.U32 R0, R173.reuse, 0x8, RZ ;  /* 0x00000008ad007824 */ /* 0x040fe200078e00ff */
[-C--:B------:R-:W-:Y:S05]  /*6f40*/  HMMA.16816.F32 R28, R188, R194.reuse, R28 ;  /* 0x000000c2bc1c723c */ /* 0x080fea000000181c */
[----:B------:R-:W-:Y:S01]  /*6f50*/  IMAD.MOV.U32 R2, RZ, RZ, R222 ;  /* 0x000000ffff027224 */ /* 0x000fe200078e00de */
[----:B------:R-:W-:Y:S05]  /*6f60*/  HMMA.16816.F32 R32, R168, R194, R32 ;  /* 0x000000c2a820723c */ /* 0x000fea0000001820 */
[----:B------:R-:W-:Y:S01]  /*6f70*/  IMAD.MOV.U32 R3, RZ, RZ, R223 ;  /* 0x000000ffff037224 */ /* 0x000fe200078e00df */
[CC--:B------:R-:W-:Y:S01]  /*6f80*/  LEA R164, P1, R0.reuse, R2.reuse, 0x2 ;  /* 0x0000000200a47211 */ /* 0x0c0fe200078210ff */
[C---:B------:R-:W-:Y:S03]  /*6f90*/  IMAD R170, R173.reuse, 0x18, RZ ;  /* 0x00000018adaa7824 */ /* 0x040fe600078e02ff */
[----:B------:R2:W-:Y:S01]  /*6fa0*/  REDG.E.ADD.F32.FTZ.RN.STRONG.GPU desc[UR6][R2.64], R4 ;  /* 0x00000004020079a6 */ /* 0x0005e2000c10f386 */
[-C--:B------:R-:W-:Y:S01]  /*6fb0*/  LEA.HI.X.SX32 R165, R0, R3.reuse, 0x2, P1 ;  /* 0x0000000300a57211 */ /* 0x080fe200008f16ff */
[C---:B------:R-:W-:Y:S01]  /*6fc0*/  IMAD.SHL.U32 R169, R173.reuse, 0x20, RZ ;  /* 0x00000020ada97824 */ /* 0x040fe200078e00ff */
[CC--:B-1----:R-:W-:Y:S01]  /*6fd0*/  LEA R166, P0, R172.reuse, R2.reuse, 0x2 ;  /* 0x00000002aca67211 */ /* 0x0c2fe200078010ff */
[----:B------:R-:W-:Y:S02]  /*6fe0*/  IMAD R171, R173, 0x30, RZ ;  /* 0x00000030adab7824 */ /* 0x000fe400078e02ff */
[----:B------:R1:W-:Y:S01]  /*6ff0*/  REDG.E.ADD.F32.FTZ.RN.STRONG.GPU desc[UR6][R164.64], R5 ;  /* 0x00000005a40079a6 */ /* 0x0003e2000c10f386 */
[-C--:B------:R-:W-:Y:S02]  /*7000*/  LEA.HI.X.SX32 R167, R172, R3.reuse, 0x2, P0 ;  /* 0x00000003aca77211 */ /* 0x080fe400000f16ff */
[CC--:B------:R-:W-:Y:S03]  /*7010*/  LEA R168, P0, R169.reuse, R2.reuse, 0x2 ;  /* 0x00000002a9a87211 */ /* 0x0c0fe600078010ff */
[----:B------:R3:W-:Y:S01]  /*7020*/  REDG.E.ADD.F32.FTZ.RN.STRONG.GPU desc[UR6][R166.64], R6 ;  /* 0x00000006a60079a6 */ /* 0x0007e2000c10f386 */
[-C--:B------:R-:W-:Y:S02]  /*7030*/  LEA.HI.X.SX32 R169, R169, R3.reuse, 0x2, P0 ;  /* 0x00000003a9a97211 */ /* 0x080fe400000f16ff */
[CC--:B--2---:R-:W-:Y:S04]  /*7040*/  LEA R4, P1, R170.reuse, R2.reuse, 0x2 ;  /* 0x00000002aa047211 */ /* 0x0c4fe800078210ff */
[-C--:B-1----:R-:W-:Y:S01]  /*7050*/  LEA.HI.X.SX32 R5, R170, R3.reuse, 0x2, P1 ;  /* 0x00000003aa057211 */ /* 0x082fe200008f16ff */
[C---:B------:R-:W-:Y:S04]  /*7060*/  IMAD R170, R173.reuse, 0x38, RZ ;  /* 0x00000038adaa7824 */ /* 0x040fe800078e02ff */
[----:B------:R1:W-:Y:S01]  /*7070*/  REDG.E.ADD.F32.FTZ.RN.STRONG.GPU desc[UR6][R4.64], R7 ;  /* 0x00000007040079a6 */ /* 0x0003e2000c10f386 */
[----:B---3--:R-:W-:Y:S01]  /*7080*/  IMAD R167, R173, 0x28, RZ ;  /* 0x00000028ada77824 */ /* 0x008fe200078e02ff */
[-C--:B------:R-:W-:Y:S02]  /*7090*/  LEA R6, P1, R171, R2.reuse, 0x2 ;  /* 0x00000002ab067211 */ /* 0x080fe400078210ff */
[----:B------:R2:W-:Y:S02]  /*70a0*/  REDG.E.ADD.F32.FTZ.RN.STRONG.GPU desc[UR6][R168.64], R8 ;  /* 0x00000008a80079a6 */ /* 0x0005e4000c10f386 */
[CC--:B------:R-:W-:Y:S04]  /*70b0*/  LEA R166, P3, R167.reuse, R2.reuse, 0x2 ;  /* 0x00000002a7a67211 */ /* 0x0c0fe800078610ff */
[-C--:B------:R-:W-:Y:S05]  /*70c0*/  LEA.HI.X.SX32 R167, R167, R3.reuse, 0x2, P3 ;  /* 0x00000003a7a77211 */ /* 0x080fea00018f16ff */
[----:B------:R-:W-:Y:S01]  /*70d0*/  REDG.E.ADD.F32.FTZ.RN.STRONG.GPU desc[UR6][R166.64], R9 ;  /* 0x00000009a60079a6 */ /* 0x000fe2000c10f386 */
[-C--:B-1----:R-:W-:Y:S02]  /*70e0*/  LEA.HI.X.SX32 R7, R171, R3.reuse, 0x2, P1 ;  /* 0x00000003ab077211 */ /* 0x082fe400008f16ff */
[-C--:B------:R-:W-:Y:S01]  /*70f0*/  LEA R4, P0, R170, R2.reuse, 0x2 ;  /* 0x00000002aa047211 */ /* 0x080fe200078010ff */
[----:B--2---:R-:W-:Y:S02]  /*7100*/  VIADD R168, R172, 0x20 ;  /* 0x00000020aca87836 */ /* 0x004fe40000000000 */
[----:B------:R1:W-:Y:S01]  /*7110*/  REDG.E.ADD.F32.FTZ.RN.STRONG.GPU desc[UR6][R6.64], R10 ;  /* 0x0000000a060079a6 */ /* 0x0003e2000c10f386 */
[-C--:B------:R-:W-:Y:S01]  /*7120*/  LEA.HI.X.SX32 R5, R170, R3.reuse, 0x2, P0 ;  /* 0x00000003aa057211 */ /* 0x080fe200000f16ff */
[----:B------:R-:W-:Y:S04]  /*7130*/  IMAD.IADD R8, R0, 0x1, R168 ;  /* 0x0000000100087824 */ /* 0x000fe800078e02a8 */
[----:B------:R2:W-:Y:S04]  /*7140*/  REDG.E.ADD.F32.FTZ.RN.STRONG.GPU desc[UR6][R4.64], R11 ;  /* 0x0000000b040079a6 */ /* 0x0005e8000c10f386 */
[----:B------:R3:W-:Y:S04]  /*7150*/  REDG.E.ADD.F32.FTZ.RN.STRONG.GPU desc[UR6][R2.64+0x80], R16 ;  /* 0x00008010020079a6 */ /* 0x0007e8000c10f386 */
[----:B------:R4:W-:Y:S01]  /*7160*/  REDG.E.ADD.F32.FTZ.RN.STRONG.GPU desc[UR6][R164.64+0x80], R17 ;  /* 0x00008011a40079a6 */ /* 0x0009e2000c10f386 */
[CC--:B-1----:R-:W-:Y:S04]  /*7170*/  LEA R6, P0, R168.reuse, R2.reuse, 0x2 ;  /* 0x00000002a8067211 */ /* 0x0c2fe800078010ff */
[-C--:B------:R-:W-:Y:S01]  /*7180*/  LEA.HI.X.SX32 R7, R168, R3.reuse, 0x2, P0 ;  /* 0x00000003a8077211 */ /* 0x080fe200000f16ff */
[----:B--2---:R-:W-:Y:S01]  /*7190*/  IMAD.IADD R4, R0, 0x1, R8 ;  /* 0x0000000100047824 */ /* 0x004fe200078e0208 */
[----:B------:R-:W-:Y:S01]  /*71a0*/  LDSM.16.MT88.4 R168, [R176+0x3000] ;  /* 0x00300000b0a8783b */ /* 0x000fe20000004200 */
[-C--:B---3--:R-:W-:Y:S03]  /*71b0*/  LEA R16, P1, R8, R2.reuse, 0x2 ;  /* 0x0000000208107211 */ /* 0x088fe600078210ff */
[----:B------:R1:W-:Y:S01]  /*71c0*/  REDG.E.ADD.F32.FTZ.RN.STRONG.GPU desc[UR6][R6.64], R18 ;  /* 0x00000012060079a6 */ /* 0x0003e2000c10f386 */
[-C--:B------:R-:W-:Y:S01]  /*71d0*/  LEA R10, P0, R4, R2.reuse, 0x2 ;  /* 0x00000002040a7211 */ /* 0x080fe200078010ff */
[----:B------:R-:W-:Y:S01]  /*71e0*/  IMAD.IADD R5, R0, 0x1, R4 ;  /* 0x0000000100057824 */ /* 0x000fe200078e0204 */
[-C--:B----4-:R-:W-:Y:S02]  /*71f0*/  LEA.HI.X.SX32 R17, R8, R3.reuse, 0x2, P1 ;  /* 0x0000000308117211 */ /* 0x090fe400008f16ff */
[-C--:B------:R-:W-:Y:S01]  /*7200*/  LEA.HI.X.SX32 R11, R4, R3.reuse, 0x2, P0 ;  /* 0x00000003040b7211 */ /* 0x080fe200000f16ff */
[C---:B------:R-:W-:Y:S01]  /*7210*/  IMAD.IADD R4, R0.reuse, 0x1, R5 ;  /* 0x0000000100047824 */ /* 0x040fe200078e0205 */
[CC--:B------:R-:W-:Y:S01]  /*7220*/  LEA R8, P0, R5.reuse, R2.reuse, 0x2 ;  /* 0x0000000205087211 */ /* 0x0c0fe200078010ff */
[----:B------:R-:W-:Y:S03]  /*7230*/  REDG.E.ADD.F32.FTZ.RN.STRONG.GPU desc[UR6][R16.64], R19 ;  /* 0x00000013100079a6 */ /* 0x000fe6000c10f386 */
[-C--:B------:R-:W-:Y:S01]  /*7240*/  LEA.HI.X.SX32 R9, R5, R3.reuse, 0x2, P0 ;  /* 0x0000000305097211 */ /* 0x080fe200000f16ff */
[----:B------:R2:W-:Y:S01]  /*7250*/  REDG.E.ADD.F32.FTZ.RN.STRONG.GPU desc[UR6][R10.64], R12 ;  /* 0x0000000c0a0079a6 */ /* 0x0005e2000c10f386 */
[----:B------:R-:W-:Y:S03]  /*7260*/  IMAD.IADD R5, R0, 0x1, R4 ;  /* 0x0000000100057824 */ /* 0x000fe600078e0204 */
[----:B------:R3:W-:Y:S01]  /*7270*/  REDG.E.ADD.F32.FTZ.RN.STRONG.GPU desc[UR6][R8.64], R13 ;  /* 0x0000000d080079a6 */ /* 0x0007e2000c10f386 */
[CC--:B-1----:R-:W-:Y:S04]  /*7280*/  LEA R6, P0, R4.reuse, R2.reuse, 0x2 ;  /* 0x0000000204067211 */ /* 0x0c2fe800078010ff */
[-C--:B------:R-:W-:Y:S02]  /*7290*/  LEA.HI.X.SX32 R7, R4, R3.reuse, 0x2, P0 ;  /* 0x0000000304077211 */ /* 0x080fe400000f16ff */
[CC--:B------:R-:W-:Y:S03]  /*72a0*/  LEA R4, P0, R5.reuse, R2.reuse, 0x2 ;  /* 0x0000000205047211 */ /* 0x0c0fe600078010ff */
[----:B------:R1:W-:Y:S01]  /*72b0*/  REDG.E.ADD.F32.FTZ.RN.STRONG.GPU desc[UR6][R6.64], R14 ;  /* 0x0000000e060079a6 */ /* 0x0003e2000c10f386 */
[-C--:B------:R-:W-:Y:S01]  /*72c0*/  LEA.HI.X.SX32 R5, R5, R3.reuse, 0x2, P0 ;  /* 0x0000000305057211 */ /* 0x080fe200000f16ff */
[----:B--2---:R-:W-:Y:S04]  /*72d0*/  VIADD R10, R172, 0x40 ;  /* 0x00000040ac0a7836 */ /* 0x004fe80000000000 */
[----:B------:R2:W-:Y:S01]  /*72e0*/  REDG.E.ADD.F32.FTZ.RN.STRONG.GPU desc[UR6][R4.64], R15 ;  /* 0x0000000f040079a6 */ /* 0x0005e2000c10f386 */
[----:B---3--:R-:W-:Y:S03]  /*72f0*/  IMAD.IADD R9, R0, 0x1, R10 ;  /* 0x0000000100097824 */ /* 0x008fe600078e020a */
[----:B------:R-:W-:Y:S02]  /*7300*/  REDG.E.ADD.F32.FTZ.RN.STRONG.GPU desc[UR6][R2.64+0x100], R20 ;  /* 0x00010014020079a6 */ /* 0x000fe4000c10f386 */
[CC--:B------:R-:W-:Y:S02]  /*7310*/  LEA R8, P1, R9.reuse, R2.reuse, 0x2 ;  /* 0x0000000209087211 */ /* 0x0c0fe400078210ff */
[----:B------:R-:W-:Y:S01]  /*7320*/  REDG.E.ADD.F32.FTZ.RN.STRONG.GPU desc[UR6][R164.64+0x100], R21 ;  /* 0x00010015a40079a6 */ /* 0x000fe2000c10f386 */
[CC--:B-1----:R-:W-:Y:S04]  /*7330*/  LEA R6, P0, R10.reuse, R2.reuse, 0x2 ;  /* 0x000000020a067211 */ /* 0x0c2fe800078010ff */
[-C--:B------:R-:W-:Y:S01]  /*7340*/  LEA.HI.X.SX32 R7, R10, R3.reuse, 0x2, P0 ;  /* 0x000000030a077211 */ /* 0x080fe200000f16ff */
[----:B--2---:R-:W-:Y:S01]  /*7350*/  IMAD.IADD R5, R0, 0x1, R9 ;  /* 0x0000000100057824 */ /* 0x004fe200078e0209 */
[-C--:B------:R-:W-:Y:S01]  /*7360*/  LEA.HI.X.SX32 R9, R9, R3.reuse, 0x2, P1 ;  /* 0x0000000309097211 */ /* 0x080fe200008f16ff */
[----:B------:R-:W-:Y:S02]  /*7370*/  VIADD R4, R172, 0x60 ;  /* 0x00000060ac047836 */ /* 0x000fe40000000000 */
[----:B------:R1:W-:Y:S01]  /*7380*/  REDG.E.ADD.F32.FTZ.RN.STRONG.GPU desc[UR6][R6.64], R22 ;  /* 0x00000016060079a6 */ /* 0x0003e2000c10f386 */
[CC--:B------:R-:W-:Y:S01]  /*7390*/  LEA R14, P0, R5.reuse, R2.reuse, 0x2 ;  /* 0x00000002050e7211 */ /* 0x0c0fe200078010ff */
[C---:B------:R-:W-:Y:S02]  /*73a0*/  IMAD.IADD R18, R0.reuse, 0x1, R4 ;  /* 0x0000000100127824 */ /* 0x040fe400078e0204 */
[----:B------:R2:W-:Y:S01]  /*73b0*/  REDG.E.ADD.F32.FTZ.RN.STRONG.GPU desc[UR6][R8.64], R23 ;  /* 0x00000017080079a6 */ /* 0x0005e2000c10f386 */
[-C--:B------:R-:W-:Y:S03]  /*73c0*/  LEA.HI.X.SX32 R15, R5, R3.reuse, 0x2, P0 ;  /* 0x00000003050f7211 */ /* 0x080fe600000f16ff */
[----:B------:R-:W-:Y:S04]  /*73d0*/  LDSM.16.MT88.4 R20, [R211+0x2000] ;  /* 0x00200000d314783b */ /* 0x000fe80000004200 */
[----:B------:R3:W-:Y:S04]  /*73e0*/  REDG.E.ADD.F32.FTZ.RN.STRONG.GPU desc[UR6][R14.64], R24 ;  /* 0x000000180e0079a6 */ /* 0x0007e8000c10f386 */
[----:B------:R-:W-:Y:S01]  /*73f0*/  LDSM.16.MT88.4 R172, [R211+0x3800] ;  /* 0x00380000d3ac783b */ /* 0x000fe20000004200 */
[C---:B-1----:R-:W-:Y:S02]  /*7400*/  IMAD.IADD R6, R0.reuse, 0x1, R5 ;  /* 0x0000000100067824 */ /* 0x042fe400078e0205 */
[C---:B------:R-:W-:Y:S02]  /*7410*/  IMAD.IADD R7, R0.reuse, 0x1, R18 ;  /* 0x0000000100077824 */ /* 0x040fe400078e0212 */
[----:B------:R-:W-:Y:S01]  /*7420*/  IMAD.IADD R5, R0, 0x1, R6 ;  /* 0x0000000100057824 */ /* 0x000fe200078e0206 */
[-C--:B------:R-:W-:Y:S03]  /*7430*/  LEA R12, P0, R6, R2.reuse, 0x2 ;  /* 0x00000002060c7211 */ /* 0x080fe600078010ff */
[----:B--2---:R-:W-:Y:S01]  /*7440*/  IMAD.IADD R9, R0, 0x1, R5 ;  /* 0x0000000100097824 */ /* 0x004fe200078e0205 */
[-C--:B------:R-:W-:Y:S02]  /*7450*/  LEA R10, P1, R5, R2.reuse, 0x2 ;  /* 0x00000002050a7211 */ /* 0x080fe400078210ff */
[-C--:B------:R-:W-:Y:S01]  /*7460*/  LEA.HI.X.SX32 R13, R6, R3.reuse, 0x2, P0 ;  /* 0x00000003060d7211 */ /* 0x080fe200000f16ff */
[C---:B------:R-:W-:Y:S01]  /*7470*/  IMAD.IADD R6, R0.reuse, 0x1, R7 ;  /* 0x0000000100067824 */ /* 0x040fe200078e0207 */
[-C--:B------:R-:W-:Y:S02]  /*7480*/  LEA R8, P0, R9, R2.reuse, 0x2 ;  /* 0x0000000209087211 */ /* 0x080fe400078010ff */
[-C--:B------:R-:W-:Y:S01]  /*7490*/  LEA.HI.X.SX32 R11, R5, R3.reuse, 0x2, P1 ;  /* 0x00000003050b7211 */ /* 0x080fe200008f16ff */
[----:B------:R1:W-:Y:S01]  /*74a0*/  REDG.E.ADD.F32.FTZ.RN.STRONG.GPU desc[UR6][R12.64], R25 ;  /* 0x000000190c0079a6 */ /* 0x0003e2000c10f386 */
[-C--:B------:R-:W-:Y:S01]  /*74b0*/  LEA.HI.X.SX32 R9, R9, R3.reuse, 0x2, P0 ;  /* 0x0000000309097211 */ /* 0x080fe200000f16ff */
[----:B------:R-:W-:Y:S01]  /*74c0*/  IMAD.IADD R5, R0, 0x1, R6 ;  /* 0x0000000100057824 */ /* 0x000fe200078e0206 */
[-C--:B------:R-:W-:Y:S01]  /*74d0*/  LEA R16, P1, R4, R2.reuse, 0x2 ;  /* 0x0000000204107211 */ /* 0x080fe200078210ff */
[----:B------:R2:W-:Y:S01]  /*74e0*/  REDG.E.ADD.F32.FTZ.RN.STRONG.GPU desc[UR6][R10.64], R26 ;  /* 0x0000001a0a0079a6 */ /* 0x0005e2000c10f386 */
[-C--:B---3--:R-:W-:Y:S01]  /*74f0*/  LEA R14, P0, R18, R2.reuse, 0x2 ;  /* 0x00000002120e7211 */ /* 0x088fe200078010ff */
[----:B------:R-:W-:Y:S01]  /*7500*/  IMAD.IADD R0, R0, 0x1, R5 ;  /* 0x0000000100007824 */ /* 0x000fe200078e0205 */
[-C--:B------:R-:W-:Y:S01]  /*7510*/  LEA.HI.X.SX32 R17, R4, R3.reuse, 0x2, P1 ;  /* 0x0000000304117211 */ /* 0x080fe200008f16ff */
[----:B------:R3:W-:Y:S01]  /*7520*/  REDG.E.ADD.F32.FTZ.RN.STRONG.GPU desc[UR6][R8.64], R27 ;  /* 0x0000001b080079a6 */ /* 0x0007e2000c10f386 */
[-C--:B------:R-:W-:Y:S02]  /*7530*/  LEA.HI.X.SX32 R15, R18, R3.reuse, 0x2, P0 ;  /* 0x00000003120f7211 */ /* 0x080fe400000f16ff */
[-C--:B------:R-:W-:Y:S01]  /*7540*/  LEA R4, P0, R0, R2.reuse, 0x2 ;  /* 0x0000000200047211 */ /* 0x080fe200078010ff */
[----:B------:R-:W-:Y:S04]  /*7550*/  REDG.E.ADD.F32.FTZ.RN.STRONG.GPU desc[UR6][R2.64+0x180], R32 ;  /* 0x00018020020079a6 */ /* 0x000fe8000c10f386 */
[----:B------:R-:W-:Y:S04]  /*7560*/  REDG.E.ADD.F32.FTZ.RN.STRONG.GPU desc[UR6][R164.64+0x180], R33 ;  /* 0x00018021a40079a6 */ /* 0x000fe8000c10f386 */
[----:B------:R-:W-:Y:S04]  /*7570*/  REDG.E.ADD.F32.FTZ.RN.STRONG.GPU desc[UR6][R16.64], R34 ;  /* 0x00000022100079a6 */ /* 0x000fe8000c10f386 */
[----:B------:R-:W-:Y:S01]  /*7580*/  REDG.E.ADD.F32.FTZ.RN.STRONG.GPU desc[UR6][R14.64], R35 ;  /* 0x000000230e0079a6 */ /* 0x000fe2000c10f386 */
[CC--:B-1----:R-:W-:Y:S03]  /*7590*/  LEA R12, P4, R7.reuse, R2.reuse, 0x2 ;  /* 0x00000002070c7211 */ /* 0x0c2fe600078810ff */
[----:B------:R-:W-:Y:S01]  /*75a0*/  LDSM.16.MT88.4 R16, [R176] ;  /* 0x00000000b010783b */ /* 0x000fe20000004200 */
[CC--:B--2---:R-:W-:Y:S03]  /*75b0*/  LEA R10, P3, R6.reuse, R2.reuse, 0x2 ;  /* 0x00000002060a7211 */ /* 0x0c4fe600078610ff */
[----:B------:R-:W-:Y:S01]  /*75c0*/  LDSM.16.MT88.4 R24, [R176+0x2000] ;  /* 0x00200000b018783b */ /* 0x000fe20000004200 */
[-C--:B------:R-:W-:Y:S02]  /*75d0*/  LEA.HI.X.SX32 R13, R7, R3.reuse, 0x2, P4 ;  /* 0x00000003070d7211 */ /* 0x080fe400020f16ff */
[C---:B---3--:R-:W-:Y:S01]  /*75e0*/  LEA R8, P1, R5.reuse, R2, 0x2 ;  /* 0x0000000205087211 */ /* 0x048fe200078210ff */
[----:B------:R-:W-:Y:S01]  /*75f0*/  LDSM.16.MT88.4 R32, [R210+0x1c800] ;  /* 0x01c80000d220783b */ /* 0x000fe20000004200 */
[-C--:B------:R-:W-:Y:S02]  /*7600*/  LEA.HI.X.SX32 R11, R6, R3.reuse, 0x2, P3 ;  /* 0x00000003060b7211 */ /* 0x080fe400018f16ff */
[-C--:B------:R-:W-:Y:S01]  /*7610*/  LEA.HI.X.SX32 R9, R5, R3.reuse, 0x2, P1 ;  /* 0x0000000305097211 */ /* 0x080fe200008f16ff */
[----:B------:R-:W-:Y:S01]  /*7620*/  REDG.E.ADD.F32.FTZ.RN.STRONG.GPU desc[UR6][R12.64], R28 ;  /* 0x0000001c0c0079a6 */ /* 0x000fe2000c10f386 */
[----:B------:R-:W-:Y:S01]  /*7630*/  LEA.HI.X.SX32 R5, R0, R3, 0x2, P0 ;  /* 0x0000000300057211 */ /* 0x000fe200000f16ff */
[C---:B------:R-:W-:Y:S01]  /*7640*/  VIADD R0, R211.reuse, 0xffffc000 ;  /* 0xffffc000d3007836 */ /* 0x040fe20000000000 */
[----:B------:R-:W-:Y:S01]  /*7650*/  PLOP3.LUT P1, PT, PT, PT, UP0, 0x80, 0x0 ;  /* 0x000000000000781c */ /* 0x000fe20003f2f008 */
[----:B------:R-:W-:Y:S01]  /*7660*/  REDG.E.ADD.F32.FTZ.RN.STRONG.GPU desc[UR6][R10.64], R29 ;  /* 0x0000001d0a0079a6 */ /* 0x000fe2000c10f386 */
[----:B------:R-:W-:Y:S01]  /*7670*/  PLOP3.LUT P0, PT, PT, PT, UP2, 0x80, 0x0 ;  /* 0x000000000000781c */ /* 0x000fe20003f0f028 */
[----:B------:R-:W-:Y:S02]  /*7680*/  @UP3 UIADD3 UR14, UP0, UR14, -0x100, URZ ;  /* 0xffffff000e0e3890 */ /* 0x000fe4000ff1e03f */
[----:B------:R-:W-:Y:S02]  /*7690*/  REDG.E.ADD.F32.FTZ.RN.STRONG.GPU desc[UR6][R8.64], R30 ;  /* 0x0000001e080079a6 */ /* 0x000fe4000c10f386 */
[----:B------:R-:W-:Y:S02]  /*76a0*/  @UP3 UIADD3.X UR13, UR13, -0x1, URZ, UP0, !UPT ;  /* 0xffffffff0d0d3890 */ /* 0x000fe400087fe43f */
[----:B------:R-:W-:Y:S04]  /*76b0*/  REDG.E.ADD.F32.FTZ.RN.STRONG.GPU desc[UR6][R4.64], R31 ;  /* 0x0000001f040079a6 */ /* 0x000fe8000c10f386 */
[----:B------:R-:W-:Y:S01]  /*76c0*/  LDSM.16.MT88.4 R4, [R210+0x1c000] ;  /* 0x01c00000d204783b */ /* 0x000fe20000004200 */
[----:B------:R-:W-:Y:S03]  /*76d0*/  @P1 VIADD R0, R211, 0x4000 ;  /* 0x00004000d3001836 */ /* 0x000fe60000000000 */
[----:B------:R-:W1:Y:S04]  /*76e0*/  LDSM.16.MT88.4 R8, [R211] ;  /* 0x00000000d308783b */ /* 0x000e680000004200 */
[----:B------:R-:W2:Y:S04]  /*76f0*/  LDSM.16.MT88.4 R12, [R210+0x1e000] ;  /* 0x01e00000d20c783b */ /* 0x000ea80000004200 */
[----:B------:R-:W3:Y:S04]  /*7700*/  LDSM.16.MT88.4 R28, [R211+0x800] ;  /* 0x00080000d31c783b */ /* 0x000ee80000004200 */
[----:B------:R-:W4:Y:S01]  /*7710*/  LDSM.16.MT88.4 R164, [R210+0x1e800] ;  /* 0x01e80000d2a4783b */ /* 0x000f220000004200 */
[-C--:B-1----:R-:W-:Y:S06]  /*7720*/  HMMA.16816.F32 R100, R4, R8.reuse, R100 ;  /* 0x000000080464723c */ /* 0x082fec0000001864 */
[C---:B--2---:R-:W-:Y:S06]  /*7730*/  HMMA.16816.F32 R104, R12.reuse, R8, R104 ;  /* 0x000000080c68723c */ /* 0x044fec0000001868 */
[-C--:B------:R-:W-:Y:S06]  /*7740*/  HMMA.16816.F32 R108, R12, R10.reuse, R108 ;  /* 0x0000000a0c6c723c */ /* 0x080fec000000186c */
[C---:B------:R-:W-:Y:S01]  /*7750*/  HMMA.16816.F32 R112, R4.reuse, R10, R112 ;  /* 0x0000000a0470723c */ /* 0x040fe20000001870 */
[----:B------:R-:W1:Y:S05]  /*7760*/  LDSM.16.MT88.4 R8, [R176+0x800] ;  /* 0x00080000b008783b */ /* 0x000e6a0000004200 */
[-C--:B------:R-:W-:Y:S06]  /*7770*/  HMMA.16816.F32 R116, R4, R16.reuse, R116 ;  /* 0x000000100474723c */ /* 0x080fec0000001874 */
[C---:B------:R-:W-:Y:S06]  /*7780*/  HMMA.16816.F32 R120, R12.reuse, R16, R120 ;  /* 0x000000100c78723c */ /* 0x040fec0000001878 */
[-C--:B------:R-:W-:Y:S06]  /*7790*/  HMMA.16816.F32 R124, R12, R18.reuse, R124 ;  /* 0x000000120c7c723c */ /* 0x080fec000000187c */
[C---:B------:R-:W-:Y:S01]  /*77a0*/  HMMA.16816.F32 R128, R4.reuse, R18, R128 ;  /* 0x000000120480723c */ /* 0x040fe20000001880 */
[----:B------:R-:W2:Y:S05]  /*77b0*/  LDSM.16.MT88.4 R16, [R211+0x2800] ;  /* 0x00280000d310783b */ /* 0x000eaa0000004200 */
[-C--:B------:R-:W-:Y:S06]  /*77c0*/  HMMA.16816.F32 R132, R4, R20.reuse, R132 ;  /* 0x000000140484723c */ /* 0x080fec0000001884 */
[C---:B------:R-:W-:Y:S06]  /*77d0*/  HMMA.16816.F32 R136, R12.reuse, R20, R136 ;  /* 0x000000140c88723c */ /* 0x040fec0000001888 */
[-C--:B------:R-:W-:Y:S06]  /*77e0*/  HMMA.16816.F32 R140, R12, R22.reuse, R140 ;  /* 0x000000160c8c723c */ /* 0x080fec000000188c */
[C---:B------:R-:W-:Y:S01]  /*77f0*/  HMMA.16816.F32 R144, R4.reuse, R22, R144 ;  /* 0x000000160490723c */ /* 0x040fe20000001890 */
[----:B------:R-:W2:Y:S05]  /*7800*/  LDSM.16.MT88.4 R20, [R176+0x2800] ;  /* 0x00280000b014783b */ /* 0x000eaa0000004200 */
[-C--:B------:R-:W-:Y:S06]  /*7810*/  HMMA.16816.F32 R148, R4, R24.reuse, R148 ;  /* 0x000000180494723c */ /* 0x080fec0000001894 */
[C---:B------:R-:W-:Y:S06]  /*7820*/  HMMA.16816.F32 R152, R12.reuse, R24, R152 ;  /* 0x000000180c98723c */ /* 0x040fec0000001898 */
[-C--:B------:R-:W-:Y:S01]  /*7830*/  HMMA.16816.F32 R156, R12, R26.reuse, R156 ;  /* 0x0000001a0c9c723c */ /* 0x080fe2000000189c */
[----:B------:R-:W-:Y:S05]  /*7840*/  LDSM.16.MT88.4 R12, [R211+0x1000] ;  /* 0x00100000d30c783b */ /* 0x000fea0000004200 */
[----:B------:R-:W-:Y:S01]  /*7850*/  HMMA.16816.F32 R160, R4, R26, R160 ;  /* 0x0000001a04a0723c */ /* 0x000fe200000018a0 */
[----:B------:R-:W2:Y:S04]  /*7860*/  LDSM.16.MT88.4 R4, [R210+0x1d000] ;  /* 0x01d00000d204783b */ /* 0x000ea80000004200 */
[----:B------:R-:W2:Y:S01]  /*7870*/  LDSM.16.MT88.4 R24, [R210+0x1f000] ;  /* 0x01f00000d218783b */ /* 0x000ea20000004200 */
[-C--:B---3--:R-:W-:Y:S06]  /*7880*/  HMMA.16816.F32 R100, R32, R28.reuse, R100 ;  /* 0x0000001c2064723c */ /* 0x088fec0000001864 */
[C---:B----4-:R-:W-:Y:S06]  /*7890*/  HMMA.16816.F32 R104, R164.reuse, R28, R104 ;  /* 0x0000001ca468723c */ /* 0x050fec0000001868 */
        /* <DEDUP_REMOVED lines=57> */
[----:B------:R-:W2:Y:S01]  /*7c30*/  LDL R233, [R1+0x8] ;  /* 0x0000080001e97983 */ /* 0x000ea20000100800 */
[----:B------:R-:W-:-:S03]  /*7c40*/  ULDC UR5, c[0x0][0x390] ;  /* 0x0000e40000057ab9 */ /* 0x000fc60000000800 */
[----:B------:R-:W3:Y:S01]  /*7c50*/  LDL R232, [R1+0x4] ;  /* 0x0000040001e87983 */ /* 0x000ee20000100800 */
        /* <DEDUP_REMOVED lines=45> */
[----:B------:R-:W-:Y:S01]  /*7f30*/  STS [R247], R32 ;  /* 0x00000020f7007388 */ /* 0x000fe20000000800 */
[----:B------:R-:W-:Y:S01]  /*7f40*/  FMUL.FTZ R134, R134, UR5 ;  /* 0x0000000586867c20 */ /* 0x000fe20008410000 */
[----:B------:R-:W-:Y:S01]  /*7f50*/  FMUL.FTZ R15, R135, UR5 ;  /* 0x00000005870f7c20 */ /* 0x000fe20008410000 */
[----:B------:R-:W-:Y:S01]  /*7f60*/  F2FP.F16.F32.PACK_AB R20, R20, R128 ;  /* 0x000000801414723e */ /* 0x000fe200000000ff */
[----:B------:R-:W-:Y:S01]  /*7f70*/  STS [R247+0x400], R31 ;  /* 0x0004001ff7007388 */ /* 0x000fe20000000800 */
        /* <DEDUP_REMOVED lines=39> */
[----:B------:R-:W-:Y:S01]  /*81f0*/  UISETP.NE.AND UP0, UPT, UR30, -0x1, UPT ;  /* 0xffffffff1e00788c */ /* 0x000fe2000bf05270 */
[----:B------:R-:W-:-:S02]  /*8200*/  F2FP.F16.F32.PACK_AB R13, R13, R138 ;  /* 0x0000008a0d0d723e */ /* 0x000fc400000000ff */
[----:B------:R-:W-:Y:S02]  /*8210*/  F2FP.F16.F32.PACK_AB R10, R10, R140 ;  /* 0x0000008c0a0a723e */ /* 0x000fe400000000ff */
[----:B------:R-:W-:Y:S02]  /*8220*/  F2FP.F16.F32.PACK_AB R9, R9, R142 ;  /* 0x0000008e0909723e */ /* 0x000fe400000000ff */
[----:B------:R-:W-:Y:S02]  /*8230*/  F2FP.F16.F32.PACK_AB R8, R8, R148 ;  /* 0x000000940808723e */ /* 0x000fe400000000ff */
[----:B------:R-:W-:Y:S02]  /*8240*/  F2FP.F16.F32.PACK_AB R7, R7, R150 ;  /* 0x000000960707723e */ /* 0x000fe400000000ff */
[----:B------:R-:W-:Y:S01]  /*8250*/  F2FP.F16.F32.PACK_AB R4, R4, R160 ;  /* 0x000000a00404723e */ /* 0x000fe200000000ff */
[----:B------:R-:W-:Y:S01]  /*8260*/  @UP0 UIADD3 UR5, UR18, UR30, URZ ;  /* 0x0000001e12050290 */ /* 0x000fe2000fffe03f */
[----:B------:R-:W-:Y:S01]  /*8270*/  F2FP.F16.F32.PACK_AB R3, R3, R162 ;  /* 0x000000a20303723e */ /* 0x000fe200000000ff */
[----:B------:R-:W-:Y:S01]  /*8280*/  @UP0 ULDC.64 UR10, c[0x0][0x450] ;  /* 0x00011400000a0ab9 */ /* 0x000fe20000000a00 */
[----:B------:R-:W-:Y:S01]  /*8290*/  F2FP.F16.F32.PACK_AB R6, R6, R152 ;  /* 0x000000980606723e */ /* 0x000fe200000000ff */
[----:B------:R-:W-:Y:S01]  /*82a0*/  @UP0 UIMAD.WIDE.U32 UR12, UR5, UR10, URZ ;  /* 0x0000000a050c02a5 */ /* 0x000fe2000f8e003f */
[----:B------:R-:W-:Y:S01]  /*82b0*/  F2FP.F16.F32.PACK_AB R5, R5, R154 ;  /* 0x0000009a0505723e */ /* 0x000fe200000000ff */
[----:B------:R-:W-:Y:S01]  /*82c0*/  @UP0 UIMAD UR5, UR5, UR11, URZ ;  /* 0x0000000b050502a4 */ /* 0x000fe2000f8e023f */
[----:B------:R-:W-:-:S02]  /*82d0*/  F2FP.F16.F32.PACK_AB R2, R2, R156 ;  /* 0x0000009c0202723e */ /* 0x000fc400000000ff */
[----:B------:R-:W-:Y:S01]  /*82e0*/  F2FP.F16.F32.PACK_AB R0, R0, R158 ;  /* 0x0000009e0000723e */ /* 0x000fe200000000ff */
[----:B------:R-:W-:Y:S01]  /*82f0*/  @UP0 UIADD3 UR21, UR13, UR5, URZ ;  /* 0x000000050d150290 */ /* 0x000fe2000fffe03f */
[----:B------:R-:W-:Y:S01]  /*8300*/  F2FP.F16.F32.PACK_AB R36, R37, R36 ;  /* 0x000000242524723e */ /* 0x000fe200000000ff */
[----:B------:R-:W-:Y:S01]  /*8310*/  @UP0 UMOV UR16, UR12 ;  /* 0x0000000c00100c82 */ /* 0x000fe20008000000 */
        /* <DEDUP_REMOVED lines=31> */
[----:B------:R-:W-:Y:S01]  /*8510*/  PLOP3.LUT P0, PT, PT, PT, UP0, 0x80, 0x0 ;  /* 0x000000000000781c */ /* 0x000fe20003f0f008 */
[----:B--2---:R-:W-:Y:S04]  /*8520*/  STS [R233], R27 ;  /* 0x0000001be9007388 */ /* 0x004fe80000000800 */
[----:B------:R-:W-:Y:S04]  /*8530*/  STS [R247+0x2000], R30 ;  /* 0x0020001ef7007388 */ /* 0x000fe80000000800 */
[----:B------:R-:W-:Y:S04]  /*8540*/  STS [R247+0x2400], R29 ;  /* 0x0024001df7007388 */ /* 0x000fe80000000800 */
[----:B------:R-:W-:Y:S04]  /*8550*/  STS [R251+0x2000], R26 ;  /* 0x0020001afb007388 */ /* 0x000fe80000000800 */
[----:B------:R-:W-:Y:S04]  /*8560*/  STS [R251+0x2400], R25 ;  /* 0x00240019fb007388 */ /* 0x000fe80000000800 */
[----:B------:R-:W-:Y:S04]  /*8570*/  STS [R248], R24 ;  /* 0x00000018f8007388 */ /* 0x000fe80000000800 */
[----:B------:R-:W-:Y:S04]  /*8580*/  STS [R248+0x400], R23 ;  /* 0x00040017f8007388 */ /* 0x000fe80000000800 */
[----:B------:R-:W-:Y:S04]  /*8590*/  STS [R252], R20 ;  /* 0x00000014fc007388 */ /* 0x000fe80000000800 */
[----:B---3--:R-:W-:Y:S04]  /*85a0*/  STS [R232], R19 ;  /* 0x00000013e8007388 */ /* 0x008fe80000000800 */
        /* <DEDUP_REMOVED lines=35> */
[----:B-1----:R-:W-:-:S03]  /*87e0*/  SHF.R.S32.HI R2, RZ, 0x1f, R0 ;  /* 0x0000001fff027819 */ /* 0x002fc60000011400 */
[----:B------:R2:W-:Y:S01]  /*87f0*/  STS [R252+0xa000], R60 ;  /* 0x00a0003cfc007388 */ /* 0x0005e20000000800 */
[----:B------:R-:W-:-:S03]  /*8800*/  LEA.HI R2, R2, R0, RZ, 0x3 ;  /* 0x0000000002027211 */ /* 0x000fc600078f18ff */
        /* <DEDUP_REMOVED lines=31> */
.L_x_245:
[----:B------:R-:W-:Y:S01]  /*8a00*/  @UP0 UIADD3 UR9, UR18, UR30, URZ ;  /* 0x0000001e12090290 */ /* 0x000fe2000fffe03f */
[----:B------:R-:W-:Y:S01]  /*8a10*/  LOP3.LUT R3, R2, 0xfffffff8, RZ, 0xc0, !PT ;  /* 0xfffffff802037812 */ /* 0x000fe200078ec0ff */
[----:B------:R-:W-:Y:S01]  /*8a20*/  @UP0 ULDC.64 UR12, c[0x0][0x458] ;  /* 0x00011600000c0ab9 */ /* 0x000fe20000000a00 */
[----:B------:R-:W-:Y:S02]  /*8a30*/  USHF.L.U32 UR5, UR17, 0x7, URZ ;  /* 0x0000000711057899 */ /* 0x000fe4000800063f */
[----:B------:R-:W-:Y:S01]  /*8a40*/  @UP0 UIMAD.WIDE.U32 UR14, UR9, UR12, URZ ;  /* 0x0000000c090e02a5 */ /* 0x000fe2000f8e003f */
[----:B------:R-:W-:Y:S01]  /*8a50*/  IMAD.IADD R3, R0, 0x1, -R3 ;  /* 0x0000000100037824 */ /* 0x000fe200078e0a03 */
[----:B------:R-:W-:Y:S01]  /*8a60*/  @UP0 UIMAD UR9, UR9, UR13, URZ ;  /* 0x0000000d090902a4 */ /* 0x000fe2000f8e023f */
[----:B------:R-:W-:-:S03]  /*8a70*/  LEA R0, R246, UR4, 0x1 ;  /* 0x00000004f6007c11 */ /* 0x000fc6000f8e08ff */
        /* <DEDUP_REMOVED lines=16> */
.L_x_246:
[----:B------:R-:W-:Y:S01]  /*8b80*/  BAR.SYNC.DEFER_BLOCKING 0x0 ;  /* 0x0000000000007b1d */ /* 0x000fe20000010000 */
[----:B------:R-:W-:Y:S01]  /*8b90*/  IMAD.SHL.U32 R10, R3, 0x8, RZ ;  /* 0x00000008030a7824 */ /* 0x000fe200078e00ff */
[----:B------:R-:W-:Y:S01]  /*8ba0*/  USHF.R.S32.HI UR9, URZ, 0x1f, UR5 ;  /* 0x0000001f3f097899 */ /* 0x000fe20008011405 */
[----:B------:R-:W-:Y:S01]  /*8bb0*/  IMAD.U32 R3, RZ, RZ, UR10 ;  /* 0x0000000aff037e24 */ /* 0x000fe2000f8e00ff */
[----:B------:R-:W-:Y:S01]  /*8bc0*/  UIMAD UR8, UR17, -0x80, UR8 ;  /* 0xffffff80110878a4 */ /* 0x000fe2000f8e0208 */
[----:B------:R-:W-:Y:S01]  /*8bd0*/  SHF.R.S32.HI R2, RZ, 0x3, R2 ;  /* 0x00000003ff027819 */ /* 0x000fe20000011402 */
[----:B------:R-:W-:Y:S01]  /*8be0*/  UIMAD UR14, UR9, UR10, URZ ;  /* 0x0000000a090e72a4 */ /* 0x000fe2000f8e023f */
[--C-:B------:R-:W-:Y:S01]  /*8bf0*/  SHF.R.S32.HI R11, RZ, 0x1f, R10.reuse ;  /* 0x0000001fff0b7819 */ /* 0x100fe2000001140a */
[----:B------:R-:W-:Y:S01]  /*8c00*/  USHF.R.S32.HI UR18, URZ, 0x1f, UR57 ;  /* 0x0000001f3f127899 */ /* 0x000fe20008011439 */
[----:B------:R-:W-:Y:S01]  /*8c10*/  BSSY B0, `(.L_x_247) ;  /* 0x000002a000007945 */ /* 0x000fe20003800000 */
[----:B------:R-:W-:Y:S01]  /*8c20*/  UIMAD UR14, UR5, UR11, UR14 ;  /* 0x0000000b050e72a4 */ /* 0x000fe2000f8e020e */
[----:B------:R-:W-:Y:S01]  /*8c30*/  ISETP.GE.AND P4, PT, R2, UR8, PT ;  /* 0x0000000802007c0c */ /* 0x000fe2000bf86270 */
[----:B------:R-:W-:Y:S01]  /*8c40*/  IMAD.WIDE.U32 R4, R3, UR5, R10 ;  /* 0x0000000503047c25 */ /* 0x000fe2000f8e000a */
[----:B------:R-:W-:-:S03]  /*8c50*/  SHF.R.S32.HI R21, RZ, 0x1f, R2 ;  /* 0x0000001fff157819 */ /* 0x000fc60000011402 */
[----:B------:R-:W-:Y:S01]  /*8c60*/  MOV R3, UR14 ;  /* 0x0000000e00037c02 */ /* 0x000fe20008000f00 */
[----:B------:R-:W-:Y:S01]  /*8c70*/  ULDC.64 UR14, c[0x0][0x468] ;  /* 0x00011a00000e7ab9 */ /* 0x000fe20000000a00 */
[----:B------:R-:W-:Y:S01]  /*8c80*/  IADD3 R4, P0, R4, UR16, RZ ;  /* 0x0000001004047c10 */ /* 0x000fe2000ff1e0ff */
[----:B------:R-:W-:Y:S01]  /*8c90*/  UIMAD UR16, UR18, UR14, URZ ;  /* 0x0000000e121072a4 */ /* 0x000fe2000f8e023f */
[----:B------:R-:W-:Y:S02]  /*8ca0*/  VIADD R6, R2, 0x20 ;  /* 0x0000002002067836 */ /* 0x000fe40000000000 */
[----:B------:R-:W-:Y:S01]  /*8cb0*/  IADD3.X R5, R5, UR21, R3, P0, !PT ;  /* 0x0000001505057c10 */ /* 0x000fe200087fe403 */
[----:B------:R-:W-:Y:S01]  /*8cc0*/  IMAD.U32 R3, RZ, RZ, UR14 ;  /* 0x0000000eff037e24 */ /* 0x000fe2000f8e00ff */
[----:B------:R1:W3:Y:S01]  /*8cd0*/  LDS.128 R28, [R0+0xd000] ;  /* 0x00d00000001c7984 */ /* 0x0002e20000000c00 */
[----:B------:R-:W-:Y:S01]  /*8ce0*/  UIMAD UR15, UR57, UR15, UR16 ;  /* 0x0000000f390f72a4 */ /* 0x000fe2000f8e0210 */
[----:B------:R-:W-:Y:S01]  /*8cf0*/  ISETP.GE.AND P3, PT, R6, UR8, PT ;  /* 0x0000000806007c0c */ /* 0x000fe2000bf66270 */
[----:B------:R-:W-:Y:S01]  /*8d00*/  IMAD.WIDE.U32 R4, R3, UR57, R4 ;  /* 0x0000003903047c25 */ /* 0x000fe2000f8e0004 */
[----:B------:R1:W4:Y:S03]  /*8d10*/  LDS.128 R24, [R0+0x11000] ;  /* 0x0110000000187984 */ /* 0x0003260000000c00 */
[C---:B------:R-:W-:Y:S01]  /*8d20*/  VIADD R7, R2.reuse, 0x40 ;  /* 0x0000004002077836 */ /* 0x040fe20000000000 */
[----:B--2---:R1:W2:Y:S01]  /*8d30*/  LDS.128 R36, [R0+0x15000] ;  /* 0x0150000000247984 */ /* 0x0042a20000000c00 */
[----:B------:R-:W-:Y:S01]  /*8d40*/  VIADD R6, R2, 0x60 ;  /* 0x0000006002067836 */ /* 0x000fe20000000000 */
[----:B------:R-:W-:-:S02]  /*8d50*/  IADD3 R20, R5, UR15, RZ ;  /* 0x0000000f05147c10 */ /* 0x000fc4000fffe0ff */
[----:B------:R1:W1:Y:S01]  /*8d60*/  LDS.128 R44, [R0+0x16000] ;  /* 0x01600000002c7984 */ /* 0x0002620000000c00 */
[----:B------:R-:W-:Y:S02]  /*8d70*/  ISETP.GE.AND P2, PT, R7, UR8, PT ;  /* 0x0000000807007c0c */ /* 0x000fe4000bf46270 */
[----:B------:R-:W-:Y:S01]  /*8d80*/  ISETP.GE.AND P1, PT, R6, UR8, PT ;  /* 0x0000000806007c0c */ /* 0x000fe2000bf26270 */
[----:B------:R1:W1:Y:S04]  /*8d90*/  LDS.128 R52, [R0+0x17000] ;  /* 0x0170000000347984 */ /* 0x0002680000000c00 */
[----:B------:R1:W1:Y:S04]  /*8da0*/  LDS.128 R32, [R0+0x19000] ;  /* 0x0190000000207984 */ /* 0x0002680000000c00 */
[----:B------:R1:W1:Y:S04]  /*8db0*/  LDS.128 R40, [R0+0x1a000] ;  /* 0x01a0000000287984 */ /* 0x0002680000000c00 */
[----:B------:R1:W1:Y:S01]  /*8dc0*/  LDS.128 R48, [R0+0x1b000] ;  /* 0x01b0000000307984 */ /* 0x0002620000000c00 */
[----:B------:R-:W-:Y:S05]  /*8dd0*/  @P4 BRA `(.L_x_248) ;  /* 0x0000000000344947 */ /* 0x000fea0003800000 */
[----:B------:R-:W3:Y:S01]  /*8de0*/  LDS.128 R12, [R0+0xc000] ;  /* 0x00c00000000c7984 */ /* 0x000ee20000000c00 */
[----:B------:R-:W-:Y:S01]  /*8df0*/  MOV R6, R4 ;  /* 0x0000000400067202 */ /* 0x000fe20000000f00 */
[----:B------:R-:W-:Y:S01]  /*8e00*/  IMAD R3, R21, UR10, RZ ;  /* 0x0000000a15037c24 */ /* 0x000fe2000f8e02ff */
[----:B------:R-:W-:Y:S01]  /*8e10*/  MOV R7, R20 ;  /* 0x0000001400077202 */ /* 0x000fe20000000f00 */
[----:B------:R-:W4:Y:S01]  /*8e20*/  LDS.128 R16, [R0+0x10000] ;  /* 0x0100000000107984 */ /* 0x000f220000000c00 */
[----:B------:R-:W-:Y:S01]  /*8e30*/  ULDC.64 UR14, c[0x0][0x3f0] ;  /* 0x0000fc00000e7ab9 */ /* 0x000fe20000000a00 */
[C---:B------:R-:W-:Y:S02]  /*8e40*/  IMAD R3, R2.reuse, UR11, R3 ;  /* 0x0000000b02037c24 */ /* 0x040fe4000f8e0203 */
[----:B------:R-:W-:-:S05]  /*8e50*/  IMAD.WIDE.U32 R6, R2, UR10, R6 ;  /* 0x0000000a02067c25 */ /* 0x000fca000f8e0006 */
[----:B------:R-:W-:Y:S02]  /*8e60*/  IADD3 R3, R3, R7, RZ ;  /* 0x0000000703037210 */ /* 0x000fe40007ffe0ff */
[----:B------:R-:W-:-:S04]  /*8e70*/  LEA R8, P0, R6, UR14, 0x1 ;  /* 0x0000000e06087c11 */ /* 0x000fc8000f8008ff */
[----:B------:R-:W-:-:S05]  /*8e80*/  LEA.HI.X R9, R6, UR15, R3, 0x1, P0 ;  /* 0x0000000f06097c11 */ /* 0x000fca00080f0c03 */
[----:B---3--:R3:W-:Y:S04]  /*8e90*/  STG.E.128 desc[UR6][R8.64], R12 ;  /* 0x0000000c08007986 */ /* 0x0087e8000c101d06 */
[----:B----4-:R3:W-:Y:S02]  /*8ea0*/  STG.E.128 desc[UR6][R8.64+0x80], R16 ;  /* 0x0000801008007986 */ /* 0x0107e4000c101d06 */
.L_x_248:
[----:B------:R-:W-:Y:S05]  /*8eb0*/  BSYNC B0 ;  /* 0x0000000000007941 */ /* 0x000fea0003800000 */
.L_x_247:
[----:B------:R-:W-:Y:S04]  /*8ec0*/  BSSY B0, `(.L_x_249) ;  /* 0x000000f000007945 */ /* 0x000fe80003800000 */
[----:B------:R-:W-:Y:S05]  /*8ed0*/  @P3 BRA `(.L_x_250) ;  /* 0x0000000000343947 */ /* 0x000fea0003800000 */
[----:B------:R-:W-:Y:S01]  /*8ee0*/  IADD3 R3, P0, R2, 0x20, RZ ;  /* 0x0000002002037810 */ /* 0x000fe20007f1e0ff */
[----:B------:R-:W-:Y:S01]  /*8ef0*/  ULDC.64 UR14, c[0x0][0x3f0] ;  /* 0x0000fc00000e7ab9 */ /* 0x000fe20000000a00 */
[----:B------:R-:W-:-:S03]  /*8f00*/  MOV R7, R20 ;  /* 0x0000001400077202 */ /* 0x000fc60000000f00 */
[----:B------:R-:W-:-:S04]  /*8f10*/  IMAD.X R6, RZ, RZ, R21, P0 ;  /* 0x000000ffff067224 */ /* 0x000fc800000e0615 */
[----:B---3--:R-:W-:Y:S02]  /*8f20*/  IMAD R8, R6, UR10, RZ ;  /* 0x0000000a06087c24 */ /* 0x008fe4000f8e02ff */
[----:B------:R-:W-:-:S04]  /*8f30*/  IMAD.MOV.U32 R6, RZ, RZ, R4 ;  /* 0x000000ffff067224 */ /* 0x000fc800078e0004 */
[----:B------:R-:W-:-:S04]  /*8f40*/  IMAD.WIDE.U32 R6, R3, UR10, R6 ;  /* 0x0000000a03067c25 */ /* 0x000fc8000f8e0006 */
[----:B------:R-:W-:Y:S01]  /*8f50*/  IMAD R3, R3, UR11, R8 ;  /* 0x0000000b03037c24 */ /* 0x000fe2000f8e0208 */
[----:B------:R-:W-:-:S04]  /*8f60*/  LEA R8, P0, R6, UR14, 0x1 ;  /* 0x0000000e06087c11 */ /* 0x000fc8000f8008ff */
[----:B------:R-:W-:-:S04]  /*8f70*/  IADD3 R3, R3, R7, RZ ;  /* 0x0000000703037210 */ /* 0x000fc80007ffe0ff */
[----:B------:R-:W-:-:S05]  /*8f80*/  LEA.HI.X R9, R6, UR15, R3, 0x1, P0 ;  /* 0x0000000f06097c11 */ /* 0x000fca00080f0c03 */
[----:B------:R3:W-:Y:S04]  /*8f90*/  STG.E.128 desc[UR6][R8.64], R28 ;  /* 0x0000001c08007986 */ /* 0x0007e8000c101d06 */
[----:B----4-:R3:W-:Y:S02]  /*8fa0*/  STG.E.128 desc[UR6][R8.64+0x80], R24 ;  /* 0x0000801808007986 */ /* 0x0107e4000c101d06 */
.L_x_250:
[----:B------:R-:W-:Y:S05]  /*8fb0*/  BSYNC B0 ;  /* 0x0000000000007941 */ /* 0x000fea0003800000 */
.L_x_249:
[----:B---3--:R3:W1:Y:S01]  /*8fc0*/  LDS.128 R16, [R0+0xe000] ;  /* 0x00e0000000107984 */ /* 0x0086620000000c00 */
[----:B------:R-:W-:Y:S03]  /*8fd0*/  BSSY B0, `(.L_x_251) ;  /* 0x0000010000007945 */ /* 0x000fe60003800000 */
[----:B------:R3:W1:Y:S01]  /*8fe0*/  LDS.128 R12, [R0+0x12000] ;  /* 0x01200000000c7984 */ /* 0x0006620000000c00 */
[----:B------:R-:W-:Y:S05]  /*8ff0*/  @P2 BRA `(.L_x_252) ;  /* 0x0000000000342947 */ /* 0x000fea0003800000 */
[----:B------:R-:W-:Y:S01]  /*9000*/  IADD3 R3, P0, R2, 0x40, RZ ;  /* 0x0000004002037810 */ /* 0x000fe20007f1e0ff */
[----:B------:R-:W-:Y:S01]  /*9010*/  ULDC.64 UR14, c[0x0][0x3f0] ;  /* 0x0000fc00000e7ab9 */ /* 0x000fe20000000a00 */
[----:B------:R-:W-:-:S03]  /*9020*/  MOV R7, R20 ;  /* 0x0000001400077202 */ /* 0x000fc60000000f00 */
        /* <DEDUP_REMOVED lines=8> */
[----:B-1----:R1:W-:Y:S04]  /*90b0*/  STG.E.128 desc[UR6][R8.64], R16 ;  /* 0x0000001008007986 */ /* 0x0023e8000c101d06 */
[----:B------:R1:W-:Y:S02]  /*90c0*/  STG.E.128 desc[UR6][R8.64+0x80], R12 ;  /* 0x0000800c08007986 */ /* 0x0003e4000c101d06 */
.L_x_252:
[----:B------:R-:W-:Y:S05]  /*90d0*/  BSYNC B0 ;  /* 0x0000000000007941 */ /* 0x000fea0003800000 */
.L_x_251:
[----:B-1----:R1:W1:Y:S01]  /*90e0*/  LDS.128 R16, [R0+0xf000] ;  /* 0x00f0000000107984 */ /* 0x0022620000000c00 */
[----:B------:R-:W-:Y:S03]  /*90f0*/  BSSY B0, `(.L_x_253) ;  /* 0x0000010000007945 */ /* 0x000fe60003800000 */
[----:B------:R1:W1:Y:S01]  /*9100*/  LDS.128 R12, [R0+0x13000] ;  /* 0x01300000000c7984 */ /* 0x0002620000000c00 */
        /* <DEDUP_REMOVED lines=12> */
[----:B-1----:R1:W-:Y:S04]  /*91d0*/  STG.E.128 desc[UR6][R4.64], R16 ;  /* 0x0000001004007986 */ /* 0x0023e8000c101d06 */
[----:B------:R1:W-:Y:S02]  /*91e0*/  STG.E.128 desc[UR6][R4.64+0x80], R12 ;  /* 0x0000800c04007986 */ /* 0x0003e4000c101d06 */
.L_x_254:
[----:B------:R-:W-:Y:S05]  /*91f0*/  BSYNC B0 ;  /* 0x0000000000007941 */ /* 0x000fea0003800000 */
.L_x_253:
[----:B------:R-:W-:Y:S01]  /*9200*/  IMAD.U32 R3, RZ, RZ, UR12 ;  /* 0x0000000cff037e24 */ /* 0x000fe2000f8e00ff */
[----:B------:R-:W-:Y:S01]  /*9210*/  UIMAD UR9, UR9, UR12, URZ ;  /* 0x0000000c090972a4 */ /* 0x000fe2000f8e023f */
[----:B-1----:R-:W1:Y:S01]  /*9220*/  LDS.128 R16, [R0+0x14000] ;  /* 0x0140000000107984 */ /* 0x002e620000000c00 */
[----:B------:R-:W-:Y:S01]  /*9230*/  USHF.R.S32.HI UR10, URZ, 0x1f, UR57 ;  /* 0x0000001f3f0a7899 */ /* 0x000fe20008011439 */
[----:B------:R-:W-:Y:S01]  /*9240*/  IMAD.WIDE.U32 R4, R3, UR5, R10 ;  /* 0x0000000503047c25 */ /* 0x000fe2000f8e000a */
[----:B------:R-:W-:Y:S01]  /*9250*/  UIMAD UR5, UR5, UR13, UR9 ;  /* 0x0000000d050572a4 */ /* 0x000fe2000f8e0209 */
[----:B------:R3:W1:Y:S01]  /*9260*/  LDS.128 R12, [R0+0x18000] ;  /* 0x01800000000c7984 */ /* 0x0006620000000c00 */
[----:B------:R-:W-:Y:S01]  /*9270*/  BSSY B0, `(.L_x_255) ;  /* 0x0000016000007945 */ /* 0x000fe20003800000 */
[----:B------:R-:W-:Y:S01]  /*9280*/  ULDC.64 UR8, c[0x0][0x470] ;  /* 0x00011c0000087ab9 */ /* 0x000fe20000000a00 */
[----:B------:R-:W-:Y:S02]  /*9290*/  IADD3 R4, P0, R4, UR19, RZ ;  /* 0x0000001304047c10 */ /* 0x000fe4000ff1e0ff */
[----:B------:R-:W-:Y:S01]  /*92a0*/  IMAD.U32 R3, RZ, RZ, UR5 ;  /* 0x00000005ff037e24 */ /* 0x000fe2000f8e00ff */
[----:B------:R-:W-:-:S04]  /*92b0*/  UIMAD UR5, UR10, UR8, URZ ;  /* 0x000000080a0572a4 */ /* 0x000fc8000f8e023f */
[----:B------:R-:W-:Y:S01]  /*92c0*/  IADD3.X R5, R5, UR20, R3, P0, !PT ;  /* 0x0000001405057c10 */ /* 0x000fe200087fe403 */
[----:B------:R-:W-:Y:S01]  /*92d0*/  UIMAD UR9, UR57, UR9, UR5 ;  /* 0x00000009390972a4 */ /* 0x000fe2000f8e0205 */
[----:B---3--:R-:W-:-:S05]  /*92e0*/  MOV R0, UR8 ;  /* 0x0000000800007c02 */ /* 0x008fca0008000f00 */
[----:B------:R-:W-:-:S05]  /*92f0*/  IMAD.WIDE.U32 R4, R0, UR57, R4 ;  /* 0x0000003900047c25 */ /* 0x000fca000f8e0004 */
[----:B------:R-:W-:Y:S01]  /*9300*/  IADD3 R3, R5, UR9, RZ ;  /* 0x0000000905037c10 */ /* 0x000fe2000fffe0ff */
[----:B------:R-:W-:Y:S06]  /*9310*/  @P4 BRA `(.L_x_256) ;  /* 0x00000000002c4947 */ /* 0x000fec0003800000 */
        /* <DEDUP_REMOVED lines=9> */
[----:B-1----:R3:W-:Y:S04]  /*93b0*/  STG.E.128 desc[UR6][R8.64], R16 ;  /* 0x0000001008007986 */ /* 0x0027e8000c101d06 */
[----:B------:R3:W-:Y:S02]  /*93c0*/  STG.E.128 desc[UR6][R8.64+0x80], R12 ;  /* 0x0000800c08007986 */ /* 0x0007e4000c101d06 */
.L_x_256:
[----:B------:R-:W-:Y:S05]  /*93d0*/  BSYNC B0 ;  /* 0x0000000000007941 */ /* 0x000fea0003800000 */
.L_x_255:
        /* <DEDUP_REMOVED lines=13> */
[----:B--2---:R2:W-:Y:S04]  /*94b0*/  STG.E.128 desc[UR6][R8.64], R36 ;  /* 0x0000002408007986 */ /* 0x0045e8000c101d06 */
[----:B------:R2:W-:Y:S02]  /*94c0*/  STG.E.128 desc[UR6][R8.64+0x80], R32 ;  /* 0x0000802008007986 */ /* 0x0005e4000c101d06 */
.L_x_258:
[----:B------:R-:W-:Y:S05]  /*94d0*/  BSYNC B0 ;  /* 0x0000000000007941 */ /* 0x000fea0003800000 */
.L_x_257:
[----:B------:R-:W-:Y:S04]  /*94e0*/  BSSY B0, `(.L_x_259) ;  /* 0x000000f000007945 */ /* 0x000fe80003800000 */
[----:B------:R-:W-:Y:S05]  /*94f0*/  @P2 BRA `(.L_x_260) ;  /* 0x0000000000342947 */ /* 0x000fea0003800000 */
[----:B------:R-:W-:Y:S01]  /*9500*/  IADD3 R0, P0, R2, 0x40, RZ ;  /* 0x0000004002007810 */ /* 0x000fe20007f1e0ff */
[----:B------:R-:W-:Y:S01]  /*9510*/  ULDC.64 UR8, c[0x0][0x3f8] ;  /* 0x0000fe0000087ab9 */ /* 0x000fe20000000a00 */
[----:B------:R-:W-:-:S03]  /*9520*/  MOV R7, R3 ;  /* 0x0000000300077202 */ /* 0x000fc60000000f00 */
[----:B------:R-:W-:-:S04]  /*9530*/  IMAD.X R6, RZ, RZ, R21, P0 ;  /* 0x000000ffff067224 */ /* 0x000fc800000e0615 */
[----:B--23--:R-:W-:Y:S02]  /*9540*/  IMAD R8, R6, UR12, RZ ;  /* 0x0000000c06087c24 */ /* 0x00cfe4000f8e02ff */
[----:B------:R-:W-:-:S04]  /*9550*/  IMAD.MOV.U32 R6, RZ, RZ, R4 ;  /* 0x000000ffff067224 */ /* 0x000fc800078e0004 */
[----:B------:R-:W-:-:S04]  /*9560*/  IMAD.WIDE.U32 R6, R0, UR12, R6 ;  /* 0x0000000c00067c25 */ /* 0x000fc8000f8e0006 */
[----:B------:R-:W-:Y:S01]  /*9570*/  IMAD R0, R0, UR13, R8 ;  /* 0x0000000d00007c24 */ /* 0x000fe2000f8e0208 */
[----:B------:R-:W-:-:S04]  /*9580*/  LEA R8, P0, R6, UR8, 0x1 ;  /* 0x0000000806087c11 */ /* 0x000fc8000f8008ff */
[----:B------:R-:W-:-:S04]  /*9590*/  IADD3 R0, R0, R7, RZ ;  /* 0x0000000700007210 */ /* 0x000fc80007ffe0ff */
[----:B------:R-:W-:-:S05]  /*95a0*/  LEA.HI.X R9, R6, UR9, R0, 0x1, P0 ;  /* 0x0000000906097c11 */ /* 0x000fca00080f0c00 */
[----:B------:R2:W-:Y:S04]  /*95b0*/  STG.E.128 desc[UR6][R8.64], R44 ;  /* 0x0000002c08007986 */ /* 0x0005e8000c101d06 */
[----:B------:R2:W-:Y:S02]  /*95c0*/  STG.E.128 desc[UR6][R8.64+0x80], R40 ;  /* 0x0000802808007986 */ /* 0x0005e4000c101d06 */
.L_x_260:
[----:B------:R-:W-:Y:S05]  /*95d0*/  BSYNC B0 ;  /* 0x0000000000007941 */ /* 0x000fea0003800000 */
.L_x_259:
[----:B------:R-:W-:Y:S05]  /*95e0*/  @P1 BRA `(.L_x_241) ;  /* 0x0000000000301947 */ /* 0x000fea0003800000 */
[----:B------:R-:W-:Y:S01]  /*95f0*/  IADD3 R0, P0, R2, 0x60, RZ ;  /* 0x0000006002007810 */ /* 0x000fe20007f1e0ff */
[----:B------:R-:W-:-:S03]  /*9600*/  ULDC.64 UR8, c[0x0][0x3f8] ;  /* 0x0000fe0000087ab9 */ /* 0x000fc60000000a00 */
[----:B------:R-:W-:-:S05]  /*9610*/  IADD3.X R2, RZ, R21, RZ, P0, !PT ;  /* 0x00000015ff027210 */ /* 0x000fca00007fe4ff */
[----:B------:R-:W-:Y:S01]  /*9620*/  IMAD R6, R2, UR12, RZ ;  /* 0x0000000c02067c24 */ /* 0x000fe2000f8e02ff */
[----:B------:R-:W-:-:S05]  /*9630*/  MOV R2, R4 ;  /* 0x0000000400027202 */ /* 0x000fca0000000f00 */
[----:B------:R-:W-:-:S04]  /*9640*/  IMAD.WIDE.U32 R4, R0, UR12, R2 ;  /* 0x0000000c00047c25 */ /* 0x000fc8000f8e0002 */
[----:B------:R-:W-:Y:S01]  /*9650*/  IMAD R0, R0, UR13, R6 ;  /* 0x0000000d00007c24 */ /* 0x000fe2000f8e0206 */
[----:B------:R-:W-:-:S04]  /*9660*/  LEA R2, P0, R4, UR8, 0x1 ;  /* 0x0000000804027c11 */ /* 0x000fc8000f8008ff */
[----:B------:R-:W-:-:S04]  /*9670*/  IADD3 R0, R0, R5, RZ ;  /* 0x0000000500007210 */ /* 0x000fc80007ffe0ff */
[----:B------:R-:W-:-:S05]  /*9680*/  LEA.HI.X R3, R4, UR9, R0, 0x1, P0 ;  /* 0x0000000904037c11 */ /* 0x000fca00080f0c00 */
[----:B------:R1:W-:Y:S04]  /*9690*/  STG.E.128 desc[UR6][R2.64], R52 ;  /* 0x0000003402007986 */ /* 0x0003e8000c101d06 */
[----:B------:R1:W-:Y:S02]  /*96a0*/  STG.E.128 desc[UR6][R2.64+0x80], R48 ;  /* 0x0000803002007986 */ /* 0x0003e4000c101d06 */
.L_x_241:
[----:B------:R-:W-:Y:S05]  /*96b0*/  BSYNC B1 ;  /* 0x0000000000017941 */ /* 0x000fea0003800000 */
.L_x_219:
[----:B-1----:R-:W3:Y:S01]  /*96c0*/  LDL R2, [R1+0xc] ;  /* 0x00000c0001027983 */ /* 0x002ee20000100800 */
[----:B------:R-:W-:Y:S02]  /*96d0*/  ULDC UR5, c[0x0][0xc] ;  /* 0x0000030000057ab9 */ /* 0x000fe40000000800 */
[----:B------:R-:W-:Y:S01]  /*96e0*/  UIADD3 UR17, UR5, UR17, URZ ;  /* 0x0000001105117290 */ /* 0x000fe2000fffe03f */
[----:B---3--:R-:W-:-:S13]  /*96f0*/  R2UR UR8, R2 ;  /* 0x00000000020872ca */ /* 0x008fda00000e0000 */
[----:B------:R-:W-:-:S06]  /*9700*/  UISETP.GE.AND UP0, UPT, UR17, UR8, UPT ;  /* 0x000000081100728c */ /* 0x000fcc000bf06270 */
[----:B------:R-:W-:-:S13]  /*9710*/  PLOP3.LUT P0, PT, PT, PT, UP0, 0x80, 0x0 ;  /* 0x000000000000781c */ /* 0x000fda0003f0f008 */
[----:B------:R-:W-:Y:S05]  /*9720*/  @P0 BRA `(.L_x_261) ;  /* 0x0000000000040947 */ /* 0x000fea0003800000 */
[----:B------:R-:W-:Y:S05]  /*9730*/  BRA `(.L_x_262) ;  /* 0xffffff7000c87947 */ /* 0x000fea000383ffff */
.L_x_261:
[----:B------:R-:W-:Y:S05]  /*9740*/  EXIT ;  /* 0x000000000000794d */ /* 0x000fea0003800000 */
.L_x_263:
        /* <DEDUP_REMOVED lines=11> */
.L_x_1072:


//--------------------- .text._ZN5flash44flash_bwd_dq_dk_dv_loop_seqk_parallel_kernelI23Flash_bwd_kernel_traitsILi128ELi64ELi128ELi8ELi2ELi4ELi2ELb0ELb0EN7cutlass6half_tE19Flash_kernel_traitsILi128ELi64ELi128ELi8ES3_EELb0ELb1ELb0ELb1ELb0ELb0ELb0EEEvNS_16Flash_bwd_paramsE --------------------------
	.section	.text._ZN5flash44flash_bwd_dq_dk_dv_loop_seqk_parallel_kernelI23Flash_bwd_kernel_traitsILi128ELi64ELi128ELi8ELi2ELi4ELi2ELb0ELb0EN7cutlass6half_tE19Flash_kernel_traitsILi128ELi64ELi128ELi8ES3_EELb0ELb1ELb0ELb1ELb0ELb0ELb0EEEvNS_16Flash_bwd_paramsE,"ax",@progbits
	.align	128
        .global         _ZN5flash44flash_bwd_dq_dk_dv_loop_seqk_parallel_kernelI23Flash_bwd_kernel_traitsILi128ELi64ELi128ELi8ELi2ELi4ELi2ELb0ELb0EN7cutlass6half_tE19Flash_kernel_traitsILi128ELi64ELi128ELi8ES3_EELb0ELb1ELb0ELb1ELb0ELb0ELb0EEEvNS_16Flash_bwd_paramsE
        .type           _ZN5flash44flash_bwd_dq_dk_dv_loop_seqk_parallel_kernelI23Flash_bwd_kernel_traitsILi128ELi64ELi128ELi8ELi2ELi4ELi2ELb0ELb0EN7cutlass6half_tE19Flash_kernel_traitsILi128ELi64ELi128ELi8ES3_EELb0ELb1ELb0ELb1ELb0ELb0ELb0EEEvNS_16Flash_bwd_paramsE,@function
        .size           _ZN5flash44flash_bwd_dq_dk_dv_loop_seqk_parallel_kernelI23Flash_bwd_kernel_traitsILi128ELi64ELi128ELi8ELi2ELi4ELi2ELb0ELb0EN7cutlass6half_tE19Flash_kernel_traitsILi128ELi64ELi128ELi8ES3_EELb0ELb1ELb0ELb1ELb0ELb0ELb0EEEvNS_16Flash_bwd_paramsE,(.L_x_1073 - _ZN5flash44flash_bwd_dq_dk_dv_loop_seqk_parallel_kernelI23Flash_bwd_kernel_traitsILi128ELi64ELi128ELi8ELi2ELi4ELi2ELb0ELb0EN7cutlass6half_tE19Flash_kernel_traitsILi128ELi64ELi128ELi8ES3_EELb0ELb1ELb0ELb1ELb0ELb0ELb0EEEvNS_16Flash_bwd_paramsE)
        .other          _ZN5flash44flash_bwd_dq_dk_dv_loop_seqk_parallel_kernelI23Flash_bwd_kernel_traitsILi128ELi64ELi128ELi8ELi2ELi4ELi2ELb0ELb0EN7cutlass6half_tE19Flash_kernel_traitsILi128ELi64ELi128ELi8ES3_EELb0ELb1ELb0ELb1ELb0ELb0ELb0EEEvNS_16Flash_bwd_paramsE,@"STO_CUDA_ENTRY STV_DEFAULT"
_ZN5flash44flash_bwd_dq_dk_dv_loop_seqk_parallel_kernelI23Flash_bwd_kernel_traitsILi128ELi64ELi128ELi8ELi2ELi4ELi2ELb0ELb0EN7cutlass6half_tE19Flash_kernel_traitsILi128ELi64ELi128ELi8ES3_EELb0ELb1ELb0ELb1ELb0ELb0ELb0EEEvNS_16Flash_bwd_paramsE:
.text._ZN5flash44flash_bwd_dq_dk_dv_loop_seqk_parallel_kernelI23Flash_bwd_kernel_traitsILi128ELi64ELi128ELi8ELi2ELi4ELi2ELb0ELb0EN7cutlass6half_tE19Flash_kernel_traitsILi128ELi64ELi128ELi8ES3_EELb0ELb1ELb0ELb1ELb0ELb0ELb0EEEvNS_16Flash_bwd_paramsE:
        /* <DEDUP_REMOVED lines=14> */
[----:B------:R-:W3:Y:S01]  /*00e0*/  S2UR UR4, SR_CgaCtaId ;  /* 0x00000000000479c3 */ /* 0x000ee20000008800 */
[----:B------:R-:W-:Y:S01]  /*00f0*/  UMOV UR5, 0x400 ;  /* 0x0000040000057882 */ /* 0x000fe20000000000 */
[----:B------:R-:W-:Y:S01]  /*0100*/  IMAD.MOV.U32 R222, RZ, RZ, -0x10 ;  /* 0xfffffff0ffde7424 */ /* 0x000fe200078e00ff */
[----:B------:R-:W-:-:S05]  /*0110*/  ULDC.64 UR14, c[0x0][0x208] ;  /* 0x00008200000e7ab9 */ /* 0x000fca0000000a00 */
[----:B------:R-:W4:Y:S08]  /*0120*/  S2UR UR59, SR_CTAID.Z ;  /* 0x00000000003b79c3 */ /* 0x000f300000002700 */
[----:B------:R-:W5:Y:S01]  /*0130*/  S2UR UR49, SR_CTAID.Y ;  /* 0x00000000003179c3 */ /* 0x000f620000002600 */
[----:B---3--:R-:W-:-:S06]  /*0140*/  ULEA UR4, UR4, UR5, 0x18 ;  /* 0x0000000504047291 */ /* 0x008fcc000f8ec03f */
[----:B------:R-:W-:Y:S01]  /*0150*/  IMAD.U32 R216, RZ, RZ, UR4 ;  /* 0x00000004ffd87e24 */ /* 0x000fe2000f8e00ff */
[----:B--2---:R-:W-:Y:S01]  /*0160*/  SHF.R.S32.HI R13, RZ, 0x1f, R14 ;  /* 0x0000001fff0d7819 */ /* 0x004fe2000001140e */
[----:B----4-:R-:W-:-:S03]  /*0170*/  USHF.R.S32.HI UR5, URZ, 0x1f, UR59 ;  /* 0x0000001f3f057899 */ /* 0x010fc6000801143b */
[CC--:B------:R-:W-:Y:S02]  /*0180*/  LEA.HI R5, R13.reuse, R14.reuse, RZ, 0x5 ;  /* 0x0000000e0d057211 */ /* 0x0c0fe400078f28ff */
[CC--:B------:R-:W-:Y:S02]  /*0190*/  LEA.HI R18, R13.reuse, R14.reuse, RZ, 0x2 ;  /* 0x0000000e0d127211 */ /* 0x0c0fe400078f10ff */
[----:B------:R-:W-:Y:S01]  /*01a0*/  LEA.HI R9, R13, R14, RZ, 0x4 ;  /* 0x0000000e0d097211 */ /* 0x000fe200078f20ff */
[----:B-----5:R-:W-:Y:S01]  /*01b0*/  USHF.L.U32 UR6, UR49, 0x7, URZ ;  /* 0x0000000731067899 */ /* 0x020fe2000800063f */
[--C-:B------:R-:W-:Y:S02]  /*01c0*/  SHF.R.S32.HI R6, RZ, 0x5, R5.reuse ;  /* 0x00000005ff067819 */ /* 0x100fe40000011405 */
[----:B-1----:R-:W-:Y:S02]  /*01d0*/  SHF.R.S32.HI R0, RZ, 0x1f, R5 ;  /* 0x0000001fff007819 */ /* 0x002fe40000011405 */
[----:B------:R-:W-:-:S02]  /*01e0*/  SHF.R.S32.HI R8, RZ, 0x2, R18 ;  /* 0x00000002ff087819 */ /* 0x000fc40000011412 */
[----:B------:R-:W-:Y:S02]  /*01f0*/  SHF.R.S32.HI R2, RZ, 0x1f, R18 ;  /* 0x0000001fff027819 */ /* 0x000fe40000011412 */
[----:B------:R-:W-:Y:S02]  /*0200*/  SHF.R.S32.HI R7, RZ, 0x4, R9 ;  /* 0x00000004ff077819 */ /* 0x000fe40000011409 */
[-C--:B------:R-:W-:Y:S02]  /*0210*/  LEA.HI R4, R5, R6.reuse, RZ, 0x1 ;  /* 0x0000000605047211 */ /* 0x080fe400078f08ff */
[----:B------:R-:W-:Y:S02]  /*0220*/  LEA.HI R0, R0, R6, RZ, 0x2 ;  /* 0x0000000600007211 */ /* 0x000fe400078f10ff */
[----:B------:R-:W-:Y:S02]  /*0230*/  LEA.HI R2, R2, R8, RZ, 0x3 ;  /* 0x0000000802027211 */ /* 0x000fe400078f18ff */
[----:B------:R-:W-:-:S02]  /*0240*/  LEA.HI R3, R9, R7, RZ, 0x1 ;  /* 0x0000000709037211 */ /* 0x000fc400078f08ff */
[----:B------:R-:W-:Y:S02]  /*0250*/  LOP3.LUT R4, R4, 0xfffffffe, RZ, 0xc0, !PT ;  /* 0xfffffffe04047812 */ /* 0x000fe400078ec0ff */
[----:B------:R-:W-:Y:S02]  /*0260*/  LOP3.LUT R0, R0, 0xfffffffc, RZ, 0xc0, !PT ;  /* 0xfffffffc00007812 */ /* 0x000fe400078ec0ff */
[-C--:B------:R-:W-:Y:S01]  /*0270*/  LEA.HI R17, R13, R14.reuse, RZ, 0x3 ;  /* 0x0000000e0d117211 */ /* 0x080fe200078f18ff */
[----:B------:R-:W-:Y:S01]  /*0280*/  IMAD.IADD R12, R6, 0x1, -R4 ;  /* 0x00000001060c7824 */ /* 0x000fe200078e0a04 */
[----:B------:R-:W-:Y:S01]  /*0290*/  LOP3.LUT R2, R2, 0xfffffff8, RZ, 0xc0, !PT ;  /* 0xfffffff802027812 */ /* 0x000fe200078ec0ff */
[----:B------:R-:W-:Y:S01]  /*02a0*/  IMAD.IADD R11, R6, 0x1, -R0 ;  /* 0x00000001060b7824 */ /* 0x000fe200078e0a00 */
[----:B------:R-:W-:Y:S02]  /*02b0*/  LOP3.LUT R3, R3, 0xfffffffe, RZ, 0xc0, !PT ;  /* 0xfffffffe03037812 */ /* 0x000fe400078ec0ff */
[----:B------:R-:W-:Y:S01]  /*02c0*/  LOP3.LUT R0, R17, 0xfffffff8, RZ, 0xc0, !PT ;  /* 0xfffffff811007812 */ /* 0x000fe200078ec0ff */
[----:B------:R-:W-:Y:S01]  /*02d0*/  IMAD.IADD R8, R8, 0x1, -R2 ;  /* 0x0000000108087824 */ /* 0x000fe200078e0a02 */
[----:B------:R-:W-:Y:S01]  /*02e0*/  SHF.R.S32.HI R4, RZ, 0x3, R17 ;  /* 0x00000003ff047819 */ /* 0x000fe20000011411 */
[----:B------:R-:W-:Y:S01]  /*02f0*/  IMAD.IADD R10, R7, 0x1, -R3 ;  /* 0x00000001070a7824 */ /* 0x000fe200078e0a03 */
[----:B------:R-:W-:Y:S01]  /*0300*/  LOP3.LUT R2, R9, 0xfffffff0, RZ, 0xc0, !PT ;  /* 0xfffffff009027812 */ /* 0x000fe200078ec0ff */
[----:B------:R-:W-:Y:S01]  /*0310*/  IMAD.IADD R0, R14, 0x1, -R0 ;  /* 0x000000010e007824 */ /* 0x000fe200078e0a00 */
[----:B------:R-:W-:Y:S01]  /*0320*/  LOP3.LUT R3, R5, 0xffffffe0, RZ, 0xc0, !PT ;  /* 0xffffffe005037812 */ /* 0x000fe200078ec0ff */
[----:B------:R-:W-:Y:S01]  /*0330*/  IMAD.SHL.U32 R5, R4, 0x40, RZ ;  /* 0x0000004004057824 */ /* 0x000fe200078e00ff */
[----:B------:R-:W-:Y:S01]  /*0340*/  LEA.HI R15, R13, R14, RZ, 0x7 ;  /* 0x0000000e0d0f7211 */ /* 0x000fe200078f38ff */
[----:B------:R-:W-:Y:S01]  /*0350*/  IMAD.IADD R2, R14, 0x1, -R2 ;  /* 0x000000010e027824 */ /* 0x000fe200078e0a02 */
[----:B------:R-:W-:Y:S01]  /*0360*/  LOP3.LUT P4, RZ, R0, 0x2, RZ, 0xc0, !PT ;  /* 0x0000000200ff7812 */ /* 0x000fe2000788c0ff */
[----:B------:R-:W-:Y:S01]  /*0370*/  IMAD.IADD R4, R14, 0x1, -R3 ;  /* 0x000000010e047824 */ /* 0x000fe200078e0a03 */
[----:B------:R-:W-:Y:S01]  /*0380*/  LOP3.LUT R3, R5, 0x1c0, RZ, 0xc0, !PT ;  /* 0x000001c005037812 */ /* 0x000fe200078ec0ff */
[----:B------:R-:W-:Y:S01]  /*0390*/  IMAD.SHL.U32 R230, R0, 0x8, RZ ;  /* 0x0000000800e67824 */ /* 0x000fe200078e00ff */
[----:B------:R-:W-:-:S02]  /*03a0*/  SHF.R.S32.HI R6, RZ, 0x1f, R2 ;  /* 0x0000001fff067819 */ /* 0x000fc40000011402 */
[C---:B------:R-:W-:Y:S01]  /*03b0*/  LOP3.LUT P3, RZ, R0.reuse, 0x4, RZ, 0xc0, !PT ;  /* 0x0000000400ff7812 */ /* 0x040fe2000786c0ff */
[----:B------:R-:W-:Y:S01]  /*03c0*/  IMAD.SHL.U32 R0, R0, 0x40, RZ ;  /* 0x0000004000007824 */ /* 0x000fe200078e00ff */
[----:B------:R-:W-:Y:S01]  /*03d0*/  LOP3.LUT R5, R3, 0x38, R230, 0xf8, !PT ;  /* 0x0000003803057812 */ /* 0x000fe200078ef8e6 */
[----:B------:R-:W-:Y:S01]  /*03e0*/  VIADD R243, R230, 0x40 ;  /* 0x00000040e6f37836 */ /* 0x000fe20000000000 */
[----:B------:R-:W-:Y:S02]  /*03f0*/  SHF.R.U32.HI R3, RZ, 0x3, R3 ;  /* 0x00000003ff037819 */ /* 0x000fe40000011603 */
[----:B------:R-:W-:Y:S01]  /*0400*/  LEA.HI R204, R6, R2, RZ, 0x3 ;  /* 0x0000000206cc7211 */ /* 0x000fe200078f18ff */
[----:B------:R-:W-:Y:S01]  /*0410*/  IMAD.SHL.U32 R6, R10, 0x20, RZ ;  /* 0x000000200a067824 */ /* 0x000fe200078e00ff */
[----:B------:R-:W-:Y:S01]  /*0420*/  LOP3.LUT R248, R5, R3, RZ, 0x3c, !PT ;  /* 0x0000000305f87212 */ /* 0x000fe200078e3cff */
[----:B------:R-:W-:Y:S01]  /*0430*/  IMAD.SHL.U32 R3, R11, 0x10, RZ ;  /* 0x000000100b037824 */ /* 0x000fe200078e00ff */
[C---:B------:R-:W-:Y:S01]  /*0440*/  LOP3.LUT R5, R204.reuse, 0xfffffff8, RZ, 0xc0, !PT ;  /* 0xfffffff8cc057812 */ /* 0x040fe200078ec0ff */
[----:B------:R-:W-:Y:S01]  /*0450*/  IMAD.SHL.U32 R204, R204, 0x40, RZ ;  /* 0x00000040cccc7824 */ /* 0x000fe200078e00ff */
[----:B------:R-:W-:-:S02]  /*0460*/  LOP3.LUT R0, R0, 0x1c0, RZ, 0xc0, !PT ;  /* 0x000001c000007812 */ /* 0x000fc400078ec0ff */
[----:B------:R-:W-:Y:S01]  /*0470*/  SHF.R.S32.HI R7, RZ, 0x1f, R4 ;  /* 0x0000001fff077819 */ /* 0x000fe20000011404 */
[----:B------:R-:W-:Y:S01]  /*0480*/  IMAD.IADD R19, R2, 0x1, -R5 ;  /* 0x0000000102137824 */ /* 0x000fe200078e0a05 */
[----:B------:R-:W-:Y:S02]  /*0490*/  LOP3.LUT R3, R0, 0x30, R3, 0xf8, !PT ;  /* 0x0000003000037812 */ /* 0x000fe400078ef803 */
[----:B------:R-:W-:Y:S02]  /*04a0*/  LEA.HI R2, R13, R14, RZ, 0x6 ;  /* 0x0000000e0d027211 */ /* 0x000fe400078f30ff */
[----:B------:R-:W-:Y:S01]  /*04b0*/  LOP3.LUT R9, R3, 0x8, R17, 0xf8, !PT ;  /* 0x0000000803097812 */ /* 0x000fe200078ef811 */
[----:B------:R-:W-:Y:S01]  /*04c0*/  STL [R1+0x28], R19 ;  /* 0x0000281301007387 */ /* 0x000fe20000100800 */
[----:B------:R-:W-:Y:S01]  /*04d0*/  LEA.HI R16, R7, R4, RZ, 0x2 ;  /* 0x0000000407107211 */ /* 0x000fe200078f10ff */
[----:B------:R-:W-:Y:S01]  /*04e0*/  IMAD.SHL.U32 R7, R10, 0x200, RZ ;  /* 0x000002000a077824 */ /* 0x000fe200078e00ff */
[----:B------:R-:W-:-:S02]  /*04f0*/  SHF.R.S32.HI R2, RZ, 0x6, R2 ;  /* 0x00000006ff027819 */ /* 0x000fc40000011402 */
[----:B------:R-:W-:Y:S02]  /*0500*/  LOP3.LUT R3, R0, 0x8, R17, 0xf8, !PT ;  /* 0x0000000800037812 */ /* 0x000fe400078ef811 */
[----:B------:R-:W-:Y:S01]  /*0510*/  SHF.R.U32.HI R205, RZ, 0x3, R0 ;  /* 0x00000003ffcd7819 */ /* 0x000fe20000011600 */
[----:B------:R-:W-:Y:S01]  /*0520*/  IMAD R5, R2, 0x800, R7 ;  /* 0x0000080002057824 */ /* 0x000fe200078e0207 */
[----:B------:R-:W-:Y:S01]  /*0530*/  LOP3.LUT R4, R8, 0x1, RZ, 0xc0, !PT ;  /* 0x0000000108047812 */ /* 0x000fe200078ec0ff */
[----:B------:R-:W-:Y:S01]  /*0540*/  IMAD.SHL.U32 R13, R2, 0x8, RZ ;  /* 0x00000008020d7824 */ /* 0x000fe200078e00ff */
[----:B------:R-:W-:Y:S01]  /*0550*/  LOP3.LUT R0, R18, 0x7ffffffc, RZ, 0xc0, !PT ;  /* 0x7ffffffc12007812 */ /* 0x000fe200078ec0ff */
[----:B------:R-:W-:Y:S01]  /*0560*/  IMAD R248, R2, 0x200, R248 ;  /* 0x0000020002f87824 */ /* 0x000fe200078e02f8 */
[----:B------:R-:W-:Y:S02]  /*0570*/  LOP3.LUT R3, R3, R205, RZ, 0x3c, !PT ;  /* 0x000000cd03037212 */ /* 0x000fe400078e3cff */
[----:B------:R-:W-:Y:S01]  /*0580*/  ISETP.NE.U32.AND P0, PT, R4, 0x1, PT ;  /* 0x000000010400780c */ /* 0x000fe20003f05070 */
[----:B------:R-:W-:Y:S01]  /*0590*/  IMAD.IADD R4, R14, 0x1, -R0 ;  /* 0x000000010e047824 */ /* 0x000fe200078e0a00 */
[----:B------:R-:W-:Y:S01]  /*05a0*/  LOP3.LUT R6, R6, 0x20, RZ, 0xc0, !PT ;  /* 0x0000002006067812 */ /* 0x000fe200078ec0ff */
[----:B------:R-:W-:Y:S01]  /*05b0*/  IMAD.IADD R0, R5, 0x1, R3 ;  /* 0x0000000105007824 */ /* 0x000fe200078e0203 */
[----:B------:R-:W-:Y:S01]  /*05c0*/  SHF.R.S32.HI R3, RZ, 0x7, R15 ;  /* 0x00000007ff037819 */ /* 0x000fe2000001140f */
[----:B------:R-:W-:Y:S01]  /*05d0*/  IMAD.SHL.U32 R4, R4, 0x2, RZ ;  /* 0x0000000204047824 */ /* 0x000fe200078e00ff */
[----:B------:R-:W-:Y:S01]  /*05e0*/  LOP3.LUT R15, R6, 0x18, R13, 0xf8, !PT ;  /* 0x00000018060f7812 */ /* 0x000fe200078ef80d */
[----:B------:R-:W-:Y:S01]  /*05f0*/  IMAD.SHL.U32 R14, R14, 0x2, RZ ;  /* 0x000000020e0e7824 */ /* 0x000fe200078e00ff */
[----:B------:R-:W-:Y:S01]  /*0600*/  LOP3.LUT R205, R7, R9, R205, 0xf6, !PT ;  /* 0x0000000907cd7212 */ /* 0x000fe200078ef6cd */
[--C-:B------:R-:W-:Y:S01]  /*0610*/  IMAD R13, R11, 0x400, R4.reuse ;  /* 0x000004000b0d7824 */ /* 0x100fe200078e0204 */
[----:B------:R-:W-:Y:S01]  /*0620*/  LOP3.LUT R204, R204, 0xfffffe00, RZ, 0xc0, !PT ;  /* 0xfffffe00cccc7812 */ /* 0x000fe200078ec0ff */
[C---:B------:R-:W-:Y:S01]  /*0630*/  IMAD R11, R3.reuse, 0x1000, R4 ;  /* 0x00001000030b7824 */ /* 0x040fe200078e0204 */
[----:B------:R-:W-:Y:S01]  /*0640*/  R2P PR, R8, 0x6 ;  /* 0x0000000608007804 */ /* 0x000fe20000000000 */
[----:B------:R-:W-:Y:S01]  /*0650*/  IMAD.SHL.U32 R4, R3, 0x8, RZ ;  /* 0x0000000803047824 */ /* 0x000fe200078e00ff */
[----:B------:R-:W-:Y:S01]  /*0660*/  SEL R222, R222, 0x10, !P0 ;  /* 0x00000010dede7807 */ /* 0x000fe20004000000 */
[----:B------:R-:W-:Y:S01]  /*0670*/  IMAD.SHL.U32 R3, R8, 0x40, RZ ;  /* 0x0000004008037824 */ /* 0x000fe200078e00ff */
[----:B------:R-:W-:Y:S01]  /*0680*/  LEA R205, R205, UR4, 0x1 ;  /* 0x00000004cdcd7c11 */ /* 0x000fe2000f8e08ff */
[----:B------:R-:W-:-:S02]  /*0690*/  IMAD.SHL.U32 R5, R2, 0x20, RZ ;  /* 0x0000002002057824 */ /* 0x000fc400078e00ff */
[----:B------:R-:W-:Y:S01]  /*06a0*/  IMAD.SHL.U32 R6, R10, 0x10, RZ ;  /* 0x000000100a067824 */ /* 0x000fe200078e00ff */
[----:B------:R-:W-:Y:S01]  /*06b0*/  LOP3.LUT R2, R3, 0x1c0, RZ, 0xc0, !PT ;  /* 0x000001c003027812 */ /* 0x000fe200078ec0ff */
[----:B------:R-:W-:Y:S01]  /*06c0*/  IMAD.SHL.U32 R211, R0, 0x2, RZ ;  /* 0x0000000200d37824 */ /* 0x000fe200078e00ff */
[----:B------:R-:W-:Y:S02]  /*06d0*/  LOP3.LUT R7, R5, 0x6, R14, 0xf8, !PT ;  /* 0x0000000605077812 */ /* 0x000fe400078ef80e */
[----:B------:R-:W-:Y:S02]  /*06e0*/  LOP3.LUT R3, R4, 0x8, RZ, 0xc0, !PT ;  /* 0x0000000804037812 */ /* 0x000fe400078ec0ff */
[----:B------:R-:W-:Y:S01]  /*06f0*/  SHF.R.U32.HI R4, RZ, 0x3, R2 ;  /* 0x00000003ff047819 */ /* 0x000fe20000011602 */
[----:B------:R1:W-:Y:S01]  /*0700*/  STL [R1+0x10], R7 ;  /* 0x0000100701007387 */ /* 0x0003e20000100800 */
[----:B------:R-:W-:Y:S02]  /*0710*/  LOP3.LUT R5, R2, 0x20, R5, 0xf8, !PT ;  /* 0x0000002002057812 */ /* 0x000fe400078ef805 */
[----:B------:R-:W-:Y:S01]  /*0720*/  LOP3.LUT R217, R3, 0x10, R6, 0xf8, !PT ;  /* 0x0000001003d97812 */ /* 0x000fe200078ef806 */
[----:B------:R-:W-:Y:S01]  /*0730*/  IMAD.SHL.U32 R6, R10, 0x8, RZ ;  /* 0x000000080a067824 */ /* 0x000fe200078e00ff */
[----:B-1----:R-:W-:Y:S01]  /*0740*/  LOP3.LUT R7, R4, R2, R3, 0x1e, !PT ;  /* 0x0000000204077212 */ /* 0x002fe200078e1e03 */
[----:B------:R-:W-:Y:S01]  /*0750*/  IMAD R2, R12, 0x400, R11 ;  /* 0x000004000c027824 */ /* 0x000fe200078e020b */
[----:B------:R-:W-:Y:S01]  /*0760*/  LOP3.LUT R3, R5, R4, RZ, 0x3c, !PT ;  /* 0x0000000405037212 */ /* 0x000fe200078e3cff */
[----:B------:R-:W-:-:S02]  /*0770*/  IMAD.SHL.U32 R4, R19, 0x40, RZ ;  /* 0x0000004013047824 */ /* 0x000fc400078e00ff */
[----:B------:R-:W-:Y:S02]  /*0780*/  IMAD.IADD R7, R13, 0x1, R7 ;  /* 0x000000010d077824 */ /* 0x000fe400078e0207 */
[----:B------:R-:W-:Y:S01]  /*0790*/  IMAD.IADD R223, R3, 0x1, R2 ;  /* 0x0000000103df7824 */ /* 0x000fe200078e0202 */
[----:B------:R-:W-:Y:S01]  /*07a0*/  LOP3.LUT R4, R4, 0x1c0, RZ, 0xc0, !PT ;  /* 0x000001c004047812 */ /* 0x000fe200078ec0ff */
[----:B------:R-:W-:Y:S01]  /*07b0*/  IMAD R3, R12, 0x400, R204 ;  /* 0x000004000c037824 */ /* 0x000fe200078e02cc */
[----:B------:R-:W-:Y:S02]  /*07c0*/  SHF.R.S32.HI R2, RZ, 0x2, R16 ;  /* 0x00000002ff027819 */ /* 0x000fe40000011410 */
[----:B------:R-:W-:Y:S02]  /*07d0*/  LOP3.LUT R6, R4, 0x8, R6, 0xf8, !PT ;  /* 0x0000000804067812 */ /* 0x000fe400078ef806 */
[----:B------:R-:W-:Y:S01]  /*07e0*/  SHF.R.U32.HI R5, RZ, 0x3, R4 ;  /* 0x00000003ff057819 */ /* 0x000fe20000011604 */
[----:B------:R-:W-:Y:S01]  /*07f0*/  IMAD R8, R12, 0x10, R2 ;  /* 0x000000100c087824 */ /* 0x000fe200078e0202 */
[----:B------:R-:W-:-:S02]  /*0800*/  LEA R223, R223, UR4, 0x1 ;  /* 0x00000004dfdf7c11 */ /* 0x000fc4000f8e08ff */
[----:B------:R-:W-:Y:S02]  /*0810*/  LOP3.LUT R2, R6, R5, RZ, 0x3c, !PT ;  /* 0x0000000506027212 */ /* 0x000fe400078e3cff */
[C-C-:B------:R-:W-:Y:S01]  /*0820*/  LOP3.LUT R217, R5.reuse, R217, R4.reuse, 0x1e, !PT ;  /* 0x000000d905d97212 */ /* 0x140fe200078e1e04 */
[----:B------:R-:W-:Y:S01]  /*0830*/  STL [R1+0x1c], R8 ;  /* 0x00001c0801007387 */ /* 0x000fe20000100800 */
[----:B------:R-:W-:Y:S01]  /*0840*/  LOP3.LUT R4, R5, R15, R4, 0x1e, !PT ;  /* 0x0000000f05047212 */ /* 0x000fe200078e1e04 */
[----:B------:R-:W-:Y:S01]  /*0850*/  IMAD.IADD R215, R3, 0x1, R2 ;  /* 0x0000000103d77824 */ /* 0x000fe200078e0202 */
[-C--:B------:R-:W-:Y:S01]  /*0860*/  LOP3.LUT R217, R217, R204.reuse, RZ, 0xfc, !PT ;  /* 0x000000ccd9d97212 */ /* 0x080fe200078efcff */
[----:B------:R-:W-:Y:S01]  /*0870*/  IMAD.U32 R3, RZ, RZ, UR5 ;  /* 0x00000005ff037e24 */ /* 0x000fe2000f8e00ff */
[----:B------:R-:W-:Y:S01]  /*0880*/  USHF.R.S32.HI UR5, URZ, 0x1f, UR49 ;  /* 0x0000001f3f057899 */ /* 0x000fe20008011431 */
[----:B------:R-:W-:Y:S01]  /*0890*/  LOP3.LUT R204, R4, R204, RZ, 0xfc, !PT ;  /* 0x000000cc04cc7212 */ /* 0x000fe200078efcff */
[----:B------:R-:W-:Y:S01]  /*08a0*/  IMAD.U32 R4, RZ, RZ, UR6 ;  /* 0x00000006ff047e24 */ /* 0x000fe2000f8e00ff */
[----:B------:R-:W-:Y:S01]  /*08b0*/  USHF.R.S32.HI UR6, URZ, 0x1f, UR59 ;  /* 0x0000001f3f067899 */ /* 0x000fe2000801143b */
[----:B------:R-:W-:-:S02]  /*08c0*/  IMAD.MOV.U32 R2, RZ, RZ, 0x20 ;  /* 0x00000020ff027424 */ /* 0x000fc400078e00ff */
[----:B------:R-:W-:Y:S01]  /*08d0*/  IMAD.U32 R4, RZ, RZ, UR5 ;  /* 0x00000005ff047e24 */ /* 0x000fe2000f8e00ff */
[----:B------:R-:W-:Y:S01]  /*08e0*/  UIADD3 UR5, UR4, 0xc000, URZ ;  /* 0x0000c00004057890 */ /* 0x000fe2000fffe03f */
[----:B------:R-:W-:Y:S01]  /*08f0*/  IMAD.MOV.U32 R3, RZ, RZ, 0x40 ;  /* 0x00000040ff037424 */ /* 0x000fe200078e00ff */
[C---:B------:R-:W-:Y:S01]  /*0900*/  SEL R210, R2.reuse, 0xffffffe0, !P4 ;  /* 0xffffffe002d27807 */ /* 0x040fe20006000000 */
[----:B------:R-:W-:Y:S01]  /*0910*/  IMAD.U32 R4, RZ, RZ, UR6 ;  /* 0x00000006ff047e24 */ /* 0x000fe2000f8e00ff */
[----:B------:R-:W-:Y:S01]  /*0920*/  SEL R2, R2, 0xffffffe0, !P1 ;  /* 0xffffffe002027807 */ /* 0x000fe20004800000 */
[----:B------:R-:W-:Y:S01]  /*0930*/  IMAD.SHL.U32 R209, R217, 0x2, RZ ;  /* 0x00000002d9d17824 */ /* 0x000fe200078e00ff */
[----:B------:R-:W-:Y:S01]  /*0940*/  LEA R6, R7, UR5, 0x1 ;  /* 0x0000000507067c11 */ /* 0x000fe2000f8e08ff */
[----:B------:R-:W-:Y:S01]  /*0950*/  VIADD R213, R211, UR5 ;  /* 0x00000005d3d57c36 */ /* 0x000fe20008000000 */
[----:B------:R-:W-:Y:S01]  /*0960*/  SEL R0, R3, 0xffffffc0, !P2 ;  /* 0xffffffc003007807 */ /* 0x000fe20005000000 */
[----:B------:R-:W-:Y:S01]  /*0970*/  IMAD.IADD R221, R223, 0x1, R2 ;  /* 0x00000001dfdd7824 */ /* 0x000fe200078e0202 */
[----:B------:R-:W-:Y:S01]  /*0980*/  SEL R212, R3, 0xffffffc0, !P3 ;  /* 0xffffffc003d47807 */ /* 0x000fe20005800000 */
[----:B------:R-:W-:Y:S01]  /*0990*/  IMAD.IADD R5, R2, 0x1, R6 ;  /* 0x0000000102057824 */ /* 0x000fe200078e0206 */
[----:B------:R-:W-:Y:S01]  /*09a0*/  STL [R1+0x8], R6 ;  /* 0x0000080601007387 */ /* 0x000fe20000100800 */
[----:B------:R-:W-:Y:S01]  /*09b0*/  IMAD.IADD R2, R6, 0x1, R0 ;  /* 0x0000000106027824 */ /* 0x000fe200078e0200 */
[----:B------:R-:W-:Y:S01]  /*09c0*/  LEA R204, R204, UR5, 0x1 ;  /* 0x00000005cccc7c11 */ /* 0x000fe2000f8e08ff */
[C---:B------:R-:W-:Y:S01]  /*09d0*/  VIADD R4, R6.reuse, 0x420 ;  /* 0x0000042006047836 */ /* 0x040fe20000000000 */
[----:B------:R-:W-:Y:S01]  /*09e0*/  STL [R1+0x14], R5 ;  /* 0x0000140501007387 */ /* 0x000fe20000100800 */
[----:B------:R-:W-:Y:S01]  /*09f0*/  @P1 VIADD R4, R6, 0x3e0 ;  /* 0x000003e006041836 */ /* 0x000fe20000000000 */
[----:B------:R-:W-:Y:S01]  /*0a00*/  IADD3 R216, R209, 0x8000, R216 ;  /* 0x00008000d1d87810 */ /* 0x000fe20007ffe0d8 */
[C---:B------:R-:W-:Y:S01]  /*0a10*/  IMAD.IADD R210, R213.reuse, 0x1, R210 ;  /* 0x00000001d5d27824 */ /* 0x040fe200078e02d2 */
[----:B------:R1:W-:Y:S01]  /*0a20*/  STL [R1+0xc], R2 ;  /* 0x00000c0201007387 */ /* 0x0003e20000100800 */
[----:B------:R-:W-:-:S02]  /*0a30*/  IMAD.IADD R213, R213, 0x1, R212 ;  /* 0x00000001d5d57824 */ /* 0x000fc400078e02d4 */
[----:B------:R-:W-:Y:S01]  /*0a40*/  IMAD.IADD R224, R223, 0x1, R222 ;  /* 0x00000001dfe07824 */ /* 0x000fe200078e02de */
[----:B------:R2:W-:Y:S01]  /*0a50*/  STL [R1+0x24], R4 ;  /* 0x0000240401007387 */ /* 0x0005e20000100800 */
[----:B------:R-:W-:Y:S02]  /*0a60*/  IMAD.IADD R212, R210, 0x1, R212 ;  /* 0x00000001d2d47824 */ /* 0x000fe400078e02d4 */
[----:B------:R-:W-:Y:S02]  /*0a70*/  IMAD.IADD R222, R222, 0x1, R221 ;  /* 0x00000001dede7824 */ /* 0x000fe400078e02dd */
[----:B-1----:R-:W-:Y:S02]  /*0a80*/  IMAD.IADD R2, R5, 0x1, R0 ;  /* 0x0000000105027824 */ /* 0x002fe400078e0200 */
[----:B------:R-:W-:-:S03]  /*0a90*/  IMAD.IADD R0, R0, 0x1, R4 ;  /* 0x0000000100007824 */ /* 0x000fc600078e0204 */
[----:B------:R2:W-:Y:S04]  /*0aa0*/  STL [R1+0x18], R2 ;  /* 0x0000180201007387 */ /* 0x0005e80000100800 */
[----:B------:R2:W-:Y:S02]  /*0ab0*/  STL [R1+0x20], R0 ;  /* 0x0000200001007387 */ /* 0x0005e40000100800 */
.L_x_334:
        /* <DEDUP_REMOVED lines=16> */
[----:B--2---:R-:W-:Y:S01]  /*0bc0*/  IMAD.U32 R2, RZ, RZ, UR6 ;  /* 0x00000006ff027e24 */ /* 0x004fe2000f8e00ff */
        /* <DEDUP_REMOVED lines=50> */
.L_x_264:
        /* <DEDUP_REMOVED lines=13> */
[----:B------:R-:W-:Y:S01]  /*0fc0*/  UIMAD UR6, UR60, UR6, URZ ;  /* 0x000000063c0672a4 */ /* 0x000fe2000f8e023f */
[----:B------:R-:W-:Y:S01]  /*0fd0*/  ULDC UR61, c[0x0][0x2d4] ;  /* 0x0000b500003d7ab9 */ /* 0x000fe20000000800 */
[----:B------:R-:W-:Y:S02]  /*0fe0*/  USHF.L.U32 UR11, UR49, 0x7, URZ ;  /* 0x00000007310b7899 */ /* 0x000fe4000800063f */
[----:B------:R-:W-:Y:S02]  /*0ff0*/  UIMAD UR32, UR49, UR7, UR6 ;  /* 0x00000007312072a4 */ /* 0x000fe4000f8e0206 */
[----:B------:R-:W-:Y:S01]  /*1000*/  USHF.R.S32.HI UR17, URZ, 0x1f, UR61 ;  /* 0x0000001f3f117899 */ /* 0x000fe2000801143d */
[----:B------:R-:W-:Y:S01]  /*1010*/  @!UP1 ULDC.64 UR6, c[0x0][0x418] ;  /* 0x0001060000069ab9 */ /* 0x000fe20000000a00 */
[----:B------:R-:W-:Y:S02]  /*1020*/  ULDC.64 UR24, c[0x0][0x240] ;  /* 0x0000900000187ab9 */ /* 0x000fe40000000a00 */
[----:B------:R-:W-:Y:S01]  /*1030*/  UIMAD UR17, UR17, UR49, URZ ;  /* 0x00000031111172a4 */ /* 0x000fe2000f8e023f */
[----:B------:R-:W-:Y:S01]  /*1040*/  ULDC UR40, c[0x0][0x2dc] ;  /* 0x0000b70000287ab9 */ /* 0x000fe20000000800 */
[----:B------:R-:W-:Y:S01]  /*1050*/  ULDC UR42, c[0x0][0x270] ;  /* 0x00009c00002a7ab9 */ /* 0x000fe20000000800 */
[----:B-1----:R-:W-:Y:S01]  /*1060*/  IABS R5, R6 ;  /* 0x0000000600057213 */ /* 0x002fe20000000000 */
[----:B------:R-:W-:Y:S01]  /*1070*/  ULDC.U8 UR29, c[0x0][0x480] ;  /* 0x00012000001d7ab9 */ /* 0x000fe20000000000 */
[----:B------:R-:W-:Y:S01]  /*1080*/  UIMAD.WIDE.U32 UR18, UR5, UR24, URZ ;  /* 0x00000018051272a5 */ /* 0x000fe2000f8e003f */
[----:B------:R-:W-:Y:S01]  /*1090*/  ISETP.NE.AND P3, PT, R6, RZ, PT ;  /* 0x000000ff0600720c */ /* 0x000fe20003f65270 */
[----:B------:R-:W1:Y:S01]  /*10a0*/  I2F.RP R2, R5 ;  /* 0x0000000500027306 */ /* 0x000e620000209400 */
[----:B------:R-:W-:-:S02]  /*10b0*/  UIMAD UR26, UR5, UR25, URZ ;  /* 0x00000019051a72a4 */ /* 0x000fc4000f8e023f */
[----:B------:R-:W-:Y:S02]  /*10c0*/  UIMAD.WIDE.U32 UR12, UR49, UR61, URZ ;  /* 0x0000003d310c72a5 */ /* 0x000fe4000f8e003f */
[----:B--2---:R-:W-:Y:S02]  /*10d0*/  UIMAD.WIDE.U32 UR30, UR10, UR8, URZ ;  /* 0x000000080a1e72a5 */ /* 0x004fe4000f8e003f */
[----:B------:R-:W-:Y:S02]  /*10e0*/  UISETP.NE.AND UP4, UPT, UR29, URZ, UPT ;  /* 0x0000003f1d00728c */ /* 0x000fe4000bf85270 */
[----:B------:R-:W-:Y:S02]  /*10f0*/  UIMAD UR41, UR10, UR9, UR31 ;  /* 0x000000090a2972a4 */ /* 0x000fe4000f8e021f */
[----:B------:R-:W-:Y:S01]  /*1100*/  UIADD3 UR10, UR35, 0x3f, URZ ;  /* 0x0000003f230a7890 */ /* 0x000fe2000fffe03f */
[----:B------:R-:W-:Y:S01]  /*1110*/  @UP1 ULDC.64 UR8, c[0x0][0x420] ;  /* 0x0001080000081ab9 */ /* 0x000fe20000000a00 */
[----:B------:R-:W-:Y:S01]  /*1120*/  USEL UR31, UR11, URZ, UP2 ;  /* 0x0000003f0b1f7287 */ /* 0x000fe20009000000 */
[----:B-1----:R-:W1:Y:S01]  /*1130*/  MUFU.RCP R2, R2 ;  /* 0x0000000200027308 */ /* 0x002e620000001000 */
[----:B------:R-:W-:-:S02]  /*1140*/  @UP1 UIMAD.WIDE.U32 UR46, UR5, UR8, URZ ;  /* 0x00000008052e12a5 */ /* 0x000fc4000f8e003f */
[----:B------:R-:W-:Y:S02]  /*1150*/  @!UP1 UIMAD UR8, UR60, UR6, URZ ;  /* 0x000000063c0892a4 */ /* 0x000fe4000f8e023f */
[----:B------:R-:W-:Y:S02]  /*1160*/  USHF.R.S32.HI UR11, URZ, 0x1f, UR10 ;  /* 0x0000001f3f0b7899 */ /* 0x000fe4000801140a */
[----:B------:R-:W-:Y:S02]  /*1170*/  @UP1 UIMAD UR52, UR5, UR9, UR47 ;  /* 0x00000009053412a4 */ /* 0x000fe4000f8e022f */
[----:B------:R-:W-:Y:S02]  /*1180*/  @!UP1 UIMAD UR38, UR49, UR7, UR8 ;  /* 0x00000007312692a4 */ /* 0x000fe4000f8e0208 */
[----:B------:R-:W-:Y:S02]  /*1190*/  UIMAD.WIDE UR8, UR40, UR42, URZ ;  /* 0x0000002a280872a5 */ /* 0x000fe4000f8e023f */
[----:B------:R-:W-:-:S02]  /*11a0*/  UIMAD UR17, UR60, UR61, UR17 ;  /* 0x0000003d3c1172a4 */ /* 0x000fc4000f8e0211 */
[----:B------:R-:W-:Y:S01]  /*11b0*/  ULEA.HI UR29, UR11, UR10, URZ, 0x6 ;  /* 0x0000000a0b1d7291 */ /* 0x000fe2000f8f303f */
[----:B-1----:R-:W-:Y:S01]  /*11c0*/  VIADD R2, R2, 0xffffffe ;  /* 0x0ffffffe02027836 */ /* 0x002fe20000000000 */
[----:B------:R-:W-:Y:S02]  /*11d0*/  USEL UR58, UR20, UR18, !UP1 ;  /* 0x00000012143a7287 */ /* 0x000fe4000c800000 */
[----:B------:R-:W-:Y:S01]  /*11e0*/  UIADD3 UR53, UR21, UR32, URZ ;  /* 0x0000002015357290 */ /* 0x000fe2000fffe03f */
[----:B------:R-:W1:Y:S01]  /*11f0*/  F2I.FTZ.U32.TRUNC.NTZ R3, R2 ;  /* 0x0000000200037305 */ /* 0x000e62000021f000 */
[----:B------:R-:W-:Y:S02]  /*1200*/  @UP1 UIADD3 UR53, UR19, UR26, URZ ;  /* 0x0000001a13351290 */ /* 0x000fe4000fffe03f */
[----:B------:R-:W-:Y:S02]  /*1210*/  UIMAD UR18, UR9, UR12, URZ ;  /* 0x0000000c091272a4 */ /* 0x000fe4000f8e023f */
[----:B------:R-:W-:-:S02]  /*1220*/  UIADD3 UR17, UR13, UR17, URZ ;  /* 0x000000110d117290 */ /* 0x000fc4000fffe03f */
[----:B------:R-:W-:Y:S02]  /*1230*/  ULOP3.LUT UR19, UR29, 0xffffffc0, URZ, 0xc0, !UPT ;  /* 0xffffffc01d137892 */ /* 0x000fe4000f8ec03f */
[----:B------:R-:W-:Y:S02]  /*1240*/  @!UP1 UIMAD.WIDE.U32 UR36, UR49, UR6, URZ ;  /* 0x00000006312492a5 */ /* 0x000fe4000f8e003f */
[----:B------:R-:W-:Y:S02]  /*1250*/  UIMAD.WIDE.U32 UR20, UR8, UR12, URZ ;  /* 0x0000000c081472a5 */ /* 0x000fe4000f8e003f */
[----:B------:R-:W-:Y:S01]  /*1260*/  USHF.L.U64.HI UR6, UR49, 0x7, UR60 ;  /* 0x0000000731067899 */ /* 0x000fe2000801023c */
[----:B-1----:R-:W-:Y:S01]  /*1270*/  IMAD.MOV R0, RZ, RZ, -R3 ;  /* 0x000000ffff007224 */ /* 0x002fe200078e0a03 */
[----:B------:R-:W-:Y:S01]  /*1280*/  UIMAD.WIDE.U32 UR12, UR8, UR5, URZ ;  /* 0x00000005080c72a5 */ /* 0x000fe2000f8e003f */
[----:B------:R-:W-:Y:S01]  /*1290*/  IMAD.MOV.U32 R2, RZ, RZ, RZ ;  /* 0x000000ffff027224 */ /* 0x000fe200078e00ff */
[----:B------:R-:W-:Y:S01]  /*12a0*/  UIMAD UR18, UR8, UR17, UR18 ;  /* 0x00000011081272a4 */ /* 0x000fe2000f8e0212 */
[----:B------:R-:W-:Y:S01]  /*12b0*/  IMAD R0, R0, R5, RZ ;  /* 0x0000000500007224 */ /* 0x000fe200078e02ff */
[----:B------:R-:W-:Y:S01]  /*12c0*/  ULDC.U8 UR7, c[0x0][0x3d8] ;  /* 0x0000f60000077ab9 */ /* 0x000fe20000000000 */
[----:B------:R-:W-:-:S02]  /*12d0*/  UIADD3 UR17, UR19, -0x40, URZ ;  /* 0xffffffc013117890 */ /* 0x000fc4000fffe03f */
[----:B------:R-:W-:Y:S01]  /*12e0*/  IMAD.HI.U32 R0, R3, R0, R2 ;  /* 0x0000000003007227 */ /* 0x000fe200078e0002 */
[----:B------:R-:W-:Y:S01]  /*12f0*/  MOV R2, R4 ;  /* 0x0000000400027202 */ /* 0x000fe20000000f00 */
[----:B------:R-:W-:Y:S02]  /*1300*/  UISETP.NE.AND UP3, UPT, UR7, URZ, UPT ;  /* 0x0000003f0700728c */ /* 0x000fe4000bf65270 */
[----:B------:R-:W-:Y:S02]  /*1310*/  USEL UR34, UR6, URZ, UP2 ;  /* 0x0000003f06227287 */ /* 0x000fe40009000000 */
[----:B------:R-:W-:Y:S01]  /*1320*/  IMAD.HI.U32 R0, R0, R2, RZ ;  /* 0x0000000200007227 */ /* 0x000fe200078e00ff */
[----:B------:R-:W-:Y:S02]  /*1330*/  UIMAD UR51, UR59, UR40, URZ ;  /* 0x000000283b3372a4 */ /* 0x000fe4000f8e023f */
[----:B------:R-:W-:Y:S01]  /*1340*/  USEL UR57, UR20, UR12, !UP1 ;  /* 0x0000000c14397287 */ /* 0x000fe2000c800000 */
[----:B------:R-:W-:Y:S01]  /*1350*/  IMAD.MOV R3, RZ, RZ, -R0 ;  /* 0x000000ffff037224 */ /* 0x000fe200078e0a00 */
[----:B------:R-:W-:-:S02]  /*1360*/  USHF.R.S32.HI UR40, URZ, 0x1f, UR17 ;  /* 0x0000001f3f287899 */ /* 0x000fc40008011411 */
[----:B------:R-:W-:Y:S01]  /*1370*/  UIADD3 UR20, UP2, UR17, UR31, URZ ;  /* 0x0000001f11147290 */ /* 0x000fe2000ff5e03f */
[C---:B------:R-:W-:Y:S01]  /*1380*/  IMAD R2, R5.reuse, R3, R2 ;  /* 0x0000000305027224 */ /* 0x040fe200078e0202 */
[----:B------:R-:W-:Y:S02]  /*1390*/  UISETP.NE.AND UP0, UPT, UR39, -0x1, UPT ;  /* 0xffffffff2700788c */ /* 0x000fe4000bf05270 */
[----:B------:R-:W-:Y:S02]  /*13a0*/  UIMAD UR26, UR9, UR5, URZ ;  /* 0x00000005091a72a4 */ /* 0x000fe4000f8e023f */
[----:B------:R-:W-:Y:S01]  /*13b0*/  ISETP.GT.U32.AND P1, PT, R5, R2, PT ;  /* 0x000000020500720c */ /* 0x000fe20003f24070 */
[----:B------:R-:W-:Y:S02]  /*13c0*/  UIADD3.X UR12, UR40, UR34, URZ, UP2, !UPT ;  /* 0x00000022280c7290 */ /* 0x000fe400097fe43f */
[----:B------:R-:W-:Y:S02]  /*13d0*/  UIMAD UR9, UR9, UR20, URZ ;  /* 0x00000014090972a4 */ /* 0x000fe4000f8e023f */
[----:B------:R-:W-:Y:S01]  /*13e0*/  UIADD3 UR50, UR21, UR18, URZ ;  /* 0x0000001215327290 */ /* 0x000fe2000fffe03f */
[----:B------:R-:W-:Y:S01]  /*13f0*/  ULDC UR32, c[0x0][0x2c4] ;  /* 0x0000b10000207ab9 */ /* 0x000fe20000000800 */
[----:B------:R-:W-:-:S02]  /*1400*/  UIMAD UR21, UR8, UR12, UR9 ;  /* 0x0000000c081572a4 */ /* 0x000fc4000f8e0209 */
[----:B------:R-:W-:Y:S02]  /*1410*/  UIMAD.WIDE.U32 UR44, UR8, UR20, URZ ;  /* 0x00000014082c72a5 */ /* 0x000fe4000f8e003f */
[----:B------:R-:W-:Y:S02]  /*1420*/  @UP3 UIMAD UR8, UR49, UR32, URZ ;  /* 0x00000020310832a4 */ /* 0x000fe4000f8e023f */
[----:B------:R-:W-:Y:S01]  /*1430*/  @!P1 IMAD.IADD R2, R2, 0x1, -R5 ;  /* 0x0000000102029824 */ /* 0x000fe200078e0a05 */
[----:B------:R-:W-:Y:S01]  /*1440*/  @!P1 IADD3 R0, R0, 0x1, RZ ;  /* 0x0000000100009810 */ /* 0x000fe20007ffe0ff */
[----:B------:R-:W-:Y:S01]  /*1450*/  @UP0 UIADD3 UR27, UR23, UR39, URZ ;  /* 0x00000027171b0290 */ /* 0x000fe2000fffe03f */
[----:B------:R-:W-:Y:S01]  /*1460*/  PLOP3.LUT P1, PT, PT, PT, UP0, 0x80, 0x0 ;  /* 0x000000000000781c */ /* 0x000fe20003f2f008 */
[----:B------:R-:W-:Y:S01]  /*1470*/  @UP0 UIADD3 UR28, UR23, UR39, URZ ;  /* 0x00000027171c0290 */ /* 0x000fe2000fffe03f */
[----:B------:R-:W-:Y:S01]  /*1480*/  ISETP.GE.U32.AND P0, PT, R2, R5, PT ;  /* 0x000000050200720c */ /* 0x000fe20003f06070 */
[----:B------:R-:W-:Y:S01]  /*1490*/  @UP3 USEL UR9, UR8, UR5, !UP1 ;  /* 0x0000000508093287 */ /* 0x000fe2000c800000 */
[----:B------:R-:W-:Y:S01]  /*14a0*/  LOP3.LUT R2, R6, UR59, RZ, 0x3c, !PT ;  /* 0x0000003b06027c12 */ /* 0x000fe2000f8e3cff */
[----:B------:R-:W-:Y:S01]  /*14b0*/  @UP0 ULDC.64 UR6, c[0x0][0x248] ;  /* 0x0000920000060ab9 */ /* 0x000fe20000000a00 */
[----:B------:R-:W-:Y:S01]  /*14c0*/  @UP0 ULDC.64 UR10, c[0x0][0x250] ;  /* 0x00009400000a0ab9 */ /* 0x000fe20000000a00 */
[----:B------:R-:W-:Y:S01]  /*14d0*/  @UP1 UIADD3 UR50, UR13, UR26, URZ ;  /* 0x0000001a0d321290 */ /* 0x000fe2000fffe03f */
[----:B------:R-:W-:Y:S01]  /*14e0*/  ISETP.GE.AND P2, PT, R2, RZ, PT ;  /* 0x000000ff0200720c */ /* 0x000fe20003f46270 */
[----:B------:R-:W-:Y:S01]  /*14f0*/  @UP3 ULDC UR8, c[0x0][0x2e4] ;  /* 0x0000b90000083ab9 */ /* 0x000fe20000000800 */
[----:B------:R-:W-:-:S02]  /*1500*/  @UP0 UIMAD.WIDE.U32 UR18, UR27, UR6, URZ ;  /* 0x000000061b1202a5 */ /* 0x000fc4000f8e003f */
[----:B------:R-:W-:Y:S02]  /*1510*/  @UP0 UIMAD.WIDE.U32 UR12, UR28, UR10, URZ ;  /* 0x0000000a1c0c02a5 */ /* 0x000fe4000f8e003f */
[----:B------:R-:W-:Y:S01]  /*1520*/  @UP3 UIMAD UR26, UR59, UR8, UR9 ;  /* 0x000000083b1a32a4 */ /* 0x000fe2000f8e0209 */
[----:B------:R-:W-:Y:S01]  /*1530*/  @P0 VIADD R0, R0, 0x1 ;  /* 0x0000000100000836 */ /* 0x000fe20000000000 */
[----:B------:R-:W-:Y:S01]  /*1540*/  @UP0 UIMAD UR20, UR28, UR11, URZ ;  /* 0x0000000b1c1402a4 */ /* 0x000fe2000f8e023f */
[----:B------:R-:W-:Y:S01]  /*1550*/  PLOP3.LUT P0, PT, PT, PT, UP3, 0x80, 0x0 ;  /* 0x000000000000781c */ /* 0x000fe20003f0f038 */
[----:B------:R-:W-:Y:S01]  /*1560*/  @!UP3 UIMAD UR8, UR49, UR42, UR59 ;  /* 0x0000002a3108b2a4 */ /* 0x000fe2000f8e023b */
[----:B------:R-:W-:Y:S01]  /*1570*/  IMAD.MOV.U32 R14, RZ, RZ, R0 ;  /* 0x000000ffff0e7224 */ /* 0x000fe200078e0000 */
[----:B------:R-:W-:Y:S02]  /*1580*/  @UP0 UIMAD UR27, UR27, UR7, URZ ;  /* 0x000000071b1b02a4 */ /* 0x000fe4000f8e023f */
[----:B------:R-:W-:-:S02]  /*1590*/  @!UP1 UIADD3 UR52, UR37, UR38, URZ ;  /* 0x0000002625349290 */ /* 0x000fc4000fffe03f */
[----:B------:R-:W-:Y:S01]  /*15a0*/  USHF.R.S32.HI UR48, URZ, 0x6, UR29 ;  /* 0x000000063f307899 */ /* 0x000fe2000801141d */
[----:B------:R-:W-:Y:S01]  /*15b0*/  @!P2 IADD3 R14, -R14, RZ, RZ ;  /* 0x000000ff0e0ea210 */ /* 0x000fe20007ffe1ff */
[----:B------:R-:W-:Y:S01]  /*15c0*/  @UP0 UIADD3 UR42, UR13, UR20, URZ ;  /* 0x000000140d2a0290 */ /* 0x000fe2000fffe03f */
[----:B------:R-:W-:Y:S01]  /*15d0*/  @!P3 LOP3.LUT R14, RZ, R6, RZ, 0x33, !PT ;  /* 0x00000006ff0eb212 */ /* 0x000fe200078e33ff */
[----:B------:R-:W-:Y:S02]  /*15e0*/  @!UP3 UIMAD UR26, UR8, UR32, URZ ;  /* 0x00000020081ab2a4 */ /* 0x000fe4000f8e023f */
[----:B------:R-:W-:Y:S02]  /*15f0*/  USHF.R.S32.HI UR43, URZ, 0x1f, UR33 ;  /* 0x0000001f3f2b7899 */ /* 0x000fe40008011421 */
[----:B------:R-:W-:Y:S02]  /*1600*/  USHF.R.S32.HI UR56, URZ, 0x1f, UR51 ;  /* 0x0000001f3f387899 */ /* 0x000fe40008011433 */
[----:B------:R-:W-:-:S02]  /*1610*/  USEL UR55, UR30, URZ, UP4 ;  /* 0x0000003f1e377287 */ /* 0x000fc4000a000000 */
[----:B------:R-:W-:Y:S02]  /*1620*/  USEL UR54, UR41, URZ, UP4 ;  /* 0x0000003f29367287 */ /* 0x000fe4000a000000 */
        /* <DEDUP_REMOVED lines=15> */
[----:B------:R-:W-:-:S03]  /*1720*/  UIADD3 UR32, UR9, UR13, URZ ;  /* 0x0000000d09207290 */ /* 0x000fc6000fffe03f */
[----:B------:R-:W-:-:S09]  /*1730*/  UMOV UR13, UR8 ;  /* 0x00000008000d7c82 */ /* 0x000fd20008000000 */
.L_x_266:
        /* <DEDUP_REMOVED lines=13> */
.L_x_267:
        /* <DEDUP_REMOVED lines=11> */
.L_x_268:
[----:B------:R-:W-:Y:S02]  /*18c0*/  ULDC UR5, c[0x0][0x270] ;  /* 0x00009c0000057ab9 */ /* 0x000fe40000000800 */
[----:B------:R-:W-:-:S04]  /*18d0*/  UIMAD UR5, UR49, UR5, UR59 ;  /* 0x00000005310572a4 */ /* 0x000fc8000f8e023b */
[----:B------:R-:W-:-:S12]  /*18e0*/  UIMAD UR5, UR5, UR61, URZ ;  /* 0x0000003d050572a4 */ /* 0x000fd8000f8e023f */
.L_x_269:
[----:B------:R-:W1:Y:S01]  /*18f0*/  S2R R6, SR_TID.X ;  /* 0x0000000000067919 */ /* 0x000e620000002100 */
[----:B------:R-:W2:Y:S01]  /*1900*/  LDC.64 R4, c[0x0][0x420] ;  /* 0x00010800ff047b82 */ /* 0x000ea20000000a00 */
[----:B------:R-:W-:Y:S01]  /*1910*/  ULDC UR12, c[0x0][0x2dc] ;  /* 0x0000b700000c7ab9 */ /* 0x000fe20000000800 */
[----:B------:R-:W-:Y:S01]  /*1920*/  ULDC UR18, c[0x0][0x270] ;  /* 0x00009c0000127ab9 */ /* 0x000fe20000000800 */
[----:B------:R-:W-:Y:S01]  /*1930*/  UIADD3 UR28, UR17, UR5, URZ ;  /* 0x00000005111c7290 */ /* 0x000fe2000fffe03f */
[----:B------:R-:W-:Y:S01]  /*1940*/  SHF.R.S32.HI R231, RZ, 0x1f, R230 ;  /* 0x0000001fffe77819 */ /* 0x000fe200000114e6 */
[----:B------:R-:W-:Y:S01]  /*1950*/  UIMAD UR5, UR12, UR18, URZ ;  /* 0x000000120c0572a4 */ /* 0x000fe2000f8e023f */
[----:B------:R-:W-:Y:S01]  /*1960*/  BSSY B1, `(.L_x_265) ;  /* 0x0000978000017945 */ /* 0x000fe20003800000 */
[----:B------:R-:W-:Y:S02]  /*1970*/  USHF.R.S32.HI UR61, URZ, 0x1f, UR59 ;  /* 0x0000001f3f3d7899 */ /* 0x000fe4000801143b */
[----:B------:R-:W-:Y:S01]  /*1980*/  UIADD3 UR18, -UR16, UR35, UR33 ;  /* 0x0000002310127290 */ /* 0x000fe2000fffe121 */
[----:B------:R-:W-:Y:S01]  /*1990*/  ULDC.64 UR20, c[0x0][0x428] ;  /* 0x00010a0000147ab9 */ /* 0x000fe20000000a00 */
[----:B------:R-:W-:Y:S01]  /*19a0*/  UIADD3 UR9, UR17, UR26, URZ ;  /* 0x0000001a11097290 */ /* 0x000fe2000fffe03f */
[----:B------:R-:W-:Y:S01]  /*19b0*/  ULDC UR19, c[0x0][0x398] ;  /* 0x0000e60000137ab9 */ /* 0x000fe20000000800 */
[----:B------:R-:W-:Y:S01]  /*19c0*/  ULDC.64 UR36, c[0x0][0x258] ;  /* 0x0000960000247ab9 */ /* 0x000fe20000000a00 */
[----:B------:R-:W-:Y:S01]  /*19d0*/  UIADD3 UR18, UR18, -UR19, URZ ;  /* 0x8000001312127290 */ /* 0x000fe2000fffe03f */
[----:B------:R-:W-:Y:S01]  /*19e0*/  ULDC.64 UR30, c[0x0][0x2b0] ;  /* 0x0000ac00001e7ab9 */ /* 0x000fe20000000a00 */
[----:B------:R-:W-:Y:S01]  /*19f0*/  ULDC.64 UR46, c[0x0][0x478] ;  /* 0x00011e00002e7ab9 */ /* 0x000fe20000000a00 */
[----:B------:R-:W-:Y:S01]  /*1a00*/  UIMAD.WIDE UR30, UR9, 0x4, UR30 ;  /* 0x00000004091e78a5 */ /* 0x000fe2000f8e021e */
        /* <DEDUP_REMOVED lines=10> */
[----:B------:R-:W-:Y:S01]  /*1ab0*/  ULDC.64 UR8, c[0x0][0x210] ;  /* 0x0000840000087ab9 */ /* 0x000fe20000000a00 */
[----:B------:R-:W-:Y:S01]  /*1ac0*/  SHF.R.S32.HI R20, RZ, 0x1f, R2 ;  /* 0x0000001fff147819 */ /* 0x000fe20000011402 */
[----:B------:R-:W-:Y:S01]  /*1ad0*/  IMAD R10, R0, UR5, R3 ;  /* 0x00000005000a7c24 */ /* 0x000fe2000f8e0203 */
[----:B------:R-:W-:Y:S01]  /*1ae0*/  IADD3.X R7, R231, UR52, RZ, P0, !PT ;  /* 0x00000034e7077c10 */ /* 0x000fe200087fe4ff */
[----:B--2---:R-:W-:Y:S01]  /*1af0*/  IMAD R0, R4, UR40, RZ ;  /* 0x0000002804007c24 */ /* 0x004fe2000f8e02ff */
[----:B------:R-:W-:Y:S01]  /*1b00*/  IADD3 R8, P0, R2, UR17, RZ ;  /* 0x0000001102087c10 */ /* 0x000fe2000ff1e0ff */
[----:B------:R-:W-:Y:S01]  /*1b10*/  USHF.L.U32 UR5, UR5, 0x6, URZ ;  /* 0x0000000605057899 */ /* 0x000fe2000800063f */
[----:B------:R-:W-:-:S02]  /*1b20*/  IMAD.U32 R3, RZ, RZ, UR20 ;  /* 0x00000014ff037e24 */ /* 0x000fc4000f8e00ff */
[----:B------:R-:W-:Y:S01]  /*1b30*/  IMAD.WIDE.U32 R6, R4, UR17, R6 ;  /* 0x0000001104067c25 */ /* 0x000fe2000f8e0006 */
[----:B------:R-:W-:Y:S02]  /*1b40*/  UIADD3 UR19, UP2, UP1, UR44, UR5, UR51 ;  /* 0x000000052c137290 */ /* 0x000fe4000f95e033 */
[----:B------:R-:W-:Y:S01]  /*1b50*/  USHF.R.S32.HI UR5, URZ, 0x1f, UR5 ;  /* 0x0000001f3f057899 */ /* 0x000fe20008011405 */
[----:B------:R-:W-:Y:S01]  /*1b60*/  IMAD R0, R5, UR17, R0 ;  /* 0x0000001105007c24 */ /* 0x000fe2000f8e0200 */
[----:B------:R-:W-:Y:S02]  /*1b70*/  UIMAD UR17, UR61, UR20, URZ ;  /* 0x000000143d1172a4 */ /* 0x000fe4000f8e023f */
[----:B------:R-:W-:Y:S01]  /*1b80*/  UIADD3.X UR5, UR29, UR5, UR56, UP2, UP1 ;  /* 0x000000051d057290 */ /* 0x000fe200097e2438 */
[----:B------:R-:W-:Y:S01]  /*1b90*/  IMAD.IADD R7, R7, 0x1, R0 ;  /* 0x0000000107077824 */ /* 0x000fe200078e0200 */
[----:B------:R-:W-:Y:S01]  /*1ba0*/  UIMAD UR34, UR59, UR21, UR17 ;  /* 0x000000153b2272a4 */ /* 0x000fe2000f8e0211 */
[----:B------:R-:W-:Y:S01]  /*1bb0*/  IADD3.X R0, R20, UR40, RZ, P0, !PT ;  /* 0x0000002814007c10 */ /* 0x000fe200087fe4ff */
[----:B------:R-:W-:Y:S01]  /*1bc0*/  USHF.R.S32.HI UR21, URZ, 0x1f, UR18 ;  /* 0x0000001f3f157899 */ /* 0x000fe20008011412 */
[----:B------:R-:W-:Y:S01]  /*1bd0*/  IMAD.WIDE.U32 R6, R3, UR59, R6 ;  /* 0x0000003b03067c25 */ /* 0x000fe2000f8e0006 */
[----:B------:R-:W-:-:S02]  /*1be0*/  UIADD3 UR17, UP2, UP1, UR55, UR19, UR57 ;  /* 0x0000001337117290 */ /* 0x000fc4000f95e039 */
[----:B------:R-:W-:Y:S01]  /*1bf0*/  ULEA.HI UR21, UR21, UR18, URZ, 0x6 ;  /* 0x0000001215157291 */ /* 0x000fe2000f8f303f */
[----:B------:R-:W-:Y:S01]  /*1c00*/  IMAD R0, R0, UR24, RZ ;  /* 0x0000001800007c24 */ /* 0x000fe2000f8e02ff */
[----:B------:R-:W-:Y:S01]  /*1c10*/  UIADD3.X UR5, UR54, UR5, UR50, UP2, UP1 ;  /* 0x0000000536057290 */ /* 0x000fe200097e2432 */
[----:B------:R-:W-:Y:S01]  /*1c20*/  VIADD R7, R7, UR34 ;  /* 0x0000002207077c36 */ /* 0x000fe20008000000 */
[----:B------:R-:W-:Y:S01]  /*1c30*/  USHF.R.S32.HI UR21, URZ, 0x6, UR21 ;  /* 0x000000063f157899 */ /* 0x000fe20008011415 */
[----:B------:R-:W-:Y:S01]  /*1c40*/  IMAD R11, R8, UR25, R0 ;  /* 0x00000019080b7c24 */ /* 0x000fe2000f8e0200 */
[----:B------:R-:W-:Y:S01]  /*1c50*/  IADD3 R0, P0, R10, UR17, RZ ;  /* 0x000000110a007c10 */ /* 0x000fe2000ff1e0ff */
[----:B------:R-:W-:Y:S01]  /*1c60*/  IMAD.WIDE.U32 R8, R8, UR24, R230 ;  /* 0x0000001808087c25 */ /* 0x000fe2000f8e00e6 */
[----:B------:R-:W-:Y:S01]  /*1c70*/  UISETP.LT.AND UP1, UPT, URZ, UR21, UPT ;  /* 0x000000153f00728c */ /* 0x000fe2000bf21270 */
[----:B------:R-:W-:Y:S01]  /*1c80*/  ULDC.64 UR40, c[0x0][0x400] ;  /* 0x0001000000287ab9 */ /* 0x000fe20000000a00 */
[----:B------:R-:W-:-:S02]  /*1c90*/  LEA.HI.X.SX32 R10, R10, UR5, 0x1, P0 ;  /* 0x000000050a0a7c11 */ /* 0x000fc400080f0eff */
[----:B------:R-:W-:Y:S01]  /*1ca0*/  USEL UR21, URZ, UR21, !UP1 ;  /* 0x000000153f157287 */ /* 0x000fe2000c800000 */
[----:B------:R-:W-:Y:S01]  /*1cb0*/  LEA R218, P0, R0, UR40, 0x2 ;  /* 0x0000002800da7c11 */ /* 0x000fe2000f8010ff */
[----:B------:R-:W-:Y:S01]  /*1cc0*/  UIMAD UR5, UR61, UR36, URZ ;  /* 0x000000243d0572a4 */ /* 0x000fe2000f8e023f */
[----:B------:R-:W-:Y:S01]  /*1cd0*/  IADD3 R8, P2, R8, UR58, RZ ;  /* 0x0000003a08087c10 */ /* 0x000fe2000ff5e0ff */
[----:B------:R-:W-:Y:S01]  /*1ce0*/  UISETP.GT.AND UP1, UPT, UR48, UR21, UPT ;  /* 0x000000153000728c */ /* 0x000fe2000bf24270 */
[----:B------:R-:W-:Y:S01]  /*1cf0*/  LEA.HI.X R219, R0, UR41, R10, 0x2, P0 ;  /* 0x0000002900db7c11 */ /* 0x000fe200080f140a */
[-C--:B------:R-:W-:Y:S01]  /*1d00*/  IMAD R0, R20, R4.reuse, RZ ;  /* 0x0000000414007224 */ /* 0x080fe200078e02ff */
[----:B------:R-:W-:Y:S01]  /*1d10*/  IADD3.X R9, R9, UR53, R11, P2, !PT ;  /* 0x0000003509097c10 */ /* 0x000fe200097fe40b */
[----:B------:R-:W-:Y:S01]  /*1d20*/  IMAD.U32 R3, RZ, RZ, UR36 ;  /* 0x00000024ff037e24 */ /* 0x000fe2000f8e00ff */
[----:B------:R-:W-:Y:S01]  /*1d30*/  UIMAD UR5, UR59, UR37, UR5 ;  /* 0x000000253b0572a4 */ /* 0x000fe2000f8e0205 */
[----:B------:R-:W-:Y:S01]  /*1d40*/  PLOP3.LUT P0, PT, PT, PT, UP1, 0x80, 0x0 ;  /* 0x000000000000781c */ /* 0x000fe20003f0f018 */
[----:B------:R-:W-:Y:S01]  /*1d50*/  UIMAD.WIDE UR28, UR28, 0x4, UR46 ;  /* 0x000000041c1c78a5 */ /* 0x000fe2000f8e022e */
[C---:B------:R-:W-:Y:S01]  /*1d60*/  IMAD R0, R2.reuse, R5, R0 ;  /* 0x0000000502007224 */ /* 0x040fe200078e0200 */
[----:B------:R-:W-:Y:S01]  /*1d70*/  UMOV UR18, UR30 ;  /* 0x0000001e00127c82 */ /* 0x000fe20008000000 */
[----:B------:R-:W-:Y:S01]  /*1d80*/  IMAD.WIDE.U32 R6, R2, R4, R6 ;  /* 0x0000000402067225 */ /* 0x000fe200078e0006 */
[----:B------:R-:W-:-:S03]  /*1d90*/  UMOV UR17, UR31 ;  /* 0x0000001f00117c82 */ /* 0x000fc60008000000 */
[----:B------:R-:W-:Y:S01]  /*1da0*/  IMAD.WIDE.U32 R8, R3, UR59, R8 ;  /* 0x0000003b03087c25 */ /* 0x000fe2000f8e0008 */
[----:B------:R-:W-:Y:S01]  /*1db0*/  LEA R226, P2, R6, UR26, 0x1 ;  /* 0x0000001a06e27c11 */ /* 0x000fe2000f8408ff */
[----:B------:R-:W-:Y:S01]  /*1dc0*/  UMOV UR20, UR28 ;  /* 0x0000001c00147c82 */ /* 0x000fe20008000000 */
[----:B------:R-:W-:Y:S01]  /*1dd0*/  UMOV UR19, UR29 ;  /* 0x0000001d00137c82 */ /* 0x000fe20008000000 */
[----:B------:R-:W-:Y:S01]  /*1de0*/  IMAD.IADD R3, R7, 0x1, R0 ;  /* 0x0000000107037824 */ /* 0x000fe200078e0200 */
[----:B------:R-:W-:Y:S01]  /*1df0*/  LEA R228, P3, R8, UR8, 0x1 ;  /* 0x0000000808e47c11 */ /* 0x000fe2000f8608ff */
[----:B------:R-:W-:-:S03]  /*1e00*/  VIADD R12, R9, UR5 ;  /* 0x00000005090c7c36 */ /* 0x000fc60008000000 */
[----:B------:R-:W-:Y:S02]  /*1e10*/  LEA.HI.X R227, R6, UR27, R3, 0x1, P2 ;  /* 0x0000001b06e37c11 */ /* 0x000fe400090f0c03 */
        /* <DEDUP_REMOVED lines=21> */
.L_x_271:
        /* <DEDUP_REMOVED lines=19> */
.L_x_272:
        /* <DEDUP_REMOVED lines=38> */
.L_x_274:
[----:B------:R-:W-:Y:S05]  /*2300*/  BSYNC B0 ;  /* 0x0000000000007941 */ /* 0x000fea0003800000 */
.L_x_273:
        /* <DEDUP_REMOVED lines=18> */
.L_x_276:
[----:B------:R-:W-:Y:S05]  /*2430*/  BSYNC B0 ;  /* 0x0000000000007941 */ /* 0x000fea0003800000 */
.L_x_275:
        /* <DEDUP_REMOVED lines=18> */
.L_x_278:
[----:B------:R-:W-:Y:S05]  /*2560*/  BSYNC B0 ;  /* 0x0000000000007941 */ /* 0x000fea0003800000 */
.L_x_277:
        /* <DEDUP_REMOVED lines=18> */
.L_x_280:
[----:B------:R-:W-:Y:S05]  /*2690*/  BSYNC B0 ;  /* 0x0000000000007941 */ /* 0x000fea0003800000 */
.L_x_279:
        /* <DEDUP_REMOVED lines=30> */
.L_x_282:
[----:B------:R-:W-:Y:S05]  /*2880*/  BSYNC B0 ;  /* 0x0000000000007941 */ /* 0x000fea0003800000 */
.L_x_281:
        /* <DEDUP_REMOVED lines=18> */
.L_x_284:
[----:B------:R-:W-:Y:S05]  /*29b0*/  BSYNC B0 ;  /* 0x0000000000007941 */ /* 0x000fea0003800000 */
.L_x_283:
        /* <DEDUP_REMOVED lines=18> */
.L_x_286:
[----:B------:R-:W-:Y:S05]  /*2ae0*/  BSYNC B0 ;  /* 0x0000000000007941 */ /* 0x000fea0003800000 */
.L_x_285:
        /* <DEDUP_REMOVED lines=18> */
.L_x_270:
        /* <DEDUP_REMOVED lines=29> */
.L_x_289:
[----:B------:R-:W-:Y:S05]  /*2de0*/  BSYNC B0 ;  /* 0x0000000000007941 */ /* 0x000fea0003800000 */
.L_x_288:
        /* <DEDUP_REMOVED lines=27> */
.L_x_291:
[----:B------:R-:W-:Y:S05]  /*2fa0*/  BSYNC B0 ;  /* 0x0000000000007941 */ /* 0x000fea0003800000 */
.L_x_290:
        /* <DEDUP_REMOVED lines=12> */
.L_x_293:
        /* <DEDUP_REMOVED lines=20> */
.L_x_294:
[----:B------:R-:W-:Y:S05]  /*31b0*/  BSYNC B0 ;  /* 0x0000000000007941 */ /* 0x000fea0003800000 */
.L_x_292:
        /* <DEDUP_REMOVED lines=13> */
.L_x_296:
        /* <DEDUP_REMOVED lines=29> */
.L_x_297:
[----:B------:R-:W-:Y:S05]  /*3460*/  BSYNC B0 ;  /* 0x0000000000007941 */ /* 0x000fea0003800000 */
.L_x_295:
        /* <DEDUP_REMOVED lines=10> */
[----:B------:R-:W-:Y:S02]  /*3510*/  ISETP.GE.AND P5, PT, R2, UR8, PT ;  /* 0x0000000802007c0c */ /* 0x000fe4000bfa6270 */
[----:B------:R-:W-:Y:S01]  /*3520*/  IADD3.X R7, R5, UR32, R3, P0, !PT ;  /* 0x0000002005077c10 */ /* 0x000fe200087fe403 */
[----:B------:R-:W-:-:S04]  /*3530*/  IMAD R3, R15, UR24, RZ ;  /* 0x000000180f037c24 */ /* 0x000fc8000f8e02ff */
[C---:B------:R-:W-:Y:S02]  /*3540*/  IMAD R3, R14.reuse, UR25, R3 ;  /* 0x000000190e037c24 */ /* 0x040fe4000f8e0203 */
[----:B------:R-:W-:-:S04]  /*3550*/  IMAD.WIDE.U32 R6, R14, UR24, R6 ;  /* 0x000000180e067c25 */ /* 0x000fc8000f8e0006 */
[----:B------:R1:W-:Y:S01]  /*3560*/  @P5 STS.128 [R0+0xc000], RZ ;  /* 0x00c000ff00005388 */ /* 0x0003e20000000c00 */
[----:B------:R-:W-:-:S03]  /*3570*/  IMAD.IADD R10, R7, 0x1, R3 ;  /* 0x00000001070a7824 */ /* 0x000fc600078e0203 */
[----:B------:R1:W-:Y:S01]  /*3580*/  @P5 STS.128 [R0+0x10000], RZ ;  /* 0x010000ff00005388 */ /* 0x0003e20000000c00 */
[C---:B-----5:R-:W-:Y:S02]  /*3590*/  VIADD R8, R21.reuse, 0x8 ;  /* 0x0000000815087836 */ /* 0x060fe40000000000 */
[C---:B------:R-:W-:Y:S02]  /*35a0*/  VIADD R4, R21.reuse, 0x20 ;  /* 0x0000002015047836 */ /* 0x040fe40000000000 */
[----:B------:R-:W-:Y:S01]  /*35b0*/  VIADD R11, R21, 0x28 ;  /* 0x00000028150b7836 */ /* 0x000fe20000000000 */
[----:B------:R-:W-:Y:S02]  /*35c0*/  ISETP.GE.AND P2, PT, R8, UR5, PT ;  /* 0x0000000508007c0c */ /* 0x000fe4000bf46270 */
[----:B------:R-:W-:Y:S02]  /*35d0*/  ISETP.GE.AND P0, PT, R4, UR5, PT ;  /* 0x0000000504007c0c */ /* 0x000fe4000bf06270 */
[----:B------:R-:W-:-:S02]  /*35e0*/  P2R R19, PR, RZ, 0x4 ;  /* 0x00000004ff137803 */ /* 0x000fc40000000000 */
[----:B------:R-:W-:Y:S02]  /*35f0*/  P2R R18, PR, RZ, 0x1 ;  /* 0x00000001ff127803 */ /* 0x000fe40000000000 */
[----:B------:R-:W-:Y:S02]  /*3600*/  ISETP.GE.AND P2, PT, R21, UR5, PT ;  /* 0x0000000515007c0c */ /* 0x000fe4000bf46270 */
[----:B------:R-:W-:Y:S02]  /*3610*/  ISETP.GE.AND P0, PT, R11, UR5, PT ;  /* 0x000000050b007c0c */ /* 0x000fe4000bf06270 */
[----:B------:R-:W-:Y:S02]  /*3620*/  P2R R17, PR, RZ, 0x4 ;  /* 0x00000004ff117803 */ /* 0x000fe40000000000 */
        /* <DEDUP_REMOVED lines=28> */
.L_x_299:
[----:B------:R-:W-:Y:S05]  /*37f0*/  BSYNC B0 ;  /* 0x0000000000007941 */ /* 0x000fea0003800000 */
.L_x_298:
        /* <DEDUP_REMOVED lines=33> */
.L_x_301:
[----:B------:R-:W-:Y:S05]  /*3a10*/  BSYNC B0 ;  /* 0x0000000000007941 */ /* 0x000fea0003800000 */
.L_x_300:
        /* <DEDUP_REMOVED lines=34> */
.L_x_303:
[----:B------:R-:W-:Y:S05]  /*3c40*/  BSYNC B0 ;  /* 0x0000000000007941 */ /* 0x000fea0003800000 */
.L_x_302:
        /* <DEDUP_REMOVED lines=33> */
.L_x_305:
[----:B------:R-:W-:Y:S05]  /*3e60*/  BSYNC B0 ;  /* 0x0000000000007941 */ /* 0x000fea0003800000 */
.L_x_304:
        /* <DEDUP_REMOVED lines=42> */
.L_x_307:
[----:B------:R-:W-:Y:S05]  /*4110*/  BSYNC B0 ;  /* 0x0000000000007941 */ /* 0x000fea0003800000 */
.L_x_306:
        /* <DEDUP_REMOVED lines=32> */
.L_x_309:
[----:B------:R-:W-:Y:S05]  /*4320*/  BSYNC B0 ;  /* 0x0000000000007941 */ /* 0x000fea0003800000 */
.L_x_308:
        /* <DEDUP_REMOVED lines=32> */
.L_x_311:
[----:B------:R-:W-:Y:S05]  /*4530*/  BSYNC B0 ;  /* 0x0000000000007941 */ /* 0x000fea0003800000 */
.L_x_310:
        /* <DEDUP_REMOVED lines=32> */
.L_x_313:
[----:B------:R-:W-:Y:S05]  /*4740*/  BSYNC B0 ;  /* 0x0000000000007941 */ /* 0x000fea0003800000 */
.L_x_312:
[----:B------:R-:W-:Y:S01]  /*4750*/  ULDC.64 UR8, c[0x0][0x3c8] ;  /* 0x0000f20000087ab9 */ /* 0x000fe20000000a00 */
[----:B------:R-:W-:Y:S01]  /*4760*/  USHF.R.S32.HI UR6, URZ, 0x1f, UR59 ;  /* 0x0000001f3f067899 */ /* 0x000fe2000801143b */
[----:B-1----:R-:W2:Y:S01]  /*4770*/  LDL R8, [R1+0x28] ;  /* 0x0000280001087983 */ /* 0x002ea20000100800 */
[----:B------:R-:W-:Y:S01]  /*4780*/  UISETP.NE.U32.AND UP1, UPT, UR8, URZ, UPT ;  /* 0x0000003f0800728c */ /* 0x000fe2000bf25070 */
[----:B------:R-:W-:Y:S02]  /*4790*/  ISETP.NE.AND P3, PT, R16, RZ, PT ;  /* 0x000000ff1000720c */ /* 0x000fe40003f65270 */
[----:B------:R-:W-:Y:S01]  /*47a0*/  ISETP.NE.AND P6, PT, R17, RZ, PT ;  /* 0x000000ff1100720c */ /* 0x000fe20003fc5270 */
[----:B------:R-:W-:Y:S01]  /*47b0*/  UISETP.NE.AND.EX UP1, UPT, UR9, URZ, UPT, UP1 ;  /* 0x0000003f0900728c */ /* 0x000fe2000bf25310 */
[----:B------:R-:W-:Y:S01]  /*47c0*/  ISETP.NE.AND P5, PT, R19, RZ, PT ;  /* 0x000000ff1300720c */ /* 0x000fe20003fa5270 */
[----:B------:R-:W0:Y:S01]  /*47d0*/  LDGDEPBAR ;  /* 0x00000000000079af */ /* 0x000e220000000000 */
[----:B------:R-:W-:-:S02]  /*47e0*/  ISETP.NE.AND P4, PT, R18, RZ, PT ;  /* 0x000000ff1200720c */ /* 0x000fc40003f85270 */
[----:B------:R-:W-:Y:S01]  /*47f0*/  SHF.R.S32.HI R7, RZ, 0x1f, R21 ;  /* 0x0000001fff077819 */ /* 0x000fe20000011415 */
[----:B------:R-:W-:Y:S01]  /*4800*/  IMAD.MOV.U32 R246, RZ, RZ, 0x7f800000 ;  /* 0x7f800000fff67424 */ /* 0x000fe200078e00ff */
[----:B------:R-:W-:Y:S01]  /*4810*/  PLOP3.LUT P0, PT, PT, PT, UP1, 0x80, 0x0 ;  /* 0x000000000000781c */ /* 0x000fe20003f0f018 */
[----:B------:R-:W-:Y:S01]  /*4820*/  IMAD.MOV.U32 R247, RZ, RZ, 0x7f800000 ;  /* 0x7f800000fff77424 */ /* 0x000fe200078e00ff */
[----:B------:R-:W-:Y:S01]  /*4830*/  SHF.R.S32.HI R5, RZ, 0x1f, R11 ;  /* 0x0000001fff057819 */ /* 0x000fe2000001140b */
[----:B------:R-:W-:Y:S01]  /*4840*/  IMAD.MOV.U32 R244, RZ, RZ, 0x7f800000 ;  /* 0x7f800000fff47424 */ /* 0x000fe200078e00ff */
[----:B------:R-:W-:Y:S01]  /*4850*/  @UP1 ULDC.64 UR10, c[0x0][0x3d0] ;  /* 0x0000f400000a1ab9 */ /* 0x000fe20000000a00 */
[----:B------:R-:W-:Y:S01]  /*4860*/  @UP1 UMOV UR7, UR6 ;  /* 0x0000000600071c82 */ /* 0x000fe20008000000 */
[----:B------:R-:W-:Y:S01]  /*4870*/  @UP1 UIMAD UR5, UR60, UR10, URZ ;  /* 0x0000000a3c0512a4 */ /* 0x000fe2000f8e023f */
[----:B------:R-:W-:Y:S01]  /*4880*/  @UP1 UMOV UR6, UR59 ;  /* 0x0000003b00061c82 */ /* 0x000fe20008000000 */
[----:B------:R-:W-:Y:S01]  /*4890*/  IMAD.MOV.U32 R245, RZ, RZ, 0x7f800000 ;  /* 0x7f800000fff57424 */ /* 0x000fe200078e00ff */
[----:B------:R-:W-:-:S02]  /*48a0*/  @UP1 UIMAD.WIDE.U32 UR6, UR49, UR10, UR6 ;  /* 0x0000000a310612a5 */ /* 0x000fc4000f8e0006 */
[----:B------:R-:W-:Y:S02]  /*48b0*/  @UP1 UIMAD UR5, UR49, UR11, UR5 ;  /* 0x0000000b310512a4 */ /* 0x000fe4000f8e0205 */
[----:B------:R-:W-:Y:S02]  /*48c0*/  @UP1 ULEA UR8, UP0, UR6, UR8, 0x2 ;  /* 0x0000000806081291 */ /* 0x000fe4000f80103f */
[----:B------:R-:W-:Y:S01]  /*48d0*/  @UP1 UIADD3 UR5, UR7, UR5, URZ ;  /* 0x0000000507051290 */ /* 0x000fe2000fffe03f */
[----:B------:R-:W-:Y:S01]  /*48e0*/  IMAD.MOV.U32 R207, RZ, RZ, 0x40 ;  /* 0x00000040ffcf7424 */ /* 0x000fe200078e00ff */
[----:B------:R-:W-:Y:S01]  /*48f0*/  ULDC UR25, c[0x0][0x2d0] ;  /* 0x0000b40000197ab9 */ /* 0x000fe20000000800 */
[----:B------:R-:W-:Y:S01]  /*4900*/  IMAD.MOV.U32 R252, RZ, RZ, 0x40 ;  /* 0x00000040fffc7424 */ /* 0x000fe200078e00ff */
[----:B------:R-:W-:Y:S01]  /*4910*/  @UP1 ULEA.HI.X UR9, UR6, UR9, UR5, 0x2, UP0 ;  /* 0x0000000906091291 */ /* 0x000fe200080f1405 */
[----:B------:R-:W-:Y:S01]  /*4920*/  IMAD.U32 R2, RZ, RZ, UR8 ;  /* 0x00000008ff027e24 */ /* 0x000fe2000f8e00ff */
[----:B--234-:R-:W-:Y:S01]  /*4930*/  SHF.L.U64.HI R0, R21, 0x2, R7 ;  /* 0x0000000215007819 */ /* 0x01cfe20000010207 */
[----:B------:R-:W-:Y:S01]  /*4940*/  @UP1 ULDC UR5, c[0x0][0x2e8] ;  /* 0x0000ba0000051ab9 */ /* 0x000fe20000000800 */
[----:B------:R-:W-:Y:S01]  /*4950*/  IMAD.MOV.U32 R214, RZ, RZ, 0x20 ;  /* 0x00000020ffd67424 */ /* 0x000fe200078e00ff */
[----:B------:R-:W-:Y:S01]  /*4960*/  UIADD3 UR24, UR35, 0x80, UR33 ;  /* 0x0000008023187890 */ /* 0x000fe2000fffe021 */
[----:B------:R-:W-:Y:S01]  /*4970*/  IMAD.U32 R3, RZ, RZ, UR9 ;  /* 0x00000009ff037e24 */ /* 0x000fe2000f8e00ff */
[----:B------:R-:W-:Y:S01]  /*4980*/  CS2R R158, SRZ ;  /* 0x00000000009e7805 */ /* 0x000fe2000001ff00 */
[----:B------:R-:W-:Y:S01]  /*4990*/  IMAD.MOV.U32 R225, RZ, RZ, R220 ;  /* 0x000000ffffe17224 */ /* 0x000fe200078e00dc */
[----:B------:R-:W-:-:S02]  /*49a0*/  CS2R R156, SRZ ;  /* 0x00000000009c7805 */ /* 0x000fc4000001ff00 */
[----:B------:R-:W-:Y:S01]  /*49b0*/  CS2R R162, SRZ ;  /* 0x0000000000a27805 */ /* 0x000fe2000001ff00 */
[----:B------:R1:W2:Y:S01]  /*49c0*/  @P0 LDG.E R6, desc[UR14][R2.64] ;  /* 0x0000000e02060981 */ /* 0x0002a2000c1e1900 */
        /* <DEDUP_REMOVED lines=23> */
[----:B------:R-:W-:Y:S01]  /*4b40*/  CS2R R114, SRZ ;  /* 0x0000000000727805 */ /* 0x000fe2000001ff00 */
[----:B-1----:R-:W-:Y:S01]  /*4b50*/  IMAD.SHL.U32 R2, R21, 0x4, RZ ;  /* 0x0000000415027824 */ /* 0x002fe200078e00ff */
[----:B------:R-:W-:Y:S02]  /*4b60*/  CS2R R112, SRZ ;  /* 0x0000000000707805 */ /* 0x000fe4000001ff00 */
[----:B------:R-:W-:Y:S02]  /*4b70*/  CS2R R106, SRZ ;  /* 0x00000000006a7805 */ /* 0x000fe4000001ff00 */
[----:B------:R-:W-:Y:S02]  /*4b80*/  CS2R R104, SRZ ;  /* 0x0000000000687805 */ /* 0x000fe4000001ff00 */
[----:B------:R-:W-:Y:S02]  /*4b90*/  CS2R R102, SRZ ;  /* 0x0000000000667805 */ /* 0x000fe4000001ff00 */
[----:B------:R-:W-:-:S02]  /*4ba0*/  IADD3 R2, P2, R2, UR18, RZ ;  /* 0x0000001202027c10 */ /* 0x000fc4000ff5e0ff */
[----:B------:R-:W-:Y:S02]  /*4bb0*/  CS2R R100, SRZ ;  /* 0x0000000000647805 */ /* 0x000fe4000001ff00 */
[----:B------:R-:W-:Y:S02]  /*4bc0*/  CS2R R94, SRZ ;  /* 0x00000000005e7805 */ /* 0x000fe4000001ff00 */
[----:B------:R-:W-:Y:S02]  /*4bd0*/  CS2R R92, SRZ ;  /* 0x00000000005c7805 */ /* 0x000fe4000001ff00 */
[----:B------:R-:W-:Y:S02]  /*4be0*/  IADD3.X R3, R0, UR17, RZ, P2, !PT ;  /* 0x0000001100037c10 */ /* 0x000fe400097fe4ff */
[----:B------:R-:W-:Y:S02]  /*4bf0*/  CS2R R98, SRZ ;  /* 0x0000000000627805 */ /* 0x000fe4000001ff00 */
[C---:B------:R-:W-:Y:S01]  /*4c00*/  @!P3 LEA R4, P2, R11.reuse, UR18, 0x2 ;  /* 0x000000120b04bc11 */ /* 0x040fe2000f8410ff */
[----:B------:R-:W2:Y:S01]  /*4c10*/  @P0 MUFU.RCP R0, UR5 ;  /* 0x0000000500000d08 */ /* 0x000ea20008001000 */
[----:B------:R-:W-:Y:S01]  /*4c20*/  CS2R R96, SRZ ;  /* 0x0000000000607805 */ /* 0x000fe2000001ff00 */
[----:B------:R-:W5:Y:S01]  /*4c30*/  @!P6 LDG.E R246, desc[UR14][R2.64] ;  /* 0x0000000e02f6e981 */ /* 0x000f62000c1e1900 */
[----:B------:R-:W-:-:S02]  /*4c40*/  @!P3 LEA.HI.X R5, R11, UR17, R5, 0x2, P2 ;  /* 0x000000110b05bc11 */ /* 0x000fc400090f1405 */
[----:B------:R-:W-:Y:S02]  /*4c50*/  CS2R R90, SRZ ;  /* 0x00000000005a7805 */ /* 0x000fe4000001ff00 */
[----:B------:R-:W-:Y:S01]  /*4c60*/  CS2R R88, SRZ ;  /* 0x0000000000587805 */ /* 0x000fe2000001ff00 */
[----:B------:R-:W5:Y:S01]  /*4c70*/  @!P5 LDG.E R247, desc[UR14][R2.64+0x20] ;  /* 0x0000200e02f7d981 */ /* 0x000f62000c1e1900 */
[----:B------:R-:W-:Y:S02]  /*4c80*/  CS2R R86, SRZ ;  /* 0x0000000000567805 */ /* 0x000fe4000001ff00 */
[----:B------:R-:W-:Y:S02]  /*4c90*/  CS2R R84, SRZ ;  /* 0x0000000000547805 */ /* 0x000fe4000001ff00 */
[----:B------:R-:W-:Y:S01]  /*4ca0*/  CS2R R78, SRZ ;  /* 0x00000000004e7805 */ /* 0x000fe2000001ff00 */
[----:B------:R1:W5:Y:S01]  /*4cb0*/  @!P4 LDG.E R244, desc[UR14][R2.64+0x80] ;  /* 0x0000800e02f4c981 */ /* 0x000362000c1e1900 */
[----:B------:R-:W-:-:S02]  /*4cc0*/  CS2R R76, SRZ ;  /* 0x00000000004c7805 */ /* 0x000fc4000001ff00 */
[----:B------:R-:W-:Y:S02]  /*4cd0*/  CS2R R82, SRZ ;  /* 0x0000000000527805 */ /* 0x000fe4000001ff00 */
[----:B------:R-:W-:Y:S01]  /*4ce0*/  CS2R R80, SRZ ;  /* 0x0000000000507805 */ /* 0x000fe2000001ff00 */
[----:B------:R3:W5:Y:S01]  /*4cf0*/  @!P3 LDG.E R245, desc[UR14][R4.64] ;  /* 0x0000000e04f5b981 */ /* 0x000762000c1e1900 */
        /* <DEDUP_REMOVED lines=20> */
[C---:B-1----:R-:W-:Y:S01]  /*4e40*/  VIADD R3, R21.reuse, 0x1 ;  /* 0x0000000115037836 */ /* 0x042fe20000000000 */
[----:B------:R-:W-:Y:S01]  /*4e50*/  ULDC UR27, c[0x0][0x2dc] ;  /* 0x0000b700001b7ab9 */ /* 0x000fe20000000800 */
[----:B------:R-:W-:Y:S01]  /*4e60*/  IMAD.U32 R2, RZ, RZ, UR35 ;  /* 0x00000023ff027e24 */ /* 0x000fe2000f8e00ff */
[----:B------:R-:W-:Y:S01]  /*4e70*/  ULDC UR26, c[0x0][0x270] ;  /* 0x00009c00001a7ab9 */ /* 0x000fe20000000800 */
[----:B---3--:R-:W-:Y:S01]  /*4e80*/  IMAD.SHL.U32 R4, R21, 0x4, RZ ;  /* 0x0000000415047824 */ /* 0x008fe200078e00ff */
[----:B------:R-:W-:-:S02]  /*4e90*/  ULDC UR13, c[0x0][0x2ec] ;  /* 0x0000bb00000d7ab9 */ /* 0x000fc40000000800 */
[----:B------:R-:W-:-:S05]  /*4ea0*/  IADD3 R2, R3, UR16, -R2 ;  /* 0x0000001003027c10 */ /* 0x000fca000fffe802 */
[----:B------:R1:W-:Y:S04]  /*4eb0*/  STL [R1+0x4], R2 ;  /* 0x0000040201007387 */ /* 0x0003e80000100800 */
[----:B------:R3:W-:Y:S01]  /*4ec0*/  STL [R1], R4 ;  /* 0x0000000401007387 */ /* 0x0007e20000100800 */
[----:B------:R-:W-:Y:S01]  /*4ed0*/  VIADD R3, R215, 0x2000 ;  /* 0x00002000d7037836 */ /* 0x000fe20000000000 */
[----:B------:R-:W-:-:S04]  /*4ee0*/  SHF.L.U64.HI R251, R21, 0x2, R7 ;  /* 0x0000000215fb7819 */ /* 0x000fc80000010207 */
[----:B------:R-:W-:Y:S01]  /*4ef0*/  SEL R3, R3, R215, !P1 ;  /* 0x000000d703037207 */ /* 0x000fe20004800000 */
[----:B------:R-:W-:-:S03]  /*4f00*/  UMOV UR5, URZ ;  /* 0x0000003f00057c82 */ /* 0x000fc60008000000 */
[----:B------:R-:W-:Y:S01]  /*4f10*/  LEA R208, R3, UR4, 0x1 ;  /* 0x0000000403d07c11 */ /* 0x000fe2000f8e08ff */
[----:B-1----:R-:W-:-:S05]  /*4f20*/  VIADD R2, R217, 0x2000 ;  /* 0x00002000d9027836 */ /* 0x002fca0000000000 */
[----:B------:R-:W-:Y:S01]  /*4f30*/  SEL R206, R2, R217, !P1 ;  /* 0x000000d902ce7207 */ /* 0x000fe20004800000 */
[----:B------:R-:W-:-:S03]  /*4f40*/  UIADD3 UR24, UR24, -UR16, URZ ;  /* 0x8000001018187290 */ /* 0x000fc6000fffe03f */
[----:B------:R-:W-:Y:S02]  /*4f50*/  LEA R206, R206, UR4, 0x1 ;  /* 0x00000004cece7c11 */ /* 0x000fe4000f8e08ff */
[----:B------:R-:W-:-:S04]  /*4f60*/  LOP3.LUT P2, RZ, R8, 0x4, RZ, 0xc0, !PT ;  /* 0x0000000408ff7812 */ /* 0x000fc8000784c0ff */
[----:B------:R-:W-:Y:S02]  /*4f70*/  SEL R207, R207, 0xffffffc0, !P2 ;  /* 0xffffffc0cfcf7807 */ /* 0x000fe40005000000 */
[----:B------:R-:W-:Y:S01]  /*4f80*/  SEL R252, R252, 0xffffffc0, !P2 ;  /* 0xffffffc0fcfc7807 */ /* 0x000fe20005000000 */
[----:B--2---:R-:W-:-:S05]  /*4f90*/  @P0 FMUL.FTZ R0, R6, R0 ;  /* 0x0000000006000220 */ /* 0x004fca0000410000 */
[----:B------:R-:W-:Y:S01]  /*4fa0*/  @P0 R2UR UR6, R0 ;  /* 0x00000000000602ca */ /* 0x000fe200000e0000 */
[----:B------:R-:W-:Y:S01]  /*4fb0*/  VIADD R0, R21, 0xffffffc0 ;  /* 0xffffffc015007836 */ /* 0x000fe20000000000 */
[----:B------:R-:W-:-:S04]  /*4fc0*/  LOP3.LUT P0, RZ, R8, 0x2, RZ, 0xc0, !PT ;  /* 0x0000000208ff7812 */ /* 0x000fc8000780c0ff */
[----:B------:R-:W-:Y:S01]  /*4fd0*/  SHF.R.S32.HI R2, RZ, 0x1f, R0 ;  /* 0x0000001fff027819 */ /* 0x000fe20000011400 */
[----:B------:R-:W-:Y:S01]  /*4fe0*/  IMAD.SHL.U32 R249, R0, 0x4, RZ ;  /* 0x0000000400f97824 */ /* 0x000fe200078e00ff */
[----:B------:R-:W-:Y:S02]  /*4ff0*/  SEL R214, R214, 0xffffffe0, !P0 ;  /* 0xffffffe0d6d67807 */ /* 0x000fe40004000000 */
[----:B------:R-:W-:-:S03]  /*5000*/  SHF.L.U64.HI R250, R0, 0x2, R2 ;  /* 0x0000000200fa7819 */ /* 0x000fc60000010202 */
[----:B---3--:R-:W-:-:S05]  /*5010*/  @UP1 UMOV UR5, UR6 ;  /* 0x0000000600051c82 */ /* 0x008fca0008000000 */
.L_x_316:
[----:B------:R-:W0:Y:S01]  /*5020*/  LDGDEPBAR ;  /* 0x00000000000079af */ /* 0x000e220000000000 */
[C---:B------:R-:W-:Y:S01]  /*5030*/  IMAD.IADD R0, R208.reuse, 0x1, R214 ;  /* 0x00000001d0007824 */ /* 0x040fe200078e02d6 */
[----:B------:R-:W-:Y:S01]  /*5040*/  USHF.L.U32 UR6, UR12, 0x6, URZ ;  /* 0x000000060c067899 */ /* 0x000fe2000800063f */
[--C-:B------:R-:W-:Y:S02]  /*5050*/  IMAD.IADD R3, R208, 0x1, R207.reuse ;  /* 0x00000001d0037824 */ /* 0x100fe400078e02cf */
[----:B------:R-:W2:Y:S01]  /*5060*/  LDL R233, [R1+0x10] ;  /* 0x0000100001e97983 */ /* 0x000ea20000100800 */
[----:B------:R-:W-:Y:S01]  /*5070*/  IMAD.IADD R2, R0, 0x1, R207 ;  /* 0x0000000100027824 */ /* 0x000fe200078e02cf */
[----:B------:R-:W-:Y:S01]  /*5080*/  USHF.L.U32 UR7, UR22, 0x7, URZ ;  /* 0x0000000716077899 */ /* 0x000fe2000800063f */
[----:B-----5:R-:W-:Y:S02]  /*5090*/  FSETP.NEU.FTZ.AND P1, PT, R246, -INF , PT ;  /* 0xff800000f600780b */ /* 0x020fe40003f3d000 */
[----:B------:R-:W3:Y:S01]  /*50a0*/  LDL R232, [R1+0x4] ;  /* 0x0000040001e87983 */ /* 0x000ee20000100800 */
[----:B------:R-:W-:Y:S02]  /*50b0*/  UISETP.GE.AND UP0, UPT, UR6, UR24, UPT ;  /* 0x000000180600728c */ /* 0x000fe4000bf06270 */
[----:B------:R-:W-:Y:S02]  /*50c0*/  UIADD3 UR7, UR7, 0x80, URZ ;  /* 0x0000008007077890 */ /* 0x000fe4000fffe03f */
[----:B------:R-:W-:Y:S02]  /*50d0*/  UISETP.GT.AND UP3, UPT, UR12, UR21, UPT ;  /* 0x000000150c00728c */ /* 0x000fe4000bf64270 */
[----:B------:R-:W-:Y:S06]  /*50e0*/  UISETP.LT.AND UP0, UPT, UR7, UR16, UP0 ;  /* 0x000000100700728c */ /* 0x000fec0008701270 */
[----:B------:R-:W-:Y:S01]  /*50f0*/  PLOP3.LUT P0, PT, PT, PT, UP0, 0x80, 0x0 ;  /* 0x000000000000781c */ /* 0x000fe20003f0f008 */
[----:B------:R-:W-:Y:S04]  /*5100*/  DEPBAR.LE SB0, 0x0 ;  /* 0x000080000000791a */ /* 0x000fe80000000000 */
[----:B------:R-:W-:Y:S06]  /*5110*/  BAR.SYNC.DEFER_BLOCKING 0x0 ;  /* 0x0000000000007b1d */ /* 0x000fec0000010000 */
[----:B------:R-:W-:Y:S05]  /*5120*/  LDSM.16.M88.4 R32, [R208] ;  /* 0x00000000d020783b */ /* 0x000fea0000000200 */
[----:B------:R-:W1:Y:S05]  /*5130*/  LDSM.16.M88.4 R16, [R211+UR4+0xc000] ;  /* 0x00c00004d310783b */ /* 0x000e6a0008000200 */
[----:B------:R-:W4:Y:S05]  /*5140*/  LDSM.16.M88.4 R28, [R208+0x1000] ;  /* 0x00100000d01c783b */ /* 0x000f2a0000000200 */
[----:B------:R-:W4:Y:S05]  /*5150*/  LDSM.16.M88.4 R164, [R211+UR4+0xc800] ;  /* 0x00c80004d3a4783b */ /* 0x000f2a0008000200 */
[----:B------:R-:W-:Y:S05]  /*5160*/  LDSM.16.M88.4 R168, [R0] ;  /* 0x0000000000a8783b */ /* 0x000fea0000000200 */
[----:B------:R-:W4:Y:S05]  /*5170*/  LDSM.16.M88.4 R172, [R210] ;  /* 0x00000000d2ac783b */ /* 0x000f2a0000000200 */
[----:B------:R-:W4:Y:S05]  /*5180*/  LDSM.16.M88.4 R176, [R0+0x1000] ;  /* 0x0010000000b0783b */ /* 0x000f2a0000000200 */
[----:B------:R-:W4:Y:S05]  /*5190*/  LDSM.16.M88.4 R180, [R210+0x800] ;  /* 0x00080000d2b4783b */ /* 0x000f2a0000000200 */
[----:B------:R-:W-:Y:S01]  /*51a0*/  LDSM.16.M88.4 R184, [R3] ;  /* 0x0000000003b8783b */ /* 0x000fe20000000200 */
[-C--:B-1----:R-:W-:Y:S04]  /*51b0*/  HMMA.16816.F32 R4, R32, R16.reuse, RZ ;  /* 0x000000102004723c */ /* 0x082fe800000018ff */
[----:B------:R-:W1:Y:S02]  /*51c0*/  LDSM.16.M88.4 R188, [R213] ;  /* 0x00000000d5bc783b */ /* 0x000e640000000200 */
[C---:B----4-:R-:W-:Y:S03]  /*51d0*/  HMMA.16816.F32 R8, R28.reuse, R16, RZ ;  /* 0x000000101c08723c */ /* 0x050fe600000018ff */
[----:B------:R-:W4:Y:S03]  /*51e0*/  LDSM.16.M88.4 R192, [R3+0x1000] ;  /* 0x0010000003c0783b */ /* 0x000f260000000200 */
[-C--:B------:R-:W-:Y:S02]  /*51f0*/  HMMA.16816.F32 R12, R28, R18.reuse, RZ ;  /* 0x000000121c0c723c */ /* 0x080fe400000018ff */
[----:B------:R-:W4:Y:S04]  /*5200*/  LDSM.16.M88.4 R196, [R213+0x800] ;  /* 0x00080000d5c4783b */ /* 0x000f280000000200 */
[C---:B------:R-:W-:Y:S01]  /*5210*/  HMMA.16816.F32 R16, R32.reuse, R18, RZ ;  /* 0x000000122010723c */ /* 0x040fe200000018ff */
[----:B------:R-:W-:Y:S05]  /*5220*/  LDSM.16.M88.4 R200, [R212+0x800] ;  /* 0x00080000d4c8783b */ /* 0x000fea0000000200 */
[-C--:B------:R-:W-:Y:S06]  /*5230*/  HMMA.16816.F32 R20, R32, R164.reuse, RZ ;  /* 0x000000a42014723c */ /* 0x080fec00000018ff */
[C---:B------:R-:W-:Y:S06]  /*5240*/  HMMA.16816.F32 R24, R28.reuse, R164, RZ ;  /* 0x000000a41c18723c */ /* 0x040fec00000018ff */
[-C--:B------:R-:W-:Y:S06]  /*5250*/  HMMA.16816.F32 R28, R28, R166.reuse, RZ ;  /* 0x000000a61c1c723c */ /* 0x080fec00000018ff */
[----:B------:R-:W-:Y:S01]  /*5260*/  HMMA.16816.F32 R32, R32, R166, RZ ;  /* 0x000000a62020723c */ /* 0x000fe200000018ff */
[----:B------:R-:W-:Y:S05]  /*5270*/  LDSM.16.M88.4 R164, [R2] ;  /* 0x0000000002a4783b */ /* 0x000fea0000000200 */
[-C--:B------:R-:W-:Y:S06]  /*5280*/  HMMA.16816.F32 R4, R168, R172.reuse, R4 ;  /* 0x000000aca804723c */ /* 0x080fec0000001804 */
[C---:B------:R-:W-:Y:S06]  /*5290*/  HMMA.16816.F32 R8, R176.reuse, R172, R8 ;  /* 0x000000acb008723c */ /* 0x040fec0000001808 */
[-C--:B------:R-:W-:Y:S06]  /*52a0*/  HMMA.16816.F32 R12, R176, R174.reuse, R12 ;  /* 0x000000aeb00c723c */ /* 0x080fec000000180c */
[C---:B------:R-:W-:Y:S01]  /*52b0*/  HMMA.16816.F32 R16, R168.reuse, R174, R16 ;  /* 0x000000aea810723c */ /* 0x040fe20000001810 */
[----:B------:R-:W4:Y:S05]  /*52c0*/  LDSM.16.M88.4 R172, [R212] ;  /* 0x00000000d4ac783b */ /* 0x000f2a0000000200 */
[-C--:B------:R-:W-:Y:S06]  /*52d0*/  HMMA.16816.F32 R20, R168, R180.reuse, R20 ;  /* 0x000000b4a814723c */ /* 0x080fec0000001814 */
[C---:B------:R-:W-:Y:S06]  /*52e0*/  HMMA.16816.F32 R24, R176.reuse, R180, R24 ;  /* 0x000000b4b018723c */ /* 0x040fec0000001818 */
[-C--:B------:R-:W-:Y:S01]  /*52f0*/  HMMA.16816.F32 R28, R176, R182.reuse, R28 ;  /* 0x000000b6b01c723c */ /* 0x080fe2000000181c */
[----:B------:R-:W4:Y:S05]  /*5300*/  LDSM.16.M88.4 R176, [R2+0x1000] ;  /* 0x0010000002b0783b */ /* 0x000f2a0000000200 */
[----:B------:R-:W-:Y:S01]  /*5310*/  HMMA.16816.F32 R32, R168, R182, R32 ;  /* 0x000000b6a820723c */ /* 0x000fe20000001820 */
[----:B------:R-:W-:Y:S05]  /*5320*/  LDSM.16.M88.4 R168, [R208+0x2000] ;  /* 0x00200000d0a8783b */ /* 0x000fea0000000200 */
[-C--:B-1----:R-:W-:Y:S01]  /*5330*/  HMMA.16816.F32 R4, R184, R188.reuse, R4 ;  /* 0x000000bcb804723c */ /* 0x082fe20000001804 */
[----:B------:R-:W1:Y:S05]  /*5340*/  LDSM.16.M88.4 R180, [R211+UR4+0x10000] ;  /* 0x01000004d3b4783b */ /* 0x000e6a0008000200 */
[C---:B----4-:R-:W-:Y:S06]  /*5350*/  HMMA.16816.F32 R8, R192.reuse, R188, R8 ;  /* 0x000000bcc008723c */ /* 0x050fec0000001808 */
[-C--:B------:R-:W-:Y:S06]  /*5360*/  HMMA.16816.F32 R12, R192, R190.reuse, R12 ;  /* 0x000000bec00c723c */ /* 0x080fec000000180c */
[C---:B------:R-:W-:Y:S01]  /*5370*/  HMMA.16816.F32 R16, R184.reuse, R190, R16 ;  /* 0x000000beb810723c */ /* 0x040fe20000001810 */
[----:B------:R-:W4:Y:S05]  /*5380*/  LDSM.16.M88.4 R188, [R208+0x3000] ;  /* 0x00300000d0bc783b */ /* 0x000f2a0000000200 */
[-C--:B------:R-:W-:Y:S06]  /*5390*/  HMMA.16816.F32 R20, R184, R196.reuse, R20 ;  /* 0x000000c4b814723c */ /* 0x080fec0000001814 */
[C---:B------:R-:W-:Y:S06]  /*53a0*/  HMMA.16816.F32 R24, R192.reuse, R196, R24 ;  /* 0x000000c4c018723c */ /* 0x040fec0000001818 */
[-C--:B------:R-:W-:Y:S01]  /*53b0*/  HMMA.16816.F32 R28, R192, R198.reuse, R28 ;  /* 0x000000c6c01c723c */ /* 0x080fe2000000181c */
[----:B------:R-:W2:Y:S05]  /*53c0*/  LDSM.16.M88.4 R192, [R211+UR4+0x10800] ;  /* 0x01080004d3c0783b */ /* 0x000eaa0008000200 */
[----:B------:R-:W-:Y:S01]  /*53d0*/  HMMA.16816.F32 R32, R184, R198, R32 ;  /* 0x000000c6b820723c */ /* 0x000fe20000001820 */
[----:B------:R-:W-:Y:S05]  /*53e0*/  LDSM.16.M88.4 R184, [R210+0x4000] ;  /* 0x00400000d2b8783b */ /* 0x000fea0000000200 */
[-C--:B------:R-:W-:Y:S01]  /*53f0*/  HMMA.16816.F32 R4, R164, R172.reuse, R4 ;  /* 0x000000aca404723c */ /* 0x080fe20000001804 */
[----:B------:R-:W-:Y:S05]  /*5400*/  LDSM.16.M88.4 R196, [R210+0x4800] ;  /* 0x00480000d2c4783b */ /* 0x000fea0000000200 */
[C---:B------:R-:W-:Y:S06]  /*5410*/  HMMA.16816.F32 R8, R176.reuse, R172, R8 ;  /* 0x000000acb008723c */ /* 0x040fec0000001808 */
[-C--:B------:R-:W-:Y:S06]  /*5420*/  HMMA.16816.F32 R12, R176, R174.reuse, R12 ;  /* 0x000000aeb00c723c */ /* 0x080fec000000180c */
[C---:B------:R-:W-:Y:S01]  /*5430*/  HMMA.16816.F32 R16, R164.reuse, R174, R16 ;  /* 0x000000aea410723c */ /* 0x040fe20000001810 */
[----:B------:R-:W2:Y:S05]  /*5440*/  LDSM.16.M88.4 R172, [R0+0x2000] ;  /* 0x0020000000ac783b */ /* 0x000eaa0000000200 */
[-C--:B------:R-:W-:Y:S06]  /*5450*/  HMMA.16816.F32 R20, R164, R200.reuse, R20 ;  /* 0x000000c8a414723c */ /* 0x080fec0000001814 */
[C---:B------:R-:W-:Y:S06]  /*5460*/  HMMA.16816.F32 R24, R176.reuse, R200, R24 ;  /* 0x000000c8b018723c */ /* 0x040fec0000001818 */
[-C--:B------:R-:W-:Y:S01]  /*5470*/  HMMA.16816.F32 R28, R176, R202.reuse, R28 ;  /* 0x000000cab01c723c */ /* 0x080fe2000000181c */
[----:B------:R4:W3:Y:S05]  /*5480*/  LDSM.16.M88.4 R176, [R0+0x3000] ;  /* 0x0030000000b0783b */ /* 0x0008ea0000000200 */
[----:B------:R-:W-:Y:S01]  /*5490*/  HMMA.16816.F32 R32, R164, R202, R32 ;  /* 0x000000caa420723c */ /* 0x000fe20000001820 */
[----:B------:R-:W-:Y:S05]  /*54a0*/  LDSM.16.M88.4 R164, [R3+0x2000] ;  /* 0x0020000003a4783b */ /* 0x000fea0000000200 */
[-C--:B-1----:R-:W-:Y:S06]  /*54b0*/  HMMA.16816.F32 R4, R168, R180.reuse, R4 ;  /* 0x000000b4a804723c */ /* 0x082fec0000001804 */
[C---:B----4-:R-:W-:Y:S06]  /*54c0*/  HMMA.16816.F32 R8, R188.reuse, R180, R8 ;  /* 0x000000b4bc08723c */ /* 0x050fec0000001808 */
[-C--:B------:R-:W-:Y:S01]  /*54d0*/  HMMA.16816.F32 R12, R188, R182.reuse, R12 ;  /* 0x000000b6bc0c723c */ /* 0x080fe2000000180c */
[----:B------:R-:W-:Y:S05]  /*54e0*/  MOV R0, UR22 ;  /* 0x0000001600007c02 */ /* 0x000fea0008000f00 */
[C---:B------:R-:W-:Y:S01]  /*54f0*/  HMMA.16816.F32 R16, R168.reuse, R182, R16 ;  /* 0x000000b6a810723c */ /* 0x040fe20000001810 */
[----:B------:R-:W1:Y:S04]  /*5500*/  LDSM.16.M88.4 R180, [R213+0x4000] ;  /* 0x00400000d5b4783b */ /* 0x000e680000000200 */
[----:B--2---:R-:W-:Y:S01]  /*5510*/  IMAD R0, R0, 0x80, R233 ;  /* 0x0000008000007824 */ /* 0x004fe200078e02e9 */
[-C--:B------:R-:W-:Y:S06]  /*5520*/  HMMA.16816.F32 R20, R168, R192.reuse, R20 ;  /* 0x000000c0a814723c */ /* 0x080fec0000001814 */
[C---:B------:R-:W-:Y:S06]  /*5530*/  HMMA.16816.F32 R24, R188.reuse, R192, R24 ;  /* 0x000000c0bc18723c */ /* 0x040fec0000001818 */
[-C--:B------:R-:W-:Y:S01]  /*5540*/  HMMA.16816.F32 R28, R188, R194.reuse, R28 ;  /* 0x000000c2bc1c723c */ /* 0x080fe2000000181c */
[----:B------:R2:W4:Y:S05]  /*5550*/  LDSM.16.M88.4 R188, [R3+0x3000] ;  /* 0x0030000003bc783b */ /* 0x00052a0000000200 */
[----:B------:R-:W-:Y:S01]  /*5560*/  HMMA.16816.F32 R32, R168, R194, R32 ;  /* 0x000000c2a820723c */ /* 0x000fe20000001820 */
[----:B------:R-:W4:Y:S05]  /*5570*/  LDSM.16.M88.4 R168, [R213+0x4800] ;  /* 0x00480000d5a8783b */ /* 0x000f2a0000000200 */
[-C--:B------:R-:W-:Y:S01]  /*5580*/  HMMA.16816.F32 R4, R172, R184.reuse, R4 ;  /* 0x000000b8ac04723c */ /* 0x080fe20000001804 */
[----:B------:R-:W-:Y:S05]  /*5590*/  LDSM.16.M88.4 R192, [R212+0x4000] ;  /* 0x00400000d4c0783b */ /* 0x000fea0000000200 */
[C---:B---3--:R-:W-:Y:S06]  /*55a0*/  HMMA.16816.F32 R8, R176.reuse, R184, R8 ;  /* 0x000000b8b008723c */ /* 0x048fec0000001808 */
[-C--:B------:R-:W-:Y:S05]  /*55b0*/  HMMA.16816.F32 R12, R176, R186.reuse, R12 ;  /* 0x000000bab00c723c */ /* 0x080fea000000180c */
[----:B--2---:R-:W-:Y:S01]  /*55c0*/  I2FP.F32.S32 R3, R0 ;  /* 0x0000000000037245 */ /* 0x004fe20000201400 */
[C---:B------:R-:W-:Y:S01]  /*55d0*/  HMMA.16816.F32 R16, R172.reuse, R186, R16 ;  /* 0x000000baac10723c */ /* 0x040fe20000001810 */
[----:B------:R-:W2:Y:S05]  /*55e0*/  LDSM.16.M88.4 R184, [R2+0x2000] ;  /* 0x0020000002b8783b */ /* 0x000eaa0000000200 */
[-C--:B------:R-:W-:Y:S06]  /*55f0*/  HMMA.16816.F32 R20, R172, R196.reuse, R20 ;  /* 0x000000c4ac14723c */ /* 0x080fec0000001814 */
[C---:B------:R-:W-:Y:S06]  /*5600*/  HMMA.16816.F32 R24, R176.reuse, R196, R24 ;  /* 0x000000c4b018723c */ /* 0x040fec0000001818 */
[-C--:B------:R-:W-:Y:S06]  /*5610*/  HMMA.16816.F32 R28, R176, R198.reuse, R28 ;  /* 0x000000c6b01c723c */ /* 0x080fec000000181c */
[----:B------:R-:W-:Y:S01]  /*5620*/  HMMA.16816.F32 R32, R172, R198, R32 ;  /* 0x000000c6ac20723c */ /* 0x000fe20000001820 */
[----:B------:R3:W2:Y:S01]  /*5630*/  LDSM.16.M88.4 R172, [R2+0x3000] ;  /* 0x0030000002ac783b */ /* 0x0006a20000000200 */
[----:B------:R-:W-:Y:S04]  /*5640*/  MOV R176, 0x28 ;  /* 0x0000002800b07802 */ /* 0x000fe80000000f00 */
[-C--:B-1----:R-:W-:Y:S06]  /*5650*/  HMMA.16816.F32 R4, R164, R180.reuse, R4 ;  /* 0x000000b4a404723c */ /* 0x082fec0000001804 */
[C---:B----4-:R-:W-:Y:S01]  /*5660*/  HMMA.16816.F32 R8, R188.reuse, R180, R8 ;  /* 0x000000b4bc08723c */ /* 0x050fe20000001808 */
[----:B------:R-:W4:Y:S05]  /*5670*/  LDL R180, [R1] ;  /* 0x0000000001b47983 */ /* 0x000f2a0000100800 */
[-C--:B------:R-:W-:Y:S06]  /*5680*/  HMMA.16816.F32 R12, R188, R182.reuse, R12 ;  /* 0x000000b6bc0c723c */ /* 0x080fec000000180c */
[C---:B------:R-:W-:Y:S05]  /*5690*/  HMMA.16816.F32 R16, R164.reuse, R182, R16 ;  /* 0x000000b6a410723c */ /* 0x040fea0000001810 */
[----:B---3--:R-:W-:Y:S01]  /*56a0*/  IADD3 R2, R0, 0x1, RZ ;  /* 0x0000000100027810 */ /* 0x008fe20007ffe0ff */
[-C--:B------:R-:W-:Y:S06]  /*56b0*/  HMMA.16816.F32 R20, R164, R168.reuse, R20 ;  /* 0x000000a8a414723c */ /* 0x080fec0000001814 */
[C---:B------:R-:W-:Y:S06]  /*56c0*/  HMMA.16816.F32 R24, R188.reuse, R168, R24 ;  /* 0x000000a8bc18723c */ /* 0x040fec0000001818 */
[-C--:B------:R-:W-:Y:S05]  /*56d0*/  HMMA.16816.F32 R28, R188, R170.reuse, R28 ;  /* 0x000000aabc1c723c */ /* 0x080fea000000181c */
[----:B------:R-:W-:Y:S01]  /*56e0*/  FMUL.FTZ R168, R246, 1.4426950216293334961 ;  /* 0x3fb8aa3bf6a87820 */ /* 0x000fe20000410000 */
[----:B------:R-:W-:Y:S05]  /*56f0*/  HMMA.16816.F32 R32, R164, R170, R32 ;  /* 0x000000aaa420723c */ /* 0x000fea0000001820 */
[----:B------:R-:W-:Y:S01]  /*5700*/  FSEL R168, R168, RZ, P1 ;  /* 0x000000ffa8a87208 */ /* 0x000fe20000800000 */
[-C--:B--2---:R-:W-:Y:S01]  /*5710*/  HMMA.16816.F32 R4, R184, R192.reuse, R4 ;  /* 0x000000c0b804723c */ /* 0x084fe20000001804 */
[----:B------:R-:W-:Y:S04]  /*5720*/  IMAD.MOV.U32 R164, RZ, RZ, 0x20 ;  /* 0x00000020ffa47424 */ /* 0x000fe800078e00ff */
[----:B------:R-:W-:Y:S01]  /*5730*/  @!P0 VIADD R170, R232, UR6 ;  /* 0x00000006e8aa8c36 */ /* 0x000fe20008000000 */
[C---:B------:R-:W-:Y:S01]  /*5740*/  HMMA.16816.F32 R8, R172.reuse, R192, R8 ;  /* 0x000000c0ac08723c */ /* 0x040fe20000001808 */
[----:B------:R-:W-:Y:S03]  /*5750*/  IMAD.MOV.U32 R232, RZ, RZ, 0x8 ;  /* 0x00000008ffe87424 */ /* 0x000fe600078e00ff */
[C---:B------:R-:W-:Y:S01]  /*5760*/  FSETP.NEU.FTZ.AND P1, PT, R247.reuse, -INF , PT ;  /* 0xff800000f700780b */ /* 0x040fe20003f3d000 */
[----:B------:R-:W-:Y:S01]  /*5770*/  FMUL.FTZ R166, R247, 1.4426950216293334961 ;  /* 0x3fb8aa3bf7a67820 */ /* 0x000fe20000410000 */
[-C--:B------:R-:W-:Y:S05]  /*5780*/  HMMA.16816.F32 R12, R172, R194.reuse, R12 ;  /* 0x000000c2ac0c723c */ /* 0x080fea000000180c */
[----:B------:R-:W-:Y:S01]  /*5790*/  @!P0 VIMNMX R169, R170, UR16, PT ;  /* 0x00000010aaa98c48 */ /* 0x000fe2000bfe0100 */
[C---:B------:R-:W-:Y:S04]  /*57a0*/  HMMA.16816.F32 R16, R184.reuse, R194, R16 ;  /* 0x000000c2b810723c */ /* 0x040fe80000001810 */
[-C--:B------:R-:W-:Y:S02]  /*57b0*/  @!P0 ISETP.GE.AND P2, PT, R0, R169.reuse, PT ;  /* 0x000000a90000820c */ /* 0x080fe40003f46270 */
[----:B------:R-:W-:Y:S01]  /*57c0*/  I2FP.F32.S32 R171, R2 ;  /* 0x0000000200ab7245 */ /* 0x000fe20000201400 */
[----:B------:R-:W-:Y:S01]  /*57d0*/  FFMA.FTZ R4, R3, UR5, R4 ;  /* 0x0000000503047c23 */ /* 0x000fe20008010004 */
[----:B------:R-:W-:Y:S03]  /*57e0*/  @!P0 VIADDMNMX R167, R170, R232, UR16, PT ;  /* 0x00000010aaa78e46 */ /* 0x000fe6000b8001e8 */
[----:B------:R-:W-:Y:S01]  /*57f0*/  FFMA.FTZ R5, R171, UR5, R5 ;  /* 0x00000005ab057c23 */ /* 0x000fe20008010005 */
[----:B------:R-:W-:Y:S01]  /*5800*/  @!P0 FSEL R4, R4, -INF , !P2 ;  /* 0xff80000004048808 */ /* 0x000fe20005000000 */
[----:B------:R-:W-:Y:S01]  /*5810*/  FFMA.FTZ R6, R3, UR5, R6 ;  /* 0x0000000503067c23 */ /* 0x000fe20008010006 */
[----:B------:R-:W-:Y:S01]  /*5820*/  @!P0 ISETP.GE.AND P2, PT, R2, R169, PT ;  /* 0x000000a90200820c */ /* 0x000fe20003f46270 */
[----:B------:R-:W-:Y:S01]  /*5830*/  FFMA.FTZ R7, R171, UR5, R7 ;  /* 0x00000005ab077c23 */ /* 0x000fe20008010007 */
[----:B------:R-:W-:Y:S01]  /*5840*/  FSEL R166, R166, RZ, P1 ;  /* 0x000000ffa6a67208 */ /* 0x000fe20000800000 */
[--C-:B------:R-:W-:Y:S01]  /*5850*/  FFMA.FTZ R4, R4, UR13, -R168.reuse ;  /* 0x0000000d04047c23 */ /* 0x100fe200080108a8 */
[----:B------:R-:W-:Y:S01]  /*5860*/  @!P0 FSEL R5, R5, -INF , !P2 ;  /* 0xff80000005058808 */ /* 0x000fe20005000000 */
[----:B------:R-:W-:Y:S01]  /*5870*/  FFMA.FTZ R9, R171, UR5, R9 ;  /* 0x00000005ab097c23 */ /* 0x000fe20008010009 */
[-C--:B------:R-:W-:Y:S01]  /*5880*/  @!P0 ISETP.GE.AND P2, PT, R0, R167.reuse, PT ;  /* 0x000000a70000820c */ /* 0x080fe20003f46270 */
[----:B------:R1:W-:Y:S01]  /*5890*/  MUFU.EX2 R241, R4 ;  /* 0x0000000400f17308 */ /* 0x0003e20000000800 */
[----:B------:R-:W-:Y:S01]  /*58a0*/  @!P0 VIADDMNMX R165, R170, R164, UR16, PT ;  /* 0x00000010aaa58e46 */ /* 0x000fe2000b8001a4 */
[----:B------:R-:W-:Y:S01]  /*58b0*/  FMUL.FTZ R164, R244, 1.4426950216293334961 ;  /* 0x3fb8aa3bf4a47820 */ /* 0x000fe20000410000 */
[----:B------:R-:W-:Y:S01]  /*58c0*/  @!P0 FSEL R6, R6, -INF , !P2 ;  /* 0xff80000006068808 */ /* 0x000fe20005000000 */
[----:B------:R-:W-:Y:S01]  /*58d0*/  FFMA.FTZ R5, R5, UR13, -R168 ;  /* 0x0000000d05057c23 */ /* 0x000fe200080108a8 */
[----:B------:R-:W-:Y:S01]  /*58e0*/  @!P0 ISETP.GE.AND P2, PT, R2, R167, PT ;  /* 0x000000a70200820c */ /* 0x000fe20003f46270 */
[----:B------:R-:W-:Y:S01]  /*58f0*/  FFMA.FTZ R8, R3, UR5, R8 ;  /* 0x0000000503087c23 */ /* 0x000fe20008010008 */
[----:B------:R-:W-:Y:S01]  /*5900*/  FSETP.NEU.FTZ.AND P1, PT, R244, -INF , PT ;  /* 0xff800000f400780b */ /* 0x000fe20003f3d000 */
[----:B------:R-:W-:Y:S01]  /*5910*/  FFMA.FTZ R6, R6, UR13, -R166 ;  /* 0x0000000d06067c23 */ /* 0x000fe200080108a6 */
[----:B------:R-:W-:Y:S01]  /*5920*/  @!P0 FSEL R7, R7, -INF , !P2 ;  /* 0xff80000007078808 */ /* 0x000fe20005000000 */
[----:B------:R-:W-:Y:S01]  /*5930*/  MUFU.EX2 R240, R5 ;  /* 0x0000000500f07308 */ /* 0x000fe20000000800 */
[----:B------:R-:W-:Y:S01]  /*5940*/  FSEL R164, R164, RZ, P1 ;  /* 0x000000ffa4a47208 */ /* 0x000fe20000800000 */
[----:B------:R-:W-:Y:S01]  /*5950*/  FFMA.FTZ R10, R3, UR5, R10 ;  /* 0x00000005030a7c23 */ /* 0x000fe2000801000a */
[-C--:B------:R-:W-:Y:S01]  /*5960*/  @!P0 ISETP.GE.AND P1, PT, R2, R165.reuse, PT ;  /* 0x000000a50200820c */ /* 0x080fe20003f26270 */
[----:B------:R-:W-:Y:S01]  /*5970*/  FFMA.FTZ R7, R7, UR13, -R166 ;  /* 0x0000000d07077c23 */ /* 0x000fe200080108a6 */
[----:B------:R-:W-:Y:S01]  /*5980*/  @!P0 ISETP.GE.AND P2, PT, R0, R165, PT ;  /* 0x000000a50000820c */ /* 0x000fe20003f46270 */
[----:B------:R-:W-:Y:S01]  /*5990*/  FFMA.FTZ R11, R171, UR5, R11 ;  /* 0x00000005ab0b7c23 */ /* 0x000fe2000801000b */
[----:B------:R-:W-:Y:S03]  /*59a0*/  @!P0 FSEL R9, R9, -INF , !P1 ;  /* 0xff80000009098808 */ /* 0x000fe60004800000 */
[----:B------:R-:W-:Y:S01]  /*59b0*/  MUFU.EX2 R182, R6 ;  /* 0x0000000600b67308 */ /* 0x000fe20000000800 */
[----:B------:R-:W-:Y:S01]  /*59c0*/  @!P0 VIADDMNMX R3, R170, R176, UR16, PT ;  /* 0x00000010aa038e46 */ /* 0x000fe2000b8001b0 */
[----:B-1----:R-:W-:Y:S01]  /*59d0*/  FMUL.FTZ R4, R245, 1.4426950216293334961 ;  /* 0x3fb8aa3bf5047820 */ /* 0x002fe20000410000 */
[----:B------:R-:W-:Y:S01]  /*59e0*/  @!P0 FSEL R8, R8, -INF , !P2 ;  /* 0xff80000008088808 */ /* 0x000fe20005000000 */
[--C-:B------:R-:W-:Y:S01]  /*59f0*/  FFMA.FTZ R9, R9, UR13, -R164.reuse ;  /* 0x0000000d09097c23 */ /* 0x100fe200080108a4 */
[----:B------:R-:W-:Y:S02]  /*5a00*/  FSETP.NEU.FTZ.AND P1, PT, R245, -INF , PT ;  /* 0xff800000f500780b */ /* 0x000fe40003f3d000 */
[-C--:B------:R-:W-:Y:S03]  /*5a10*/  @!P0 ISETP.GE.AND P3, PT, R0, R3.reuse, PT ;  /* 0x000000030000820c */ /* 0x080fe60003f66270 */
[----:B------:R1:W-:Y:S01]  /*5a20*/  MUFU.EX2 R242, R7 ;  /* 0x0000000700f27308 */ /* 0x0003e20000000800 */
[----:B------:R-:W-:Y:S01]  /*5a30*/  @!P0 ISETP.GE.AND P2, PT, R2, R3, PT ;  /* 0x000000030200820c */ /* 0x000fe20003f46270 */
[----:B------:R-:W-:Y:S01]  /*5a40*/  FFMA.FTZ R8, R8, UR13, -R164 ;  /* 0x0000000d08087c23 */ /* 0x000fe200080108a4 */
[----:B------:R-:W-:Y:S02]  /*5a50*/  FSEL R2, R4, RZ, P1 ;  /* 0x000000ff04027208 */ /* 0x000fe40000800000 */
[----:B------:R-:W-:Y:S02]  /*5a60*/  @!P0 FSEL R10, R10, -INF , !P3 ;  /* 0xff8000000a0a8808 */ /* 0x000fe40005800000 */
[----:B------:R-:W-:Y:S03]  /*5a70*/  @!P0 FSEL R11, R11, -INF , !P2 ;  /* 0xff8000000b0b8808 */ /* 0x000fe60005000000 */
[----:B------:R2:W-:Y:S01]  /*5a80*/  MUFU.EX2 R196, R9 ;  /* 0x0000000900c47308 */ /* 0x0005e20000000800 */
[--C-:B------:R-:W-:Y:S01]  /*5a90*/  FFMA.FTZ R170, R10, UR13, -R2.reuse ;  /* 0x0000000d0aaa7c23 */ /* 0x100fe20008010802 */
[----:B------:R-:W-:Y:S08]  /*5aa0*/  FFMA.FTZ R11, R11, UR13, -R2 ;  /* 0x0000000d0b0b7c23 */ /* 0x000ff00008010802 */
[----:B------:R3:W-:Y:S01]  /*5ab0*/  MUFU.EX2 R197, R8 ;  /* 0x0000000800c57308 */ /* 0x0007e20000000800 */
[----:B-1----:R-:W1:Y:S09]  /*5ac0*/  LDSM.16.M88.4 R4, [R212+0x4800] ;  /* 0x00480000d404783b */ /* 0x002e720000000200 */
[----:B------:R3:W-:Y:S01]  /*5ad0*/  MUFU.EX2 R198, R170 ;  /* 0x000000aa00c67308 */ /* 0x0007e20000000800 */
[C---:B--2---:R-:W-:Y:S05]  /*5ae0*/  VIADD R9, R0.reuse, 0x8 ;  /* 0x0000000800097836 */ /* 0x044fea0000000000 */
[----:B------:R-:W-:Y:S02]  /*5af0*/  I2FP.F32.S32 R10, R9 ;  /* 0x00000009000a7245 */ /* 0x000fe40000201400 */
[C---:B------:R-:W-:Y:S01]  /*5b00*/  @!P0 ISETP.GE.AND P1, PT, R9.reuse, R165, PT ;  /* 0x000000a50900820c */ /* 0x040fe20003f26270 */
[----:B---3--:R-:W-:Y:S01]  /*5b10*/  VIADD R8, R0, 0x9 ;  /* 0x0000000900087836 */ /* 0x008fe20000000000 */
[----:B------:R-:W-:Y:S01]  /*5b20*/  @!P0 ISETP.GE.AND P2, PT, R9, R167, PT ;  /* 0x000000a70900820c */ /* 0x000fe20003f46270 */
[C---:B------:R-:W-:Y:S01]  /*5b30*/  FFMA.FTZ R12, R10.reuse, UR5, R12 ;  /* 0x000000050a0c7c23 */ /* 0x040fe2000801000c */
[C---:B------:R-:W-:Y:S01]  /*5b40*/  FFMA.FTZ R14, R10.reuse, UR5, R14 ;  /* 0x000000050a0e7c23 */ /* 0x040fe2000801000e */
[----:B------:R2:W-:Y:S01]  /*5b50*/  MUFU.EX2 R195, R11 ;  /* 0x0000000b00c37308 */ /* 0x0005e20000000800 */
[C---:B------:R-:W-:Y:S01]  /*5b60*/  FFMA.FTZ R16, R10.reuse, UR5, R16 ;  /* 0x000000050a107c23 */ /* 0x040fe20008010010 */
[----:B------:R-:W-:Y:S01]  /*5b70*/  FFMA.FTZ R18, R10, UR5, R18 ;  /* 0x000000050a127c23 */ /* 0x000fe20008010012 */
[----:B------:R-:W-:Y:S02]  /*5b80*/  @!P0 FSEL R12, R12, -INF , !P1 ;  /* 0xff8000000c0c8808 */ /* 0x000fe40004800000 */
[----:B------:R-:W-:Y:S02]  /*5b90*/  I2FP.F32.S32 R170, R8 ;  /* 0x0000000800aa7245 */ /* 0x000fe40000201400 */
[----:B------:R-:W-:Y:S01]  /*5ba0*/  @!P0 ISETP.GE.AND P1, PT, R8, R165, PT ;  /* 0x000000a50800820c */ /* 0x000fe20003f26270 */
[----:B------:R-:W-:Y:S01]  /*5bb0*/  FFMA.FTZ R12, R12, UR13, -R164 ;  /* 0x0000000d0c0c7c23 */ /* 0x000fe200080108a4 */
[----:B------:R-:W-:Y:S01]  /*5bc0*/  @!P0 FSEL R18, R18, -INF , !P2 ;  /* 0xff80000012128808 */ /* 0x000fe20005000000 */
[C---:B------:R-:W-:Y:S01]  /*5bd0*/  FFMA.FTZ R13, R170.reuse, UR5, R13 ;  /* 0x00000005aa0d7c23 */ /* 0x040fe2000801000d */
[C---:B------:R-:W-:Y:S01]  /*5be0*/  FFMA.FTZ R15, R170.reuse, UR5, R15 ;  /* 0x00000005aa0f7c23 */ /* 0x040fe2000801000f */
[C---:B------:R-:W-:Y:S01]  /*5bf0*/  FFMA.FTZ R17, R170.reuse, UR5, R17 ;  /* 0x00000005aa117c23 */ /* 0x040fe20008010011 */
[----:B------:R-:W-:Y:S01]  /*5c00*/  FFMA.FTZ R19, R170, UR5, R19 ;  /* 0x00000005aa137c23 */ /* 0x000fe20008010013 */
[----:B------:R-:W-:Y:S01]  /*5c10*/  FFMA.FTZ R18, R18, UR13, -R166 ;  /* 0x0000000d12127c23 */ /* 0x000fe200080108a6 */
[----:B------:R-:W-:Y:S01]  /*5c20*/  @!P0 FSEL R13, R13, -INF , !P1 ;  /* 0xff8000000d0d8808 */ /* 0x000fe20004800000 */
[----:B------:R-:W-:Y:S01]  /*5c30*/  MUFU.EX2 R192, R12 ;  /* 0x0000000c00c07308 */ /* 0x000fe20000000800 */
[-C--:B------:R-:W-:Y:S01]  /*5c40*/  @!P0 ISETP.GE.AND P1, PT, R9, R3.reuse, PT ;  /* 0x000000030900820c */ /* 0x080fe20003f26270 */
[-C--:B-1----:R-:W-:Y:S03]  /*5c50*/  HMMA.16816.F32 R20, R184, R4.reuse, R20 ;  /* 0x00000004b814723c */ /* 0x082fe60000001814 */
[----:B------:R-:W-:Y:S05]  /*5c60*/  @!P0 FSEL R14, R14, -INF , !P1 ;  /* 0xff8000000e0e8808 */ /* 0x000fea0004800000 */
[----:B------:R-:W-:Y:S01]  /*5c70*/  MUFU.EX2 R239, R18 ;  /* 0x0000001200ef7308 */ /* 0x000fe20000000800 */
[----:B------:R-:W-:Y:S01]  /*5c80*/  @!P0 ISETP.GE.AND P1, PT, R8, R3, PT ;  /* 0x000000030800820c */ /* 0x000fe20003f26270 */
[C---:B------:R-:W-:Y:S04]  /*5c90*/  HMMA.16816.F32 R24, R172.reuse, R4, R24 ;  /* 0x00000004ac18723c */ /* 0x040fe80000001818 */
[----:B------:R-:W-:Y:S02]  /*5ca0*/  @!P0 FSEL R15, R15, -INF , !P1 ;  /* 0xff8000000f0f8808 */ /* 0x000fe40004800000 */
[-C--:B------:R-:W-:Y:S03]  /*5cb0*/  HMMA.16816.F32 R28, R172, R6.reuse, R28 ;  /* 0x00000006ac1c723c */ /* 0x080fe6000000181c */
[-C--:B------:R-:W-:Y:S02]  /*5cc0*/  @!P0 ISETP.GE.AND P1, PT, R9, R169.reuse, PT ;  /* 0x000000a90900820c */ /* 0x080fe40003f26270 */
[----:B------:R-:W-:Y:S01]  /*5cd0*/  VIADD R9, R0, 0x11 ;  /* 0x0000001100097836 */ /* 0x000fe20000000000 */
[----:B------:R-:W-:Y:S05]  /*5ce0*/  HMMA.16816.F32 R32, R184, R6, R32 ;  /* 0x00000006b820723c */ /* 0x000fea0000001820 */
[----:B------:R-:W-:Y:S01]  /*5cf0*/  @!P0 FSEL R16, R16, -INF , !P1 ;  /* 0xff80000010108808 */ /* 0x000fe20004800000 */
[----:B------:R-:W-:Y:S01]  /*5d00*/  VIADD R4, R0, 0x18 ;  /* 0x0000001800047836 */ /* 0x000fe20000000000 */
[----:B------:R-:W-:Y:S01]  /*5d10*/  @!P0 ISETP.GE.AND P1, PT, R8, R169, PT ;  /* 0x000000a90800820c */ /* 0x000fe20003f26270 */
[----:B------:R-:W-:Y:S03]  /*5d20*/  FFMA.FTZ R13, R13, UR13, -R164 ;  /* 0x0000000d0d0d7c23 */ /* 0x000fe600080108a4 */
[----:B------:R-:W-:Y:S01]  /*5d30*/  @!P0 FSEL R17, R17, -INF , !P1 ;  /* 0xff80000011118808 */ /* 0x000fe20004800000 */
[--C-:B------:R-:W-:Y:S01]  /*5d40*/  FFMA.FTZ R16, R16, UR13, -R168.reuse ;  /* 0x0000000d10107c23 */ /* 0x100fe200080108a8 */
[----:B------:R-:W-:Y:S01]  /*5d50*/  @!P0 ISETP.GE.AND P1, PT, R8, R167, PT ;  /* 0x000000a70800820c */ /* 0x000fe20003f26270 */
[----:B------:R-:W-:Y:S01]  /*5d60*/  MUFU.EX2 R191, R13 ;  /* 0x0000000d00bf7308 */ /* 0x000fe20000000800 */
[----:B------:R-:W-:Y:S01]  /*5d70*/  IADD3 R8, R0, 0x10, RZ ;  /* 0x0000001000087810 */ /* 0x000fe20007ffe0ff */
[----:B------:R-:W-:Y:S01]  /*5d80*/  FFMA.FTZ R17, R17, UR13, -R168 ;  /* 0x0000000d11117c23 */ /* 0x000fe200080108a8 */
[----:B------:R-:W-:Y:S01]  /*5d90*/  @!P0 FSEL R19, R19, -INF , !P1 ;  /* 0xff80000013138808 */ /* 0x000fe20004800000 */
[--C-:B------:R-:W-:Y:S01]  /*5da0*/  FFMA.FTZ R14, R14, UR13, -R2.reuse ;  /* 0x0000000d0e0e7c23 */ /* 0x100fe20008010802 */
[----:B------:R-:W-:Y:S01]  /*5db0*/  I2FP.F32.S32 R10, R8 ;  /* 0x00000008000a7245 */ /* 0x000fe20000201400 */
[----:B------:R-:W-:Y:S01]  /*5dc0*/  FFMA.FTZ R15, R15, UR13, -R2 ;  /* 0x0000000d0f0f7c23 */ /* 0x000fe20008010802 */
[----:B--2---:R-:W-:Y:S03]  /*5dd0*/  I2FP.F32.S32 R11, R9 ;  /* 0x00000009000b7245 */ /* 0x004fe60000201400 */
[----:B------:R-:W-:Y:S01]  /*5de0*/  MUFU.EX2 R237, R16 ;  /* 0x0000001000ed7308 */ /* 0x000fe20000000800 */
[-C--:B------:R-:W-:Y:S01]  /*5df0*/  @!P0 ISETP.GE.AND P1, PT, R8, R169.reuse, PT ;  /* 0x000000a90800820c */ /* 0x080fe20003f26270 */
[C---:B------:R-:W-:Y:S01]  /*5e00*/  FFMA.FTZ R20, R10.reuse, UR5, R20 ;  /* 0x000000050a147c23 */ /* 0x040fe20008010014 */
[C---:B------:R-:W-:Y:S01]  /*5e10*/  FFMA.FTZ R22, R10.reuse, UR5, R22 ;  /* 0x000000050a167c23 */ /* 0x040fe20008010016 */
[C---:B------:R-:W-:Y:S01]  /*5e20*/  FFMA.FTZ R21, R11.reuse, UR5, R21 ;  /* 0x000000050b157c23 */ /* 0x040fe20008010015 */
[C---:B------:R-:W-:Y:S01]  /*5e30*/  FFMA.FTZ R23, R11.reuse, UR5, R23 ;  /* 0x000000050b177c23 */ /* 0x040fe20008010017 */
[----:B------:R-:W-:Y:S01]  /*5e40*/  FFMA.FTZ R24, R10, UR5, R24 ;  /* 0x000000050a187c23 */ /* 0x000fe20008010018 */
[----:B------:R-:W-:Y:S01]  /*5e50*/  @!P0 FSEL R20, R20, -INF , !P1 ;  /* 0xff80000014148808 */ /* 0x000fe20004800000 */
[----:B------:R-:W-:Y:S01]  /*5e60*/  FFMA.FTZ R25, R11, UR5, R25 ;  /* 0x000000050b197c23 */ /* 0x000fe20008010019 */
[----:B------:R-:W-:Y:S01]  /*5e70*/  @!P0 ISETP.GE.AND P1, PT, R9, R169, PT ;  /* 0x000000a90900820c */ /* 0x000fe20003f26270 */
[----:B------:R-:W-:Y:S01]  /*5e80*/  FFMA.FTZ R26, R10, UR5, R26 ;  /* 0x000000050a1a7c23 */ /* 0x000fe2000801001a */
[----:B------:R-:W-:Y:S01]  /*5e90*/  I2FP.F32.S32 R6, R4 ;  /* 0x0000000400067245 */ /* 0x000fe20000201400 */
[----:B------:R-:W-:Y:S01]  /*5ea0*/  FFMA.FTZ R27, R11, UR5, R27 ;  /* 0x000000050b1b7c23 */ /* 0x000fe2000801001b */
[----:B------:R-:W-:Y:S01]  /*5eb0*/  @!P0 FSEL R21, R21, -INF , !P1 ;  /* 0xff80000015158808 */ /* 0x000fe20004800000 */
[----:B------:R-:W-:Y:S01]  /*5ec0*/  MUFU.EX2 R235, R17 ;  /* 0x0000001100eb7308 */ /* 0x000fe20000000800 */
[-C--:B------:R-:W-:Y:S01]  /*5ed0*/  @!P0 ISETP.GE.AND P1, PT, R8, R167.reuse, PT ;  /* 0x000000a70800820c */ /* 0x080fe20003f26270 */
[----:B------:R-:W-:Y:S01]  /*5ee0*/  FFMA.FTZ R28, R6, UR5, R28 ;  /* 0x00000005061c7c23 */ /* 0x000fe2000801001c */
[----:B------:R-:W-:Y:S01]  /*5ef0*/  IADD3 R0, R0, 0x19, RZ ;  /* 0x0000001900007810 */ /* 0x000fe20007ffe0ff */
[----:B------:R-:W-:Y:S01]  /*5f00*/  FFMA.FTZ R32, R6, UR5, R32 ;  /* 0x0000000506207c23 */ /* 0x000fe20008010020 */
[----:B------:R-:W-:Y:S01]  /*5f10*/  @!P0 FSEL R22, R22, -INF , !P1 ;  /* 0xff80000016168808 */ /* 0x000fe20004800000 */
[C---:B------:R-:W-:Y:S01]  /*5f20*/  FFMA.FTZ R34, R6.reuse, UR5, R34 ;  /* 0x0000000506227c23 */ /* 0x040fe20008010022 */
[----:B------:R-:W-:Y:S01]  /*5f30*/  @!P0 ISETP.GE.AND P1, PT, R9, R167, PT ;  /* 0x000000a70900820c */ /* 0x000fe20003f26270 */
[----:B------:R-:W-:Y:S01]  /*5f40*/  FFMA.FTZ R19, R19, UR13, -R166 ;  /* 0x0000000d13137c23 */ /* 0x000fe200080108a6 */
[----:B------:R-:W-:Y:S01]  /*5f50*/  I2FP.F32.S32 R5, R0 ;  /* 0x0000000000057245 */ /* 0x000fe20000201400 */
[----:B------:R-:W-:Y:S01]  /*5f60*/  FFMA.FTZ R30, R6, UR5, R30 ;  /* 0x00000005061e7c23 */ /* 0x000fe2000801001e */
[----:B------:R-:W-:Y:S01]  /*5f70*/  @!P0 FSEL R23, R23, -INF , !P1 ;  /* 0xff80000017178808 */ /* 0x000fe20004800000 */
[----:B------:R-:W1:Y:S01]  /*5f80*/  MUFU.EX2 R238, R19 ;  /* 0x0000001300ee7308 */ /* 0x000e620000000800 */
[-C--:B------:R-:W-:Y:S01]  /*5f90*/  @!P0 ISETP.GE.AND P1, PT, R8, R165.reuse, PT ;  /* 0x000000a50800820c */ /* 0x080fe20003f26270 */
[C---:B------:R-:W-:Y:S01]  /*5fa0*/  FFMA.FTZ R29, R5.reuse, UR5, R29 ;  /* 0x00000005051d7c23 */ /* 0x040fe2000801001d */
[C---:B------:R-:W-:Y:S01]  /*5fb0*/  FFMA.FTZ R33, R5.reuse, UR5, R33 ;  /* 0x0000000505217c23 */ /* 0x040fe20008010021 */
[C---:B------:R-:W-:Y:S01]  /*5fc0*/  FFMA.FTZ R35, R5.reuse, UR5, R35 ;  /* 0x0000000505237c23 */ /* 0x040fe20008010023 */
[----:B------:R-:W-:Y:S01]  /*5fd0*/  @!P0 FSEL R24, R24, -INF , !P1 ;  /* 0xff80000018188808 */ /* 0x000fe20004800000 */
[----:B------:R-:W-:Y:S01]  /*5fe0*/  FFMA.FTZ R31, R5, UR5, R31 ;  /* 0x00000005051f7c23 */ /* 0x000fe2000801001f */
[----:B------:R-:W-:Y:S03]  /*5ff0*/  @!P0 ISETP.GE.AND P1, PT, R9, R165, PT ;  /* 0x000000a50900820c */ /* 0x000fe60003f26270 */
[----:B------:R-:W-:Y:S01]  /*6000*/  MUFU.EX2 R194, R14 ;  /* 0x0000000e00c27308 */ /* 0x000fe20000000800 */
[-C--:B------:R-:W-:Y:S01]  /*6010*/  @!P0 ISETP.GE.AND P2, PT, R4, R3.reuse, PT ;  /* 0x000000030400820c */ /* 0x080fe20003f46270 */
[--C-:B------:R-:W-:Y:S01]  /*6020*/  FFMA.FTZ R20, R20, UR13, -R168.reuse ;  /* 0x0000000d14147c23 */ /* 0x100fe200080108a8 */
[----:B------:R-:W-:Y:S01]  /*6030*/  @!P0 FSEL R25, R25, -INF , !P1 ;  /* 0xff80000019198808 */ /* 0x000fe20004800000 */
[----:B------:R-:W-:Y:S01]  /*6040*/  FFMA.FTZ R21, R21, UR13, -R168 ;  /* 0x0000000d15157c23 */ /* 0x000fe200080108a8 */
[-C--:B------:R-:W-:Y:S01]  /*6050*/  @!P0 ISETP.GE.AND P1, PT, R8, R3.reuse, PT ;  /* 0x000000030800820c */ /* 0x080fe20003f26270 */
[--C-:B------:R-:W-:Y:S01]  /*6060*/  FFMA.FTZ R22, R22, UR13, -R166.reuse ;  /* 0x0000000d16167c23 */ /* 0x100fe200080108a6 */
[----:B------:R-:W-:Y:S03]  /*6070*/  @!P0 FSEL R30, R30, -INF , !P2 ;  /* 0xff8000001e1e8808 */ /* 0x000fe60005000000 */
[----:B------:R-:W-:Y:S01]  /*6080*/  MUFU.EX2 R193, R15 ;  /* 0x0000000f00c17308 */ /* 0x000fe20000000800 */
[----:B------:R-:W-:Y:S01]  /*6090*/  @!P0 FSEL R26, R26, -INF , !P1 ;  /* 0xff8000001a1a8808 */ /* 0x000fe20004800000 */
[----:B------:R-:W-:Y:S01]  /*60a0*/  FFMA.FTZ R23, R23, UR13, -R166 ;  /* 0x0000000d17177c23 */ /* 0x000fe200080108a6 */
[----:B------:R-:W-:Y:S01]  /*60b0*/  @!P0 ISETP.GE.AND P1, PT, R9, R3, PT ;  /* 0x000000030900820c */ /* 0x000fe20003f26270 */
[--C-:B------:R-:W-:Y:S01]  /*60c0*/  FFMA.FTZ R30, R30, UR13, -R2.reuse ;  /* 0x0000000d1e1e7c23 */ /* 0x100fe20008010802 */
[----:B-1----:R-:W-:Y:S01]  /*60d0*/  F2FP.F16.F32.PACK_AB R5, R238, R239 ;  /* 0x000000efee05723e */ /* 0x002fe200000000ff */
[----:B------:R-:W-:Y:S01]  /*60e0*/  FFMA.FTZ R26, R26, UR13, -R2 ;  /* 0x0000000d1a1a7c23 */ /* 0x000fe20008010802 */
[----:B------:R-:W-:Y:S03]  /*60f0*/  @!P0 FSEL R27, R27, -INF , !P1 ;  /* 0xff8000001b1b8808 */ /* 0x000fe60004800000 */
[----:B------:R-:W-:Y:S01]  /*6100*/  MUFU.EX2 R233, R20 ;  /* 0x0000001400e97308 */ /* 0x000fe20000000800 */
[-C--:B------:R-:W-:Y:S01]  /*6110*/  @!P0 ISETP.GE.AND P1, PT, R4, R165.reuse, PT ;  /* 0x000000a50400820c */ /* 0x080fe20003f26270 */
[--C-:B------:R-:W-:Y:S01]  /*6120*/  FFMA.FTZ R24, R24, UR13, -R164.reuse ;  /* 0x0000000d18187c23 */ /* 0x100fe200080108a4 */
[----:B------:R-:W-:Y:S01]  /*6130*/  FFMA.FTZ R25, R25, UR13, -R164 ;  /* 0x0000000d19197c23 */ /* 0x000fe200080108a4 */
        /* <DEDUP_REMOVED lines=29> */
[----:B------:R-:W-:Y:S02]  /*6310*/  PLOP3.LUT P1, PT, PT, PT, UP3, 0x80, 0x0 ;  /* 0x000000000000781c */ /* 0x000fe40003f2f038 */
[----:B----4-:R-:W-:Y:S02]  /*6320*/  IADD3 R180, P0, R180, UR20, RZ ;  /* 0x00000014b4b47c10 */ /* 0x010fe4000ff1e0ff */
[----:B------:R3:W-:Y:S01]  /*6330*/  STS [R223+0x20400], R3 ;  /* 0x02040003df007388 */ /* 0x0007e20000000800 */
[----:B------:R-:W-:Y:S01]  /*6340*/  FFMA.FTZ R2, R31, UR13, -R2 ;  /* 0x0000000d1f027c23 */ /* 0x000fe20008010802 */
[----:B------:R-:W-:Y:S01]  /*6350*/  MUFU.EX2 R203, R34 ;  /* 0x0000002200cb7308 */ /* 0x000fe20000000800 */
[----:B------:R-:W-:Y:S02]  /*6360*/  IADD3.X R181, R251, UR19, RZ, P0, !PT ;  /* 0x00000013fbb57c10 */ /* 0x000fe400087fe4ff */
[----:B------:R4:W-:Y:S07]  /*6370*/  STS [R224+0x20400], R5 ;  /* 0x02040005e0007388 */ /* 0x0009ee0000000800 */
[----:B------:R1:W-:Y:S10]  /*6380*/  MUFU.EX2 R183, R2 ;  /* 0x0000000200b77308 */ /* 0x0003f40000000800 */
[----:B------:R-:W-:Y:S01]  /*6390*/  MUFU.EX2 R201, R166 ;  /* 0x000000a600c97308 */ /* 0x000fe20000000800 */
[----:B--2---:R-:W-:Y:S02]  /*63a0*/  F2FP.F16.F32.PACK_AB R0, R235, R237 ;  /* 0x000000edeb00723e */ /* 0x004fe400000000ff */
[----:B---3--:R-:W-:Y:S03]  /*63b0*/  F2FP.F16.F32.PACK_AB R3, R195, R198 ;  /* 0x000000c6c303723e */ /* 0x008fe600000000ff */
[----:B------:R2:W-:Y:S01]  /*63c0*/  STS [R224+0x20000], R0 ;  /* 0x02000000e0007388 */ /* 0x0005e20000000800 */
[----:B-1----:R-:W-:Y:S03]  /*63d0*/  F2FP.F16.F32.PACK_AB R2, R199, R202 ;  /* 0x000000cac702723e */ /* 0x002fe600000000ff */
[----:B------:R-:W-:Y:S01]  /*63e0*/  MUFU.EX2 R190, R24 ;  /* 0x0000001800be7308 */ /* 0x000fe20000000800 */
[----:B----4-:R-:W-:Y:S01]  /*63f0*/  F2FP.F16.F32.PACK_AB R5, R193, R194 ;  /* 0x000000c2c105723e */ /* 0x010fe200000000ff */
[----:B------:R1:W-:Y:S05]  /*6400*/  STS [R223+0x21000], R4 ;  /* 0x02100004df007388 */ /* 0x0003ea0000000800 */
[----:B------:R3:W-:Y:S03]  /*6410*/  STS [R223+0x21400], R3 ;  /* 0x02140003df007388 */ /* 0x0007e60000000800 */
[----:B------:R-:W4:Y:S02]  /*6420*/  MUFU.EX2 R187, R25 ;  /* 0x0000001900bb7308 */ /* 0x000f240000000800 */
[----:B------:R4:W-:Y:S08]  /*6430*/  STS [R224+0x21400], R5 ;  /* 0x02140005e0007388 */ /* 0x0009f00000000800 */
[----:B------:R-:W-:Y:S01]  /*6440*/  MUFU.EX2 R189, R26 ;  /* 0x0000001a00bd7308 */ /* 0x000fe20000000800 */
[----:B--2---:R-:W-:Y:S09]  /*6450*/  F2FP.F16.F32.PACK_AB R0, R191, R192 ;  /* 0x000000c0bf00723e */ /* 0x004ff200000000ff */
[----:B------:R-:W2:Y:S01]  /*6460*/  MUFU.EX2 R188, R27 ;  /* 0x0000001b00bc7308 */ /* 0x000ea20000000800 */
[----:B-1----:R-:W-:Y:S01]  /*6470*/  F2FP.F16.F32.PACK_AB R4, R232, R233 ;  /* 0x000000e9e804723e */ /* 0x002fe200000000ff */
[----:B------:R1:W-:Y:S01]  /*6480*/  STS [R224+0x21000], R0 ;  /* 0x02100000e0007388 */ /* 0x0003e20000000800 */
[----:B---3--:R-:W-:Y:S04]  /*6490*/  F2FP.F16.F32.PACK_AB R3, R234, R236 ;  /* 0x000000ecea03723e */ /* 0x008fe800000000ff */
[----:B------:R2:W-:Y:S03]  /*64a0*/  STS [R221+0x20000], R4 ;  /* 0x02000004dd007388 */ /* 0x0005e60000000800 */
[----:B------:R-:W-:Y:S01]  /*64b0*/  MUFU.EX2 R186, R28 ;  /* 0x0000001c00ba7308 */ /* 0x000fe20000000800 */
[----:B----4-:R-:W-:Y:S01]  /*64c0*/  F2FP.F16.F32.PACK_AB R5, R187, R190 ;  /* 0x000000bebb05723e */ /* 0x010fe200000000ff */
[----:B------:R3:W-:Y:S05]  /*64d0*/  STS [R221+0x20400], R3 ;  /* 0x02040003dd007388 */ /* 0x0007ea0000000800 */
[----:B------:R4:W-:Y:S03]  /*64e0*/  STS [R222+0x20000], R2 ;  /* 0x02000002de007388 */ /* 0x0009e60000000800 */
[----:B------:R-:W3:Y:S10]  /*64f0*/  MUFU.EX2 R185, R164 ;  /* 0x000000a400b97308 */ /* 0x000ef40000000800 */
[----:B------:R-:W4:Y:S01]  /*6500*/  MUFU.EX2 R184, R30 ;  /* 0x0000001e00b87308 */ /* 0x000f220000000800 */
[----:B-1----:R-:W-:Y:S02]  /*6510*/  F2FP.F16.F32.PACK_AB R0, R201, R203 ;  /* 0x000000cbc900723e */ /* 0x002fe400000000ff */
[----:B--2---:R-:W-:Y:S03]  /*6520*/  F2FP.F16.F32.PACK_AB R4, R188, R189 ;  /* 0x000000bdbc04723e */ /* 0x004fe600000000ff */
[----:B------:R1:W-:Y:S01]  /*6530*/  STS [R222+0x20400], R0 ;  /* 0x02040000de007388 */ /* 0x0003e20000000800 */
[----:B---3--:R-:W-:Y:S04]  /*6540*/  F2FP.F16.F32.PACK_AB R3, R185, R186 ;  /* 0x000000bab903723e */ /* 0x008fe800000000ff */
[----:B------:R-:W-:Y:S01]  /*6550*/  STS [R221+0x21000], R5 ;  /* 0x02100005dd007388 */ /* 0x000fe20000000800 */
[----:B----4-:R-:W-:Y:S04]  /*6560*/  F2FP.F16.F32.PACK_AB R2, R183, R184 ;  /* 0x000000b8b702723e */ /* 0x010fe800000000ff */
[----:B------:R-:W-:Y:S05]  /*6570*/  STS [R221+0x21400], R4 ;  /* 0x02140004dd007388 */ /* 0x000fea0000000800 */
[----:B------:R-:W-:Y:S05]  /*6580*/  STS [R222+0x21000], R3 ;  /* 0x02100003de007388 */ /* 0x000fea0000000800 */
[----:B------:R2:W-:Y:S05]  /*6590*/  STS [R222+0x21400], R2 ;  /* 0x02140002de007388 */ /* 0x0005ea0000000800 */
[----:B------:R-:W-:Y:S01]  /*65a0*/  LDSM.16.M88.4 R16, [R211+UR4+0x14000] ;  /* 0x01400004d310783b */ /* 0x000fe20008000200 */
[----:B-1----:R-:W-:Y:S04]  /*65b0*/  LEA R0, R215, UR4, 0x1 ;  /* 0x00000004d7007c11 */ /* 0x002fe8000f8e08ff */
[----:B------:R-:W-:Y:S01]  /*65c0*/  LDSM.16.M88.4 R164, [R211+UR4+0x14800] ;  /* 0x01480004d3a4783b */ /* 0x000fe20008000200 */
[C-C-:B------:R-:W-:Y:S04]  /*65d0*/  IMAD.IADD R200, R207.reuse, 0x1, R0.reuse ;  /* 0x00000001cfc87824 */ /* 0x140fe800078e0200 */
[----:B------:R-:W1:Y:S05]  /*65e0*/  LDSM.16.M88.4 R32, [R0+0x8000] ;  /* 0x008000000020783b */ /* 0x000e6a0000000200 */
[----:B------:R-:W3:Y:S05]  /*65f0*/  LDSM.16.M88.4 R28, [R0+0x9000] ;  /* 0x00900000001c783b */ /* 0x000eea0000000200 */
[----:B------:R-:W-:Y:S01]  /*6600*/  LDSM.16.M88.4 R172, [R210+0x8000] ;  /* 0x00800000d2ac783b */ /* 0x000fe20000000200 */
[----:B--2---:R-:W-:Y:S05]  /*6610*/  IMAD.IADD R2, R214, 0x1, R0 ;  /* 0x00000001d6027824 */ /* 0x004fea00078e0200 */
[----:B------:R-:W2:Y:S01]  /*6620*/  LDSM.16.M88.4 R168, [R2+0x8000] ;  /* 0x0080000002a8783b */ /* 0x000ea20000000200 */
[----:B------:R-:W-:Y:S04]  /*6630*/  IADD3 R3, R207, R2, RZ ;  /* 0x00000002cf037210 */ /* 0x000fe80007ffe0ff */
[----:B------:R-:W4:Y:S01]  /*6640*/  LDSM.16.M88.4 R176, [R2+0x9000] ;  /* 0x0090000002b0783b */ /* 0x000f220000000200 */
[-C--:B-1----:R-:W-:Y:S06]  /*6650*/  HMMA.16816.F32 R4, R32, R16.reuse, RZ ;  /* 0x000000102004723c */ /* 0x082fec00000018ff */
[C---:B---3--:R-:W-:Y:S06]  /*6660*/  HMMA.16816.F32 R8, R28.reuse, R16, RZ ;  /* 0x000000101c08723c */ /* 0x048fec00000018ff */
[-C--:B------:R-:W-:Y:S06]  /*6670*/  HMMA.16816.F32 R12, R28, R18.reuse, RZ ;  /* 0x000000121c0c723c */ /* 0x080fec00000018ff */
[C---:B------:R-:W-:Y:S06]  /*6680*/  HMMA.16816.F32 R16, R32.reuse, R18, RZ ;  /* 0x000000122010723c */ /* 0x040fec00000018ff */
[-C--:B------:R-:W-:Y:S06]  /*6690*/  HMMA.16816.F32 R20, R32, R164.reuse, RZ ;  /* 0x000000a42014723c */ /* 0x080fec00000018ff */
[C---:B------:R-:W-:Y:S06]  /*66a0*/  HMMA.16816.F32 R24, R28.reuse, R164, RZ ;  /* 0x000000a41c18723c */ /* 0x040fec00000018ff */
[-C--:B------:R-:W-:Y:S06]  /*66b0*/  HMMA.16816.F32 R28, R28, R166.reuse, RZ ;  /* 0x000000a61c1c723c */ /* 0x080fec00000018ff */
[----:B------:R-:W-:Y:S01]  /*66c0*/  HMMA.16816.F32 R32, R32, R166, RZ ;  /* 0x000000a62020723c */ /* 0x000fe200000018ff */
[----:B------:R-:W1:Y:S05]  /*66d0*/  LDSM.16.M88.4 R164, [R210+0x8800] ;  /* 0x00880000d2a4783b */ /* 0x000e6a0000000200 */
[-C--:B--2---:R-:W-:Y:S06]  /*66e0*/  HMMA.16816.F32 R4, R168, R172.reuse, R4 ;  /* 0x000000aca804723c */ /* 0x084fec0000001804 */
[C---:B----4-:R-:W-:Y:S06]  /*66f0*/  HMMA.16816.F32 R8, R176.reuse, R172, R8 ;  /* 0x000000acb008723c */ /* 0x050fec0000001808 */
[-C--:B------:R-:W-:Y:S06]  /*6700*/  HMMA.16816.F32 R12, R176, R174.reuse, R12 ;  /* 0x000000aeb00c723c */ /* 0x080fec000000180c */
[C---:B------:R-:W-:Y:S01]  /*6710*/  HMMA.16816.F32 R16, R168.reuse, R174, R16 ;  /* 0x000000aea810723c */ /* 0x040fe20000001810 */
[----:B------:R-:W-:Y:S05]  /*6720*/  LDSM.16.M88.4 R172, [R200+0x8000] ;  /* 0x00800000c8ac783b */ /* 0x000fea0000000200 */
[-C--:B-1----:R-:W-:Y:S06]  /*6730*/  HMMA.16816.F32 R20, R168, R164.reuse, R20 ;  /* 0x000000a4a814723c */ /* 0x082fec0000001814 */
[C---:B------:R-:W-:Y:S06]  /*6740*/  HMMA.16816.F32 R24, R176.reuse, R164, R24 ;  /* 0x000000a4b018723c */ /* 0x040fec0000001818 */
[-C--:B------:R-:W-:Y:S01]  /*6750*/  HMMA.16816.F32 R28, R176, R166.reuse, R28 ;  /* 0x000000a6b01c723c */ /* 0x080fe2000000181c */
[----:B------:R-:W1:Y:S05]  /*6760*/  LDSM.16.M88.4 R176, [R213+0x8000] ;  /* 0x00800000d5b0783b */ /* 0x000e6a0000000200 */
[----:B------:R-:W-:Y:S01]  /*6770*/  HMMA.16816.F32 R32, R168, R166, R32 ;  /* 0x000000a6a820723c */ /* 0x000fe20000001820 */
[----:B------:R-:W2:Y:S05]  /*6780*/  LDSM.16.M88.4 R164, [R200+0x9000] ;  /* 0x00900000c8a4783b */ /* 0x000eaa0000000200 */
[----:B------:R-:W3:Y:S01]  /*6790*/  LDSM.16.M88.4 R168, [R213+0x8800] ;  /* 0x00880000d5a8783b */ /* 0x000ee20000000200 */
[-C--:B-1----:R-:W-:Y:S06]  /*67a0*/  HMMA.16816.F32 R4, R172, R176.reuse, R4 ;  /* 0x000000b0ac04723c */ /* 0x082fec0000001804 */
[C---:B--2---:R-:W-:Y:S01]  /*67b0*/  HMMA.16816.F32 R8, R164.reuse, R176, R8 ;  /* 0x000000b0a408723c */ /* 0x044fe20000001808 */
[----:B------:R-:W2:Y:S05]  /*67c0*/  LDG.E R176, desc[UR14][R180.64+0x20] ;  /* 0x0000200eb4b07981 */ /* 0x000eaa000c1e1900 */
[----:B------:R-:W5:Y:S01]  /*67d0*/  LDG.E R177, desc[UR14][R180.64+0xa0] ;  /* 0x0000a00eb4b17981 */ /* 0x000f62000c1e1900 */
[-C--:B------:R-:W-:Y:S06]  /*67e0*/  HMMA.16816.F32 R12, R164, R178.reuse, R12 ;  /* 0x000000b2a40c723c */ /* 0x080fec000000180c */
[C---:B------:R-:W-:Y:S01]  /*67f0*/  HMMA.16816.F32 R16, R172.reuse, R178, R16 ;  /* 0x000000b2ac10723c */ /* 0x040fe20000001810 */
[----:B------:R-:W4:Y:S05]  /*6800*/  LDG.E R179, desc[UR14][R180.64] ;  /* 0x0000000eb4b37981 */ /* 0x000f2a000c1e1900 */
[----:B------:R1:W5:Y:S01]  /*6810*/  LDG.E R178, desc[UR14][R180.64+0x80] ;  /* 0x0000800eb4b27981 */ /* 0x000362000c1e1900 */
[-C--:B---3--:R-:W-:Y:S06]  /*6820*/  HMMA.16816.F32 R20, R172, R168.reuse, R20 ;  /* 0x000000a8ac14723c */ /* 0x088fec0000001814 */
[C---:B------:R-:W-:Y:S06]  /*6830*/  HMMA.16816.F32 R24, R164.reuse, R168, R24 ;  /* 0x000000a8a418723c */ /* 0x040fec0000001818 */
[-C--:B------:R-:W-:Y:S01]  /*6840*/  HMMA.16816.F32 R28, R164, R170.reuse, R28 ;  /* 0x000000aaa41c723c */ /* 0x080fe2000000181c */
[----:B------:R-:W-:Y:S05]  /*6850*/  LDSM.16.M88.4 R164, [R3+0x8000] ;  /* 0x0080000003a4783b */ /* 0x000fea0000000200 */
[----:B------:R-:W-:Y:S01]  /*6860*/  HMMA.16816.F32 R32, R172, R170, R32 ;  /* 0x000000aaac20723c */ /* 0x000fe20000001820 */
[----:B------:R-:W3:Y:S05]  /*6870*/  LDSM.16.M88.4 R168, [R212+0x8000] ;  /* 0x00800000d4a8783b */ /* 0x000eea0000000200 */
[----:B------:R-:W1:Y:S01]  /*6880*/  LDSM.16.M88.4 R172, [R3+0x9000] ;  /* 0x0090000003ac783b */ /* 0x000e620000000200 */
[-C--:B---3--:R-:W-:Y:S06]  /*6890*/  HMMA.16816.F32 R4, R164, R168.reuse, R4 ;  /* 0x000000a8a404723c */ /* 0x088fec0000001804 */
[C---:B-1----:R-:W-:Y:S06]  /*68a0*/  HMMA.16816.F32 R8, R172.reuse, R168, R8 ;  /* 0x000000a8ac08723c */ /* 0x042fec0000001808 */
        /* <DEDUP_REMOVED lines=8> */
[----:B------:R-:W1:Y:S05]  /*6930*/  LDSM.16.M88.4 R164, [R211+UR4+0x18000] ;  /* 0x01800004d3a4783b */ /* 0x000e6a0008000200 */
[----:B------:R-:W3:Y:S01]  /*6940*/  LDSM.16.M88.4 R168, [R0+0xb000] ;  /* 0x00b0000000a8783b */ /* 0x000ee20000000200 */
[-C--:B-1----:R-:W-:Y:S06]  /*6950*/  HMMA.16816.F32 R4, R172, R164.reuse, R4 ;  /* 0x000000a4ac04723c */ /* 0x082fec0000001804 */
[C---:B---3--:R-:W-:Y:S06]  /*6960*/  HMMA.16816.F32 R8, R168.reuse, R164, R8 ;  /* 0x000000a4a808723c */ /* 0x048fec0000001808 */
[-C--:B------:R-:W-:Y:S06]  /*6970*/  HMMA.16816.F32 R12, R168, R166.reuse, R12 ;  /* 0x000000a6a80c723c */ /* 0x080fec000000180c */
[C---:B------:R-:W-:Y:S01]  /*6980*/  HMMA.16816.F32 R16, R172.reuse, R166, R16 ;  /* 0x000000a6ac10723c */ /* 0x040fe20000001810 */
[----:B------:R-:W1:Y:S05]  /*6990*/  LDSM.16.M88.4 R164, [R211+UR4+0x18800] ;  /* 0x01880004d3a4783b */ /* 0x000e6a0008000200 */
[-C--:B-1----:R-:W-:Y:S06]  /*69a0*/  HMMA.16816.F32 R20, R172, R164.reuse, R20 ;  /* 0x000000a4ac14723c */ /* 0x082fec0000001814 */
[C---:B------:R-:W-:Y:S06]  /*69b0*/  HMMA.16816.F32 R24, R168.reuse, R164, R24 ;  /* 0x000000a4a818723c */ /* 0x040fec0000001818 */
[-C--:B------:R-:W-:Y:S01]  /*69c0*/  HMMA.16816.F32 R28, R168, R166.reuse, R28 ;  /* 0x000000a6a81c723c */ /* 0x080fe2000000181c */
[----:B------:R-:W-:Y:S05]  /*69d0*/  LDSM.16.M88.4 R168, [R2+0xa000] ;  /* 0x00a0000002a8783b */ /* 0x000fea0000000200 */
[----:B------:R-:W-:Y:S01]  /*69e0*/  HMMA.16816.F32 R32, R172, R166, R32 ;  /* 0x000000a6ac20723c */ /* 0x000fe20000001820 */
[----:B------:R-:W1:Y:S05]  /*69f0*/  LDSM.16.M88.4 R164, [R210+0xc000] ;  /* 0x00c00000d2a4783b */ /* 0x000e6a0000000200 */
[----:B------:R-:W3:Y:S01]  /*6a00*/  LDSM.16.M88.4 R172, [R2+0xb000] ;  /* 0x00b0000002ac783b */ /* 0x000ee20000000200 */
[-C--:B-1----:R-:W-:Y:S06]  /*6a10*/  HMMA.16816.F32 R4, R168, R164.reuse, R4 ;  /* 0x000000a4a804723c */ /* 0x082fec0000001804 */
[C---:B---3--:R-:W-:Y:S06]  /*6a20*/  HMMA.16816.F32 R8, R172.reuse, R164, R8 ;  /* 0x000000a4ac08723c */ /* 0x048fec0000001808 */
        /* <DEDUP_REMOVED lines=27> */
[----:B--2---:R-:W-:Y:S01]  /*6be0*/  FADD.FTZ R6, -R176, R6 ;  /* 0x00000006b0067221 */ /* 0x004fe20000010100 */
[C---:B----4-:R-:W-:Y:S01]  /*6bf0*/  FADD.FTZ R4, -R179.reuse, R4 ;  /* 0x00000004b3047221 */ /* 0x050fe20000010100 */
[----:B------:R-:W-:Y:S03]  /*6c00*/  FADD.FTZ R5, -R179, R5 ;  /* 0x00000005b3057221 */ /* 0x000fe60000010100 */
[----:B------:R-:W-:Y:S01]  /*6c10*/  FMUL.FTZ R182, R182, R6 ;  /* 0x00000006b6b67220 */ /* 0x000fe20000410000 */
[----:B------:R-:W-:Y:S01]  /*6c20*/  FMUL.FTZ R181, R241, R4 ;  /* 0x00000004f1b57220 */ /* 0x000fe20000410000 */
[----:B------:R-:W-:Y:S11]  /*6c30*/  FMUL.FTZ R180, R240, R5 ;  /* 0x00000005f0b47220 */ /* 0x000ff60000410000 */
[C---:B------:R-:W-:Y:S01]  /*6c40*/  FADD.FTZ R16, -R179.reuse, R16 ;  /* 0x00000010b3107221 */ /* 0x040fe20000010100 */
[----:B------:R-:W-:Y:S03]  /*6c50*/  FADD.FTZ R6, -R179, R17 ;  /* 0x00000011b3067221 */ /* 0x000fe60000010100 */
[----:B------:R-:W-:Y:S01]  /*6c60*/  FMUL.FTZ R16, R237, R16 ;  /* 0x00000010ed107220 */ /* 0x000fe20000410000 */
[----:B------:R-:W-:Y:S01]  /*6c70*/  FMUL.FTZ R6, R235, R6 ;  /* 0x00000006eb067220 */ /* 0x000fe20000410000 */
[-C--:B-1----:R-:W-:Y:S06]  /*6c80*/  HMMA.16816.F32 R20, R164, R168.reuse, R20 ;  /* 0x000000a8a414723c */ /* 0x082fec0000001814 */
[C---:B------:R-:W-:Y:S06]  /*6c90*/  HMMA.16816.F32 R24, R172.reuse, R168, R24 ;  /* 0x000000a8ac18723c */ /* 0x040fec0000001818 */
[-C--:B------:R-:W-:Y:S06]  /*6ca0*/  HMMA.16816.F32 R28, R172, R170.reuse, R28 ;  /* 0x000000aaac1c723c */ /* 0x080fec000000181c */
[----:B------:R-:W-:Y:S06]  /*6cb0*/  HMMA.16816.F32 R32, R164, R170, R32 ;  /* 0x000000aaa420723c */ /* 0x000fec0000001820 */
[C---:B------:R-:W-:Y:S01]  /*6cc0*/  FADD.FTZ R5, -R179.reuse, R20 ;  /* 0x00000014b3057221 */ /* 0x040fe20000010100 */
[----:B------:R-:W-:Y:S01]  /*6cd0*/  F2FP.F16.F32.PACK_AB R20, R180, R181 ;  /* 0x000000b5b414723e */ /* 0x000fe200000000ff */
[----:B------:R-:W-:Y:S03]  /*6ce0*/  FADD.FTZ R4, -R179, R21 ;  /* 0x00000015b3047221 */ /* 0x000fe60000010100 */
[----:B------:R-:W-:Y:S01]  /*6cf0*/  FMUL.FTZ R5, R233, R5 ;  /* 0x00000005e9057220 */ /* 0x000fe20000410000 */
[----:B------:R-:W-:Y:S01]  /*6d00*/  FMUL.FTZ R4, R232, R4 ;  /* 0x00000004e8047220 */ /* 0x000fe20000410000 */
[----:B------:R-:W-:Y:S01]  /*6d10*/  F2FP.F16.F32.PACK_AB R21, R6, R16 ;  /* 0x000000100615723e */ /* 0x000fe200000000ff */
[C---:B------:R-:W-:Y:S01]  /*6d20*/  FADD.FTZ R6, -R176.reuse, R7 ;  /* 0x00000007b0067221 */ /* 0x040fe20000010100 */
[C---:B------:R-:W-:Y:S01]  /*6d30*/  FADD.FTZ R164, -R176.reuse, R19 ;  /* 0x00000013b0a47221 */ /* 0x040fe20000010100 */
[----:B------:R-:W-:Y:S02]  /*6d40*/  FADD.FTZ R165, -R176, R18 ;  /* 0x00000012b0a57221 */ /* 0x000fe40000010100 */
[----:B------:R-:W-:Y:S01]  /*6d50*/  FMUL.FTZ R6, R242, R6 ;  /* 0x00000006f2067220 */ /* 0x000fe20000410000 */
[----:B------:R-:W-:Y:S01]  /*6d60*/  FMUL.FTZ R164, R238, R164 ;  /* 0x000000a4eea47220 */ /* 0x000fe20000410000 */
[----:B------:R-:W-:Y:S03]  /*6d70*/  FMUL.FTZ R165, R239, R165 ;  /* 0x000000a5efa57220 */ /* 0x000fe60000410000 */
[----:B------:R-:W-:Y:S01]  /*6d80*/  F2FP.F16.F32.PACK_AB R18, R6, R182 ;  /* 0x000000b60612723e */ /* 0x000fe200000000ff */
[C---:B------:R-:W-:Y:S01]  /*6d90*/  FADD.FTZ R16, -R179.reuse, R32 ;  /* 0x00000020b3107221 */ /* 0x040fe20000010100 */
[----:B------:R-:W-:Y:S01]  /*6da0*/  FADD.FTZ R33, -R179, R33 ;  /* 0x00000021b3217221 */ /* 0x000fe20000010100 */
[----:B------:R-:W-:Y:S01]  /*6db0*/  F2FP.F16.F32.PACK_AB R32, R4, R5 ;  /* 0x000000050420723e */ /* 0x000fe200000000ff */
[----:B------:R-:W-:Y:S01]  /*6dc0*/  FADD.FTZ R34, -R176, R34 ;  /* 0x00000022b0227221 */ /* 0x000fe20000010100 */
[----:B------:R-:W-:Y:S01]  /*6dd0*/  FMUL.FTZ R5, R202, R16 ;  /* 0x00000010ca057220 */ /* 0x000fe20000410000 */
[----:B------:R-:W-:Y:S01]  /*6de0*/  FMUL.FTZ R4, R199, R33 ;  /* 0x00000021c7047220 */ /* 0x000fe20000410000 */
[----:B------:R-:W-:Y:S01]  /*6df0*/  FADD.FTZ R33, -R176, R35 ;  /* 0x00000023b0217221 */ /* 0x000fe20000010100 */
[----:B------:R-:W-:Y:S03]  /*6e00*/  FMUL.FTZ R34, R203, R34 ;  /* 0x00000022cb227220 */ /* 0x000fe60000410000 */
[----:B------:R-:W-:Y:S01]  /*6e10*/  F2FP.F16.F32.PACK_AB R19, R4, R5 ;  /* 0x000000050413723e */ /* 0x000fe200000000ff */
[C---:B------:R-:W-:Y:S01]  /*6e20*/  FADD.FTZ R4, -R176.reuse, R22 ;  /* 0x00000016b0047221 */ /* 0x040fe20000010100 */
[----:B------:R-:W-:Y:S01]  /*6e30*/  FADD.FTZ R22, -R176, R23 ;  /* 0x00000017b0167221 */ /* 0x000fe20000010100 */
[----:B------:R-:W-:Y:S02]  /*6e40*/  FMUL.FTZ R33, R201, R33 ;  /* 0x00000021c9217220 */ /* 0x000fe40000410000 */
[----:B------:R-:W-:Y:S01]  /*6e50*/  FMUL.FTZ R23, R236, R4 ;  /* 0x00000004ec177220 */ /* 0x000fe20000410000 */
[----:B------:R-:W-:Y:S01]  /*6e60*/  FMUL.FTZ R22, R234, R22 ;  /* 0x00000016ea167220 */ /* 0x000fe20000410000 */
[----:B------:R-:W-:Y:S06]  /*6e70*/  @!P1 BRA `(.L_x_314) ;  /* 0x0000000000e09947 */ /* 0x000fec0003800000 */
[----:B------:R-:W1:Y:S01]  /*6e80*/  LDC R17, c[0x0][0x240] ;  /* 0x00009000ff117b82 */ /* 0x000e620000000800 */
[----:B------:R-:W-:Y:S01]  /*6e90*/  ISETP.GE.AND P3, PT, R230, UR25, PT ;  /* 0x00000019e6007c0c */ /* 0x000fe2000bf66270 */
[----:B------:R-:W-:Y:S01]  /*6ea0*/  ULOP3.LUT UR6, UR12, 0x1, URZ, 0xc0, !UPT ;  /* 0x000000010c067892 */ /* 0x000fe2000f8ec03f */
[----:B------:R-:W-:Y:S01]  /*6eb0*/  ISETP.GE.AND P2, PT, R243, UR25, PT ;  /* 0x00000019f3007c0c */ /* 0x000fe2000bf46270 */
[----:B------:R-:W-:Y:S02]  /*6ec0*/  UMOV UR7, 0xffffc000 ;  /* 0xffffc00000077882 */ /* 0x000fe40000000000 */
        /* <DEDUP_REMOVED lines=51> */
.L_x_314:
[----:B---3--:R-:W-:Y:S01]  /*7200*/  F2FP.F16.F32.PACK_AB R4, R164, R165 ;  /* 0x000000a5a404723e */ /* 0x008fe200000000ff */
[----:B------:R-:W-:Y:S01]  /*7210*/  STS [R223+0x1c000], R20 ;  /* 0x01c00014df007388 */ /* 0x000fe20000000800 */
[C---:B-----5:R-:W-:Y:S01]  /*7220*/  FADD.FTZ R8, -R178.reuse, R8 ;  /* 0x00000008b2087221 */ /* 0x060fe20000010100 */
[C---:B------:R-:W-:Y:S01]  /*7230*/  FADD.FTZ R9, -R178.reuse, R9 ;  /* 0x00000009b2097221 */ /* 0x040fe20000010100 */
[----:B------:R-:W-:Y:S01]  /*7240*/  FADD.FTZ R12, -R178, R12 ;  /* 0x0000000cb20c7221 */ /* 0x000fe20000010100 */
[----:B------:R-:W-:Y:S01]  /*7250*/  STS [R223+0x1c400], R18 ;  /* 0x01c40012df007388 */ /* 0x000fe20000000800 */
[----:B------:R-:W-:Y:S01]  /*7260*/  FMUL.FTZ R7, R197, R8 ;  /* 0x00000008c5077220 */ /* 0x000fe20000410000 */
[----:B------:R-:W-:Y:S01]  /*7270*/  FMUL.FTZ R6, R196, R9 ;  /* 0x00000009c4067220 */ /* 0x000fe20000410000 */
[----:B------:R-:W-:Y:S01]  /*7280*/  FADD.FTZ R13, -R178, R13 ;  /* 0x0000000db20d7221 */ /* 0x000fe20000010100 */
[----:B------:R1:W-:Y:S01]  /*7290*/  STS [R224+0x1c400], R4 ;  /* 0x01c40004e0007388 */ /* 0x0003e20000000800 */
[C---:B------:R-:W-:Y:S01]  /*72a0*/  FADD.FTZ R10, -R177.reuse, R10 ;  /* 0x0000000ab10a7221 */ /* 0x040fe20000010100 */
[----:B------:R-:W-:Y:S01]  /*72b0*/  FADD.FTZ R11, -R177, R11 ;  /* 0x0000000bb10b7221 */ /* 0x000fe20000010100 */
[----:B------:R-:W-:Y:S01]  /*72c0*/  FMUL.FTZ R9, R191, R13 ;  /* 0x0000000dbf097220 */ /* 0x000fe20000410000 */
[----:B------:R-:W-:Y:S01]  /*72d0*/  STS [R224+0x1c000], R21 ;  /* 0x01c00015e0007388 */ /* 0x000fe20000000800 */
[----:B------:R-:W-:Y:S01]  /*72e0*/  FMUL.FTZ R5, R192, R12 ;  /* 0x0000000cc0057220 */ /* 0x000fe20000410000 */
[C---:B------:R-:W-:Y:S01]  /*72f0*/  FADD.FTZ R14, -R177.reuse, R14 ;  /* 0x0000000eb10e7221 */ /* 0x040fe20000010100 */
[----:B------:R-:W-:Y:S01]  /*7300*/  FADD.FTZ R15, -R177, R15 ;  /* 0x0000000fb10f7221 */ /* 0x000fe20000010100 */
[----:B------:R-:W-:Y:S01]  /*7310*/  FMUL.FTZ R10, R198, R10 ;  /* 0x0000000ac60a7220 */ /* 0x000fe20000410000 */
[----:B------:R-:W-:Y:S01]  /*7320*/  FADD.FTZ R24, -R178, R24 ;  /* 0x00000018b2187221 */ /* 0x000fe20000010100 */
[----:B------:R-:W-:Y:S01]  /*7330*/  F2FP.F16.F32.PACK_AB R9, R9, R5 ;  /* 0x000000050909723e */ /* 0x000fe200000000ff */
[----:B------:R-:W-:Y:S01]  /*7340*/  FMUL.FTZ R14, R194, R14 ;  /* 0x0000000ec20e7220 */ /* 0x000fe20000410000 */
[----:B------:R-:W-:Y:S01]  /*7350*/  FMUL.FTZ R5, R193, R15 ;  /* 0x0000000fc1057220 */ /* 0x000fe20000410000 */
[----:B------:R-:W-:Y:S01]  /*7360*/  FADD.FTZ R25, -R178, R25 ;  /* 0x00000019b2197221 */ /* 0x000fe20000010100 */
[C---:B------:R-:W-:Y:S01]  /*7370*/  FADD.FTZ R26, -R177.reuse, R26 ;  /* 0x0000001ab11a7221 */ /* 0x040fe20000010100 */
[----:B------:R-:W-:Y:S01]  /*7380*/  FADD.FTZ R27, -R177, R27 ;  /* 0x0000001bb11b7221 */ /* 0x000fe20000010100 */
[----:B------:R-:W-:Y:S01]  /*7390*/  F2FP.F16.F32.PACK_AB R17, R22, R23 ;  /* 0x000000171611723e */ /* 0x000fe200000000ff */
[C---:B------:R-:W-:Y:S01]  /*73a0*/  FADD.FTZ R28, -R178.reuse, R28 ;  /* 0x0000001cb21c7221 */ /* 0x040fe20000010100 */
[----:B------:R-:W-:Y:S01]  /*73b0*/  F2FP.F16.F32.PACK_AB R5, R5, R14 ;  /* 0x0000000e0505723e */ /* 0x000fe200000000ff */
[----:B------:R-:W-:Y:S01]  /*73c0*/  FADD.FTZ R29, -R178, R29 ;  /* 0x0000001db21d7221 */ /* 0x000fe20000010100 */
[----:B------:R-:W-:Y:S01]  /*73d0*/  FMUL.FTZ R24, R190, R24 ;  /* 0x00000018be187220 */ /* 0x000fe20000410000 */
[----:B------:R-:W-:Y:S01]  /*73e0*/  FMUL.FTZ R8, R187, R25 ;  /* 0x00000019bb087220 */ /* 0x000fe20000410000 */
[C---:B------:R-:W-:Y:S01]  /*73f0*/  FADD.FTZ R30, -R177.reuse, R30 ;  /* 0x0000001eb11e7221 */ /* 0x040fe20000010100 */
[----:B------:R-:W-:Y:S01]  /*7400*/  FADD.FTZ R31, -R177, R31 ;  /* 0x0000001fb11f7221 */ /* 0x000fe20000010100 */
        /* <DEDUP_REMOVED lines=9> */
[----:B------:R-:W-:Y:S01]  /*74a0*/  FMUL.FTZ R30, R184, R30 ;  /* 0x0000001eb81e7220 */ /* 0x000fe20000410000 */
[----:B------:R-:W-:Y:S01]  /*74b0*/  FMUL.FTZ R7, R183, R31 ;  /* 0x0000001fb7077220 */ /* 0x000fe20000410000 */
[----:B------:R-:W-:Y:S01]  /*74c0*/  F2FP.F16.F32.PACK_AB R8, R8, R24 ;  /* 0x000000180808723e */ /* 0x000fe200000000ff */
[----:B------:R-:W-:Y:S01]  /*74d0*/  STS [R223+0x1d400], R6 ;  /* 0x01d40006df007388 */ /* 0x000fe20000000800 */
[----:B------:R-:W-:Y:S01]  /*74e0*/  F2FP.F16.F32.PACK_AB R12, R12, R28 ;  /* 0x0000001c0c0c723e */ /* 0x000fe200000000ff */
[----:B------:R-:W-:Y:S01]  /*74f0*/  UIMAD UR7, UR27, UR26, URZ ;  /* 0x0000001a1b0772a4 */ /* 0x000fe2000f8e023f */
[----:B------:R-:W-:Y:S01]  /*7500*/  F2FP.F16.F32.PACK_AB R7, R7, R30 ;  /* 0x0000001e0707723e */ /* 0x000fe200000000ff */
[----:B------:R-:W-:Y:S01]  /*7510*/  STS [R224+0x1d000], R9 ;  /* 0x01d00009e0007388 */ /* 0x000fe20000000800 */
[----:B------:R-:W-:Y:S01]  /*7520*/  IADD3 R176, R216, R207, RZ ;  /* 0x000000cfd8b07210 */ /* 0x000fe20007ffe0ff */
[----:B------:R-:W-:Y:S02]  /*7530*/  ULEA UR6, -UR7, URZ, 0x6 ;  /* 0x0000003f07067291 */ /* 0x000fe4000f8e313f */
        /* <DEDUP_REMOVED lines=20> */
[----:B------:R-:W-:Y:S04]  /*7680*/  LDSM.16.MT88.4 R168, [R176+0x3000] ;  /* 0x00300000b0a8783b */ /* 0x000fe80000004200 */
[----:B------:R-:W-:Y:S01]  /*7690*/  LDSM.16.MT88.4 R172, [R209+UR4+0xb800] ;  /* 0x00b80004d1ac783b */ /* 0x000fe20008004200 */
        /* <DEDUP_REMOVED lines=45> */
[----:B------:R-:W3:Y:S01]  /*7970*/  LDSM.16.MT88.4 R28, [R205+0x23800] ;  /* 0x02380000cd1c783b */ /* 0x000ee20000004200 */
[----:B------:R-:W-:Y:S04]  /*7980*/  BAR.SYNC.DEFER_BLOCKING 0x0 ;  /* 0x0000000000007b1d */ /* 0x000fe80000010000 */
[C---:B------:R-:W-:Y:S06]  /*7990*/  HMMA.16816.F32 R40, R24.reuse, R12, R40 ;  /* 0x0000000c1828723c */ /* 0x040fec0000001828 */
        /* <DEDUP_REMOVED lines=14> */
[-C--:B--2---:R-:W-:Y:S01]  /*7a80*/  HMMA.16816.F32 R36, R16, R20.reuse, R36 ;  /* 0x000000141024723c */ /* 0x084fe20000001824 */
[----:B------:R-:W-:Y:S04]  /*7a90*/  MOV R5, UR6 ;  /* 0x0000000600057c02 */ /* 0x000fe80008000f00 */
[----:B------:R-:W-:Y:S01]  /*7aa0*/  MOV R4, UR6 ;  /* 0x0000000600047c02 */ /* 0x000fe20008000f00 */
[C---:B---3--:R-:W-:Y:S05]  /*7ab0*/  HMMA.16816.F32 R40, R28.reuse, R20, R40 ;  /* 0x000000141c28723c */ /* 0x048fea0000001828 */
[----:B------:R-:W-:Y:S01]  /*7ac0*/  LEA R218, P0, R5, R218, 0x2 ;  /* 0x000000da05da7211 */ /* 0x000fe200078010ff */
[-C--:B------:R-:W-:Y:S05]  /*7ad0*/  HMMA.16816.F32 R44, R28, R22.reuse, R44 ;  /* 0x000000161c2c723c */ /* 0x080fea000000182c */
[----:B------:R-:W-:Y:S01]  /*7ae0*/  LEA.HI.X.SX32 R219, R4, R219, 0x2, P0 ;  /* 0x000000db04db7211 */ /* 0x000fe200000f16ff */
        /* <DEDUP_REMOVED lines=16> */
[----:B------:R-:W-:Y:S01]  /*7bf0*/  ISETP.GE.AND P2, PT, R243, UR25, PT ;  /* 0x00000019f3007c0c */ /* 0x000fe2000bf46270 */
[----:B------:R-:W1:Y:S01]  /*7c00*/  LDC R12, c[0x0][0x420] ;  /* 0x00010800ff0c7b82 */ /* 0x000e620000000800 */
[----:B------:R-:W-:Y:S11]  /*7c10*/  ISETP.GE.AND P3, PT, R230, UR25, PT ;  /* 0x00000019e6007c0c */ /* 0x000ff6000bf66270 */
[----:B------:R-:W2:Y:S08]  /*7c20*/  @!P2 LDC R9, c[0x0][0x424] ;  /* 0x00010900ff09ab82 */ /* 0x000eb00000000800 */
[----:B------:R-:W3:Y:S01]  /*7c30*/  @!P3 LDC R11, c[0x0][0x424] ;  /* 0x00010900ff0bbb82 */ /* 0x000ee20000000800 */
[C---:B-1----:R-:W-:Y:S05]  /*7c40*/  IMAD.U32 R5, R12.reuse, -0x40, RZ ;  /* 0xffffffc00c057824 */ /* 0x042fea00078e00ff */
[----:B------:R-:W-:Y:S02]  /*7c50*/  SHF.R.S32.HI R6, RZ, 0x1f, R5 ;  /* 0x0000001fff067819 */ /* 0x000fe40000011405 */
[C---:B------:R-:W-:Y:S02]  /*7c60*/  @!P2 LEA R7, P4, R12.reuse, R5, 0x5 ;  /* 0x000000050c07a211 */ /* 0x040fe400078828ff */
[C---:B------:R-:W-:Y:S02]  /*7c70*/  LEA R4, P0, R5.reuse, R226, 0x1 ;  /* 0x000000e205047211 */ /* 0x040fe400078008ff */
[----:B--2---:R-:W-:Y:S02]  /*7c80*/  @!P2 LEA.HI.X R9, R12, R6, R9, 0x5, P4 ;  /* 0x000000060c09a211 */ /* 0x004fe400020f2c09 */
[----:B------:R-:W-:Y:S02]  /*7c90*/  LEA R6, R248, UR4, 0x1 ;  /* 0x00000004f8067c11 */ /* 0x000fe4000f8e08ff */
[----:B------:R-:W-:Y:S02]  /*7ca0*/  LEA.HI.X.SX32 R5, R5, R227, 0x1, P0 ;  /* 0x000000e305057211 */ /* 0x000fe400000f0eff */
[C---:B------:R-:W-:Y:S01]  /*7cb0*/  @!P3 LEA R10, P4, R12.reuse, R4, 0x6 ;  /* 0x000000040c0ab211 */ /* 0x040fe200078830ff */
[----:B------:R1:W-:Y:S01]  /*7cc0*/  @P3 STS.128 [R6+0x8000], RZ ;  /* 0x008000ff06003388 */ /* 0x0003e20000000c00 */
[C---:B------:R-:W-:Y:S01]  /*7cd0*/  @!P2 LEA R8, P0, R7.reuse, R226, 0x1 ;  /* 0x000000e20708a211 */ /* 0x040fe200078008ff */
[----:B------:R-:W-:Y:S01]  /*7ce0*/  IMAD.MOV.U32 R226, RZ, RZ, R4 ;  /* 0x000000ffffe27224 */ /* 0x000fe200078e0004 */
[----:B---3--:R-:W-:Y:S01]  /*7cf0*/  @!P3 LEA.HI.X R11, R12, R5, R11, 0x6, P4 ;  /* 0x000000050c0bb211 */ /* 0x008fe200020f340b */
[----:B------:R-:W-:Y:S01]  /*7d00*/  @!PT LDS RZ, [RZ] ;  /* 0x00000000fffff984 */ /* 0x000fe20000000800 */
[----:B------:R-:W-:Y:S01]  /*7d10*/  @!PT LDS RZ, [RZ] ;  /* 0x00000000fffff984 */ /* 0x000fe20000000800 */
[----:B------:R-:W-:Y:S01]  /*7d20*/  @!PT LDS RZ, [RZ] ;  /* 0x00000000fffff984 */ /* 0x000fe20000000800 */
[----:B------:R1:W-:Y:S01]  /*7d30*/  @!P3 LDGSTS.E.BYPASS.LTC128B.128 [R6+0x8000], desc[UR14][R4.64] ;  /* 0x080000000406bfae */ /* 0x0003e2000b901d4e */
[----:B------:R-:W-:Y:S01]  /*7d40*/  @!P2 LEA.HI.X R9, R7, R227, R9, 0x1, P0 ;  /* 0x000000e30709a211 */ /* 0x000fe200000f0c09 */
[----:B------:R-:W-:Y:S02]  /*7d50*/  IMAD.MOV.U32 R227, RZ, RZ, R5 ;  /* 0x000000ffffe37224 */ /* 0x000fe400078e0005 */
        /* <DEDUP_REMOVED lines=16> */
.L_x_315:
[----:B------:R-:W-:Y:S01]  /*7e60*/  LDSM.16.M88.4 R32, [R0+0x1c000] ;  /* 0x01c000000020783b */ /* 0x000fe20000000200 */
[----:B------:R-:W-:Y:S01]  /*7e70*/  USHF.L.U32 UR6, UR7, 0x3, URZ ;  /* 0x0000000307067899 */ /* 0x000fe2000800063f */
[----:B------:R-:W-:Y:S01]  /*7e80*/  IMAD.MOV.U32 R207, RZ, RZ, R252 ;  /* 0x000000ffffcf7224 */ /* 0x000fe200078e00fc */
[----:B------:R-:W-:Y:S01]  /*7e90*/  USHF.L.U32 UR11, UR7, 0x4, URZ ;  /* 0x00000004070b7899 */ /* 0x000fe2000800063f */
[----:B------:R-:W1:Y:S01]  /*7ea0*/  LDSM.16.MT88.4 R16, [R204] ;  /* 0x00000000cc10783b */ /* 0x000e620000004200 */
[----:B------:R-:W-:Y:S02]  /*7eb0*/  UIMAD UR8, UR7, 0x18, URZ ;  /* 0x00000018070878a4 */ /* 0x000fe4000f8e023f */
[----:B------:R-:W-:Y:S01]  /*7ec0*/  USHF.L.U32 UR10, UR7, 0x5, URZ ;  /* 0x00000005070a7899 */ /* 0x000fe2000800063f */
[----:B------:R-:W2:Y:S01]  /*7ed0*/  LDSM.16.M88.4 R28, [R0+0x1d000] ;  /* 0x01d00000001c783b */ /* 0x000ea20000000200 */
[----:B------:R-:W-:Y:S02]  /*7ee0*/  UIMAD UR9, UR7, 0x28, URZ ;  /* 0x00000028070978a4 */ /* 0x000fe4000f8e023f */
[----:B------:R-:W-:Y:S01]  /*7ef0*/  UISETP.GT.AND UP2, UPT, UR12, UR21, UPT ;  /* 0x000000150c00728c */ /* 0x000fe2000bf44270 */
        /* <DEDUP_REMOVED lines=9> */
[----:B------:R-:W-:Y:S03]  /*7f90*/  LDSM.16.M88.4 R196, [R3+0x1d000] ;  /* 0x01d0000003c4783b */ /* 0x000fe60000000200 */
[C---:B--2---:R-:W-:Y:S06]  /*7fa0*/  HMMA.16816.F32 R8, R28.reuse, R16, RZ ;  /* 0x000000101c08723c */ /* 0x044fec00000018ff */
        /* <DEDUP_REMOVED lines=11> */
[----:B------:R-:W-:Y:S05]  /*8060*/  LDSM.16.M88.4 R172, [R3+0x1c000] ;  /* 0x01c0000003ac783b */ /* 0x000fea0000000200 */
[-C--:B------:R-:W-:Y:S06]  /*8070*/  HMMA.16816.F32 R20, R168, R180.reuse, R20 ;  /* 0x000000b4a814723c */ /* 0x080fec0000001814 */
[C---:B------:R-:W-:Y:S06]  /*8080*/  HMMA.16816.F32 R24, R176.reuse, R180, R24 ;  /* 0x000000b4b018723c */ /* 0x040fec0000001818 */
[-C--:B------:R-:W-:Y:S01]  /*8090*/  HMMA.16816.F32 R28, R176, R182.reuse, R28 ;  /* 0x000000b6b01c723c */ /* 0x080fe2000000181c */
[----:B------:R-:W2:Y:S05]  /*80a0*/  LDSM.16.MT88.4 R176, [R204+0x1800] ;  /* 0x00180000ccb0783b */ /* 0x000eaa0000004200 */
[----:B------:R-:W-:Y:S01]  /*80b0*/  HMMA.16816.F32 R32, R168, R182, R32 ;  /* 0x000000b6a820723c */ /* 0x000fe20000001820 */
[----:B------:R-:W3:Y:S04]  /*80c0*/  LDSM.16.MT88.4 R168, [R204+0x5800] ;  /* 0x00580000cca8783b */ /* 0x000ee80000004200 */
[----:B------:R-:W-:Y:S01]  /*80d0*/  LDSM.16.M88.4 R180, [R0+0x1e000] ;  /* 0x01e0000000b4783b */ /* 0x000fe20000000200 */
[-C--:B------:R-:W-:Y:S06]  /*80e0*/  HMMA.16816.F32 R4, R184, R188.reuse, R4 ;  /* 0x000000bcb804723c */ /* 0x080fec0000001804 */
[C---:B------:R-:W-:Y:S06]  /*80f0*/  HMMA.16816.F32 R8, R192.reuse, R188, R8 ;  /* 0x000000bcc008723c */ /* 0x040fec0000001808 */
[-C--:B------:R-:W-:Y:S06]  /*8100*/  HMMA.16816.F32 R12, R192, R190.reuse, R12 ;  /* 0x000000bec00c723c */ /* 0x080fec000000180c */
[C---:B------:R-:W-:Y:S01]  /*8110*/  HMMA.16816.F32 R16, R184.reuse, R190, R16 ;  /* 0x000000beb810723c */ /* 0x040fe20000001810 */
[----:B------:R-:W4:Y:S05]  /*8120*/  LDSM.16.MT88.4 R188, [R204+0x2000] ;  /* 0x00200000ccbc783b */ /* 0x000f2a0000004200 */
[-C--:B-1----:R-:W-:Y:S06]  /*8130*/  HMMA.16816.F32 R20, R184, R164.reuse, R20 ;  /* 0x000000a4b814723c */ /* 0x082fec0000001814 */
[C---:B------:R-:W-:Y:S06]  /*8140*/  HMMA.16816.F32 R24, R192.reuse, R164, R24 ;  /* 0x000000a4c018723c */ /* 0x040fec0000001818 */
[-C--:B------:R-:W-:Y:S01]  /*8150*/  HMMA.16816.F32 R28, R192, R166.reuse, R28 ;  /* 0x000000a6c01c723c */ /* 0x080fe2000000181c */
[----:B------:R1:W4:Y:S05]  /*8160*/  LDSM.16.M88.4 R192, [R0+0x1f000] ;  /* 0x01f0000000c0783b */ /* 0x00032a0000000200 */
[----:B------:R-:W-:Y:S01]  /*8170*/  HMMA.16816.F32 R32, R184, R166, R32 ;  /* 0x000000a6b820723c */ /* 0x000fe20000001820 */
[----:B------:R-:W4:Y:S04]  /*8180*/  LDSM.16.MT88.4 R164, [R204+0x6000] ;  /* 0x00600000cca4783b */ /* 0x000f280000004200 */
[----:B------:R-:W-:Y:S01]  /*8190*/  LDSM.16.MT88.4 R184, [R204+0x2800] ;  /* 0x00280000ccb8783b */ /* 0x000fe20000004200 */
[-C--:B--2---:R-:W-:Y:S06]  /*81a0*/  HMMA.16816.F32 R4, R172, R176.reuse, R4 ;  /* 0x000000b0ac04723c */ /* 0x084fec0000001804 */
[C---:B------:R-:W-:Y:S06]  /*81b0*/  HMMA.16816.F32 R8, R196.reuse, R176, R8 ;  /* 0x000000b0c408723c */ /* 0x040fec0000001808 */
[-C--:B------:R-:W-:Y:S01]  /*81c0*/  HMMA.16816.F32 R12, R196, R178.reuse, R12 ;  /* 0x000000b2c40c723c */ /* 0x080fe2000000180c */
[----:B-1----:R-:W-:Y:S05]  /*81d0*/  IMAD.U32 R0, RZ, RZ, UR6 ;  /* 0x00000006ff007e24 */ /* 0x002fea000f8e00ff */
[C---:B------:R-:W-:Y:S01]  /*81e0*/  HMMA.16816.F32 R16, R172.reuse, R178, R16 ;  /* 0x000000b2ac10723c */ /* 0x040fe20000001810 */
[----:B------:R-:W1:Y:S05]  /*81f0*/  LDSM.16.M88.4 R176, [R2+0x1e000] ;  /* 0x01e0000002b0783b */ /* 0x000e6a0000000200 */
[-C--:B---3--:R-:W-:Y:S06]  /*8200*/  HMMA.16816.F32 R20, R172, R168.reuse, R20 ;  /* 0x000000a8ac14723c */ /* 0x088fec0000001814 */
[C---:B------:R-:W-:Y:S06]  /*8210*/  HMMA.16816.F32 R24, R196.reuse, R168, R24 ;  /* 0x000000a8c418723c */ /* 0x040fec0000001818 */
[-C--:B------:R-:W-:Y:S01]  /*8220*/  HMMA.16816.F32 R28, R196, R170.reuse, R28 ;  /* 0x000000aac41c723c */ /* 0x080fe2000000181c */
[----:B------:R2:W3:Y:S05]  /*8230*/  LDSM.16.M88.4 R196, [R2+0x1f000] ;  /* 0x01f0000002c4783b */ /* 0x0004ea0000000200 */
[----:B------:R-:W-:Y:S01]  /*8240*/  HMMA.16816.F32 R32, R172, R170, R32 ;  /* 0x000000aaac20723c */ /* 0x000fe20000001820 */
[----:B------:R-:W3:Y:S04]  /*8250*/  LDSM.16.MT88.4 R168, [R204+0x6800] ;  /* 0x00680000cca8783b */ /* 0x000ee80000004200 */
[----:B------:R-:W-:Y:S01]  /*8260*/  LDSM.16.M88.4 R172, [R200+0x1e000] ;  /* 0x01e00000c8ac783b */ /* 0x000fe20000000200 */
[-C--:B----4-:R-:W-:Y:S03]  /*8270*/  HMMA.16816.F32 R4, R180, R188.reuse, R4 ;  /* 0x000000bcb404723c */ /* 0x090fe60000001804 */
[----:B------:R-:W-:Y:S03]  /*8280*/  LDSM.16.M88.4 R200, [R200+0x1f000] ;  /* 0x01f00000c8c8783b */ /* 0x000fe60000000200 */
[C---:B------:R-:W-:Y:S06]  /*8290*/  HMMA.16816.F32 R8, R192.reuse, R188, R8 ;  /* 0x000000bcc008723c */ /* 0x040fec0000001808 */
[-C--:B------:R-:W-:Y:S05]  /*82a0*/  HMMA.16816.F32 R12, R192, R190.reuse, R12 ;  /* 0x000000bec00c723c */ /* 0x080fea000000180c */
[----:B--2---:R-:W-:Y:S01]  /*82b0*/  @P1 IADD3 R2, P0, R249, UR18, RZ ;  /* 0x00000012f9021c10 */ /* 0x004fe2000ff1e0ff */
[C---:B------:R-:W-:Y:S01]  /*82c0*/  HMMA.16816.F32 R16, R180.reuse, R190, R16 ;  /* 0x000000beb410723c */ /* 0x040fe20000001810 */
[----:B------:R-:W2:Y:S01]  /*82d0*/  LDSM.16.MT88.4 R188, [R204+0x3000] ;  /* 0x00300000ccbc783b */ /* 0x000ea20000004200 */
[----:B------:R-:W-:Y:S04]  /*82e0*/  @UP3 UIADD3 UR18, UP1, UR18, -0x100, URZ ;  /* 0xffffff0012123890 */ /* 0x000fe8000ff3e03f */
[-C--:B------:R-:W-:Y:S06]  /*82f0*/  HMMA.16816.F32 R20, R180, R164.reuse, R20 ;  /* 0x000000a4b414723c */ /* 0x080fec0000001814 */
[C---:B------:R-:W-:Y:S06]  /*8300*/  HMMA.16816.F32 R24, R192.reuse, R164, R24 ;  /* 0x000000a4c018723c */ /* 0x040fec0000001818 */
[-C--:B------:R-:W-:Y:S01]  /*8310*/  HMMA.16816.F32 R28, R192, R166.reuse, R28 ;  /* 0x000000a6c01c723c */ /* 0x080fe2000000181c */
[----:B------:R-:W4:Y:S05]  /*8320*/  LDSM.16.MT88.4 R192, [R204+0x7000] ;  /* 0x00700000ccc0783b */ /* 0x000f2a0000004200 */
[----:B------:R-:W-:Y:S01]  /*8330*/  HMMA.16816.F32 R32, R180, R166, R32 ;  /* 0x000000a6b420723c */ /* 0x000fe20000001820 */
[----:B------:R-:W-:Y:S04]  /*8340*/  LDSM.16.M88.4 R164, [R3+0x1e000] ;  /* 0x01e0000003a4783b */ /* 0x000fe80000000200 */
[----:B------:R-:W4:Y:S01]  /*8350*/  LDSM.16.MT88.4 R180, [R204+0x3800] ;  /* 0x00380000ccb4783b */ /* 0x000f220000004200 */
[-C--:B-1----:R-:W-:Y:S06]  /*8360*/  HMMA.16816.F32 R4, R176, R184.reuse, R4 ;  /* 0x000000b8b004723c */ /* 0x082fec0000001804 */
[C---:B---3--:R-:W-:Y:S06]  /*8370*/  HMMA.16816.F32 R8, R196.reuse, R184, R8 ;  /* 0x000000b8c408723c */ /* 0x048fec0000001808 */
[-C--:B------:R-:W-:Y:S06]  /*8380*/  HMMA.16816.F32 R12, R196, R186.reuse, R12 ;  /* 0x000000bac40c723c */ /* 0x080fec000000180c */
[C---:B------:R-:W-:Y:S01]  /*8390*/  HMMA.16816.F32 R16, R176.reuse, R186, R16 ;  /* 0x000000bab010723c */ /* 0x040fe20000001810 */
[----:B------:R1:W3:Y:S05]  /*83a0*/  LDSM.16.M88.4 R184, [R3+0x1f000] ;  /* 0x01f0000003b8783b */ /* 0x0002ea0000000200 */
[-C--:B------:R-:W-:Y:S06]  /*83b0*/  HMMA.16816.F32 R20, R176, R168.reuse, R20 ;  /* 0x000000a8b014723c */ /* 0x080fec0000001814 */
[C---:B------:R-:W-:Y:S06]  /*83c0*/  HMMA.16816.F32 R24, R196.reuse, R168, R24 ;  /* 0x000000a8c418723c */ /* 0x040fec0000001818 */
[-C--:B------:R-:W-:Y:S01]  /*83d0*/  HMMA.16816.F32 R28, R196, R170.reuse, R28 ;  /* 0x000000aac41c723c */ /* 0x080fe2000000181c */
[----:B------:R-:W3:Y:S05]  /*83e0*/  LDSM.16.MT88.4 R196, [R204+0x7800] ;  /* 0x00780000ccc4783b */ /* 0x000eea0000004200 */
[----:B------:R-:W-:Y:S05]  /*83f0*/  HMMA.16816.F32 R32, R176, R170, R32 ;  /* 0x000000aab020723c */ /* 0x000fea0000001820 */
[----:B-1----:R-:W-:Y:S01]  /*8400*/  @P1 IADD3.X R3, R250, UR17, RZ, P0, !PT ;  /* 0x00000011fa031c10 */ /* 0x002fe200087fe4ff */
[-C--:B--2---:R-:W-:Y:S01]  /*8410*/  HMMA.16816.F32 R4, R172, R188.reuse, R4 ;  /* 0x000000bcac04723c */ /* 0x084fe20000001804 */
[----:B------:R-:W-:Y:S03]  /*8420*/  @UP3 UIADD3.X UR17, UR17, -0x1, URZ, UP1, !UPT ;  /* 0xffffffff11113890 */ /* 0x000fe60008ffe43f */
[----:B------:R-:W5:Y:S01]  /*8430*/  @P1 LDG.E R246, desc[UR14][R2.64] ;  /* 0x0000000e02f61981 */ /* 0x000f62000c1e1900 */
[----:B------:R-:W-:Y:S01]  /*8440*/  IMAD.IADD R176, R207, 0x1, R206 ;  /* 0x00000001cfb07824 */ /* 0x000fe200078e02ce */
[C---:B------:R-:W-:Y:S02]  /*8450*/  HMMA.16816.F32 R8, R200.reuse, R188, R8 ;  /* 0x000000bcc808723c */ /* 0x040fe40000001808 */
[----:B------:R-:W5:Y:S04]  /*8460*/  @P1 LDG.E R247, desc[UR14][R2.64+0x20] ;  /* 0x0000200e02f71981 */ /* 0x000f68000c1e1900 */
[-C--:B------:R-:W-:Y:S01]  /*8470*/  HMMA.16816.F32 R12, R200, R190.reuse, R12 ;  /* 0x000000bec80c723c */ /* 0x080fe2000000180c */
[----:B------:R-:W-:Y:S04]  /*8480*/  LDSM.16.MT88.4 R168, [R176+0x3000] ;  /* 0x00300000b0a8783b */ /* 0x000fe80000004200 */
[----:B------:R-:W5:Y:S01]  /*8490*/  @P1 LDG.E R244, desc[UR14][R2.64+0x80] ;  /* 0x0000800e02f41981 */ /* 0x000f62000c1e1900 */
[C---:B------:R-:W-:Y:S03]  /*84a0*/  HMMA.16816.F32 R16, R172.reuse, R190, R16 ;  /* 0x000000beac10723c */ /* 0x040fe60000001810 */
[----:B------:R1:W5:Y:S03]  /*84b0*/  @P1 LDG.E R245, desc[UR14][R2.64+0xa0] ;  /* 0x0000a00e02f51981 */ /* 0x000366000c1e1900 */
[-C--:B----4-:R-:W-:Y:S06]  /*84c0*/  HMMA.16816.F32 R20, R172, R192.reuse, R20 ;  /* 0x000000c0ac14723c */ /* 0x090fec0000001814 */
[C---:B------:R-:W-:Y:S06]  /*84d0*/  HMMA.16816.F32 R24, R200.reuse, R192, R24 ;  /* 0x000000c0c818723c */ /* 0x040fec0000001818 */
[-C--:B------:R-:W-:Y:S06]  /*84e0*/  HMMA.16816.F32 R28, R200, R194.reuse, R28 ;  /* 0x000000c2c81c723c */ /* 0x080fec000000181c */
[----:B------:R-:W-:Y:S01]  /*84f0*/  HMMA.16816.F32 R32, R172, R194, R32 ;  /* 0x000000c2ac20723c */ /* 0x000fe20000001820 */
[----:B------:R-:W-:Y:S01]  /*8500*/  LDSM.16.MT88.4 R172, [R206+0x3800] ;  /* 0x00380000ceac783b */ /* 0x000fe20000004200 */
[----:B-1----:R-:W-:Y:S04]  /*8510*/  IMAD.U32 R2, RZ, RZ, UR6 ;  /* 0x00000006ff027e24 */ /* 0x002fe8000f8e00ff */
[-C--:B------:R-:W-:Y:S05]  /*8520*/  HMMA.16816.F32 R4, R164, R180.reuse, R4 ;  /* 0x000000b4a404723c */ /* 0x080fea0000001804 */
[-C--:B------:R-:W-:Y:S01]  /*8530*/  LEA R2, P0, R2, R218.reuse, 0x2 ;  /* 0x000000da02027211 */ /* 0x080fe200078010ff */
[C---:B---3--:R-:W-:Y:S05]  /*8540*/  HMMA.16816.F32 R8, R184.reuse, R180, R8 ;  /* 0x000000b4b808723c */ /* 0x048fea0000001808 */
[-C--:B------:R-:W-:Y:S01]  /*8550*/  LEA.HI.X.SX32 R3, R0, R219.reuse, 0x2, P0 ;  /* 0x000000db00037211 */ /* 0x080fe200000f16ff */
[-C--:B------:R-:W-:Y:S01]  /*8560*/  HMMA.16816.F32 R12, R184, R182.reuse, R12 ;  /* 0x000000b6b80c723c */ /* 0x080fe2000000180c */
[----:B------:R-:W-:Y:S05]  /*8570*/  IMAD.U32 R0, RZ, RZ, UR8 ;  /* 0x00000008ff007e24 */ /* 0x000fea000f8e00ff */
[C---:B------:R-:W-:Y:S05]  /*8580*/  HMMA.16816.F32 R16, R164.reuse, R182, R16 ;  /* 0x000000b6a410723c */ /* 0x040fea0000001810 */
[----:B------:R1:W-:Y:S01]  /*8590*/  REDG.E.ADD.F32.FTZ.RN.STRONG.GPU desc[UR14][R218.64], R4 ;  /* 0x00000004da0079a6 */ /* 0x0003e2000c10f38e */
[-C--:B------:R-:W-:Y:S03]  /*85a0*/  HMMA.16816.F32 R20, R164, R196.reuse, R20 ;  /* 0x000000c4a414723c */ /* 0x080fe60000001814 */
[----:B------:R2:W-:Y:S03]  /*85b0*/  REDG.E.ADD.F32.FTZ.RN.STRONG.GPU desc[UR14][R2.64], R5 ;  /* 0x00000005020079a6 */ /* 0x0005e6000c10f38e */
[C---:B------:R-:W-:Y:S06]  /*85c0*/  HMMA.16816.F32 R24, R184.reuse, R196, R24 ;  /* 0x000000c4b818723c */ /* 0x040fec0000001818 */
[-C--:B------:R-:W-:Y:S06]  /*85d0*/  HMMA.16816.F32 R28, R184, R198.reuse, R28 ;  /* 0x000000c6b81c723c */ /* 0x080fec000000181c */
[----:B------:R-:W-:Y:S07]  /*85e0*/  HMMA.16816.F32 R32, R164, R198, R32 ;  /* 0x000000c6a420723c */ /* 0x000fee0000001820 */
[----:B------:R-:W-:Y:S04]  /*85f0*/  IMAD.U32 R164, RZ, RZ, UR11 ;  /* 0x0000000bffa47e24 */ /* 0x000fe8000f8e00ff */
[----:B-1----:R-:W-:Y:S01]  /*8600*/  IMAD.U32 R4, RZ, RZ, UR8 ;  /* 0x00000008ff047e24 */ /* 0x002fe2000f8e00ff */
[-C--:B------:R-:W-:Y:S01]  /*8610*/  LEA R164, P1, R164, R218.reuse, 0x2 ;  /* 0x000000daa4a47211 */ /* 0x080fe200078210ff */
[----:B------:R-:W-:Y:S01]  /*8620*/  IMAD.U32 R165, RZ, RZ, UR11 ;  /* 0x0000000bffa57e24 */ /* 0x000fe2000f8e00ff */
[----:B------:R-:W-:Y:S01]  /*8630*/  UIMAD UR8, UR7, 0x30, URZ ;  /* 0x00000030070878a4 */ /* 0x000fe2000f8e023f */
[----:B------:R-:W-:Y:S01]  /*8640*/  IMAD.U32 R166, RZ, RZ, UR10 ;  /* 0x0000000affa67e24 */ /* 0x000fe2000f8e00ff */
[-C--:B------:R-:W-:Y:S01]  /*8650*/  LEA R4, P0, R4, R218.reuse, 0x2 ;  /* 0x000000da04047211 */ /* 0x080fe200078010ff */
[----:B------:R-:W-:Y:S01]  /*8660*/  UIMAD UR7, UR7, 0x38, URZ ;  /* 0x00000038070778a4 */ /* 0x000fe2000f8e023f */
[-C--:B------:R-:W-:Y:S02]  /*8670*/  LEA.HI.X.SX32 R165, R165, R219.reuse, 0x2, P1 ;  /* 0x000000dba5a57211 */ /* 0x080fe400008f16ff */
[-C--:B--2---:R-:W-:Y:S01]  /*8680*/  LEA.HI.X.SX32 R5, R0, R219.reuse, 0x2, P0 ;  /* 0x000000db00057211 */ /* 0x084fe200000f16ff */
[----:B------:R-:W-:Y:S01]  /*8690*/  IMAD.U32 R0, RZ, RZ, UR10 ;  /* 0x0000000aff007e24 */ /* 0x000fe2000f8e00ff */
[-C--:B------:R-:W-:Y:S01]  /*86a0*/  LEA R166, P0, R166, R218.reuse, 0x2 ;  /* 0x000000daa6a67211 */ /* 0x080fe200078010ff */
[----:B------:R1:W-:Y:S03]  /*86b0*/  REDG.E.ADD.F32.FTZ.RN.STRONG.GPU desc[UR14][R164.64], R6 ;  /* 0x00000006a40079a6 */ /* 0x0003e6000c10f38e */
[-C--:B------:R-:W-:Y:S01]  /*86c0*/  LEA.HI.X.SX32 R167, R0, R219.reuse, 0x2, P0 ;  /* 0x000000db00a77211 */ /* 0x080fe200000f16ff */
[----:B------:R2:W-:Y:S01]  /*86d0*/  REDG.E.ADD.F32.FTZ.RN.STRONG.GPU desc[UR14][R4.64], R7 ;  /* 0x00000007040079a6 */ /* 0x0005e2000c10f38e */
[----:B------:R-:W-:Y:S03]  /*86e0*/  IMAD.U32 R0, RZ, RZ, UR7 ;  /* 0x00000007ff007e24 */ /* 0x000fe6000f8e00ff */
[----:B------:R3:W-:Y:S01]  /*86f0*/  REDG.E.ADD.F32.FTZ.RN.STRONG.GPU desc[UR14][R166.64], R8 ;  /* 0x00000008a60079a6 */ /* 0x0007e2000c10f38e */
[----:B-1----:R-:W-:Y:S02]  /*8700*/  IMAD.U32 R164, RZ, RZ, UR9 ;  /* 0x00000009ffa47e24 */ /* 0x002fe4000f8e00ff */
[----:B------:R-:W-:Y:S02]  /*8710*/  IMAD.U32 R6, RZ, RZ, UR8 ;  /* 0x00000008ff067e24 */ /* 0x000fe4000f8e00ff */
[----:B--2---:R-:W-:Y:S01]  /*8720*/  IMAD.U32 R7, RZ, RZ, UR9 ;  /* 0x00000009ff077e24 */ /* 0x004fe2000f8e00ff */
[-C--:B------:R-:W-:Y:S01]  /*8730*/  LEA R164, P2, R164, R218.reuse, 0x2 ;  /* 0x000000daa4a47211 */ /* 0x080fe200078410ff */
[----:B------:R-:W-:Y:S01]  /*8740*/  IMAD.U32 R4, RZ, RZ, UR7 ;  /* 0x00000007ff047e24 */ /* 0x000fe2000f8e00ff */
[-C--:B------:R-:W-:Y:S01]  /*8750*/  LEA R6, P1, R6, R218.reuse, 0x2 ;  /* 0x000000da06067211 */ /* 0x080fe200078210ff */
        /* <DEDUP_REMOVED lines=8> */
[----:B---3--:R-:W-:Y:S01]  /*87e0*/  IMAD.U32 R8, RZ, RZ, UR8 ;  /* 0x00000008ff087e24 */ /* 0x008fe2000f8e00ff */
        /* <DEDUP_REMOVED lines=40> */
[----:B------:R-:W-:Y:S01]  /*8a70*/  IMAD.U32 R0, RZ, RZ, UR7 ;  /* 0x00000007ff007e24 */ /* 0x000fe2000f8e00ff */
[----:B------:R-:W-:Y:S03]  /*8a80*/  UIADD3 UR8, UR6, UR9, URZ ;  /* 0x0000000906087290 */ /* 0x000fe6000fffe03f */
[----:B------:R2:W-:Y:S03]  /*8a90*/  REDG.E.ADD.F32.FTZ.RN.STRONG.GPU desc[UR14][R4.64], R15 ;  /* 0x0000000f040079a6 */ /* 0x0005e6000c10f38e */
[----:B------:R-:W-:Y:S01]  /*8aa0*/  IMAD.U32 R10, RZ, RZ, UR8 ;  /* 0x00000008ff0a7e24 */ /* 0x000fe2000f8e00ff */
        /* <DEDUP_REMOVED lines=9> */
[----:B------:R-:W-:Y:S01]  /*8b40*/  IMAD.U32 R0, RZ, RZ, UR9 ;  /* 0x00000009ff007e24 */ /* 0x000fe2000f8e00ff */
[-C--:B------:R-:W-:Y:S02]  /*8b50*/  LEA R4, P0, R4, R218.reuse, 0x2 ;  /* 0x000000da04047211 */ /* 0x080fe400078010ff */
[-C--:B------:R-:W-:Y:S01]  /*8b60*/  LEA R8, P1, R8, R218.reuse, 0x2 ;  /* 0x000000da08087211 */ /* 0x080fe200078210ff */
[----:B------:R1:W-:Y:S01]  /*8b70*/  REDG.E.ADD.F32.FTZ.RN.STRONG.GPU desc[UR14][R6.64], R22 ;  /* 0x00000016060079a6 */ /* 0x0003e2000c10f38e */
[-C--:B------:R-:W-:Y:S01]  /*8b80*/  LEA.HI.X.SX32 R5, R0, R219.reuse, 0x2, P0 ;  /* 0x000000db00057211 */ /* 0x080fe200000f16ff */
[----:B------:R-:W-:Y:S01]  /*8b90*/  IMAD.U32 R0, RZ, RZ, UR8 ;  /* 0x00000008ff007e24 */ /* 0x000fe2000f8e00ff */
[----:B------:R-:W-:Y:S01]  /*8ba0*/  UIADD3 UR8, UR6, UR7, URZ ;  /* 0x0000000706087290 */ /* 0x000fe2000fffe03f */
[-C--:B------:R-:W-:Y:S02]  /*8bb0*/  LEA R10, P0, R10, R218.reuse, 0x2 ;  /* 0x000000da0a0a7211 */ /* 0x080fe400078010ff */
[----:B------:R2:W-:Y:S01]  /*8bc0*/  REDG.E.ADD.F32.FTZ.RN.STRONG.GPU desc[UR14][R4.64], R23 ;  /* 0x00000017040079a6 */ /* 0x0005e2000c10f38e */
[----:B------:R-:W-:Y:S01]  /*8bd0*/  UIADD3 UR9, UR6, UR8, URZ ;  /* 0x0000000806097290 */ /* 0x000fe2000fffe03f */
[-C--:B------:R-:W-:Y:S01]  /*8be0*/  LEA.HI.X.SX32 R11, R0, R219.reuse, 0x2, P0 ;  /* 0x000000db000b7211 */ /* 0x080fe200000f16ff */
[----:B------:R-:W-:Y:S01]  /*8bf0*/  IMAD.U32 R0, RZ, RZ, UR8 ;  /* 0x00000008ff007e24 */ /* 0x000fe2000f8e00ff */
[----:B------:R-:W-:Y:S01]  /*8c00*/  UIADD3 UR8, UR11, 0x60, URZ ;  /* 0x000000600b087890 */ /* 0x000fe2000fffe03f */
[----:B------:R-:W-:Y:S04]  /*8c10*/  LDSM.16.MT88.4 R20, [R206+0x2000] ;  /* 0x00200000ce14783b */ /* 0x000fe80000004200 */
[----:B------:R-:W-:Y:S01]  /*8c20*/  REDG.E.ADD.F32.FTZ.RN.STRONG.GPU desc[UR14][R10.64], R24 ;  /* 0x000000180a0079a6 */ /* 0x000fe2000c10f38e */
[CC--:B-1----:R-:W-:Y:S04]  /*8c30*/  LEA R6, P0, R0.reuse, R218.reuse, 0x2 ;  /* 0x000000da00067211 */ /* 0x0c2fe800078010ff */
[-C--:B------:R-:W-:Y:S01]  /*8c40*/  LEA.HI.X.SX32 R7, R0, R219.reuse, 0x2, P0 ;  /* 0x000000db00077211 */ /* 0x080fe200000f16ff */
[----:B------:R-:W-:Y:S02]  /*8c50*/  IMAD.U32 R0, RZ, RZ, UR8 ;  /* 0x00000008ff007e24 */ /* 0x000fe4000f8e00ff */
[----:B--2---:R-:W-:Y:S01]  /*8c60*/  IMAD.U32 R4, RZ, RZ, UR7 ;  /* 0x00000007ff047e24 */ /* 0x004fe2000f8e00ff */
[----:B------:R-:W-:Y:S01]  /*8c70*/  UIADD3 UR7, UR6, UR8, URZ ;  /* 0x0000000806077290 */ /* 0x000fe2000fffe03f */
[----:B------:R-:W-:Y:S03]  /*8c80*/  IMAD.U32 R5, RZ, RZ, UR9 ;  /* 0x00000009ff057e24 */ /* 0x000fe6000f8e00ff */
[-C--:B------:R-:W-:Y:S01]  /*8c90*/  LEA.HI.X.SX32 R9, R4, R219.reuse, 0x2, P1 ;  /* 0x000000db04097211 */ /* 0x080fe200008f16ff */
[----:B------:R-:W-:Y:S01]  /*8ca0*/  UIADD3 UR9, UR6, UR7, URZ ;  /* 0x0000000706097290 */ /* 0x000fe2000fffe03f */
[CC--:B------:R-:W-:Y:S03]  /*8cb0*/  LEA R4, P0, R5.reuse, R218.reuse, 0x2 ;  /* 0x000000da05047211 */ /* 0x0c0fe600078010ff */
[----:B------:R-:W-:Y:S01]  /*8cc0*/  REDG.E.ADD.F32.FTZ.RN.STRONG.GPU desc[UR14][R8.64], R25 ;  /* 0x00000019080079a6 */ /* 0x000fe2000c10f38e */
[-C--:B------:R-:W-:Y:S01]  /*8cd0*/  LEA.HI.X.SX32 R5, R5, R219.reuse, 0x2, P0 ;  /* 0x000000db05057211 */ /* 0x080fe200000f16ff */
[----:B------:R-:W-:Y:S02]  /*8ce0*/  UIADD3 UR8, UR6, UR9, URZ ;  /* 0x0000000906087290 */ /* 0x000fe4000fffe03f */
[----:B------:R1:W-:Y:S04]  /*8cf0*/  REDG.E.ADD.F32.FTZ.RN.STRONG.GPU desc[UR14][R6.64], R26 ;  /* 0x0000001a060079a6 */ /* 0x0003e8000c10f38e */
[----:B------:R2:W-:Y:S04]  /*8d00*/  REDG.E.ADD.F32.FTZ.RN.STRONG.GPU desc[UR14][R4.64], R27 ;  /* 0x0000001b040079a6 */ /* 0x0005e8000c10f38e */
[----:B------:R-:W-:Y:S04]  /*8d10*/  REDG.E.ADD.F32.FTZ.RN.STRONG.GPU desc[UR14][R218.64+0x180], R32 ;  /* 0x00018020da0079a6 */ /* 0x000fe8000c10f38e */
[----:B------:R3:W-:Y:S04]  /*8d20*/  REDG.E.ADD.F32.FTZ.RN.STRONG.GPU desc[UR14][R2.64+0x180], R33 ;  /* 0x00018021020079a6 */ /* 0x0007e8000c10f38e */
[----:B------:R-:W-:Y:S01]  /*8d30*/  LDSM.16.MT88.4 R24, [R176+0x2000] ;  /* 0x00200000b018783b */ /* 0x000fe20000004200 */
[----:B-1----:R-:W-:Y:S01]  /*8d40*/  IMAD.U32 R6, RZ, RZ, UR7 ;  /* 0x00000007ff067e24 */ /* 0x002fe2000f8e00ff */
[----:B------:R-:W-:Y:S01]  /*8d50*/  UIADD3 UR7, UR6, UR8, URZ ;  /* 0x0000000806077290 */ /* 0x000fe2000fffe03f */
[----:B------:R-:W-:Y:S01]  /*8d60*/  IMAD.U32 R7, RZ, RZ, UR8 ;  /* 0x00000008ff077e24 */ /* 0x000fe2000f8e00ff */
[CC--:B--2---:R-:W-:Y:S02]  /*8d70*/  LEA R4, P0, R0.reuse, R218.reuse, 0x2 ;  /* 0x000000da00047211 */ /* 0x0c4fe400078010ff */
[----:B------:R-:W-:Y:S02]  /*8d80*/  UIADD3 UR6, UR6, UR7, URZ ;  /* 0x0000000706067290 */ /* 0x000fe4000fffe03f */
[-C--:B------:R-:W-:Y:S01]  /*8d90*/  LEA.HI.X.SX32 R5, R0, R219.reuse, 0x2, P0 ;  /* 0x000000db00057211 */ /* 0x080fe200000f16ff */
[----:B------:R-:W-:Y:S01]  /*8da0*/  IMAD.U32 R0, RZ, RZ, UR9 ;  /* 0x00000009ff007e24 */ /* 0x000fe2000f8e00ff */
[CC--:B------:R-:W-:Y:S02]  /*8db0*/  LEA R10, P0, R6.reuse, R218.reuse, 0x2 ;  /* 0x000000da060a7211 */ /* 0x0c0fe400078010ff */
[----:B---3--:R-:W-:Y:S01]  /*8dc0*/  IMAD.U32 R3, RZ, RZ, UR6 ;  /* 0x00000006ff037e24 */ /* 0x008fe2000f8e00ff */
        /* <DEDUP_REMOVED lines=113> */
[----:B------:R-:W3:Y:S04]  /*94e0*/  LDL R234, [R1+0x14] ;  /* 0x0000140001ea7983 */ /* 0x000ee80000100800 */
[----:B------:R-:W4:Y:S04]  /*94f0*/  LDL R237, [R1+0x24] ;  /* 0x0000240001ed7983 */ /* 0x000f280000100800 */
[----:B------:R-:W4:Y:S04]  /*9500*/  LDL R233, [R1+0xc] ;  /* 0x00000c0001e97983 */ /* 0x000f280000100800 */
        /* <DEDUP_REMOVED lines=128> */
[----:B------:R-:W-:Y:S01]  /*9d10*/  F2FP.F16.F32.PACK_AB R90, R91, R90 ;  /* 0x0000005a5b5a723e */ /* 0x000fe200000000ff */
[----:B------:R-:W-:Y:S01]  /*9d20*/  UISETP.NE.AND UP0, UPT, UR39, -0x1, UPT ;  /* 0xffffffff2700788c */ /* 0x000fe2000bf05270 */
[----:B------:R-:W-:-:S02]  /*9d30*/  F2FP.F16.F32.PACK_AB R92, R93, R92 ;  /* 0x0000005c5d5c723e */ /* 0x000fc400000000ff */
        /* <DEDUP_REMOVED lines=9> */
[----:B------:R-:W-:Y:S04]  /*9dd0*/  STS [R235+0x400], R31 ;  /* 0x0004001feb007388 */ /* 0x000fe80000000800 */
[----:B---3--:R-:W-:Y:S04]  /*9de0*/  STS [R234], R28 ;  /* 0x0000001cea007388 */ /* 0x008fe80000000800 */
[----:B----4-:R-:W-:Y:S04]  /*9df0*/  STS [R237], R27 ;  /* 0x0000001bed007388 */ /* 0x010fe80000000800 */
[----:B------:R-:W-:Y:S04]  /*9e00*/  STS [R235+0x2000], R30 ;  /* 0x0020001eeb007388 */ /* 0x000fe80000000800 */
[----:B------:R-:W-:Y:S04]  /*9e10*/  STS [R235+0x2400], R29 ;  /* 0x0024001deb007388 */ /* 0x000fe80000000800 */
[----:B------:R-:W-:Y:S04]  /*9e20*/  STS [R234+0x2000], R26 ;  /* 0x0020001aea007388 */ /* 0x000fe80000000800 */
[----:B------:R-:W-:Y:S04]  /*9e30*/  STS [R234+0x2400], R25 ;  /* 0x00240019ea007388 */ /* 0x000fe80000000800 */
[----:B------:R-:W-:Y:S04]  /*9e40*/  STS [R233], R24 ;  /* 0x00000018e9007388 */ /* 0x000fe80000000800 */
[----:B------:R-:W-:Y:S04]  /*9e50*/  STS [R233+0x400], R23 ;  /* 0x00040017e9007388 */ /* 0x000fe80000000800 */
[----:B------:R-:W-:Y:S04]  /*9e60*/  STS [R232], R20 ;  /* 0x00000014e8007388 */ /* 0x000fe80000000800 */
        /* <DEDUP_REMOVED lines=68> */
.L_x_317:
        /* <DEDUP_REMOVED lines=23> */
.L_x_318:
        /* <DEDUP_REMOVED lines=14> */
[----:B------:R-:W-:Y:S01]  /*a500*/  ISETP.GE.AND P5, PT, R0, UR16, PT ;  /* 0x0000001000007c0c */ /* 0x000fe2000bfa6270 */
[----:B------:R-:W-:Y:S01]  /*a510*/  IMAD.U32 R3, RZ, RZ, UR11 ;  /* 0x0000000bff037e24 */ /* 0x000fe2000f8e00ff */
[----:B------:R-:W-:Y:S01]  /*a520*/  IADD3 R4, P0, R4, UR19, RZ ;  /* 0x0000001304047c10 */ /* 0x000fe2000ff1e0ff */
[----:B------:R-:W-:Y:S01]  /*a530*/  UIMAD UR11, UR21, UR12, URZ ;  /* 0x0000000c150b72a4 */ /* 0x000fe2000f8e023f */
[C---:B------:R-:W-:Y:S01]  /*a540*/  VIADD R6, R0.reuse, 0x20 ;  /* 0x0000002000067836 */ /* 0x040fe20000000000 */
[----:B------:R-:W-:Y:S01]  /*a550*/  SHF.R.S32.HI R22, RZ, 0x1f, R0 ;  /* 0x0000001fff167819 */ /* 0x000fe20000011400 */
[----:B------:R-:W-:Y:S01]  /*a560*/  VIADD R7, R0, 0x40 ;  /* 0x0000004000077836 */ /* 0x000fe20000000000 */
[----:B------:R-:W-:Y:S01]  /*a570*/  IADD3.X R5, R5, UR20, R3, P0, !PT ;  /* 0x0000001405057c10 */ /* 0x000fe200087fe403 */
[----:B------:R-:W-:Y:S01]  /*a580*/  IMAD.U32 R3, RZ, RZ, UR12 ;  /* 0x0000000cff037e24 */ /* 0x000fe2000f8e00ff */
[----:B------:R-:W-:Y:S01]  /*a590*/  UIMAD UR13, UR59, UR13, UR11 ;  /* 0x0000000d3b0d72a4 */ /* 0x000fe2000f8e020b */
[----:B------:R1:W2:Y:S01]  /*a5a0*/  LDS.128 R28, [R2+0xd000] ;  /* 0x00d00000021c7984 */ /* 0x0002a20000000c00 */
[----:B------:R-:W-:Y:S01]  /*a5b0*/  ISETP.GE.AND P4, PT, R6, UR16, PT ;  /* 0x0000001006007c0c */ /* 0x000fe2000bf86270 */
[----:B------:R-:W-:Y:S01]  /*a5c0*/  IMAD.WIDE.U32 R4, R3, UR59, R4 ;  /* 0x0000003b03047c25 */ /* 0x000fe2000f8e0004 */
[----:B------:R-:W-:Y:S01]  /*a5d0*/  ISETP.GE.AND P3, PT, R7, UR16, PT ;  /* 0x0000001007007c0c */ /* 0x000fe2000bf66270 */
[----:B------:R1:W3:Y:S02]  /*a5e0*/  LDS.128 R24, [R2+0x11000] ;  /* 0x0110000002187984 */ /* 0x0002e40000000c00 */
[----:B------:R-:W-:-:S02]  /*a5f0*/  VIADD R6, R0, 0x60 ;  /* 0x0000006000067836 */ /* 0x000fc40000000000 */
[----:B------:R1:W4:Y:S01]  /*a600*/  LDS.128 R36, [R2+0x15000] ;  /* 0x0150000002247984 */ /* 0x0003220000000c00 */
[----:B------:R-:W-:Y:S02]  /*a610*/  VIADD R20, R5, UR13 ;  /* 0x0000000d05147c36 */ /* 0x000fe40008000000 */
[----:B------:R-:W-:Y:S01]  /*a620*/  ISETP.GE.AND P2, PT, R6, UR16, PT ;  /* 0x0000001006007c0c */ /* 0x000fe2000bf46270 */
        /* <DEDUP_REMOVED lines=22> */
.L_x_320:
[----:B------:R-:W-:Y:S05]  /*a790*/  BSYNC B0 ;  /* 0x0000000000007941 */ /* 0x000fea0003800000 */
.L_x_319:
        /* <DEDUP_REMOVED lines=18> */
.L_x_322:
[----:B------:R-:W-:Y:S05]  /*a8c0*/  BSYNC B0 ;  /* 0x0000000000007941 */ /* 0x000fea0003800000 */
.L_x_321:
        /* <DEDUP_REMOVED lines=20> */
.L_x_324:
[----:B------:R-:W-:Y:S05]  /*aa10*/  BSYNC B0 ;  /* 0x0000000000007941 */ /* 0x000fea0003800000 */
.L_x_323:
        /* <DEDUP_REMOVED lines=20> */
.L_x_326:
[----:B------:R-:W-:Y:S05]  /*ab60*/  BSYNC B0 ;  /* 0x0000000000007941 */ /* 0x000fea0003800000 */
.L_x_325:
        /* <DEDUP_REMOVED lines=23> */
[C---:B------:R-:W-:Y:S01]  /*ace0*/  IMAD.WIDE.U32 R6, R0.reuse, UR8, R4 ;  /* 0x0000000800067c25 */ /* 0x040fe2000f8e0004 */
        /* <DEDUP_REMOVED lines=8> */
.L_x_328:
[----:B------:R-:W-:Y:S05]  /*ad70*/  BSYNC B0 ;  /* 0x0000000000007941 */ /* 0x000fea0003800000 */
.L_x_327:
        /* <DEDUP_REMOVED lines=18> */
.L_x_330:
[----:B------:R-:W-:Y:S05]  /*aea0*/  BSYNC B0 ;  /* 0x0000000000007941 */ /* 0x000fea0003800000 */
.L_x_329:
        /* <DEDUP_REMOVED lines=18> */
.L_x_332:
[----:B------:R-:W-:Y:S05]  /*afd0*/  BSYNC B0 ;  /* 0x0000000000007941 */ /* 0x000fea0003800000 */
.L_x_331:
        /* <DEDUP_REMOVED lines=16> */
.L_x_287:
[----:B------:R-:W-:Y:S05]  /*b0e0*/  BSYNC B1 ;  /* 0x0000000000017941 */ /* 0x000fea0003800000 */
.L_x_265:
[----:B-12---:R-:W2:Y:S01]  /*b0f0*/  LDL R2, [R1+0x2c] ;  /* 0x00002c0001027983 */ /* 0x006ea20000100800 */
[----:B------:R-:W-:Y:S02]  /*b100*/  ULDC UR5, c[0x0][0xc] ;  /* 0x0000030000057ab9 */ /* 0x000fe40000000800 */
[----:B------:R-:W-:Y:S01]  /*b110*/  UIADD3 UR22, UR5, UR22, URZ ;  /* 0x0000001605167290 */ /* 0x000fe2000fffe03f */
[----:B--2---:R-:W-:-:S13]  /*b120*/  R2UR UR6, R2 ;  /* 0x00000000020672ca */ /* 0x004fda00000e0000 */
[----:B------:R-:W-:-:S06]  /*b130*/  UISETP.GE.AND UP0, UPT, UR22, UR6, UPT ;  /* 0x000000061600728c */ /* 0x000fcc000bf06270 */
[----:B------:R-:W-:-:S13]  /*b140*/  PLOP3.LUT P0, PT, PT, PT, UP0, 0x80, 0x0 ;  /* 0x000000000000781c */ /* 0x000fda0003f0f008 */
[----:B------:R-:W-:Y:S05]  /*b150*/  @P0 BRA `(.L_x_333) ;  /* 0x0000000000040947 */ /* 0x000fea0003800000 */
[----:B------:R-:W-:Y:S05]  /*b160*/  BRA `(.L_x_334) ;  /* 0xffffff5800547947 */ /* 0x000fea000383ffff */
.L_x_333:
[----:B------:R-:W-:Y:S05]  /*b170*/  EXIT ;  /* 0x000000000000794d */ /* 0x000fea0003800000 */
.L_x_335:
        /* <DEDUP_REMOVED lines=16> */
.L_x_1073:


//--------------------- .text._ZN5flash27flash_bwd_convert_dq_kernelI23Flash_bwd_kernel_traitsILi128ELi64ELi64ELi8ELi4ELi2ELi2ELb1ELb0EN7cutlass6half_tE19Flash_kernel_traitsILi128ELi64ELi64ELi8ES3_EEEEvNS_16Flash_bwd_paramsEi --------------------------
	.section	.text._ZN5flash27flash_bwd_convert_dq_kernelI23Flash_bwd_kernel_traitsILi128ELi64ELi64ELi8ELi4ELi2ELi2ELb1ELb0EN7cutlass6half_tE19Flash_kernel_traitsILi128ELi64ELi64ELi8ES3_EEEEvNS_16Flash_bwd_paramsEi,"ax",@progbits
	.align	128
        .global         _ZN5flash27flash_bwd_convert_dq_kernelI23Flash_bwd_kernel_traitsILi128ELi64ELi64ELi8ELi4ELi2ELi2ELb1ELb0EN7cutlass6half_tE19Flash_kernel_traitsILi128ELi64ELi64ELi8ES3_EEEEvNS_16Flash_bwd_paramsEi
        .type           _ZN5flash27flash_bwd_convert_dq_kernelI23Flash_bwd_kernel_traitsILi128ELi64ELi64ELi8ELi4ELi2ELi2ELb1ELb0EN7cutlass6half_tE19Flash_kernel_traitsILi128ELi64ELi64ELi8ES3_EEEEvNS_16Flash_bwd_paramsEi,@function
        .size           _ZN5flash27flash_bwd_convert_dq_kernelI23Flash_bwd_kernel_traitsILi128ELi64ELi64ELi8ELi4ELi2ELi2ELb1ELb0EN7cutlass6half_tE19Flash_kernel_traitsILi128ELi64ELi64ELi8ES3_EEEEvNS_16Flash_bwd_paramsEi,(.L_x_1074 - _ZN5flash27flash_bwd_convert_dq_kernelI23Flash_bwd_kernel_traitsILi128ELi64ELi64ELi8ELi4ELi2ELi2ELb1ELb0EN7cutlass6half_tE19Flash_kernel_traitsILi128ELi64ELi64ELi8ES3_EEEEvNS_16Flash_bwd_paramsEi)
        .other          _ZN5flash27flash_bwd_convert_dq_kernelI23Flash_bwd_kernel_traitsILi128ELi64ELi64ELi8ELi4ELi2ELi2ELb1ELb0EN7cutlass6half_tE19Flash_kernel_traitsILi128ELi64ELi64ELi8ES3_EEEEvNS_16Flash_bwd_paramsEi,@"STO_CUDA_ENTRY STV_DEFAULT"
_ZN5flash27flash_bwd_convert_dq_kernelI23Flash_bwd_kernel_traitsILi128ELi64ELi64ELi8ELi4ELi2ELi2ELb1ELb0EN7cutlass6half_tE19Flash_kernel_traitsILi128ELi64ELi64ELi8ES3_EEEEvNS_16Flash_bwd_paramsEi:
.text._ZN5flash27flash_bwd_convert_dq_kernelI23Flash_bwd_kernel_traitsILi128ELi64ELi64ELi8ELi4ELi2ELi2ELb1ELb0EN7cutlass6half_tE19Flash_kernel_traitsILi128ELi64ELi64ELi8ES3_EEEEvNS_16Flash_bwd_paramsEi:
[----:B------:R-:W-:Y:S01]  /*0000*/  LDC R1, c[0x0][0x28] ;  /* 0x00000a00ff017b82 */ /* 0x000fe20000000800 */
[----:B------:R-:W0:Y:S07]  /*0010*/  S2R R32, SR_CTAID.Y ;  /* 0x0000000000207919 */ /* 0x000e2e0000002600 */
[----:B------:R-:W0:Y:S01]  /*0020*/  LDC.64 R4, c[0x0][0x2f0] ;  /* 0x0000bc00ff047b82 */ /* 0x000e220000000a00 */
[----:B------:R-:W-:Y:S01]  /*0030*/  ULDC.64 UR4, c[0x0][0x2f0] ;  /* 0x0000bc0000047ab9 */ /* 0x000fe20000000a00 */
[----:B------:R-:W-:Y:S01]  /*0040*/  MOV R35, 0xffffffff ;  /* 0xffffffff00237802 */ /* 0x000fe20000000f00 */
[----:B------:R-:W-:Y:S01]  /*0050*/  ULDC.64 UR6, c[0x0][0x208] ;  /* 0x0000820000067ab9 */ /* 0x000fe20000000a00 */
[----:B------:R-:W-:-:S04]  /*0060*/  ISETP.NE.U32.AND P0, PT, RZ, UR4, PT ;  /* 0x00000004ff007c0c */ /* 0x000fc8000bf05070 */
[----:B------:R-:W-:Y:S01]  /*0070*/  ISETP.NE.AND.EX P0, PT, RZ, UR5, PT, P0 ;  /* 0x00000005ff007c0c */ /* 0x000fe2000bf05300 */
[----:B0-----:R-:W-:-:S12]  /*0080*/  IMAD.WIDE R4, R32, 0x4, R4 ;  /* 0x0000000420047825 */ /* 0x001fd800078e0204 */
[----:B------:R-:W2:Y:S04]  /*0090*/  @P0 LDG.E R35, desc[UR6][R4.64] ;  /* 0x0000000604230981 */ /* 0x000ea8000c1e1900 */
[----:B------:R-:W2:Y:S01]  /*00a0*/  @P0 LDG.E R0, desc[UR6][R4.64+0x4] ;  /* 0x0000040604000981 */ /* 0x000ea2000c1e1900 */
[----:B------:R-:W0:Y:S02]  /*00b0*/  S2R R3, SR_CTAID.X ;  /* 0x0000000000037919 */ /* 0x000e240000002500 */
[----:B0-----:R-:W-:Y:S01]  /*00c0*/  SHF.L.U32 R3, R3, 0x6, RZ ;  /* 0x0000000603037819 */ /* 0x001fe200000006ff */
[----:B--2---:R-:W-:-:S06]  /*00d0*/  @P0 IMAD.IADD R0, R0, 0x1, -R35 ;  /* 0x0000000100000824 */ /* 0x004fcc00078e0a23 */
[----:B------:R-:W0:Y:S02]  /*00e0*/  @!P0 LDC R0, c[0x0][0x2c4] ;  /* 0x0000b100ff008b82 */ /* 0x000e240000000800 */
[----:B0-----:R-:W-:-:S13]  /*00f0*/  ISETP.GT.AND P1, PT, R0, R3, PT ;  /* 0x000000030000720c */ /* 0x001fda0003f24270 */
[----:B------:R-:W-:Y:S05]  /*0100*/  @!P1 EXIT ;  /* 0x000000000000994d */ /* 0x000fea0003800000 */
[----:B------:R-:W-:Y:S01]  /*0110*/  ISETP.NE.AND P2, PT, R35, -0x1, PT ;  /* 0xffffffff2300780c */ /* 0x000fe20003f45270 */
[----:B------:R-:W0:Y:S01]  /*0120*/  S2R R37, SR_TID.X ;  /* 0x0000000000257919 */ /* 0x000e220000002100 */
[----:B------:R-:W1:Y:S01]  /*0130*/  LDC R2, c[0x0][0x490] ;  /* 0x00012400ff027b82 */ /* 0x000e620000000800 */
[----:B------:R-:W-:Y:S01]  /*0140*/  IMAD.MOV.U32 R29, RZ, RZ, RZ ;  /* 0x000000ffff1d7224 */ /* 0x000fe200078e00ff */
[----:B------:R-:W-:Y:S01]  /*0150*/  SHF.R.S32.HI R41, RZ, 0x1f, R3 ;  /* 0x0000001fff297819 */ /* 0x000fe20000011403 */
[----:B------:R-:W2:Y:S01]  /*0160*/  S2R R4, SR_CTAID.Z ;  /* 0x0000000000047919 */ /* 0x000ea20000002700 */
[----:B------:R-:W-:Y:S02]  /*0170*/  CS2R R12, SRZ ;  /* 0x00000000000c7805 */ /* 0x000fe4000001ff00 */
[----:B------:R-:W-:Y:S02]  /*0180*/  CS2R R58, SRZ ;  /* 0x00000000003a7805 */ /* 0x000fe4000001ff00 */
[----:B------:R-:W-:-:S02]  /*0190*/  CS2R R54, SRZ ;  /* 0x0000000000367805 */ /* 0x000fc4000001ff00 */
[----:B------:R-:W-:Y:S02]  /*01a0*/  CS2R R14, SRZ ;  /* 0x00000000000e7805 */ /* 0x000fe4000001ff00 */
[----:B------:R-:W-:Y:S02]  /*01b0*/  CS2R R18, SRZ ;  /* 0x0000000000127805 */ /* 0x000fe4000001ff00 */
[----:B------:R-:W-:Y:S02]  /*01c0*/  CS2R R20, SRZ ;  /* 0x0000000000147805 */ /* 0x000fe4000001ff00 */
[----:B------:R-:W-:Y:S01]  /*01d0*/  CS2R R22, SRZ ;  /* 0x0000000000167805 */ /* 0x000fe2000001ff00 */
[----:B------:R-:W3:Y:S01]  /*01e0*/  @P2 LDC.64 R60, c[0x0][0x448] ;  /* 0x00011200ff3c2b82 */ /* 0x000ee20000000a00 */
[----:B------:R-:W-:Y:S02]  /*01f0*/  CS2R R24, SRZ ;  /* 0x0000000000187805 */ /* 0x000fe4000001ff00 */
[----:B------:R-:W-:Y:S01]  /*0200*/  CS2R R50, SRZ ;  /* 0x0000000000327805 */ /* 0x000fe2000001ff00 */
[----:B------:R-:W-:Y:S01]  /*0210*/  IMAD.MOV.U32 R5, RZ, RZ, RZ ;  /* 0x000000ffff057224 */ /* 0x000fe200078e00ff */
[----:B------:R-:W-:-:S02]  /*0220*/  CS2R R6, SRZ ;  /* 0x0000000000067805 */ /* 0x000fc4000001ff00 */
[----:B------:R-:W-:Y:S02]  /*0230*/  CS2R R8, SRZ ;  /* 0x0000000000087805 */ /* 0x000fe4000001ff00 */
[----:B------:R-:W-:Y:S02]  /*0240*/  CS2R R10, SRZ ;  /* 0x00000000000a7805 */ /* 0x000fe4000001ff00 */
[----:B------:R-:W-:Y:S02]  /*0250*/  CS2R R56, SRZ ;  /* 0x0000000000387805 */ /* 0x000fe4000001ff00 */
[----:B------:R-:W-:Y:S02]  /*0260*/  CS2R R16, SRZ ;  /* 0x0000000000107805 */ /* 0x000fe4000001ff00 */
[----:B------:R-:W-:Y:S02]  /*0270*/  CS2R R52, SRZ ;  /* 0x0000000000347805 */ /* 0x000fe4000001ff00 */
[----:B-1----:R-:W-:-:S02]  /*0280*/  ISETP.GE.AND P1, PT, R2, 0x1, PT ;  /* 0x000000010200780c */ /* 0x002fc40003f26270 */
[----:B0-----:R-:W-:Y:S01]  /*0290*/  SHF.R.S32.HI R28, RZ, 0x1f, R37 ;  /* 0x0000001fff1c7819 */ /* 0x001fe20000011425 */
[----:B---3--:R-:W-:-:S03]  /*02a0*/  @P2 IMAD.WIDE.U32 R62, R35, R60, RZ ;  /* 0x0000003c233e2225 */ /* 0x008fc600078e00ff */
[----:B------:R-:W-:Y:S01]  /*02b0*/  LEA.HI R28, R28, R37, RZ, 0x5 ;  /* 0x000000251c1c7211 */ /* 0x000fe200078f28ff */
[----:B------:R-:W-:Y:S01]  /*02c0*/  HFMA2.MMA R60, -RZ, RZ, 0, 0 ;  /* 0x00000000ff3c7435 */ /* 0x000fe200000001ff */
[----:B------:R-:W-:Y:S02]  /*02d0*/  @P2 IMAD R61, R35, R61, R63 ;  /* 0x0000003d233d2224 */ /* 0x000fe400078e023f */
[----:B------:R-:W-:Y:S01]  /*02e0*/  SHF.R.S32.HI R36, RZ, 0x5, R28 ;  /* 0x00000005ff247819 */ /* 0x000fe2000001141c */
[----:B--2---:R-:W-:Y:S07]  /*02f0*/  @P2 BRA `(.L_x_336) ;  /* 0x00000000001c2947 */ /* 0x004fee0003800000 */
[----:B------:R-:W0:Y:S01]  /*0300*/  LDC.64 R26, c[0x0][0x430] ;  /* 0x00010c00ff1a7b82 */ /* 0x000e220000000a00 */
[----:B------:R-:W-:Y:S02]  /*0310*/  SHF.R.S32.HI R31, RZ, 0x1f, R32 ;  /* 0x0000001fff1f7819 */ /* 0x000fe40000011420 */
[----:B------:R-:W-:-:S03]  /*0320*/  MOV R35, 0xffffffff ;  /* 0xffffffff00237802 */ /* 0x000fc60000000f00 */
[-C--:B0-----:R-:W-:Y:S02]  /*0330*/  IMAD R31, R31, R26.reuse, RZ ;  /* 0x0000001a1f1f7224 */ /* 0x081fe400078e02ff */
[----:B------:R-:W-:-:S04]  /*0340*/  IMAD.WIDE.U32 R62, R32, R26, RZ ;  /* 0x0000001a203e7225 */ /* 0x000fc800078e00ff */
[----:B------:R-:W-:-:S04]  /*0350*/  IMAD R27, R32, R27, R31 ;  /* 0x0000001b201b7224 */ /* 0x000fc800078e021f */
[----:B------:R-:W-:-:S07]  /*0360*/  IMAD.IADD R61, R63, 0x1, R27 ;  /* 0x000000013f3d7824 */ /* 0x000fce00078e021b */
.L_x_336:
[----:B------:R-:W-:Y:S05]  /*0370*/  @!P1 BRA `(.L_x_337) ;  /* 0x0000000800b49947 */ /* 0x000fea0003800000 */
[----:B------:R-:W0:Y:S01]  /*0380*/  LDC R33, c[0x0][0x2d4] ;  /* 0x0000b500ff217b82 */ /* 0x000e220000000800 */
[----:B------:R-:W-:Y:S01]  /*0390*/  IMAD.WIDE R26, R32, 0x80, RZ ;  /* 0x00000080201a7825 */ /* 0x000fe200078e02ff */
[----:B------:R-:W-:Y:S01]  /*03a0*/  LOP3.LUT R38, R28, 0xffffffe0, RZ, 0xc0, !PT ;  /* 0xffffffe01c267812 */ /* 0x000fe200078ec0ff */
[----:B------:R-:W-:Y:S01]  /*03b0*/  ULDC.64 UR10, c[0x0][0x488] ;  /* 0x00012200000a7ab9 */ /* 0x000fe20000000a00 */
[----:B------:R-:W-:Y:S01]  /*03c0*/  UMOV UR4, URZ ;  /* 0x0000003f00047c82 */ /* 0x000fe20008000000 */
[----:B------:R-:W-:Y:S01]  /*03d0*/  USHF.L.U64.HI UR5, UR10, 0x2, UR11 ;  /* 0x000000020a057899 */ /* 0x000fe2000801020b */
[----:B------:R-:W-:Y:S01]  /*03e0*/  SEL R26, R26, RZ, P0 ;  /* 0x000000ff1a1a7207 */ /* 0x000fe20000000000 */
[----:B------:R-:W-:Y:S01]  /*03f0*/  IMAD.IADD R37, R37, 0x1, -R38 ;  /* 0x0000000125257824 */ /* 0x000fe200078e0a26 */
[----:B------:R-:W1:Y:S01]  /*0400*/  LDC R12, c[0x0][0x270] ;  /* 0x00009c00ff0c7b82 */ /* 0x000e620000000800 */
[----:B------:R-:W-:Y:S01]  /*0410*/  SEL R34, R27, RZ, P0 ;  /* 0x000000ff1b227207 */ /* 0x000fe20000000000 */
[----:B------:R-:W-:Y:S01]  /*0420*/  ULDC.64 UR8, c[0x0][0x400] ;  /* 0x0001000000087ab9 */ /* 0x000fe20000000a00 */
[----:B------:R-:W-:-:S04]  /*0430*/  IADD3 R39, P0, R3, R26, RZ ;  /* 0x0000001a03277210 */ /* 0x000fc80007f1e0ff */
[----:B------:R-:W-:Y:S01]  /*0440*/  IADD3.X R41, R41, R34, RZ, P0, !PT ;  /* 0x0000002229297210 */ /* 0x000fe200007fe4ff */
[----:B------:R-:W2:Y:S01]  /*0450*/  LDC R43, c[0x0][0x2dc] ;  /* 0x0000b700ff2b7b82 */ /* 0x000ea20000000800 */
[----:B0-----:R-:W-:Y:S01]  /*0460*/  IMAD.WIDE R32, R32, R33, RZ ;  /* 0x0000002120207225 */ /* 0x001fe200078e02ff */
[----:B-1----:R-:W-:-:S03]  /*0470*/  SHF.R.S32.HI R26, RZ, 0x1f, R12 ;  /* 0x0000001fff1a7819 */ /* 0x002fc6000001140c */
[-C--:B------:R-:W-:Y:S02]  /*0480*/  IMAD R33, R33, R12.reuse, RZ ;  /* 0x0000000c21217224 */ /* 0x080fe400078e02ff */
[----:B------:R-:W-:Y:S02]  /*0490*/  IMAD R34, R41, R12, RZ ;  /* 0x0000000c29227224 */ /* 0x000fe400078e02ff */
[C---:B------:R-:W-:Y:S02]  /*04a0*/  IMAD R47, R32.reuse, R26, R33 ;  /* 0x0000001a202f7224 */ /* 0x040fe400078e0221 */
[----:B------:R-:W-:-:S04]  /*04b0*/  IMAD.WIDE.U32 R32, R32, R12, RZ ;  /* 0x0000000c20207225 */ /* 0x000fc800078e00ff */
[----:B--2---:R-:W-:-:S04]  /*04c0*/  IMAD.WIDE R30, R12, R43, RZ ;  /* 0x0000002b0c1e7225 */ /* 0x004fc800078e02ff */
[----:B------:R-:W-:Y:S02]  /*04d0*/  IMAD R27, R31, R35, RZ ;  /* 0x000000231f1b7224 */ /* 0x000fe400078e02ff */
[----:B------:R-:W-:Y:S02]  /*04e0*/  IMAD R49, R26, R39, R34 ;  /* 0x000000271a317224 */ /* 0x000fe400078e0222 */
[----:B------:R-:W-:Y:S02]  /*04f0*/  IMAD R45, R30, R29, R27 ;  /* 0x0000001d1e2d7224 */ /* 0x000fe400078e021b */
[----:B------:R-:W-:Y:S01]  /*0500*/  IMAD.IADD R40, R33, 0x1, R47 ;  /* 0x0000000121287824 */ /* 0x000fe200078e022f */
[----:B------:R-:W-:Y:S01]  /*0510*/  SHF.R.S32.HI R47, RZ, 0x1f, R43 ;  /* 0x0000001fff2f7819 */ /* 0x000fe2000001142b */
[----:B------:R-:W-:-:S04]  /*0520*/  IMAD.WIDE.U32 R26, R39, R12, RZ ;  /* 0x0000000c271a7225 */ /* 0x000fc800078e00ff */
[----:B------:R-:W-:Y:S01]  /*0530*/  IMAD R33, R40, R43, RZ ;  /* 0x0000002b28217224 */ /* 0x000fe200078e02ff */
[----:B------:R-:W-:Y:S01]  /*0540*/  IADD3 R40, R27, R49, RZ ;  /* 0x000000311b287210 */ /* 0x000fe20007ffe0ff */
[----:B------:R-:W-:-:S04]  /*0550*/  IMAD.WIDE.U32 R34, R30, R35, RZ ;  /* 0x000000231e227225 */ /* 0x000fc800078e00ff */
[----:B------:R-:W-:Y:S01]  /*0560*/  IMAD.WIDE.U32 R28, R32, R43, RZ ;  /* 0x0000002b201c7225 */ /* 0x000fe200078e00ff */
[----:B------:R-:W-:-:S03]  /*0570*/  IADD3 R38, R35, R45, RZ ;  /* 0x0000002d23267210 */ /* 0x000fc60007ffe0ff */
[-C--:B------:R-:W-:Y:S01]  /*0580*/  IMAD R40, R40, R43.reuse, RZ ;  /* 0x0000002b28287224 */ /* 0x080fe200078e02ff */
[----:B------:R-:W-:Y:S01]  /*0590*/  SEL R35, R28, R34, !P2 ;  /* 0x000000221c237207 */ /* 0x000fe20005000000 */
[----:B------:R-:W-:Y:S02]  /*05a0*/  IMAD R27, R47, R32, R33 ;  /* 0x000000202f1b7224 */ /* 0x000fe400078e0221 */
[-C--:B------:R-:W-:Y:S02]  /*05b0*/  IMAD R45, R4, R43.reuse, RZ ;  /* 0x0000002b042d7224 */ /* 0x080fe400078e02ff */
[-C--:B------:R-:W-:Y:S02]  /*05c0*/  IMAD R63, R12, R43.reuse, RZ ;  /* 0x0000002b0c3f7224 */ /* 0x080fe400078e02ff */
[----:B------:R-:W-:-:S03]  /*05d0*/  IMAD.WIDE.U32 R32, R26, R43, RZ ;  /* 0x0000002b1a207225 */ /* 0x000fc600078e00ff */
[----:B------:R-:W-:Y:S01]  /*05e0*/  SHF.L.U32 R43, R63, 0x3, RZ ;  /* 0x000000033f2b7819 */ /* 0x000fe200000006ff */
[----:B------:R-:W-:Y:S01]  /*05f0*/  IMAD R47, R47, R26, R40 ;  /* 0x0000001a2f2f7224 */ /* 0x000fe200078e0228 */
[----:B------:R-:W-:Y:S01]  /*0600*/  IADD3 R26, P0, R45, R35, RZ ;  /* 0x000000232d1a7210 */ /* 0x000fe20007f1e0ff */
[----:B------:R-:W-:Y:S01]  /*0610*/  @!P2 IMAD.IADD R38, R29, 0x1, R27 ;  /* 0x000000011d26a824 */ /* 0x000fe200078e021b */
[----:B------:R-:W-:Y:S01]  /*0620*/  IADD3 R12, R43, 0x20, R43 ;  /* 0x000000202b0c7810 */ /* 0x000fe20007ffe02b */
[----:B------:R-:W-:Y:S01]  /*0630*/  IMAD.IADD R29, R33, 0x1, R47 ;  /* 0x00000001211d7824 */ /* 0x000fe200078e022f */
[----:B------:R-:W-:Y:S01]  /*0640*/  SHF.L.U32 R28, R32, 0x2, RZ ;  /* 0x00000002201c7819 */ /* 0x000fe200000006ff */
[----:B------:R-:W-:Y:S01]  /*0650*/  IMAD R41, R41, R30, RZ ;  /* 0x0000001e29297224 */ /* 0x000fe200078e02ff */
[----:B------:R-:W-:Y:S01]  /*0660*/  LEA.HI.X.SX32 R27, R45, R38, 0x1, P0 ;  /* 0x000000262d1b7211 */ /* 0x000fe200000f0eff */
[----:B------:R-:W-:Y:S01]  /*0670*/  IMAD R37, R36, R63, R37 ;  /* 0x0000003f24257224 */ /* 0x000fe200078e0225 */
[----:B------:R-:W-:Y:S01]  /*0680*/  SHF.L.U64.HI R29, R32, 0x2, R29 ;  /* 0x00000002201d7819 */ /* 0x000fe2000001021d */
[-C--:B------:R-:W-:Y:S01]  /*0690*/  IMAD R32, R31, R39.reuse, R41 ;  /* 0x000000271f207224 */ /* 0x080fe200078e0229 */
[----:B------:R-:W-:Y:S01]  /*06a0*/  SHF.L.U64.HI R67, R35, 0x2, R38 ;  /* 0x0000000223437819 */ /* 0x000fe20000010226 */
[----:B------:R-:W-:Y:S01]  /*06b0*/  IMAD.WIDE.U32 R26, R30, R39, R26 ;  /* 0x000000271e1a7225 */ /* 0x000fe200078e001a */
[----:B------:R-:W-:-:S02]  /*06c0*/  SHF.R.S32.HI R31, RZ, 0x1f, R37 ;  /* 0x0000001fff1f7819 */ /* 0x000fc40000011425 */
[----:B------:R-:W-:Y:S01]  /*06d0*/  SHF.L.U32 R35, R35, 0x2, RZ ;  /* 0x0000000223237819 */ /* 0x000fe200000006ff */
[----:B------:R-:W-:Y:S01]  /*06e0*/  IMAD.IADD R36, R43, 0x1, R12 ;  /* 0x000000012b247824 */ /* 0x000fe200078e020c */
[----:B------:R-:W-:Y:S01]  /*06f0*/  IADD3 R30, P0, R37, R26, RZ ;  /* 0x0000001a251e7210 */ /* 0x000fe20007f1e0ff */
[----:B------:R-:W-:-:S03]  /*0700*/  IMAD.WIDE R40, R43, 0x4, R28 ;  /* 0x000000042b287825 */ /* 0x000fc600078e021c */
[----:B------:R-:W-:Y:S01]  /*0710*/  IADD3 R34, R43, R36, RZ ;  /* 0x000000242b227210 */ /* 0x000fe20007ffe0ff */
[----:B------:R-:W-:Y:S01]  /*0720*/  IMAD.WIDE R28, R45, 0x4, R28 ;  /* 0x000000042d1c7825 */ /* 0x000fe200078e021c */
[----:B------:R-:W-:Y:S02]  /*0730*/  IADD3.X R39, R31, R27, R32, P0, !PT ;  /* 0x0000001b1f277210 */ /* 0x000fe400007fe420 */
[C---:B------:R-:W-:Y:S01]  /*0740*/  SHF.L.U32 R38, R30.reuse, 0x2, RZ ;  /* 0x000000021e267819 */ /* 0x040fe200000006ff */
[----:B------:R-:W-:Y:S01]  /*0750*/  IMAD.WIDE R40, R45, 0x4, R40 ;  /* 0x000000042d287825 */ /* 0x000fe200078e0228 */
[----:B------:R-:W-:-:S03]  /*0760*/  SHF.L.U64.HI R39, R30, 0x2, R39 ;  /* 0x000000021e277819 */ /* 0x000fc60000010227 */
[----:B------:R-:W-:-:S04]  /*0770*/  IMAD.WIDE R26, R37, 0x4, R28 ;  /* 0x00000004251a7825 */ /* 0x000fc800078e021c */
[----:B------:R-:W-:Y:S01]  /*0780*/  IMAD.IADD R32, R43, 0x1, R34 ;  /* 0x000000012b207824 */ /* 0x000fe200078e0222 */
[----:B------:R-:W-:Y:S01]  /*0790*/  IADD3 R64, P0, R26, R35, RZ ;  /* 0x000000231a407210 */ /* 0x000fe20007f1e0ff */
[----:B------:R-:W-:-:S03]  /*07a0*/  IMAD.WIDE R40, R37, 0x4, R40 ;  /* 0x0000000425287825 */ /* 0x000fc600078e0228 */
[----:B------:R-:W-:Y:S01]  /*07b0*/  IADD3.X R65, R27, R67, RZ, P0, !PT ;  /* 0x000000431b417210 */ /* 0x000fe200007fe4ff */
[----:B------:R-:W-:Y:S01]  /*07c0*/  IMAD.IADD R31, R43, 0x1, R32 ;  /* 0x000000012b1f7824 */ /* 0x000fe200078e0220 */
[----:B------:R-:W-:Y:S01]  /*07d0*/  IADD3 R66, P0, R40, R35, RZ ;  /* 0x0000002328427210 */ /* 0x000fe20007f1e0ff */
[----:B------:R-:W-:-:S04]  /*07e0*/  IMAD.WIDE R26, R63, 0x20, R38 ;  /* 0x000000203f1a7825 */ /* 0x000fc800078e0226 */
[----:B------:R-:W-:Y:S02]  /*07f0*/  IMAD.IADD R29, R43, 0x1, R31 ;  /* 0x000000012b1d7824 */ /* 0x000fe400078e021f */
[----:B------:R-:W-:-:S04]  /*0800*/  IMAD.WIDE R30, R31, 0x4, R38 ;  /* 0x000000041f1e7825 */ /* 0x000fc800078e0226 */
[----:B------:R-:W-:-:S04]  /*0810*/  IMAD.WIDE R28, R29, 0x4, R38 ;  /* 0x000000041d1c7825 */ /* 0x000fc800078e0226 */
[----:B------:R-:W-:-:S04]  /*0820*/  IMAD.WIDE R32, R32, 0x4, R38 ;  /* 0x0000000420207825 */ /* 0x000fc800078e0226 */
[----:B------:R-:W-:-:S04]  /*0830*/  IMAD.WIDE R34, R34, 0x4, R38 ;  /* 0x0000000422227825 */ /* 0x000fc800078e0226 */
[----:B------:R-:W-:-:S04]  /*0840*/  IMAD.WIDE R36, R36, 0x4, R38 ;  /* 0x0000000424247825 */ /* 0x000fc800078e0226 */
[----:B------:R-:W-:Y:S01]  /*0850*/  IMAD.WIDE R38, R12, 0x4, R38 ;  /* 0x000000040c267825 */ /* 0x000fe200078e0226 */
[----:B------:R-:W-:-:S03]  /*0860*/  MOV R12, RZ ;  /* 0x000000ff000c7202 */ /* 0x000fc60000000f00 */
[----:B------:R-:W-:Y:S02]  /*0870*/  IMAD.X R67, R41, 0x1, R67, P0 ;  /* 0x0000000129437824 */ /* 0x000fe400000e0643 */
[----:B------:R-:W-:-:S07]  /*0880*/  IMAD.WIDE R26, R43, 0x4, R26 ;  /* 0x000000042b1a7825 */ /* 0x000fce00078e021a */
.L_x_338:
[----:B------:R-:W-:-:S04]  /*0890*/  IADD3 R46, P0, R26, UR8, RZ ;  /* 0x000000081a2e7c10 */ /* 0x000fc8000ff1e0ff */
[----:B------:R-:W-:-:S05]  /*08a0*/  IADD3.X R47, R27, UR9, RZ, P0, !PT ;  /* 0x000000091b2f7c10 */ /* 0x000fca00087fe4ff */
[----:B------:R0:W2:Y:S02]  /*08b0*/  LDG.E R69, desc[UR6][R46.64] ;  /* 0x000000062e457981 */ /* 0x0000a4000c1e1900 */
[----:B0-----:R-:W-:-:S04]  /*08c0*/  IMAD.WIDE R46, R63, 0x20, R46 ;  /* 0x000000203f2e7825 */ /* 0x001fc800078e022e */
[C---:B------:R-:W-:Y:S01]  /*08d0*/  IMAD.WIDE R42, R63.reuse, 0x20, R46 ;  /* 0x000000203f2a7825 */ /* 0x040fe200078e022e */
[----:B------:R-:W-:Y:S01]  /*08e0*/  IADD3 R68, P0, R64, UR8, RZ ;  /* 0x0000000840447c10 */ /* 0x000fe2000ff1e0ff */
[----:B------:R-:W3:Y:S02]  /*08f0*/  LDG.E R46, desc[UR6][R46.64] ;  /* 0x000000062e2e7981 */ /* 0x000ee4000c1e1900 */
[C---:B------:R-:W-:Y:S02]  /*0900*/  IMAD.WIDE R40, R63.reuse, 0x20, R42 ;  /* 0x000000203f287825 */ /* 0x040fe400078e022a */
[----:B------:R-:W4:Y:S02]  /*0910*/  LDG.E R42, desc[UR6][R42.64] ;  /* 0x000000062a2a7981 */ /* 0x000f24000c1e1900 */
[C---:B------:R-:W-:Y:S02]  /*0920*/  IMAD.WIDE R44, R63.reuse, 0x20, R40 ;  /* 0x000000203f2c7825 */ /* 0x040fe400078e0228 */
[----:B------:R-:W5:Y:S02]  /*0930*/  LDG.E R40, desc[UR6][R40.64] ;  /* 0x0000000628287981 */ /* 0x000f64000c1e1900 */
[----:B------:R-:W-:-:S02]  /*0940*/  IMAD.WIDE R48, R63, 0x20, R44 ;  /* 0x000000203f307825 */ /* 0x000fc400078e022c */
[----:B------:R-:W5:Y:S04]  /*0950*/  LDG.E R44, desc[UR6][R44.64] ;  /* 0x000000062c2c7981 */ /* 0x000f68000c1e1900 */
[----:B------:R-:W5:Y:S01]  /*0960*/  LDG.E R49, desc[UR6][R48.64] ;  /* 0x0000000630317981 */ /* 0x000f62000c1e1900 */
[----:B--2---:R-:W-:Y:S01]  /*0970*/  FADD.FTZ R56, R69, R56 ;  /* 0x0000003845387221 */ /* 0x004fe20000010000 */
[----:B------:R-:W-:-:S05]  /*0980*/  IADD3.X R69, R65, UR9, RZ, P0, !PT ;  /* 0x0000000941457c10 */ /* 0x000fca00087fe4ff */
[----:B------:R-:W2:Y:S04]  /*0990*/  LDG.E R48, desc[UR6][R68.64] ;  /* 0x0000000644307981 */ /* 0x000ea8000c1e1900 */
[----:B------:R-:W2:Y:S04]  /*09a0*/  LDG.E R43, desc[UR6][R68.64+0x100] ;  /* 0x00010006442b7981 */ /* 0x000ea8000c1e1900 */
[----:B------:R-:W2:Y:S01]  /*09b0*/  LDG.E R47, desc[UR6][R68.64+0x80] ;  /* 0x00008006442f7981 */ /* 0x000ea2000c1e1900 */
[----:B---3--:R-:W-:Y:S01]  /*09c0*/  FADD.FTZ R17, R46, R17 ;  /* 0x000000112e117221 */ /* 0x008fe20000010000 */
[----:B----4-:R-:W-:-:S02]  /*09d0*/  FADD.FTZ R55, R42, R55 ;  /* 0x000000372a377221 */ /* 0x010fc40000010000 */
[----:B------:R-:W3:Y:S01]  /*09e0*/  LDG.E R42, desc[UR6][R68.64+0x180] ;  /* 0x00018006442a7981 */ /* 0x000ee2000c1e1900 */
[----:B-----5:R-:W-:Y:S01]  /*09f0*/  FADD.FTZ R11, R40, R11 ;  /* 0x0000000b280b7221 */ /* 0x020fe20000010000 */
[----:B------:R-:W-:-:S04]  /*0a00*/  IADD3 R40, P0, R66, UR8, RZ ;  /* 0x0000000842287c10 */ /* 0x000fc8000ff1e0ff */
[----:B------:R-:W-:Y:S01]  /*0a10*/  IADD3.X R41, R67, UR9, RZ, P0, !PT ;  /* 0x0000000943297c10 */ /* 0x000fe200087fe4ff */
[----:B------:R-:W-:-:S04]  /*0a20*/  FADD.FTZ R53, R44, R53 ;  /* 0x000000352c357221 */ /* 0x000fc80000010000 */
[----:B------:R-:W4:Y:S04]  /*0a30*/  LDG.E R44, desc[UR6][R40.64] ;  /* 0x00000006282c7981 */ /* 0x000f28000c1e1900 */
[----:B------:R-:W5:Y:S04]  /*0a40*/  LDG.E R46, desc[UR6][R40.64+0x80] ;  /* 0x00008006282e7981 */ /* 0x000f68000c1e1900 */
[----:B------:R-:W5:Y:S01]  /*0a50*/  LDG.E R45, desc[UR6][R40.64+0x180] ;  /* 0x00018006282d7981 */ /* 0x000f62000c1e1900 */
[----:B--2---:R-:W-:-:S03]  /*0a60*/  FADD.FTZ R51, R48, R51 ;  /* 0x0000003330337221 */ /* 0x004fc60000010000 */
[----:B------:R0:W2:Y:S01]  /*0a70*/  LDG.E R48, desc[UR6][R40.64+0x100] ;  /* 0x0001000628307981 */ /* 0x0000a2000c1e1900 */
[----:B------:R-:W-:Y:S01]  /*0a80*/  FADD.FTZ R50, R43, R50 ;  /* 0x000000322b327221 */ /* 0x000fe20000010000 */
[----:B------:R-:W-:Y:S01]  /*0a90*/  FADD.FTZ R52, R49, R52 ;  /* 0x0000003431347221 */ /* 0x000fe20000010000 */
[----:B---3--:R-:W-:Y:S01]  /*0aa0*/  FADD.FTZ R18, R42, R18 ;  /* 0x000000122a127221 */ /* 0x008fe20000010000 */
[----:B------:R-:W-:-:S04]  /*0ab0*/  IADD3 R42, P0, R38, UR8, RZ ;  /* 0x00000008262a7c10 */ /* 0x000fc8000ff1e0ff */
[----:B------:R-:W-:Y:S02]  /*0ac0*/  IADD3.X R43, R39, UR9, RZ, P0, !PT ;  /* 0x00000009272b7c10 */ /* 0x000fe400087fe4ff */
[----:B0-----:R-:W-:Y:S01]  /*0ad0*/  IADD3 R40, P0, R36, UR8, RZ ;  /* 0x0000000824287c10 */ /* 0x001fe2000ff1e0ff */
[----:B------:R-:W-:Y:S02]  /*0ae0*/  FADD.FTZ R16, R47, R16 ;  /* 0x000000102f107221 */ /* 0x000fe40000010000 */
[----:B------:R-:W3:Y:S01]  /*0af0*/  LDG.E R47, desc[UR6][R42.64] ;  /* 0x000000062a2f7981 */ /* 0x000ee2000c1e1900 */
[----:B------:R-:W-:-:S03]  /*0b00*/  IADD3.X R41, R37, UR9, RZ, P0, !PT ;  /* 0x0000000925297c10 */ /* 0x000fc600087fe4ff */
[----:B------:R-:W3:Y:S04]  /*0b10*/  LDG.E R49, desc[UR6][R42.64+0x80] ;  /* 0x000080062a317981 */ /* 0x000ee8000c1e1900 */
[----:B------:R0:W3:Y:S01]  /*0b20*/  LDG.E R69, desc[UR6][R42.64+0x100] ;  /* 0x000100062a457981 */ /* 0x0000e2000c1e1900 */
[----:B--2---:R-:W-:-:S03]  /*0b30*/  FADD.FTZ R25, R48, R25 ;  /* 0x0000001930197221 */ /* 0x004fc60000010000 */
[----:B------:R-:W2:Y:S01]  /*0b40*/  LDG.E R48, desc[UR6][R40.64] ;  /* 0x0000000628307981 */ /* 0x000ea2000c1e1900 */
[----:B0-----:R-:W-:Y:S01]  /*0b50*/  IADD3 R42, P0, R34, UR8, RZ ;  /* 0x00000008222a7c10 */ /* 0x001fe2000ff1e0ff */
[----:B----4-:R-:W-:Y:S01]  /*0b60*/  FADD.FTZ R15, R44, R15 ;  /* 0x0000000f2c0f7221 */ /* 0x010fe20000010000 */
[----:B-----5:R-:W-:Y:S01]  /*0b70*/  FADD.FTZ R57, R46, R57 ;  /* 0x000000392e397221 */ /* 0x020fe20000010000 */
[----:B------:R-:W4:Y:S01]  /*0b80*/  LDG.E R44, desc[UR6][R40.64+0x100] ;  /* 0x00010006282c7981 */ /* 0x000f22000c1e1900 */
[----:B------:R-:W-:-:S03]  /*0b90*/  IADD3.X R43, R35, UR9, RZ, P0, !PT ;  /* 0x00000009232b7c10 */ /* 0x000fc600087fe4ff */
[----:B------:R0:W5:Y:S01]  /*0ba0*/  LDG.E R46, desc[UR6][R40.64+0x80] ;  /* 0x00008006282e7981 */ /* 0x000162000c1e1900 */
[----:B------:R-:W-:-:S03]  /*0bb0*/  FADD.FTZ R14, R45, R14 ;  /* 0x0000000e2d0e7221 */ /* 0x000fc60000010000 */
[----:B------:R-:W4:Y:S01]  /*0bc0*/  LDG.E R45, desc[UR6][R42.64+0x100] ;  /* 0x000100062a2d7981 */ /* 0x000f22000c1e1900 */
[----:B0-----:R-:W-:-:S04]  /*0bd0*/  IADD3 R40, P0, R32, UR8, RZ ;  /* 0x0000000820287c10 */ /* 0x001fc8000ff1e0ff */
[----:B------:R-:W-:Y:S01]  /*0be0*/  IADD3.X R41, R33, UR9, RZ, P0, !PT ;  /* 0x0000000921297c10 */ /* 0x000fe200087fe4ff */
[----:B---3--:R-:W-:-:S04]  /*0bf0*/  FADD.FTZ R10, R47, R10 ;  /* 0x0000000a2f0a7221 */ /* 0x008fc80000010000 */
[----:B------:R-:W3:Y:S01]  /*0c00*/  LDG.E R68, desc[UR6][R40.64] ;  /* 0x0000000628447981 */ /* 0x000ee2000c1e1900 */
[----:B------:R-:W-:-:S03]  /*0c10*/  FADD.FTZ R24, R49, R24 ;  /* 0x0000001831187221 */ /* 0x000fc60000010000 */
[----:B------:R-:W3:Y:S04]  /*0c20*/  LDG.E R47, desc[UR6][R42.64+0x80] ;  /* 0x000080062a2f7981 */ /* 0x000ee8000c1e1900 */
[----:B------:R0:W3:Y:S01]  /*0c30*/  LDG.E R49, desc[UR6][R42.64] ;  /* 0x000000062a317981 */ /* 0x0000e2000c1e1900 */
[----:B--2---:R-:W-:-:S03]  /*0c40*/  FADD.FTZ R9, R48, R9 ;  /* 0x0000000930097221 */ /* 0x004fc60000010000 */
[----:B------:R-:W2:Y:S01]  /*0c50*/  LDG.E R48, desc[UR6][R40.64+0x80] ;  /* 0x0000800628307981 */ /* 0x000ea2000c1e1900 */
[----:B0-----:R-:W-:-:S04]  /*0c60*/  IADD3 R42, P0, R30, UR8, RZ ;  /* 0x000000081e2a7c10 */ /* 0x001fc8000ff1e0ff */
[----:B------:R-:W-:Y:S01]  /*0c70*/  IADD3.X R43, R31, UR9, RZ, P0, !PT ;  /* 0x000000091f2b7c10 */ /* 0x000fe200087fe4ff */
[----:B-----5:R-:W-:Y:S02]  /*0c80*/  FADD.FTZ R23, R46, R23 ;  /* 0x000000172e177221 */ /* 0x020fe40000010000 */
[----:B------:R0:W5:Y:S01]  /*0c90*/  LDG.E R46, desc[UR6][R40.64+0x100] ;  /* 0x00010006282e7981 */ /* 0x000162000c1e1900 */
[----:B------:R-:W-:Y:S01]  /*0ca0*/  FADD.FTZ R60, R69, R60 ;  /* 0x0000003c453c7221 */ /* 0x000fe20000010000 */
[----:B----4-:R-:W-:Y:S01]  /*0cb0*/  FADD.FTZ R54, R44, R54 ;  /* 0x000000362c367221 */ /* 0x010fe20000010000 */
[----:B------:R-:W-:Y:S01]  /*0cc0*/  FADD.FTZ R58, R45, R58 ;  /* 0x0000003a2d3a7221 */ /* 0x000fe20000010000 */
[----:B------:R-:W4:Y:S01]  /*0cd0*/  LDG.E R69, desc[UR6][R42.64+0x100] ;  /* 0x000100062a457981 */ /* 0x000f22000c1e1900 */
[----:B0-----:R-:W-:-:S04]  /*0ce0*/  IADD3 R40, P0, R28, UR8, RZ ;  /* 0x000000081c287c10 */ /* 0x001fc8000ff1e0ff */
[----:B------:R-:W-:-:S05]  /*0cf0*/  IADD3.X R41, R29, UR9, RZ, P0, !PT ;  /* 0x000000091d297c10 */ /* 0x000fca00087fe4ff */
[----:B------:R-:W4:Y:S01]  /*0d00*/  LDG.E R44, desc[UR6][R40.64] ;  /* 0x00000006282c7981 */ /* 0x000f22000c1e1900 */
[----:B---3--:R-:W-:-:S03]  /*0d10*/  FADD.FTZ R22, R47, R22 ;  /* 0x000000162f167221 */ /* 0x008fc60000010000 */
[----:B------:R-:W3:Y:S01]  /*0d20*/  LDG.E R47, desc[UR6][R42.64+0x80] ;  /* 0x000080062a2f7981 */ /* 0x000ee2000c1e1900 */
[----:B------:R-:W-:-:S03]  /*0d30*/  FADD.FTZ R8, R49, R8 ;  /* 0x0000000831087221 */ /* 0x000fc60000010000 */
[----:B------:R-:W3:Y:S04]  /*0d40*/  LDG.E R49, desc[UR6][R42.64] ;  /* 0x000000062a317981 */ /* 0x000ee8000c1e1900 */
[----:B------:R-:W3:Y:S01]  /*0d50*/  LDG.E R45, desc[UR6][R40.64+0x100] ;  /* 0x00010006282d7981 */ /* 0x000ee2000c1e1900 */
[----:B--2---:R-:W-:-:S03]  /*0d60*/  FADD.FTZ R21, R48, R21 ;  /* 0x0000001530157221 */ /* 0x004fc60000010000 */
[----:B------:R-:W2:Y:S01]  /*0d70*/  LDG.E R48, desc[UR6][R40.64+0x80] ;  /* 0x0000800628307981 */ /* 0x000ea2000c1e1900 */
[----:B------:R-:W-:-:S06]  /*0d80*/  UIADD3 UR4, UR4, 0x1, URZ ;  /* 0x0000000104047890 */ /* 0x000fcc000fffe03f */
[----:B------:R-:W-:Y:S01]  /*0d90*/  ISETP.LE.AND P0, PT, R2, UR4, PT ;  /* 0x0000000402007c0c */ /* 0x000fe2000bf03270 */
[----:B------:R-:W-:Y:S01]  /*0da0*/  ULEA UR8, UP0, UR10, UR8, 0x2 ;  /* 0x000000080a087291 */ /* 0x000fe2000f80103f */
[----:B------:R-:W-:-:S03]  /*0db0*/  FADD.FTZ R7, R68, R7 ;  /* 0x0000000744077221 */ /* 0x000fc60000010000 */
[----:B------:R-:W-:Y:S01]  /*0dc0*/  UIADD3.X UR9, UR9, UR5, URZ, UP0, !UPT ;  /* 0x0000000509097290 */ /* 0x000fe200087fe43f */
[----:B-----5:R-:W-:Y:S01]  /*0dd0*/  FADD.FTZ R59, R46, R59 ;  /* 0x0000003b2e3b7221 */ /* 0x020fe20000010000 */
[----:B----4-:R-:W-:Y:S01]  /*0de0*/  FADD.FTZ R13, R69, R13 ;  /* 0x0000000d450d7221 */ /* 0x010fe20000010000 */
[----:B------:R-:W-:Y:S01]  /*0df0*/  FADD.FTZ R5, R44, R5 ;  /* 0x000000052c057221 */ /* 0x000fe20000010000 */
[----:B---3--:R-:W-:Y:S01]  /*0e00*/  FADD.FTZ R20, R47, R20 ;  /* 0x000000142f147221 */ /* 0x008fe20000010000 */
[----:B------:R-:W-:Y:S01]  /*0e10*/  FADD.FTZ R6, R49, R6 ;  /* 0x0000000631067221 */ /* 0x000fe20000010000 */
[----:B------:R-:W-:Y:S01]  /*0e20*/  FADD.FTZ R12, R45, R12 ;  /* 0x0000000c2d0c7221 */ /* 0x000fe20000010000 */
[----:B--2---:R-:W-:Y:S01]  /*0e30*/  FADD.FTZ R19, R48, R19 ;  /* 0x0000001330137221 */ /* 0x004fe20000010000 */
[----:B------:R-:W-:Y:S06]  /*0e40*/  @!P0 BRA `(.L_x_338) ;  /* 0xfffffff800908947 */ /* 0x000fec000383ffff */
.L_x_337:
[----:B------:R-:W0:Y:S01]  /*0e50*/  S2R R35, SR_TID.X ;  /* 0x0000000000237919 */ /* 0x000e220000002100 */
[----:B------:R-:W1:Y:S01]  /*0e60*/  S2UR UR5, SR_CgaCtaId ;  /* 0x00000000000579c3 */ /* 0x000e620000008800 */
[----:B------:R-:W-:Y:S01]  /*0e70*/  ULDC UR8, c[0x0][0x390] ;  /* 0x0000e40000087ab9 */ /* 0x000fe20000000800 */
[----:B------:R-:W-:Y:S01]  /*0e80*/  UMOV UR4, 0x400 ;  /* 0x0000040000047882 */ /* 0x000fe20000000000 */
        /* <DEDUP_REMOVED lines=21> */
[----:B-1----:R-:W-:Y:S01]  /*0fe0*/  ULEA UR4, UR5, UR4, 0x18 ;  /* 0x0000000405047291 */ /* 0x002fe2000f8ec03f */
[----:B------:R-:W-:Y:S01]  /*0ff0*/  FMUL.FTZ R18, R18, UR8 ;  /* 0x0000000812127c20 */ /* 0x000fe20008410000 */
[----:B------:R-:W-:Y:S01]  /*1000*/  FMUL.FTZ R60, R60, UR8 ;  /* 0x000000083c3c7c20 */ /* 0x000fe20008410000 */
[----:B------:R-:W-:Y:S01]  /*1010*/  FMUL.FTZ R7, R54, UR8 ;  /* 0x0000000836077c20 */ /* 0x000fe20008410000 */
[----:B------:R-:W-:Y:S01]  /*1020*/  F2FP.F16.F32.PACK_AB R16, R57, R16 ;  /* 0x000000103910723e */ /* 0x000fe200000000ff */
[----:B------:R-:W-:Y:S01]  /*1030*/  FMUL.FTZ R22, R22, UR8 ;  /* 0x0000000816167c20 */ /* 0x000fe20008410000 */
[----:B------:R-:W-:Y:S01]  /*1040*/  F2FP.F16.F32.PACK_AB R9, R9, R10 ;  /* 0x0000000a0909723e */ /* 0x000fe200000000ff */
[----:B------:R-:W-:Y:S01]  /*1050*/  FMUL.FTZ R21, R21, UR8 ;  /* 0x0000000815157c20 */ /* 0x000fe20008410000 */
[----:B0-----:R-:W-:Y:S01]  /*1060*/  SHF.R.S32.HI R28, RZ, 0x1f, R35 ;  /* 0x0000001fff1c7819 */ /* 0x001fe20000011423 */
[----:B------:R-:W-:Y:S01]  /*1070*/  FMUL.FTZ R20, R20, UR8 ;  /* 0x0000000814147c20 */ /* 0x000fe20008410000 */
[----:B------:R-:W-:Y:S01]  /*1080*/  FMUL.FTZ R19, R19, UR8 ;  /* 0x0000000813137c20 */ /* 0x000fe20008410000 */
[----:B------:R-:W-:Y:S01]  /*1090*/  FMUL.FTZ R58, R58, UR8 ;  /* 0x000000083a3a7c20 */ /* 0x000fe20008410000 */
[CC--:B------:R-:W-:Y:S01]  /*10a0*/  LEA.HI R2, R28.reuse, R35.reuse, RZ, 0x2 ;  /* 0x000000231c027211 */ /* 0x0c0fe200078f10ff */
[----:B------:R-:W-:Y:S01]  /*10b0*/  FMUL.FTZ R59, R59, UR8 ;  /* 0x000000083b3b7c20 */ /* 0x000fe20008410000 */
[CC--:B------:R-:W-:Y:S01]  /*10c0*/  LEA.HI R29, R28.reuse, R35.reuse, RZ, 0x5 ;  /* 0x000000231c1d7211 */ /* 0x0c0fe200078f28ff */
[----:B------:R-:W-:Y:S01]  /*10d0*/  FMUL.FTZ R13, R13, UR8 ;  /* 0x000000080d0d7c20 */ /* 0x000fe20008410000 */
[----:B------:R-:W-:Y:S01]  /*10e0*/  LEA.HI R30, R28, R35, RZ, 0x3 ;  /* 0x000000231c1e7211 */ /* 0x000fe200078f18ff */
[----:B------:R-:W-:Y:S01]  /*10f0*/  FMUL.FTZ R12, R12, UR8 ;  /* 0x000000080c0c7c20 */ /* 0x000fe20008410000 */
[--C-:B------:R-:W-:Y:S01]  /*1100*/  SHF.R.S32.HI R26, RZ, 0x2, R2.reuse ;  /* 0x00000002ff1a7819 */ /* 0x100fe20000011402 */
[----:B------:R-:W-:Y:S01]  /*1110*/  ULDC.64 UR10, c[0x0][0x448] ;  /* 0x00011200000a7ab9 */ /* 0x000fe20000000a00 */
[----:B------:R-:W-:Y:S01]  /*1120*/  SHF.R.S32.HI R27, RZ, 0x1f, R2 ;  /* 0x0000001fff1b7819 */ /* 0x000fe20000011402 */
[----:B------:R-:W-:Y:S01]  /*1130*/  BSSY B0, `(.L_x_339) ;  /* 0x0000066000007945 */ /* 0x000fe20003800000 */
[----:B------:R-:W-:-:S02]  /*1140*/  SHF.R.S32.HI R34, RZ, 0x5, R29 ;  /* 0x00000005ff227819 */ /* 0x000fc4000001141d */
[----:B------:R-:W-:Y:S02]  /*1150*/  LOP3.LUT R29, R30, 0x1ffffff8, RZ, 0xc0, !PT ;  /* 0x1ffffff81e1d7812 */ /* 0x000fe400078ec0ff */
[----:B------:R-:W-:Y:S02]  /*1160*/  LEA.HI R27, R27, R26, RZ, 0x3 ;  /* 0x0000001a1b1b7211 */ /* 0x000fe400078f18ff */
[----:B------:R-:W-:Y:S02]  /*1170*/  LEA.HI R31, R34, R34, RZ, 0x1 ;  /* 0x00000022221f7211 */ /* 0x000fe400078f08ff */
[----:B------:R-:W-:Y:S02]  /*1180*/  LOP3.LUT R32, R2, 0x3ffffffc, RZ, 0xc0, !PT ;  /* 0x3ffffffc02207812 */ /* 0x000fe400078ec0ff */
[----:B------:R-:W-:Y:S01]  /*1190*/  SHF.R.S32.HI R2, RZ, 0x3, R30 ;  /* 0x00000003ff027819 */ /* 0x000fe2000001141e */
[----:B------:R-:W-:Y:S01]  /*11a0*/  IMAD.IADD R30, R35, 0x1, -R29 ;  /* 0x00000001231e7824 */ /* 0x000fe200078e0a1d */
[----:B------:R-:W-:-:S02]  /*11b0*/  LOP3.LUT R27, R27, 0xfffffff8, RZ, 0xc0, !PT ;  /* 0xfffffff81b1b7812 */ /* 0x000fc400078ec0ff */
[----:B------:R-:W-:Y:S01]  /*11c0*/  LOP3.LUT R29, R31, 0x1ffffe, RZ, 0xc0, !PT ;  /* 0x001ffffe1f1d7812 */ /* 0x000fe200078ec0ff */
[----:B------:R-:W-:Y:S01]  /*11d0*/  IMAD.SHL.U32 R31, R2, 0x40, RZ ;  /* 0x00000040021f7824 */ /* 0x000fe200078e00ff */
[----:B------:R-:W-:Y:S02]  /*11e0*/  LEA.HI R28, R28, R35, RZ, 0x6 ;  /* 0x000000231c1c7211 */ /* 0x000fe400078f30ff */
[----:B------:R-:W-:Y:S02]  /*11f0*/  IADD3 R27, R26, -R27, RZ ;  /* 0x8000001b1a1b7210 */ /* 0x000fe40007ffe0ff */
[----:B------:R-:W-:Y:S01]  /*1200*/  IADD3 R35, -R32, R35, RZ ;  /* 0x0000002320237210 */ /* 0x000fe20007ffe1ff */
[----:B------:R-:W-:Y:S01]  /*1210*/  IMAD.IADD R32, R34, 0x1, -R29 ;  /* 0x0000000122207824 */ /* 0x000fe200078e0a1d */
[----:B------:R-:W-:Y:S01]  /*1220*/  SHF.R.S32.HI R29, RZ, 0x6, R28 ;  /* 0x00000006ff1d7819 */ /* 0x000fe2000001141c */
[----:B------:R-:W-:Y:S01]  /*1230*/  IMAD.SHL.U32 R28, R27, 0x40, RZ ;  /* 0x000000401b1c7824 */ /* 0x000fe200078e00ff */
[----:B------:R-:W-:Y:S01]  /*1240*/  LOP3.LUT R31, R31, 0x1c0, RZ, 0xc0, !PT ;  /* 0x000001c01f1f7812 */ /* 0x000fe200078ec0ff */
[----:B------:R-:W-:Y:S01]  /*1250*/  IMAD R32, R32, 0x200, R35 ;  /* 0x0000020020207824 */ /* 0x000fe200078e0223 */
[----:B------:R-:W-:-:S02]  /*1260*/  SHF.L.U32 R33, R29, 0x3, RZ ;  /* 0x000000031d217819 */ /* 0x000fc400000006ff */
[----:B------:R-:W-:Y:S02]  /*1270*/  LOP3.LUT R28, R28, 0x1c0, RZ, 0xc0, !PT ;  /* 0x000001c01c1c7812 */ /* 0x000fe400078ec0ff */
[----:B------:R-:W-:Y:S02]  /*1280*/  SHF.L.U32 R26, R30, 0x3, RZ ;  /* 0x000000031e1a7819 */ /* 0x000fe400000006ff */
[----:B------:R-:W-:Y:S02]  /*1290*/  LOP3.LUT R33, R28, 0x18, R33, 0xf8, !PT ;  /* 0x000000181c217812 */ /* 0x000fe400078ef821 */
[----:B------:R-:W-:Y:S02]  /*12a0*/  SHF.R.U32.HI R28, RZ, 0x3, R28 ;  /* 0x00000003ff1c7819 */ /* 0x000fe4000001161c */
[----:B------:R-:W-:Y:S02]  /*12b0*/  SHF.R.U32.HI R30, RZ, 0x3, R31 ;  /* 0x00000003ff1e7819 */ /* 0x000fe4000001161f */
[----:B------:R-:W-:Y:S01]  /*12c0*/  LOP3.LUT R33, R33, R28, RZ, 0x3c, !PT ;  /* 0x0000001c21217212 */ /* 0x000fe200078e3cff */
[----:B------:R-:W-:Y:S01]  /*12d0*/  FMUL.FTZ R28, R15, UR8 ;  /* 0x000000080f1c7c20 */ /* 0x000fe20008410000 */
[----:B------:R-:W-:-:S02]  /*12e0*/  LOP3.LUT R31, R31, 0x38, R26, 0xf8, !PT ;  /* 0x000000381f1f7812 */ /* 0x000fc400078ef81a */
[----:B------:R-:W-:Y:S01]  /*12f0*/  LOP3.LUT P0, RZ, R27, 0x4, RZ, 0xc0, !PT ;  /* 0x000000041bff7812 */ /* 0x000fe2000780c0ff */
[----:B------:R-:W-:Y:S01]  /*1300*/  IMAD.U32 R15, R32, 0x2, R33 ;  /* 0x00000002200f7824 */ /* 0x000fe200078e0021 */
[----:B------:R-:W-:Y:S02]  /*1310*/  LOP3.LUT R30, R31, R30, RZ, 0x3c, !PT ;  /* 0x0000001e1f1e7212 */ /* 0x000fe400078e3cff */
[----:B------:R-:W-:Y:S02]  /*1320*/  F2FP.F16.F32.PACK_AB R25, R25, R50 ;  /* 0x000000321919723e */ /* 0x000fe400000000ff */
[----:B------:R-:W-:Y:S01]  /*1330*/  LEA R27, R29, R30, 0x9 ;  /* 0x0000001e1d1b7211 */ /* 0x000fe200078e48ff */
[----:B------:R-:W-:Y:S01]  /*1340*/  FMUL.FTZ R30, R11, UR8 ;  /* 0x000000080b1e7c20 */ /* 0x000fe20008410000 */
[----:B------:R-:W-:Y:S01]  /*1350*/  LEA R14, R15, UR4, 0x1 ;  /* 0x000000040f0e7c11 */ /* 0x000fe2000f8e08ff */
[----:B------:R-:W-:Y:S01]  /*1360*/  FMUL.FTZ R29, R53, UR8 ;  /* 0x00000008351d7c20 */ /* 0x000fe20008410000 */
[----:B------:R-:W-:-:S02]  /*1370*/  F2FP.F16.F32.PACK_AB R11, R28, R51 ;  /* 0x000000331c0b723e */ /* 0x000fc400000000ff */
[C---:B------:R-:W-:Y:S01]  /*1380*/  IADD3 R15, R14.reuse, 0x40, RZ ;  /* 0x000000400e0f7810 */ /* 0x040fe20007ffe0ff */
[----:B------:R-:W-:Y:S01]  /*1390*/  @P0 VIADD R15, R14, 0xffffffc0 ;  /* 0xffffffc00e0f0836 */ /* 0x000fe20000000000 */
[----:B------:R-:W-:Y:S01]  /*13a0*/  F2FP.F16.F32.PACK_AB R28, R30, R55 ;  /* 0x000000371e1c723e */ /* 0x000fe200000000ff */
[----:B------:R-:W-:Y:S01]  /*13b0*/  STS [R14], R11 ;  /* 0x0000000b0e007388 */ /* 0x000fe20000000800 */
[----:B------:R-:W-:Y:S02]  /*13c0*/  F2FP.F16.F32.PACK_AB R29, R52, R29 ;  /* 0x0000001d341d723e */ /* 0x000fe400000000ff */
[----:B------:R-:W-:Y:S01]  /*13d0*/  F2FP.F16.F32.PACK_AB R23, R23, R24 ;  /* 0x000000181717723e */ /* 0x000fe200000000ff */
[----:B------:R-:W-:Y:S01]  /*13e0*/  STS [R14+0x400], R17 ;  /* 0x000400110e007388 */ /* 0x000fe20000000800 */
[----:B------:R-:W-:Y:S02]  /*13f0*/  F2FP.F16.F32.PACK_AB R5, R5, R18 ;  /* 0x000000120505723e */ /* 0x000fe400000000ff */
[----:B------:R-:W-:Y:S01]  /*1400*/  F2FP.F16.F32.PACK_AB R7, R7, R60 ;  /* 0x0000003c0707723e */ /* 0x000fe200000000ff */
[----:B------:R0:W-:Y:S01]  /*1410*/  STS [R15], R16 ;  /* 0x000000100f007388 */ /* 0x0001e20000000800 */
[----:B------:R-:W-:-:S02]  /*1420*/  F2FP.F16.F32.PACK_AB R21, R21, R22 ;  /* 0x000000161515723e */ /* 0x000fc400000000ff */
[----:B------:R-:W-:Y:S01]  /*1430*/  F2FP.F16.F32.PACK_AB R19, R19, R20 ;  /* 0x000000141313723e */ /* 0x000fe200000000ff */
[----:B------:R-:W-:Y:S01]  /*1440*/  STS [R15+0x400], R9 ;  /* 0x000400090f007388 */ /* 0x000fe20000000800 */
[----:B------:R-:W-:Y:S02]  /*1450*/  F2FP.F16.F32.PACK_AB R58, R59, R58 ;  /* 0x0000003a3b3a723e */ /* 0x000fe400000000ff */
[----:B------:R-:W-:Y:S01]  /*1460*/  F2FP.F16.F32.PACK_AB R12, R12, R13 ;  /* 0x0000000d0c0c723e */ /* 0x000fe200000000ff */
[----:B------:R-:W-:Y:S01]  /*1470*/  STS [R14+0x1000], R28 ;  /* 0x0010001c0e007388 */ /* 0x000fe20000000800 */
[----:B------:R-:W-:Y:S01]  /*1480*/  LEA R22, R27, UR4, 0x1 ;  /* 0x000000041b167c11 */ /* 0x000fe2000f8e08ff */
[----:B------:R-:W-:Y:S01]  /*1490*/  ULDC.64 UR4, c[0x0][0x460] ;  /* 0x0001180000047ab9 */ /* 0x000fe20000000a00 */
[----:B0-----:R-:W-:Y:S01]  /*14a0*/  SHF.R.S32.HI R16, RZ, 0x1f, R3 ;  /* 0x0000001fff107819 */ /* 0x001fe20000011403 */
[----:B------:R-:W-:Y:S01]  /*14b0*/  STS [R14+0x1400], R29 ;  /* 0x0014001d0e007388 */ /* 0x000fe20000000800 */
[----:B------:R-:W-:-:S03]  /*14c0*/  SHF.R.S32.HI R27, RZ, 0x1f, R26 ;  /* 0x0000001fff1b7819 */ /* 0x000fc6000001141a */
[----:B------:R-:W-:Y:S01]  /*14d0*/  STS [R15+0x1000], R8 ;  /* 0x001000080f007388 */ /* 0x000fe20000000800 */
[----:B------:R-:W-:-:S03]  /*14e0*/  IMAD R16, R16, UR10, RZ ;  /* 0x0000000a10107c24 */ /* 0x000fc6000f8e02ff */
[----:B------:R-:W-:Y:S01]  /*14f0*/  STS [R15+0x1400], R6 ;  /* 0x001400060f007388 */ /* 0x000fe20000000800 */
[----:B------:R-:W-:-:S03]  /*1500*/  IMAD R16, R3, UR11, R16 ;  /* 0x0000000b03107c24 */ /* 0x000fc6000f8e0210 */
[----:B------:R-:W-:Y:S04]  /*1510*/  STS [R14+0x2000], R25 ;  /* 0x002000190e007388 */ /* 0x000fe80000000800 */
[----:B------:R0:W-:Y:S04]  /*1520*/  STS [R14+0x2400], R23 ;  /* 0x002400170e007388 */ /* 0x0001e80000000800 */
[----:B------:R1:W-:Y:S04]  /*1530*/  STS [R15+0x2000], R5 ;  /* 0x002000050f007388 */ /* 0x0003e80000000800 */
[----:B------:R2:W-:Y:S01]  /*1540*/  STS [R15+0x2400], R7 ;  /* 0x002400070f007388 */ /* 0x0005e20000000800 */
[----:B0-----:R-:W-:-:S03]  /*1550*/  IADD3 R23, R26, 0x40, RZ ;  /* 0x000000401a177810 */ /* 0x001fc60007ffe0ff */
[----:B------:R-:W-:Y:S01]  /*1560*/  STS [R14+0x3000], R21 ;  /* 0x003000150e007388 */ /* 0x000fe20000000800 */
[----:B-1----:R-:W-:-:S03]  /*1570*/  SHF.R.S32.HI R5, RZ, 0x1f, R4 ;  /* 0x0000001fff057819 */ /* 0x002fc60000011404 */
[----:B------:R0:W-:Y:S01]  /*1580*/  STS [R14+0x3400], R19 ;  /* 0x003400130e007388 */ /* 0x0001e20000000800 */
[C---:B--2---:R-:W-:Y:S01]  /*1590*/  IMAD.WIDE.U32 R6, R3.reuse, UR10, R26 ;  /* 0x0000000a03067c25 */ /* 0x044fe2000f8e001a */
[----:B------:R-:W-:Y:S02]  /*15a0*/  IADD3 R3, -R3, R0, RZ ;  /* 0x0000000003037210 */ /* 0x000fe40007ffe1ff */
[----:B------:R1:W-:Y:S01]  /*15b0*/  STS [R15+0x3000], R58 ;  /* 0x0030003a0f007388 */ /* 0x0003e20000000800 */
[----:B------:R-:W-:Y:S01]  /*15c0*/  IMAD R5, R5, UR4, RZ ;  /* 0x0000000405057c24 */ /* 0x000fe2000f8e02ff */
[----:B------:R-:W-:Y:S02]  /*15d0*/  ISETP.GE.AND P1, PT, R2, R3, PT ;  /* 0x000000030200720c */ /* 0x000fe40003f26270 */
[----:B------:R1:W-:Y:S01]  /*15e0*/  STS [R15+0x3400], R12 ;  /* 0x0034000c0f007388 */ /* 0x0003e20000000800 */
[----:B------:R-:W-:Y:S01]  /*15f0*/  BAR.SYNC.DEFER_BLOCKING 0x0 ;  /* 0x0000000000007b1d */ /* 0x000fe20000010000 */
[----:B------:R-:W-:Y:S01]  /*1600*/  IADD3 R62, P0, R62, R6, RZ ;  /* 0x000000063e3e7210 */ /* 0x000fe20007f1e0ff */
[----:B------:R-:W-:-:S02]  /*1610*/  VIADD R0, R2, 0x20 ;  /* 0x0000002002007836 */ /* 0x000fc40000000000 */
[----:B------:R-:W-:Y:S01]  /*1620*/  IMAD R5, R4, UR5, R5 ;  /* 0x0000000504057c24 */ /* 0x000fe2000f8e0205 */
[----:B------:R-:W-:Y:S02]  /*1630*/  IADD3.X R63, R61, R7, R16, P0, !PT ;  /* 0x000000073d3f7210 */ /* 0x000fe400007fe410 */
[----:B------:R-:W-:Y:S02]  /*1640*/  ISETP.GE.AND P0, PT, R0, R3, PT ;  /* 0x000000030000720c */ /* 0x000fe40003f06270 */
[----:B------:R-:W-:Y:S01]  /*1650*/  SHF.R.S32.HI R0, RZ, 0x1f, R2 ;  /* 0x0000001fff007819 */ /* 0x000fe20000011402 */
[----:B------:R-:W-:-:S04]  /*1660*/  IMAD.WIDE.U32 R62, R4, UR4, R62 ;  /* 0x00000004043e7c25 */ /* 0x000fc8000f8e003e */
[----:B0-----:R-:W-:Y:S01]  /*1670*/  IMAD.IADD R19, R63, 0x1, R5 ;  /* 0x000000013f137824 */ /* 0x001fe200078e0205 */
[----:B------:R1:W0:Y:S01]  /*1680*/  LDS.128 R8, [R22+0x1000] ;  /* 0x0010000016087984 */ /* 0x0002220000000c00 */
[----:B------:R-:W-:Y:S05]  /*1690*/  @P1 BRA `(.L_x_340) ;  /* 0x00000000003c1947 */ /* 0x000fea0003800000 */
[----:B------:R-:W-:Y:S01]  /*16a0*/  ULDC UR4, c[0x0][0x2d0] ;  /* 0x0000b40000047ab9 */ /* 0x000fe20000000800 */
[----:B------:R-:W2:Y:S01]  /*16b0*/  LDS.128 R4, [R22+0x2000] ;  /* 0x0020000016047984 */ /* 0x000ea20000000c00 */
[----:B------:R-:W-:Y:S01]  /*16c0*/  ISETP.GE.AND P1, PT, R26, UR4, PT ;  /* 0x000000041a007c0c */ /* 0x000fe2000bf26270 */
[----:B------:R-:W-:Y:S01]  /*16d0*/  IMAD R3, R0, UR10, RZ ;  /* 0x0000000a00037c24 */ /* 0x000fe2000f8e02ff */
[----:B------:R-:W-:Y:S01]  /*16e0*/  MOV R18, R62 ;  /* 0x0000003e00127202 */ /* 0x000fe20000000f00 */
[----:B------:R-:W-:Y:S01]  /*16f0*/  ULDC.64 UR8, c[0x0][0x3e8] ;  /* 0x0000fa0000087ab9 */ /* 0x000fe20000000a00 */
[----:B------:R-:W-:Y:S01]  /*1700*/  ISETP.GE.AND P2, PT, R23, UR4, PT ;  /* 0x0000000417007c0c */ /* 0x000fe2000bf46270 */
[C---:B------:R-:W-:Y:S02]  /*1710*/  IMAD R3, R2.reuse, UR11, R3 ;  /* 0x0000000b02037c24 */ /* 0x040fe4000f8e0203 */
[----:B------:R-:W-:-:S04]  /*1720*/  IMAD.WIDE.U32 R16, R2, UR10, R18 ;  /* 0x0000000a02107c25 */ /* 0x000fc8000f8e0012 */
[----:B------:R-:W-:Y:S01]  /*1730*/  IMAD.IADD R3, R17, 0x1, R3 ;  /* 0x0000000111037824 */ /* 0x000fe200078e0203 */
[C---:B------:R-:W-:Y:S01]  /*1740*/  LEA R20, P3, R16.reuse, UR8, 0x1 ;  /* 0x0000000810147c11 */ /* 0x040fe2000f8608ff */
[----:B-1----:R-:W1:Y:S03]  /*1750*/  @!P1 LDS.128 R12, [R22] ;  /* 0x00000000160c9984 */ /* 0x002e660000000c00 */
[----:B------:R-:W-:-:S05]  /*1760*/  LEA.HI.X R21, R16, UR9, R3, 0x1, P3 ;  /* 0x0000000910157c11 */ /* 0x000fca00098f0c03 */
[----:B--2---:R2:W-:Y:S04]  /*1770*/  @!P2 STG.E.128 desc[UR6][R20.64+0x80], R4 ;  /* 0x000080041400a986 */ /* 0x0045e8000c101d06 */
[----:B-1----:R2:W-:Y:S02]  /*1780*/  @!P1 STG.E.128 desc[UR6][R20.64], R12 ;  /* 0x0000000c14009986 */ /* 0x0025e4000c101d06 */
.L_x_340:
[----:B------:R-:W-:Y:S05]  /*1790*/  BSYNC B0 ;  /* 0x0000000000007941 */ /* 0x000fea0003800000 */
.L_x_339:
[----:B--2---:R2:W3:Y:S01]  /*17a0*/  LDS.128 R4, [R22+0x3000] ;  /* 0x0030000016047984 */ /* 0x0044e20000000c00 */
[----:B------:R-:W-:Y:S05]  /*17b0*/  @P0 EXIT ;  /* 0x000000000000094d */ /* 0x000fea0003800000 */
[----:B------:R-:W-:Y:S01]  /*17c0*/  IADD3 R13, P0, R2, 0x20, RZ ;  /* 0x00000020020d7810 */ /* 0x000fe20007f1e0ff */
[----:B------:R-:W-:Y:S01]  /*17d0*/  IMAD.MOV.U32 R2, RZ, RZ, R62 ;  /* 0x000000ffff027224 */ /* 0x000fe200078e003e */
[----:B------:R-:W-:Y:S01]  /*17e0*/  MOV R3, R19 ;  /* 0x0000001300037202 */ /* 0x000fe20000000f00 */
[----:B------:R-:W-:Y:S01]  /*17f0*/  ULDC.64 UR8, c[0x0][0x3e8] ;  /* 0x0000fa0000087ab9 */ /* 0x000fe20000000a00 */
[----:B------:R-:W-:Y:S01]  /*1800*/  IADD3.X R0, RZ, R0, RZ, P0, !PT ;  /* 0x00000000ff007210 */ /* 0x000fe200007fe4ff */
[----:B------:R-:W-:Y:S01]  /*1810*/  ULDC UR4, c[0x0][0x2d0] ;  /* 0x0000b40000047ab9 */ /* 0x000fe20000000800 */
[----:B------:R-:W-:Y:S01]  /*1820*/  IMAD.WIDE.U32 R2, R13, UR10, R2 ;  /* 0x0000000a0d027c25 */ /* 0x000fe2000f8e0002 */
[----:B------:R-:W-:-:S03]  /*1830*/  ISETP.GE.AND P1, PT, R26, UR4, PT ;  /* 0x000000041a007c0c */ /* 0x000fc6000bf26270 */
[----:B------:R-:W-:Y:S01]  /*1840*/  IMAD R0, R0, UR10, RZ ;  /* 0x0000000a00007c24 */ /* 0x000fe2000f8e02ff */
[----:B-1----:R-:W-:-:S03]  /*1850*/  LEA R12, P0, R2, UR8, 0x1 ;  /* 0x00000008020c7c11 */ /* 0x002fc6000f8008ff */
[----:B------:R-:W-:-:S05]  /*1860*/  IMAD R13, R13, UR11, R0 ;  /* 0x0000000b0d0d7c24 */ /* 0x000fca000f8e0200 */
[----:B------:R-:W-:-:S04]  /*1870*/  IADD3 R3, R3, R13, RZ ;  /* 0x0000000d03037210 */ /* 0x000fc80007ffe0ff */
[----:B------:R-:W-:Y:S02]  /*1880*/  LEA.HI.X R13, R2, UR9, R3, 0x1, P0 ;  /* 0x00000009020d7c11 */ /* 0x000fe400080f0c03 */
[----:B------:R-:W-:-:S03]  /*1890*/  ISETP.GE.AND P0, PT, R23, UR4, PT ;  /* 0x0000000417007c0c */ /* 0x000fc6000bf06270 */
[----:B0-----:R0:W-:Y:S10]  /*18a0*/  @!P1 STG.E.128 desc[UR6][R12.64], R8 ;  /* 0x000000080c009986 */ /* 0x0011f4000c101d06 */
[----:B------:R-:W-:Y:S05]  /*18b0*/  @P0 EXIT ;  /* 0x000000000000094d */ /* 0x000fea0003800000 */
[----:B---3--:R-:W-:Y:S01]  /*18c0*/  STG.E.128 desc[UR6][R12.64+0x80], R4 ;  /* 0x000080040c007986 */ /* 0x008fe2000c101d06 */
[----:B------:R-:W-:Y:S05]  /*18d0*/  EXIT ;  /* 0x000000000000794d */ /* 0x000fea0003800000 */
.L_x_341:
        /* <DEDUP_REMOVED lines=10> */
.L_x_1074:


//--------------------- .text._ZN5flash44flash_bwd_dq_dk_dv_loop_seqk_parallel_kernelI23Flash_bwd_kernel_traitsILi128ELi64ELi64ELi8ELi4ELi2ELi2ELb1ELb0EN7cutlass6half_tE19Flash_kernel_traitsILi128ELi64ELi64ELi8ES3_EELb1ELb1ELb0ELb0ELb0ELb0ELb0EEEvNS_16Flash_bwd_paramsE --------------------------
	.section	.text._ZN5flash44flash_bwd_dq_dk_dv_loop_seqk_parallel_kernelI23Flash_bwd_kernel_traitsILi128ELi64ELi64ELi8ELi4ELi2ELi2ELb1ELb0EN7cutlass6half_tE19Flash_kernel_traitsILi128ELi64ELi64ELi8ES3_EELb1ELb1ELb0ELb0ELb0ELb0ELb0EEEvNS_16Flash_bwd_paramsE,"ax",@progbits
	.align	128
        .global         _ZN5flash44flash_bwd_dq_dk_dv_loop_seqk_parallel_kernelI23Flash_bwd_kernel_traitsILi128ELi64ELi64ELi8ELi4ELi2ELi2ELb1ELb0EN7cutlass6half_tE19Flash_kernel_traitsILi128ELi64ELi64ELi8ES3_EELb1ELb1ELb0ELb0ELb0ELb0ELb0EEEvNS_16Flash_bwd_paramsE
        .type           _ZN5flash44flash_bwd_dq_dk_dv_loop_seqk_parallel_kernelI23Flash_bwd_kernel_traitsILi128ELi64ELi64ELi8ELi4ELi2ELi2ELb1ELb0EN7cutlass6half_tE19Flash_kernel_traitsILi128ELi64ELi64ELi8ES3_EELb1ELb1ELb0ELb0ELb0ELb0ELb0EEEvNS_16Flash_bwd_paramsE,@function
        .size           _ZN5flash44flash_bwd_dq_dk_dv_loop_seqk_parallel_kernelI23Flash_bwd_kernel_traitsILi128ELi64ELi64ELi8ELi4ELi2ELi2ELb1ELb0EN7cutlass6half_tE19Flash_kernel_traitsILi128ELi64ELi64ELi8ES3_EELb1ELb1ELb0ELb0ELb0ELb0ELb0EEEvNS_16Flash_bwd_paramsE,(.L_x_1075 - _ZN5flash44flash_bwd_dq_dk_dv_loop_seqk_parallel_kernelI23Flash_bwd_kernel_traitsILi128ELi64ELi64ELi8ELi4ELi2ELi2ELb1ELb0EN7cutlass6half_tE19Flash_kernel_traitsILi128ELi64ELi64ELi8ES3_EELb1ELb1ELb0ELb0ELb0ELb0ELb0EEEvNS_16Flash_bwd_paramsE)
        .other          _ZN5flash44flash_bwd_dq_dk_dv_loop_seqk_parallel_kernelI23Flash_bwd_kernel_traitsILi128ELi64ELi64ELi8ELi4ELi2ELi2ELb1ELb0EN7cutlass6half_tE19Flash_kernel_traitsILi128ELi64ELi64ELi8ES3_EELb1ELb1ELb0ELb0ELb0ELb0ELb0EEEvNS_16Flash_bwd_paramsE,@"STO_CUDA_ENTRY STV_DEFAULT"
_ZN5flash44flash_bwd_dq_dk_dv_loop_seqk_parallel_kernelI23Flash_bwd_kernel_traitsILi128ELi64ELi64ELi8ELi4ELi2ELi2ELb1ELb0EN7cutlass6half_tE19Flash_kernel_traitsILi128ELi64ELi64ELi8ES3_EELb1ELb1ELb0ELb0ELb0ELb0ELb0EEEvNS_16Flash_bwd_paramsE:
.text._ZN5flash44flash_bwd_dq_dk_dv_loop_seqk_parallel_kernelI23Flash_bwd_kernel_traitsILi128ELi64ELi64ELi8ELi4ELi2ELi2ELb1ELb0EN7cutlass6half_tE19Flash_kernel_traitsILi128ELi64ELi64ELi8ES3_EELb1ELb1ELb0ELb0ELb0ELb0ELb0EEEvNS_16Flash_bwd_paramsE:
        /* <DEDUP_REMOVED lines=15> */
[----:B------:R-:W-:Y:S01]  /*00f0*/  IMAD.MOV.U32 R186, RZ, RZ, 0x40 ;  /* 0x00000040ffba7424 */ /* 0x000fe200078e00ff */
[----:B------:R-:W-:Y:S01]  /*0100*/  ULDC.64 UR12, c[0x0][0x300] ;  /* 0x0000c000000c7ab9 */ /* 0x000fe20000000a00 */
[----:B------:R-:W-:Y:S01]  /*0110*/  IMAD.MOV.U32 R224, RZ, RZ, -0x10 ;  /* 0xfffffff0ffe07424 */ /* 0x000fe200078e00ff */
[----:B--2---:R-:W-:-:S04]  /*0120*/  ULEA UR5, UR5, UR4, 0x18 ;  /* 0x0000000405057291 */ /* 0x004fc8000f8ec03f */
[----:B------:R-:W-:Y:S02]  /*0130*/  UIADD3 UR6, UR5, 0xc000, URZ ;  /* 0x0000c00005067890 */ /* 0x000fe4000fffe03f */
[----:B------:R-:W-:Y:S01]  /*0140*/  UIADD3 UR4, UR5, 0x10000, URZ ;  /* 0x0001000005047890 */ /* 0x000fe2000fffe03f */
[----:B-1----:R-:W-:-:S04]  /*0150*/  SHF.R.S32.HI R2, RZ, 0x1f, R8 ;  /* 0x0000001fff027819 */ /* 0x002fc80000011408 */
[CC--:B------:R-:W-:Y:S02]  /*0160*/  LEA.HI R0, R2.reuse, R8.reuse, RZ, 0x5 ;  /* 0x0000000802007211 */ /* 0x0c0fe400078f28ff */
[CC--:B------:R-:W-:Y:S02]  /*0170*/  LEA.HI R12, R2.reuse, R8.reuse, RZ, 0x3 ;  /* 0x00000008020c7211 */ /* 0x0c0fe400078f18ff */
[CC--:B------:R-:W-:Y:S02]  /*0180*/  LEA.HI R3, R2.reuse, R8.reuse, RZ, 0x4 ;  /* 0x0000000802037211 */ /* 0x0c0fe400078f20ff */
[CC--:B------:R-:W-:Y:S02]  /*0190*/  LEA.HI R15, R2.reuse, R8.reuse, RZ, 0x7 ;  /* 0x00000008020f7211 */ /* 0x0c0fe400078f38ff */
[CC--:B------:R-:W-:Y:S02]  /*01a0*/  LEA.HI R17, R2.reuse, R8.reuse, RZ, 0x6 ;  /* 0x0000000802117211 */ /* 0x0c0fe400078f30ff */
[----:B------:R-:W-:-:S02]  /*01b0*/  LEA.HI R2, R2, R8, RZ, 0x2 ;  /* 0x0000000802027211 */ /* 0x000fc400078f10ff */
[----:B------:R-:W-:Y:S02]  /*01c0*/  LOP3.LUT R4, R0, 0xffffffe0, RZ, 0xc0, !PT ;  /* 0xffffffe000047812 */ /* 0x000fe400078ec0ff */
[----:B------:R-:W-:Y:S02]  /*01d0*/  LOP3.LUT R7, R2, 0x7ffffffc, RZ, 0xc0, !PT ;  /* 0x7ffffffc02077812 */ /* 0x000fe400078ec0ff */
[----:B------:R-:W-:Y:S01]  /*01e0*/  LOP3.LUT R5, R12, 0xfffffff8, RZ, 0xc0, !PT ;  /* 0xfffffff80c057812 */ /* 0x000fe200078ec0ff */
[C---:B------:R-:W-:Y:S01]  /*01f0*/  IMAD.IADD R10, R8.reuse, 0x1, -R4 ;  /* 0x00000001080a7824 */ /* 0x040fe200078e0a04 */
[----:B------:R-:W-:Y:S01]  /*0200*/  LOP3.LUT R6, R3, 0xfffffff0, RZ, 0xc0, !PT ;  /* 0xfffffff003067812 */ /* 0x000fe200078ec0ff */
[C---:B------:R-:W-:Y:S01]  /*0210*/  IMAD.IADD R16, R8.reuse, 0x1, -R7 ;  /* 0x0000000108107824 */ /* 0x040fe200078e0a07 */
[--C-:B------:R-:W-:Y:S01]  /*0220*/  SHF.R.S32.HI R4, RZ, 0x5, R0.reuse ;  /* 0x00000005ff047819 */ /* 0x100fe20000011400 */
[C---:B------:R-:W-:Y:S01]  /*0230*/  IMAD.IADD R5, R8.reuse, 0x1, -R5 ;  /* 0x0000000108057824 */ /* 0x040fe200078e0a05 */
[----:B------:R-:W-:Y:S01]  /*0240*/  SHF.R.S32.HI R7, RZ, 0x1f, R0 ;  /* 0x0000001fff077819 */ /* 0x000fe20000011400 */
[----:B------:R-:W-:Y:S01]  /*0250*/  IMAD.IADD R11, R8, 0x1, -R6 ;  /* 0x00000001080b7824 */ /* 0x000fe200078e0a06 */
[--C-:B------:R-:W-:Y:S01]  /*0260*/  SHF.R.S32.HI R9, RZ, 0x2, R2.reuse ;  /* 0x00000002ff097819 */ /* 0x100fe20000011402 */
[----:B------:R-:W-:Y:S01]  /*0270*/  IMAD.SHL.U32 R214, R5, 0x8, RZ ;  /* 0x0000000805d67824 */ /* 0x000fe200078e00ff */
[----:B------:R-:W-:-:S02]  /*0280*/  SHF.R.S32.HI R8, RZ, 0x1f, R2 ;  /* 0x0000001fff087819 */ /* 0x000fc40000011402 */
[-C--:B------:R-:W-:Y:S01]  /*0290*/  LEA.HI R2, R7, R4.reuse, RZ, 0x2 ;  /* 0x0000000407027211 */ /* 0x080fe200078f10ff */
[----:B------:R-:W-:Y:S01]  /*02a0*/  VIADD R226, R214, 0x40 ;  /* 0x00000040d6e27836 */ /* 0x000fe20000000000 */
[----:B------:R-:W-:Y:S02]  /*02b0*/  SHF.R.S32.HI R13, RZ, 0x3, R12 ;  /* 0x00000003ff0d7819 */ /* 0x000fe4000001140c */
[----:B------:R-:W-:Y:S02]  /*02c0*/  SHF.R.S32.HI R6, RZ, 0x4, R3 ;  /* 0x00000004ff067819 */ /* 0x000fe40000011403 */
[----:B------:R-:W-:Y:S01]  /*02d0*/  LEA.HI R0, R0, R4, RZ, 0x1 ;  /* 0x0000000400007211 */ /* 0x000fe200078f08ff */
[----:B------:R-:W-:Y:S01]  /*02e0*/  IMAD.SHL.U32 R13, R13, 0x40, RZ ;  /* 0x000000400d0d7824 */ /* 0x000fe200078e00ff */
[----:B------:R-:W-:Y:S02]  /*02f0*/  LOP3.LUT R7, R2, 0xfffffffc, RZ, 0xc0, !PT ;  /* 0xfffffffc02077812 */ /* 0x000fe400078ec0ff */
[----:B------:R-:W-:-:S02]  /*0300*/  LEA.HI R3, R3, R6, RZ, 0x1 ;  /* 0x0000000603037211 */ /* 0x000fc400078f08ff */
[----:B------:R-:W-:Y:S01]  /*0310*/  LOP3.LUT R0, R0, 0xfffffffe, RZ, 0xc0, !PT ;  /* 0xfffffffe00007812 */ /* 0x000fe200078ec0ff */
[----:B------:R-:W-:Y:S01]  /*0320*/  IMAD.IADD R18, R4, 0x1, -R7 ;  /* 0x0000000104127824 */ /* 0x000fe200078e0a07 */
[----:B------:R-:W-:Y:S02]  /*0330*/  LEA.HI R2, R8, R9, RZ, 0x3 ;  /* 0x0000000908027211 */ /* 0x000fe400078f18ff */
[----:B------:R-:W-:Y:S01]  /*0340*/  LOP3.LUT R3, R3, 0xfffffffe, RZ, 0xc0, !PT ;  /* 0xfffffffe03037812 */ /* 0x000fe200078ec0ff */
[----:B------:R-:W-:Y:S01]  /*0350*/  IMAD.IADD R194, R4, 0x1, -R0 ;  /* 0x0000000104c27824 */ /* 0x000fe200078e0a00 */
[----:B------:R-:W-:Y:S01]  /*0360*/  LOP3.LUT R2, R2, 0xfffffff8, RZ, 0xc0, !PT ;  /* 0xfffffff802027812 */ /* 0x000fe200078ec0ff */
[----:B------:R-:W-:Y:S01]  /*0370*/  STL [R1+0xc], R18 ;  /* 0x00000c1201007387 */ /* 0x000fe20000100800 */
[----:B------:R-:W-:Y:S01]  /*0380*/  LOP3.LUT R0, R13, 0x1c0, RZ, 0xc0, !PT ;  /* 0x000001c00d007812 */ /* 0x000fe200078ec0ff */
[----:B------:R-:W-:Y:S01]  /*0390*/  IMAD.IADD R14, R6, 0x1, -R3 ;  /* 0x00000001060e7824 */ /* 0x000fe200078e0a03 */
[----:B------:R-:W-:Y:S01]  /*03a0*/  SHF.R.S32.HI R19, RZ, 0x7, R15 ;  /* 0x00000007ff137819 */ /* 0x000fe2000001140f */
[----:B------:R-:W-:Y:S01]  /*03b0*/  IMAD.IADD R4, R9, 0x1, -R2 ;  /* 0x0000000109047824 */ /* 0x000fe200078e0a02 */
[----:B------:R-:W-:Y:S01]  /*03c0*/  LOP3.LUT R3, R0, 0x38, R214, 0xf8, !PT ;  /* 0x0000003800037812 */ /* 0x000fe200078ef8d6 */
[----:B------:R-:W-:Y:S01]  /*03d0*/  IMAD.SHL.U32 R185, R14, 0x200, RZ ;  /* 0x000002000eb97824 */ /* 0x000fe200078e00ff */
[----:B------:R-:W-:Y:S01]  /*03e0*/  SHF.R.U32.HI R2, RZ, 0x3, R0 ;  /* 0x00000003ff027819 */ /* 0x000fe20000011600 */
[C---:B------:R-:W-:Y:S01]  /*03f0*/  IMAD.SHL.U32 R0, R5.reuse, 0x40, RZ ;  /* 0x0000004005007824 */ /* 0x040fe200078e00ff */
[----:B------:R-:W-:-:S02]  /*0400*/  LOP3.LUT P4, RZ, R5, 0x2, RZ, 0xc0, !PT ;  /* 0x0000000205ff7812 */ /* 0x000fc4000788c0ff */
[----:B------:R-:W-:Y:S01]  /*0410*/  LOP3.LUT R7, R3, R2, RZ, 0x3c, !PT ;  /* 0x0000000203077212 */ /* 0x000fe200078e3cff */
[----:B------:R-:W-:Y:S01]  /*0420*/  IMAD.SHL.U32 R2, R194, 0x10, RZ ;  /* 0x00000010c2027824 */ /* 0x000fe200078e00ff */
[----:B------:R-:W-:Y:S02]  /*0430*/  SHF.R.S32.HI R3, RZ, 0x1f, R11 ;  /* 0x0000001fff037819 */ /* 0x000fe4000001140b */
[----:B------:R-:W-:Y:S02]  /*0440*/  LOP3.LUT R0, R0, 0x1c0, RZ, 0xc0, !PT ;  /* 0x000001c000007812 */ /* 0x000fe400078ec0ff */
[----:B------:R-:W-:Y:S02]  /*0450*/  LEA.HI R9, R3, R11, RZ, 0x3 ;  /* 0x0000000b03097211 */ /* 0x000fe400078f18ff */
[C---:B------:R-:W-:Y:S01]  /*0460*/  LOP3.LUT R3, R0.reuse, 0x10, R2, 0xf8, !PT ;  /* 0x0000001000037812 */ /* 0x040fe200078ef802 */
[----:B------:R-:W-:Y:S01]  /*0470*/  IMAD R2, R19, 0x800, R185 ;  /* 0x0000080013027824 */ /* 0x000fe200078e02b9 */
[----:B------:R-:W-:-:S02]  /*0480*/  LOP3.LUT R190, R0, 0x8, R12, 0xf8, !PT ;  /* 0x0000000800be7812 */ /* 0x000fc400078ef80c */
[----:B------:R-:W-:Y:S02]  /*0490*/  LOP3.LUT P3, RZ, R5, 0x4, RZ, 0xc0, !PT ;  /* 0x0000000405ff7812 */ /* 0x000fe4000786c0ff */
[----:B------:R-:W-:Y:S02]  /*04a0*/  SHF.R.U32.HI R0, RZ, 0x3, R0 ;  /* 0x00000003ff007819 */ /* 0x000fe40000011600 */
[----:B------:R-:W-:Y:S02]  /*04b0*/  LOP3.LUT R3, R3, 0x8, R12, 0xf8, !PT ;  /* 0x0000000803037812 */ /* 0x000fe400078ef80c */
[----:B------:R-:W-:Y:S02]  /*04c0*/  LOP3.LUT R5, R4, 0x1, RZ, 0xc0, !PT ;  /* 0x0000000104057812 */ /* 0x000fe400078ec0ff */
[----:B------:R-:W-:Y:S02]  /*04d0*/  SHF.R.S32.HI R6, RZ, 0x1f, R10 ;  /* 0x0000001fff067819 */ /* 0x000fe4000001140a */
[----:B------:R-:W-:-:S02]  /*04e0*/  LOP3.LUT R190, R190, R0, RZ, 0x3c, !PT ;  /* 0x00000000bebe7212 */ /* 0x000fc400078e3cff */
[----:B------:R-:W-:Y:S01]  /*04f0*/  LOP3.LUT R185, R185, R3, R0, 0xf6, !PT ;  /* 0x00000003b9b97212 */ /* 0x000fe200078ef600 */
[----:B------:R-:W-:Y:S01]  /*0500*/  IMAD.SHL.U32 R3, R4, 0x40, RZ ;  /* 0x0000004004037824 */ /* 0x000fe200078e00ff */
[----:B------:R-:W-:Y:S01]  /*0510*/  ISETP.NE.U32.AND P0, PT, R5, 0x1, PT ;  /* 0x000000010500780c */ /* 0x000fe20003f05070 */
[----:B------:R-:W-:Y:S01]  /*0520*/  IMAD.IADD R190, R2, 0x1, R190 ;  /* 0x0000000102be7824 */ /* 0x000fe200078e02be */
[----:B------:R-:W-:Y:S01]  /*0530*/  SHF.R.S32.HI R0, RZ, 0x6, R17 ;  /* 0x00000006ff007819 */ /* 0x000fe20000011411 */
[----:B------:R-:W-:Y:S01]  /*0540*/  IMAD.SHL.U32 R5, R19, 0x20, RZ ;  /* 0x0000002013057824 */ /* 0x000fe200078e00ff */
[----:B------:R-:W-:Y:S02]  /*0550*/  LEA.HI R219, R6, R10, RZ, 0x2 ;  /* 0x0000000a06db7211 */ /* 0x000fe400078f10ff */
[----:B------:R-:W-:Y:S01]  /*0560*/  LOP3.LUT R6, R9, 0xfffffff8, RZ, 0xc0, !PT ;  /* 0xfffffff809067812 */ /* 0x000fe200078ec0ff */
[----:B------:R-:W-:Y:S01]  /*0570*/  IMAD.SHL.U32 R2, R0, 0x8, RZ ;  /* 0x0000000800027824 */ /* 0x000fe200078e00ff */
[----:B------:R-:W-:Y:S01]  /*0580*/  R2P PR, R4, 0x6 ;  /* 0x0000000604007804 */ /* 0x000fe20000000000 */
[----:B------:R-:W-:Y:S01]  /*0590*/  IMAD R4, R0, 0x200, R7 ;  /* 0x0000020000047824 */ /* 0x000fe200078e0207 */
[----:B------:R-:W-:Y:S01]  /*05a0*/  LOP3.LUT R0, R3, 0x1c0, RZ, 0xc0, !PT ;  /* 0x000001c003007812 */ /* 0x000fe200078ec0ff */
[----:B------:R-:W-:Y:S01]  /*05b0*/  IMAD.IADD R6, R11, 0x1, -R6 ;  /* 0x000000010b067824 */ /* 0x000fe200078e0a06 */
[----:B------:R-:W-:Y:S01]  /*05c0*/  LOP3.LUT R2, R2, 0x18, RZ, 0xc0, !PT ;  /* 0x0000001802027812 */ /* 0x000fe200078ec0ff */
[----:B------:R-:W-:Y:S01]  /*05d0*/  IMAD.SHL.U32 R7, R16, 0x2, RZ ;  /* 0x0000000210077824 */ /* 0x000fe200078e00ff */
[----:B------:R1:W-:Y:S01]  /*05e0*/  STL [R1+0x14], R4 ;  /* 0x0000140401007387 */ /* 0x0003e20000100800 */
[----:B------:R-:W-:Y:S01]  /*05f0*/  SHF.R.U32.HI R3, RZ, 0x3, R0 ;  /* 0x00000003ff037819 */ /* 0x000fe20000011600 */
[----:B------:R-:W-:Y:S01]  /*0600*/  IMAD.SHL.U32 R6, R6, 0x40, RZ ;  /* 0x0000004006067824 */ /* 0x000fe200078e00ff */
[----:B------:R-:W-:-:S02]  /*0610*/  LOP3.LUT R5, R0, 0x20, R5, 0xf8, !PT ;  /* 0x0000002000057812 */ /* 0x000fc400078ef805 */
[----:B------:R-:W-:Y:S02]  /*0620*/  LOP3.LUT R10, R3, R0, R2, 0x1e, !PT ;  /* 0x00000000030a7212 */ /* 0x000fe400078e1e02 */
[----:B------:R-:W-:Y:S01]  /*0630*/  LOP3.LUT R0, R5, R3, RZ, 0x3c, !PT ;  /* 0x0000000305007212 */ /* 0x000fe200078e3cff */
[----:B------:R-:W-:Y:S01]  /*0640*/  IMAD.SHL.U32 R5, R9, 0x40, RZ ;  /* 0x0000004009057824 */ /* 0x000fe200078e00ff */
[----:B------:R-:W-:Y:S01]  /*0650*/  LOP3.LUT R3, R6, 0x1c0, RZ, 0xc0, !PT ;  /* 0x000001c006037812 */ /* 0x000fe200078ec0ff */
[----:B------:R-:W-:Y:S01]  /*0660*/  IMAD.SHL.U32 R6, R14, 0x8, RZ ;  /* 0x000000080e067824 */ /* 0x000fe200078e00ff */
[----:B------:R-:W-:Y:S02]  /*0670*/  SEL R192, R192, 0xffffffe0, !P4 ;  /* 0xffffffe0c0c07807 */ /* 0x000fe40006000000 */
[----:B------:R-:W-:Y:S02]  /*0680*/  LEA R190, R190, UR5, 0x1 ;  /* 0x00000005bebe7c11 */ /* 0x000fe4000f8e08ff */
[----:B------:R-:W-:-:S02]  /*0690*/  LOP3.LUT R6, R3, 0x8, R6, 0xf8, !PT ;  /* 0x0000000803067812 */ /* 0x000fc400078ef806 */
[----:B------:R-:W-:Y:S01]  /*06a0*/  SEL R186, R186, 0xffffffc0, !P3 ;  /* 0xffffffc0baba7807 */ /* 0x000fe20005800000 */
[--C-:B------:R-:W-:Y:S01]  /*06b0*/  IMAD.IADD R191, R192, 0x1, R190.reuse ;  /* 0x00000001c0bf7824 */ /* 0x100fe200078e02be */
[----:B------:R-:W-:Y:S02]  /*06c0*/  SEL R224, R224, 0x10, !P0 ;  /* 0x00000010e0e07807 */ /* 0x000fe40004000000 */
[----:B------:R-:W-:Y:S01]  /*06d0*/  SHF.R.S32.HI R219, RZ, 0x2, R219 ;  /* 0x00000002ffdb7819 */ /* 0x000fe200000114db */
[----:B------:R-:W-:Y:S01]  /*06e0*/  IMAD.IADD R188, R186, 0x1, R190 ;  /* 0x00000001babc7824 */ /* 0x000fe200078e02be */
[----:B------:R-:W-:Y:S01]  /*06f0*/  LEA R185, R185, UR5, 0x1 ;  /* 0x00000005b9b97c11 */ /* 0x000fe2000f8e08ff */
[----:B-1----:R-:W-:Y:S01]  /*0700*/  IMAD.SHL.U32 R4, R14, 0x20, RZ ;  /* 0x000000200e047824 */ /* 0x002fe200078e00ff */
[----:B------:R-:W-:Y:S01]  /*0710*/  IADD3 R192, R186, R190, R192 ;  /* 0x000000bebac07210 */ /* 0x000fe20007ffe0c0 */
[----:B------:R-:W-:Y:S02]  /*0720*/  IMAD R219, R18, 0x10, R219 ;  /* 0x0000001012db7824 */ /* 0x000fe400078e02db */
[----:B------:R-:W-:Y:S01]  /*0730*/  IMAD.IADD R186, R186, 0x1, R185 ;  /* 0x00000001baba7824 */ /* 0x000fe200078e02b9 */
[----:B------:R-:W-:Y:S01]  /*0740*/  LOP3.LUT R8, R2, 0x20, R4, 0xf8, !PT ;  /* 0x0000002002087812 */ /* 0x000fe200078ef804 */
[----:B------:R-:W-:Y:S01]  /*0750*/  IMAD R4, R18, 0x400, R7 ;  /* 0x0000040012047824 */ /* 0x000fe200078e0207 */
[----:B------:R-:W-:-:S03]  /*0760*/  SHF.R.U32.HI R2, RZ, 0x3, R3 ;  /* 0x00000003ff027819 */ /* 0x000fc60000011603 */
[----:B------:R-:W-:Y:S01]  /*0770*/  IMAD.IADD R222, R4, 0x1, R0 ;  /* 0x0000000104de7824 */ /* 0x000fe200078e0200 */
[----:B------:R-:W-:Y:S01]  /*0780*/  LOP3.LUT R0, R5, 0xfffffe00, RZ, 0xc0, !PT ;  /* 0xfffffe0005007812 */ /* 0x000fe200078ec0ff */
[----:B------:R-:W-:Y:S01]  /*0790*/  IMAD R5, R194, 0x400, R7 ;  /* 0x00000400c2057824 */ /* 0x000fe200078e0207 */
[----:B------:R-:W-:Y:S02]  /*07a0*/  LOP3.LUT R3, R2, R8, R3, 0x1e, !PT ;  /* 0x0000000802037212 */ /* 0x000fe400078e1e03 */
[----:B------:R-:W-:Y:S01]  /*07b0*/  LOP3.LUT R2, R6, R2, RZ, 0x3c, !PT ;  /* 0x0000000206027212 */ /* 0x000fe200078e3cff */
[--C-:B------:R-:W-:Y:S01]  /*07c0*/  IMAD R4, R18, 0x400, R0.reuse ;  /* 0x0000040012047824 */ /* 0x100fe200078e0200 */
[----:B------:R-:W-:Y:S01]  /*07d0*/  LOP3.LUT R199, R3, R0, RZ, 0xfc, !PT ;  /* 0x0000000003c77212 */ /* 0x000fe200078efcff */
[----:B------:R-:W-:Y:S01]  /*07e0*/  IMAD R194, R194, 0x400, R0 ;  /* 0x00000400c2c27824 */ /* 0x000fe200078e0200 */
[----:B------:R-:W-:Y:S01]  /*07f0*/  LEA R222, R222, UR5, 0x1 ;  /* 0x00000005dede7c11 */ /* 0x000fe2000f8e08ff */
[----:B------:R-:W-:-:S02]  /*0800*/  IMAD.IADD R5, R5, 0x1, R10 ;  /* 0x0000000105057824 */ /* 0x000fc400078e020a */
[----:B------:R-:W-:Y:S02]  /*0810*/  IMAD.IADD R198, R4, 0x1, R2 ;  /* 0x0000000104c67824 */ /* 0x000fe400078e0202 */
[----:B------:R-:W-:Y:S01]  /*0820*/  IMAD.IADD R194, R2, 0x1, R194 ;  /* 0x0000000102c27824 */ /* 0x000fe200078e02c2 */
[----:B------:R-:W-:Y:S01]  /*0830*/  LEA R2, R5, UR6, 0x1 ;  /* 0x0000000605027c11 */ /* 0x000fe2000f8e08ff */
[C---:B------:R-:W-:Y:S02]  /*0840*/  VIADD R223, R222.reuse, 0x20 ;  /* 0x00000020dedf7836 */ /* 0x040fe40000000000 */
[----:B------:R-:W-:Y:S01]  /*0850*/  @P1 VIADD R223, R222, 0xffffffe0 ;  /* 0xffffffe0dedf1836 */ /* 0x000fe20000000000 */
[----:B------:R-:W-:Y:S01]  /*0860*/  LEA R194, R194, UR4, 0x1 ;  /* 0x00000004c2c27c11 */ /* 0x000fe2000f8e08ff */
[C---:B------:R-:W-:Y:S01]  /*0870*/  VIADD R0, R2.reuse, 0x40 ;  /* 0x0000004002007836 */ /* 0x040fe20000000000 */
[----:B------:R1:W-:Y:S01]  /*0880*/  STL [R1+0x4], R2 ;  /* 0x0000040201007387 */ /* 0x0003e20000100800 */
[----:B------:R-:W-:-:S02]  /*0890*/  @P2 VIADD R0, R2, 0xffffffc0 ;  /* 0xffffffc002002836 */ /* 0x000fc40000000000 */
[----:B------:R-:W-:Y:S02]  /*08a0*/  IMAD.IADD R225, R222, 0x1, R224 ;  /* 0x00000001dee17824 */ /* 0x000fe400078e02e0 */
[----:B------:R-:W-:Y:S01]  /*08b0*/  IMAD.IADD R224, R224, 0x1, R223 ;  /* 0x00000001e0e07824 */ /* 0x000fe200078e02df */
[----:B------:R1:W-:Y:S06]  /*08c0*/  STL [R1+0x8], R0 ;  /* 0x0000080001007387 */ /* 0x0003ec0000100800 */
.L_x_388:
[----:B--2---:R-:W2:Y:S01]  /*08d0*/  S2R R46, SR_CTAID.Y ;  /* 0x00000000002e7919 */ /* 0x004ea20000002600 */
[----:B-1-3--:R-:W1:Y:S01]  /*08e0*/  LDC.64 R2, c[0x0][0x2f0] ;  /* 0x0000bc00ff027b82 */ /* 0x00ae620000000a00 */
[----:B------:R-:W-:Y:S01]  /*08f0*/  ISETP.NE.U32.AND P3, PT, RZ, UR12, PT ;  /* 0x0000000cff007c0c */ /* 0x000fe2000bf65070 */
[----:B------:R-:W-:-:S03]  /*0900*/  IMAD.MOV.U32 R0, RZ, RZ, -0x1 ;  /* 0xffffffffff007424 */ /* 0x000fc600078e00ff */
[----:B------:R-:W-:-:S03]  /*0910*/  ISETP.NE.AND.EX P3, PT, RZ, UR13, PT, P3 ;  /* 0x0000000dff007c0c */ /* 0x000fc6000bf65330 */
[----:B------:R-:W3:Y:S08]  /*0920*/  LDC.64 R8, c[0x0][0x308] ;  /* 0x0000c200ff087b82 */ /* 0x000ef00000000a00 */
[----:B------:R-:W4:Y:S08]  /*0930*/  LDC.U8 R13, c[0x0][0x3c2] ;  /* 0x0000f080ff0d7b82 */ /* 0x000f300000000000 */
        /* <DEDUP_REMOVED lines=42> */
.L_x_342:
        /* <DEDUP_REMOVED lines=22> */
[----:B------:R-:W2:Y:S01]  /*0d40*/  LDC R39, c[0x0][0x270] ;  /* 0x00009c00ff277b82 */ /* 0x000ea20000000800 */
[----:B-1----:R-:W1:Y:S01]  /*0d50*/  MUFU.RCP R2, R2 ;  /* 0x0000000200027308 */ /* 0x002e620000001000 */
[----:B-----5:R-:W-:Y:S01]  /*0d60*/  IMAD R8, R0, R27, RZ ;  /* 0x0000001b00087224 */ /* 0x020fe200078e02ff */
[----:B------:R-:W-:-:S05]  /*0d70*/  IADD3 R30, R7, R9, RZ ;  /* 0x00000009071e7210 */ /* 0x000fca0007ffe0ff */
[----:B------:R-:W4:Y:S08]  /*0d80*/  @P1 LDC.64 R18, c[0x0][0x250] ;  /* 0x00009400ff121b82 */ /* 0x000f300000000a00 */
[----:B------:R-:W5:Y:S01]  /*0d90*/  LDC.U8 R15, c[0x0][0x3d8] ;  /* 0x0000f600ff0f7b82 */ /* 0x000f620000000000 */
[----:B-1----:R-:W-:-:S04]  /*0da0*/  IADD3 R2, R2, 0xffffffe, RZ ;  /* 0x0ffffffe02027810 */ /* 0x002fc80007ffe0ff */
[----:B------:R-:W1:Y:S01]  /*0db0*/  F2I.FTZ.U32.TRUNC.NTZ R3, R2 ;  /* 0x0000000200037305 */ /* 0x000e62000021f000 */
[----:B--2---:R-:W-:Y:S02]  /*0dc0*/  IMAD.WIDE R28, R243, R39, RZ ;  /* 0x00000027f31c7225 */ /* 0x004fe400078e02ff */
[----:B------:R-:W2:Y:S08]  /*0dd0*/  LDC R33, c[0x0][0x2c4] ;  /* 0x0000b100ff217b82 */ /* 0x000eb00000000800 */
[----:B------:R-:W2:Y:S01]  /*0de0*/  LDC.U8 R36, c[0x0][0x480] ;  /* 0x00012000ff247b82 */ /* 0x000ea20000000000 */
        /* <DEDUP_REMOVED lines=19> */
[-C--:B------:R-:W-:Y:S01]  /*0f20*/  IMAD.WIDE.U32 R8, R46, R41.reuse, RZ ;  /* 0x000000292e087225 */ /* 0x080fe200078e00ff */
        /* <DEDUP_REMOVED lines=8> */
[----:B----4-:R-:W-:-:S02]  /*0fb0*/  @P1 IMAD R7, R3, R19, RZ ;  /* 0x0000001303071224 */ /* 0x010fc400078e02ff */
[----:B------:R-:W-:Y:S02]  /*0fc0*/  @P1 IMAD.WIDE.U32 R4, R3, R18, RZ ;  /* 0x0000001203041225 */ /* 0x000fe400078e00ff */
[----:B------:R-:W-:Y:S02]  /*0fd0*/  @P3 IADD3 R2, R2, 0x1, RZ ;  /* 0x0000000102023810 */ /* 0x000fe40007ffe0ff */
[----:B------:R-:W-:Y:S01]  /*0fe0*/  IMAD.IADD R3, R9, 0x1, R6 ;  /* 0x0000000109037824 */ /* 0x000fe200078e0206 */
[----:B------:R-:W-:Y:S01]  /*0ff0*/  @P1 IADD3 R34, R5, R7, RZ ;  /* 0x0000000705221210 */ /* 0x000fe20007ffe0ff */
[----:B------:R-:W-:Y:S01]  /*1000*/  @P1 IMAD.MOV.U32 R32, RZ, RZ, R4 ;  /* 0x000000ffff201224 */ /* 0x000fe200078e0004 */
[----:B-----5:R-:W-:Y:S01]  /*1010*/  ISETP.NE.AND P3, PT, R15, RZ, PT ;  /* 0x000000ff0f00720c */ /* 0x020fe20003f65270 */
[C---:B------:R-:W-:Y:S01]  /*1020*/  IMAD R7, R28.reuse, R3, R12 ;  /* 0x000000031c077224 */ /* 0x040fe200078e020c */
[----:B------:R-:W-:Y:S01]  /*1030*/  MOV R20, R2 ;  /* 0x0000000200147202 */ /* 0x000fe20000000f00 */
[----:B------:R-:W4:Y:S01]  /*1040*/  @P2 LDC.64 R12, c[0x0][0x420] ;  /* 0x00010800ff0c2b82 */ /* 0x000f220000000a00 */
[----:B------:R-:W-:Y:S01]  /*1050*/  IMAD.WIDE.U32 R4, R28, R8, RZ ;  /* 0x000000081c047225 */ /* 0x000fe200078e00ff */
[----:B------:R-:W-:-:S03]  /*1060*/  SHF.L.U64.HI R8, R46, 0x7, R40 ;  /* 0x000000072e087819 */ /* 0x000fc60000010228 */
[----:B------:R-:W-:Y:S01]  /*1070*/  @!P0 IMAD.MOV R20, RZ, RZ, -R20 ;  /* 0x000000ffff148224 */ /* 0x000fe200078e0a14 */
[----:B------:R-:W-:Y:S01]  /*1080*/  @!P5 LOP3.LUT R20, RZ, R14, RZ, 0x33, !PT ;  /* 0x0000000eff14d212 */ /* 0x000fe200078e33ff */
[-C--:B------:R-:W-:Y:S01]  /*1090*/  IMAD.WIDE.U32 R2, R28, R0.reuse, RZ ;  /* 0x000000001c027225 */ /* 0x080fe200078e00ff */
[----:B------:R-:W5:Y:S01]  /*10a0*/  LDC.64 R14, c[0x0][0x488] ;  /* 0x00012200ff0e7b82 */ /* 0x000f620000000a00 */
        /* <DEDUP_REMOVED lines=13> */
[----:B----4-:R-:W-:-:S03]  /*1180*/  @P2 IMAD.WIDE.U32 R4, R0, R12, RZ ;  /* 0x0000000c00042225 */ /* 0x010fc600078e00ff */
[----:B------:R-:W-:Y:S01]  /*1190*/  IADD3 R7, P0, R6, R7, RZ ;  /* 0x0000000706077210 */ /* 0x000fe20007f1e0ff */
[----:B------:R-:W-:Y:S01]  /*11a0*/  @P2 IMAD R24, R0, R13, R5 ;  /* 0x0000000d00182224 */ /* 0x000fe200078e0205 */
[----:B------:R-:W-:Y:S01]  /*11b0*/  SHF.R.S32.HI R12, RZ, 0x1f, R6 ;  /* 0x0000001fff0c7819 */ /* 0x000fe20000011406 */
[----:B------:R-:W-:-:S03]  /*11c0*/  @!P2 IMAD.WIDE.U32 R2, R46, R10, RZ ;  /* 0x0000000a2e02a225 */ /* 0x000fc600078e00ff */
[----:B------:R-:W-:Y:S01]  /*11d0*/  IADD3.X R8, R12, R8, RZ, P0, !PT ;  /* 0x000000080c087210 */ /* 0x000fe200007fe4ff */
[----:B------:R-:W-:Y:S01]  /*11e0*/  @P2 IMAD.MOV.U32 R13, RZ, RZ, R4 ;  /* 0x000000ffff0d2224 */ /* 0x000fe200078e0004 */
[----:B------:R-:W-:Y:S01]  /*11f0*/  @P3 SEL R4, R11, R0, !P2 ;  /* 0x000000000b043207 */ /* 0x000fe20005000000 */
[----:B------:R-:W-:Y:S01]  /*1200*/  IMAD R5, R29, R7, RZ ;  /* 0x000000071d057224 */ /* 0x000fe200078e02ff */
[----:B------:R-:W-:Y:S01]  /*1210*/  @!P2 IADD3 R24, R3, R9, RZ ;  /* 0x000000090318a210 */ /* 0x000fe20007ffe0ff */
[----:B------:R-:W-:Y:S01]  /*1220*/  IMAD.WIDE.U32 R10, R28, R7, RZ ;  /* 0x000000071c0a7225 */ /* 0x000fe200078e00ff */
[----:B------:R-:W-:Y:S02]  /*1230*/  @!P2 MOV R13, R2 ;  /* 0x00000002000da202 */ /* 0x000fe40000000f00 */
[----:B------:R-:W-:Y:S01]  /*1240*/  ISETP.NE.AND P0, PT, R36, RZ, PT ;  /* 0x000000ff2400720c */ /* 0x000fe20003f05270 */
[----:B------:R-:W-:Y:S01]  /*1250*/  IMAD R8, R28, R8, R5 ;  /* 0x000000081c087224 */ /* 0x000fe200078e0205 */
[----:B------:R-:W-:Y:S01]  /*1260*/  SHF.R.S32.HI R29, RZ, 0x1f, R21 ;  /* 0x0000001fff1d7819 */ /* 0x000fe20000011415 */
[----:B-----5:R-:W-:-:S04]  /*1270*/  IMAD.WIDE.U32 R2, R35, R14, RZ ;  /* 0x0000000e23027225 */ /* 0x020fc800078e00ff */
[----:B---3--:R-:W-:Y:S02]  /*1280*/  @P3 IMAD R9, R47, R17, R4 ;  /* 0x000000112f093224 */ /* 0x008fe400078e0204 */
[----:B------:R-:W-:Y:S02]  /*1290*/  @!P3 IMAD R5, R46, R39, R47 ;  /* 0x000000272e05b224 */ /* 0x000fe400078e022f */
[----:B------:R-:W-:Y:S02]  /*12a0*/  @P1 IMAD.IADD R4, R252, 0x1, R48 ;  /* 0x00000001fc041824 */ /* 0x000fe400078e0230 */
[----:B------:R-:W-:Y:S01]  /*12b0*/  IMAD R7, R35, R15, R3 ;  /* 0x0000000f23077224 */ /* 0x000fe200078e0203 */
[----:B------:R-:W-:Y:S01]  /*12c0*/  SEL R15, R2, RZ, P0 ;  /* 0x000000ff020f7207 */ /* 0x000fe20000000000 */
[----:B------:R-:W-:Y:S02]  /*12d0*/  @!P3 IMAD R9, R5, R33, RZ ;  /* 0x000000210509b224 */ /* 0x000fe400078e02ff */
[----:B------:R-:W-:Y:S01]  /*12e0*/  IMAD R28, R47, R243, RZ ;  /* 0x000000f32f1c7224 */ /* 0x000fe200078e02ff */
[----:B------:R-:W-:Y:S01]  /*12f0*/  SEL R14, R7, RZ, P0 ;  /* 0x000000ff070e7207 */ /* 0x000fe20000000000 */
[----:B-1----:R-:W-:-:S02]  /*1300*/  @P1 IMAD R5, R4, R23, RZ ;  /* 0x0000001704051224 */ /* 0x002fc400078e02ff */
[----:B------:R-:W-:Y:S01]  /*1310*/  @P1 IMAD.WIDE.U32 R2, R4, R22, RZ ;  /* 0x0000001604021225 */ /* 0x000fe200078e00ff */
[----:B------:R-:W-:-:S04]  /*1320*/  SHF.R.S32.HI R38, RZ, 0x1f, R28 ;  /* 0x0000001fff267819 */ /* 0x000fc8000001141c */
        /* <DEDUP_REMOVED lines=15> */
.L_x_344:
        /* <DEDUP_REMOVED lines=13> */
.L_x_345:
        /* <DEDUP_REMOVED lines=10> */
.L_x_346:
[----:B------:R-:W-:-:S04]  /*1590*/  IMAD R4, R46, R39, R47 ;  /* 0x000000272e047224 */ /* 0x000fc800078e022f */
[----:B------:R-:W-:-:S07]  /*15a0*/  IMAD R4, R4, R41, RZ ;  /* 0x0000002904047224 */ /* 0x000fce00078e02ff */
.L_x_347:
[----:B------:R-:W1:Y:S01]  /*15b0*/  S2R R41, SR_TID.X ;  /* 0x0000000000297919 */ /* 0x000e620000002100 */
[----:B------:R-:W2:Y:S01]  /*15c0*/  LDC.64 R16, c[0x0][0x420] ;  /* 0x00010800ff107b82 */ /* 0x000ea20000000a00 */
[----:B------:R-:W-:Y:S01]  /*15d0*/  IMAD R243, R243, R39, RZ ;  /* 0x00000027f3f37224 */ /* 0x000fe200078e02ff */
[----:B------:R-:W-:Y:S01]  /*15e0*/  IADD3 R0, -R210, R248, R21 ;  /* 0x000000f8d2007210 */ /* 0x000fe20007ffe115 */
[----:B------:R-:W-:Y:S01]  /*15f0*/  ULDC UR4, c[0x0][0x398] ;  /* 0x0000e60000047ab9 */ /* 0x000fe20000000800 */
[----:B------:R-:W-:Y:S01]  /*1600*/  SHF.R.S32.HI R215, RZ, 0x1f, R214 ;  /* 0x0000001fffd77819 */ /* 0x000fe200000114d6 */
[----:B------:R-:W-:Y:S01]  /*1610*/  IMAD.SHL.U32 R2, R243, 0x40, RZ ;  /* 0x00000040f3027824 */ /* 0x000fe200078e00ff */
[----:B------:R-:W-:Y:S01]  /*1620*/  ULDC.64 UR6, c[0x0][0x428] ;  /* 0x00010a0000067ab9 */ /* 0x000fe20000000a00 */
[----:B------:R-:W-:Y:S01]  /*1630*/  VIADD R0, R0, -UR4 ;  /* 0x8000000400007c36 */ /* 0x000fe20008000000 */
[----:B------:R-:W3:Y:S01]  /*1640*/  LDC.64 R44, c[0x0][0x2b0] ;  /* 0x0000ac00ff2c7b82 */ /* 0x000ee20000000a00 */
[----:B------:R-:W-:Y:S01]  /*1650*/  IMAD.IADD R11, R6, 0x1, R4 ;  /* 0x00000001060b7824 */ /* 0x000fe200078e0204 */
[----:B------:R-:W-:Y:S01]  /*1660*/  IADD3 R7, P3, P2, R10, R2, R28 ;  /* 0x000000020a077210 */ /* 0x000fe20007a7e01c */
[----:B------:R-:W-:Y:S01]  /*1670*/  IMAD.IADD R212, R6, 0x1, R9 ;  /* 0x0000000106d47824 */ /* 0x000fe200078e0209 */
[----:B------:R-:W-:Y:S01]  /*1680*/  SHF.R.S32.HI R2, RZ, 0x1f, R2 ;  /* 0x0000001fff027819 */ /* 0x000fe20000011402 */
[----:B------:R-:W-:Y:S01]  /*1690*/  IMAD R9, R42, UR6, RZ ;  /* 0x000000062a097c24 */ /* 0x000fe2000f8e02ff */
[----:B------:R-:W-:Y:S01]  /*16a0*/  SHF.R.S32.HI R5, RZ, 0x1f, R0 ;  /* 0x0000001fff057819 */ /* 0x000fe20000011400 */
[----:B------:R-:W-:Y:S01]  /*16b0*/  ULDC.64 UR8, c[0x0][0x258] ;  /* 0x0000960000087ab9 */ /* 0x000fe20000000a00 */
[----:B------:R-:W-:Y:S01]  /*16c0*/  IADD3.X R3, R3, R2, R38, P3, P2 ;  /* 0x0000000203037210 */ /* 0x000fe20001fe4426 */
[----:B------:R-:W-:Y:S01]  /*16d0*/  IMAD R9, R47, UR7, R9 ;  /* 0x000000072f097c24 */ /* 0x000fe2000f8e0209 */
[----:B------:R-:W-:Y:S01]  /*16e0*/  IADD3 R8, P3, P2, R15, R7, R31 ;  /* 0x000000070f087210 */ /* 0x000fe20007a7e01f */
[----:B------:R-:W-:Y:S01]  /*16f0*/  ULDC.64 UR10, c[0x0][0x210] ;  /* 0x00008400000a7ab9 */ /* 0x000fe20000000a00 */
[----:B------:R-:W-:Y:S01]  /*1700*/  IADD3 R2, P4, R214, R13, RZ ;  /* 0x0000000dd6027210 */ /* 0x000fe20007f9e0ff */
[----:B------:R-:W-:Y:S01]  /*1710*/  BSSY B1, `(.L_x_343) ;  /* 0x0000688000017945 */ /* 0x000fe20003800000 */
[----:B------:R-:W-:-:S02]  /*1720*/  LEA.HI R13, R5, R0, RZ, 0x6 ;  /* 0x00000000050d7211 */ /* 0x000fc400078f30ff */
[----:B------:R-:W-:Y:S01]  /*1730*/  IADD3.X R10, R14, R3, R25, P3, P2 ;  /* 0x000000030e0a7210 */ /* 0x000fe20001fe4419 */
[----:B------:R-:W-:Y:S02]  /*1740*/  IMAD.X R3, R215, 0x1, R24, P4 ;  /* 0x00000001d7037824 */ /* 0x000fe400020e0618 */
[-C--:B--2---:R-:W-:Y:S01]  /*1750*/  IMAD R0, R12, R16.reuse, RZ ;  /* 0x000000100c007224 */ /* 0x084fe200078e02ff */
[----:B------:R-:W2:Y:S01]  /*1760*/  LDC.64 R24, c[0x0][0x478] ;  /* 0x00011e00ff187b82 */ /* 0x000ea20000000a00 */
[----:B------:R-:W-:Y:S01]  /*1770*/  IMAD.WIDE.U32 R2, R6, R16, R2 ;  /* 0x0000001006027225 */ /* 0x000fe200078e0002 */
[----:B-1----:R-:W-:-:S03]  /*1780*/  SHF.R.S32.HI R43, RZ, 0x1f, R41 ;  /* 0x0000001fff2b7819 */ /* 0x002fc60000011429 */
[----:B------:R-:W-:Y:S01]  /*1790*/  IMAD R7, R6, R17, R0 ;  /* 0x0000001106077224 */ /* 0x000fe200078e0200 */
[CC--:B------:R-:W-:Y:S01]  /*17a0*/  LEA.HI R31, R43.reuse, R41.reuse, RZ, 0x3 ;  /* 0x000000292b1f7211 */ /* 0x0c0fe200078f18ff */
[----:B---3--:R-:W-:Y:S01]  /*17b0*/  IMAD.WIDE R212, R212, 0x4, R44 ;  /* 0x00000004d4d47825 */ /* 0x008fe200078e022c */
[----:B------:R-:W-:Y:S02]  /*17c0*/  LEA.HI R4, R43, R41, RZ, 0x5 ;  /* 0x000000292b047211 */ /* 0x000fe400078f28ff */
[----:B------:R-:W-:Y:S01]  /*17d0*/  SHF.R.S32.HI R14, RZ, 0x3, R31 ;  /* 0x00000003ff0e7819 */ /* 0x000fe2000001141f */
[----:B------:R-:W-:Y:S01]  /*17e0*/  IMAD.IADD R3, R3, 0x1, R7 ;  /* 0x0000000103037824 */ /* 0x000fe200078e0207 */
[----:B------:R-:W-:Y:S02]  /*17f0*/  LOP3.LUT R0, R4, 0xffffffe0, RZ, 0xc0, !PT ;  /* 0xffffffe004007812 */ /* 0x000fe400078ec0ff */
[----:B------:R-:W-:Y:S01]  /*1800*/  IADD3 R6, P2, R14, R6, RZ ;  /* 0x000000060e067210 */ /* 0x000fe20007f5e0ff */
[----:B------:R-:W-:Y:S01]  /*1810*/  IMAD.WIDE.U32 R2, R47, UR6, R2 ;  /* 0x000000062f027c25 */ /* 0x000fe2000f8e0002 */
[----:B------:R-:W-:Y:S01]  /*1820*/  SHF.R.S32.HI R38, RZ, 0x1f, R14 ;  /* 0x0000001fff267819 */ /* 0x000fe2000001140e */
[----:B------:R-:W-:Y:S01]  /*1830*/  ULDC.64 UR6, c[0x0][0x400] ;  /* 0x0001000000067ab9 */ /* 0x000fe20000000a00 */
[----:B------:R-:W-:Y:S01]  /*1840*/  SHF.R.S32.HI R4, RZ, 0x5, R4 ;  /* 0x00000005ff047819 */ /* 0x000fe20000011404 */
[----:B------:R-:W-:Y:S01]  /*1850*/  IMAD.IADD R28, R41, 0x1, -R0 ;  /* 0x00000001291c7824 */ /* 0x000fe200078e0a00 */
[----:B------:R-:W-:-:S03]  /*1860*/  IADD3.X R5, R38, R12, RZ, P2, !PT ;  /* 0x0000000c26057210 */ /* 0x000fc600017fe4ff */
[----:B------:R-:W-:Y:S02]  /*1870*/  IMAD R0, R4, R243, R28 ;  /* 0x000000f304007224 */ /* 0x000fe400078e021c */
[-C--:B------:R-:W-:Y:S02]  /*1880*/  IMAD R7, R5, R26.reuse, RZ ;  /* 0x0000001a05077224 */ /* 0x080fe400078e02ff */
[----:B------:R-:W-:Y:S01]  /*1890*/  IMAD.WIDE.U32 R4, R6, R26, R214 ;  /* 0x0000001a06047225 */ /* 0x000fe200078e00d6 */
[----:B------:R-:W-:-:S03]  /*18a0*/  IADD3 R8, P2, R0, R8, RZ ;  /* 0x0000000800087210 */ /* 0x000fc60007f5e0ff */
[----:B------:R-:W-:Y:S01]  /*18b0*/  IMAD R7, R6, R27, R7 ;  /* 0x0000001b06077224 */ /* 0x000fe200078e0207 */
[----:B------:R-:W-:Y:S02]  /*18c0*/  IADD3 R6, P3, R37, R4, RZ ;  /* 0x0000000425067210 */ /* 0x000fe40007f7e0ff */
[----:B------:R-:W-:Y:S02]  /*18d0*/  MOV R4, R2 ;  /* 0x0000000200047202 */ /* 0x000fe40000000f00 */
[----:B------:R-:W-:Y:S02]  /*18e0*/  SHF.R.S32.HI R2, RZ, 0x6, R13 ;  /* 0x00000006ff027819 */ /* 0x000fe4000001140d */
[----:B------:R-:W-:Y:S02]  /*18f0*/  LEA.HI.X.SX32 R0, R0, R10, 0x1, P2 ;  /* 0x0000000a00007211 */ /* 0x000fe400010f0eff */
[----:B------:R-:W-:Y:S02]  /*1900*/  VIMNMX R249, RZ, R2, !PT ;  /* 0x00000002fff97248 */ /* 0x000fe40007fe0100 */
[----:B------:R-:W-:-:S02]  /*1910*/  LEA R200, P2, R8, UR6, 0x2 ;  /* 0x0000000608c87c11 */ /* 0x000fc4000f8410ff */
[----:B------:R-:W-:Y:S01]  /*1920*/  IADD3.X R7, R30, R5, R7, P3, !PT ;  /* 0x000000051e077210 */ /* 0x000fe20001ffe407 */
[----:B------:R-:W-:Y:S01]  /*1930*/  IMAD.IADD R5, R3, 0x1, R9 ;  /* 0x0000000103057824 */ /* 0x000fe200078e0209 */
[----:B------:R-:W-:Y:S01]  /*1940*/  ISETP.GT.AND P4, PT, R204, R249, PT ;  /* 0x000000f9cc00720c */ /* 0x000fe20003f84270 */
[----:B------:R-:W-:Y:S01]  /*1950*/  IMAD R3, R42, UR8, RZ ;  /* 0x000000082a037c24 */ /* 0x000fe2000f8e02ff */
[----:B------:R-:W-:Y:S01]  /*1960*/  LEA.HI.X R201, R8, UR7, R0, 0x2, P2 ;  /* 0x0000000708c97c11 */ /* 0x000fe200090f1400 */
[----:B------:R-:W-:Y:S02]  /*1970*/  IMAD R0, R38, R16, RZ ;  /* 0x0000001026007224 */ /* 0x000fe400078e02ff */
[----:B--2---:R-:W-:-:S04]  /*1980*/  IMAD.WIDE R8, R11, 0x4, R24 ;  /* 0x000000040b087825 */ /* 0x004fc800078e0218 */
[C---:B------:R-:W-:Y:S01]  /*1990*/  IMAD R3, R47.reuse, UR9, R3 ;  /* 0x000000092f037c24 */ /* 0x040fe2000f8e0203 */
[----:B------:R-:W-:Y:S01]  /*19a0*/  MOV R220, R9 ;  /* 0x0000000900dc7202 */ /* 0x000fe20000000f00 */
[----:B------:R-:W-:Y:S01]  /*19b0*/  IMAD.WIDE.U32 R10, R47, UR8, R6 ;  /* 0x000000082f0a7c25 */ /* 0x000fe2000f8e0006 */
[----:B------:R-:W-:-:S03]  /*19c0*/  ULDC.64 UR8, c[0x0][0x3e0] ;  /* 0x0000f80000087ab9 */ /* 0x000fc60000000a00 */
[----:B------:R-:W-:Y:S01]  /*19d0*/  IMAD R0, R14, R17, R0 ;  /* 0x000000110e007224 */ /* 0x000fe200078e0200 */
[----:B------:R-:W-:Y:S01]  /*19e0*/  LEA R208, P3, R10, UR10, 0x1 ;  /* 0x0000000a0ad07c11 */ /* 0x000fe2000f8608ff */
[----:B------:R-:W-:-:S04]  /*19f0*/  IMAD.WIDE.U32 R4, R14, R16, R4 ;  /* 0x000000100e047225 */ /* 0x000fc800078e0004 */
[----:B------:R-:W-:Y:S01]  /*1a00*/  IMAD.IADD R15, R5, 0x1, R0 ;  /* 0x00000001050f7824 */ /* 0x000fe200078e0200 */
[C---:B------:R-:W-:Y:S01]  /*1a10*/  LEA R206, P2, R4.reuse, UR8, 0x1 ;  /* 0x0000000804ce7c11 */ /* 0x040fe2000f8408ff */
[----:B------:R-:W-:Y:S02]  /*1a20*/  IMAD.IADD R24, R11, 0x1, R3 ;  /* 0x000000010b187824 */ /* 0x000fe400078e0203 */
[----:B------:R-:W-:Y:S01]  /*1a30*/  IMAD.MOV.U32 R221, RZ, RZ, R8 ;  /* 0x000000ffffdd7224 */ /* 0x000fe200078e0008 */
[----:B------:R-:W-:Y:S01]  /*1a40*/  LEA.HI.X R207, R4, UR9, R15, 0x1, P2 ;  /* 0x0000000904cf7c11 */ /* 0x000fe200090f0c0f */
[----:B------:R-:W-:Y:S01]  /*1a50*/  VIADD R204, R204, 0xffffffff ;  /* 0xffffffffcccc7836 */ /* 0x000fe20000000000 */
        /* <DEDUP_REMOVED lines=27> */
.L_x_349:
        /* <DEDUP_REMOVED lines=13> */
.L_x_350:
[-C--:B------:R-:W-:Y:S01]  /*1ce0*/  IMAD R0, R29, R8.reuse, RZ ;  /* 0x000000081d007224 */ /* 0x080fe200078e02ff */
[----:B------:R-:W-:Y:S01]  /*1cf0*/  ULDC.64 UR6, c[0x0][0x468] ;  /* 0x00011a0000067ab9 */ /* 0x000fe20000000a00 */
[C---:B------:R-:W-:Y:S01]  /*1d00*/  IMAD.WIDE.U32 R2, R21.reuse, R8, R214 ;  /* 0x0000000815027225 */ /* 0x040fe200078e00d6 */
        /* <DEDUP_REMOVED lines=18> */
[----:B------:R-:W-:Y:S01]  /*1e30*/  IMAD R0, R14, R9, R0 ;  /* 0x000000090e007224 */ /* 0x000fe200078e0200 */
        /* <DEDUP_REMOVED lines=8> */
.L_x_352:
[----:B------:R-:W-:Y:S05]  /*1ec0*/  BSYNC B0 ;  /* 0x0000000000007941 */ /* 0x000fea0003800000 */
.L_x_351:
        /* <DEDUP_REMOVED lines=18> */
.L_x_354:
[----:B------:R-:W-:Y:S05]  /*1ff0*/  BSYNC B0 ;  /* 0x0000000000007941 */ /* 0x000fea0003800000 */
.L_x_353:
        /* <DEDUP_REMOVED lines=26> */
.L_x_356:
[----:B------:R-:W-:Y:S05]  /*21a0*/  BSYNC B0 ;  /* 0x0000000000007941 */ /* 0x000fea0003800000 */
.L_x_355:
        /* <DEDUP_REMOVED lines=19> */
.L_x_348:
        /* <DEDUP_REMOVED lines=16> */
[----:B------:R-:W-:Y:S01]  /*23e0*/  IMAD R0, R20, UR7, R0 ;  /* 0x0000000714007c24 */ /* 0x000fe2000f8e0200 */
        /* <DEDUP_REMOVED lines=35> */
.L_x_359:
[----:B------:R-:W-:Y:S05]  /*2620*/  BSYNC B0 ;  /* 0x0000000000007941 */ /* 0x000fea0003800000 */
.L_x_358:
        /* <DEDUP_REMOVED lines=31> */
.L_x_361:
[----:B------:R-:W-:Y:S05]  /*2820*/  BSYNC B0 ;  /* 0x0000000000007941 */ /* 0x000fea0003800000 */
.L_x_360:
        /* <DEDUP_REMOVED lines=20> */
.L_x_363:
[----:B------:R-:W-:Y:S05]  /*2970*/  BSYNC B0 ;  /* 0x0000000000007941 */ /* 0x000fea0003800000 */
.L_x_362:
        /* <DEDUP_REMOVED lines=27> */
.L_x_365:
[----:B------:R-:W-:Y:S05]  /*2b30*/  BSYNC B0 ;  /* 0x0000000000007941 */ /* 0x000fea0003800000 */
.L_x_364:
        /* <DEDUP_REMOVED lines=12> */
.L_x_367:
        /* <DEDUP_REMOVED lines=20> */
.L_x_368:
[----:B------:R-:W-:Y:S05]  /*2d40*/  BSYNC B0 ;  /* 0x0000000000007941 */ /* 0x000fea0003800000 */
.L_x_366:
        /* <DEDUP_REMOVED lines=13> */
.L_x_370:
        /* <DEDUP_REMOVED lines=14> */
[----:B------:R2:W-:Y:S04]  /*2f00*/  @P1 STS [R202+0x3000], RZ ;  /* 0x003000ffca001388 */ /* 0x0005e80000000800 */
[----:B------:R2:W-:Y:S04]  /*2f10*/  @P1 STS [R202+0x3004], RZ ;  /* 0x003004ffca001388 */ /* 0x0005e80000000800 */
[----:B------:R2:W-:Y:S04]  /*2f20*/  @P1 STS [R202+0x3008], RZ ;  /* 0x003008ffca001388 */ /* 0x0005e80000000800 */
[----:B------:R2:W-:Y:S01]  /*2f30*/  @P1 STS [R202+0x300c], RZ ;  /* 0x00300cffca001388 */ /* 0x0005e20000000800 */
[----:B---3--:R-:W-:Y:S01]  /*2f40*/  IADD3.X R3, R24, R5, R6, P2, !PT ;  /* 0x0000000518037210 */ /* 0x008fe200017fe406 */
[----:B------:R-:W-:Y:S06]  /*2f50*/  @P1 BRA `(.L_x_371) ;  /* 0x0000000000181947 */ /* 0x000fec0003800000 */
[----:B------:R-:W-:-:S04]  /*2f60*/  LEA R2, P1, R0, UR10, 0x1 ;  /* 0x0000000a00027c11 */ /* 0x000fc8000f8208ff */
[----:B------:R-:W-:-:S05]  /*2f70*/  LEA.HI.X R3, R0, UR11, R3, 0x1, P1 ;  /* 0x0000000b00037c11 */ /* 0x000fca00088f0c03 */
[----:B------:R-:W-:Y:S01]  /*2f80*/  @!PT LDS RZ, [RZ] ;  /* 0x00000000fffff984 */ /* 0x000fe20000000800 */
[----:B------:R-:W-:Y:S01]  /*2f90*/  @!PT LDS RZ, [RZ] ;  /* 0x00000000fffff984 */ /* 0x000fe20000000800 */
[----:B------:R-:W-:Y:S01]  /*2fa0*/  @!PT LDS RZ, [RZ] ;  /* 0x00000000fffff984 */ /* 0x000fe20000000800 */
[----:B------:R3:W-:Y:S04]  /*2fb0*/  LDGSTS.E.BYPASS.LTC128B.128 [R202+0x3000], desc[UR16][R2.64+0x80] ;  /* 0x0300008002ca7fae */ /* 0x0007e8000b901d50 */
.L_x_371:
[----:B------:R-:W-:Y:S05]  /*2fc0*/  BSYNC B0 ;  /* 0x0000000000007941 */ /* 0x000fea0003800000 */
.L_x_369:
[----:B------:R1:W-:Y:S01]  /*2fd0*/  @P6 STS.128 [R203+0xc000], RZ ;  /* 0x00c000ffcb006388 */ /* 0x0003e20000000c00 */
[-C--:B--23--:R-:W-:Y:S01]  /*2fe0*/  IMAD.WIDE.U32 R2, R21, R22.reuse, R214 ;  /* 0x0000001615027225 */ /* 0x08cfe200078e00d6 */
[----:B------:R-:W-:Y:S01]  /*2ff0*/  ULDC.64 UR6, c[0x0][0x260] ;  /* 0x0000980000067ab9 */ /* 0x000fe20000000a00 */
[----:B------:R-:W-:Y:S01]  /*3000*/  BSSY B0, `(.L_x_372) ;  /* 0x0000025000007945 */ /* 0x000fe20003800000 */
[----:B------:R1:W-:Y:S01]  /*3010*/  @P6 STS.128 [R203+0xe000], RZ ;  /* 0x00e000ffcb006388 */ /* 0x0003e20000000c00 */
        /* <DEDUP_REMOVED lines=35> */
.L_x_373:
[----:B------:R-:W-:Y:S05]  /*3250*/  BSYNC B0 ;  /* 0x0000000000007941 */ /* 0x000fea0003800000 */
.L_x_372:
        /* <DEDUP_REMOVED lines=31> */
.L_x_375:
[----:B------:R-:W-:Y:S05]  /*3450*/  BSYNC B0 ;  /* 0x0000000000007941 */ /* 0x000fea0003800000 */
.L_x_374:
[----:B------:R-:W0:Y:S01]  /*3460*/  LDGDEPBAR ;  /* 0x00000000000079af */ /* 0x000e220000000000 */
[C---:B------:R-:W-:Y:S01]  /*3470*/  VIADD R0, R219.reuse, 0x8 ;  /* 0x00000008db007836 */ /* 0x040fe20000000000 */
[CC--:B------:R-:W-:Y:S01]  /*3480*/  ISETP.GE.AND P2, PT, R219.reuse, R13.reuse, PT ;  /* 0x0000000ddb00720c */ /* 0x0c0fe20003f46270 */
[----:B------:R-:W-:Y:S01]  /*3490*/  IMAD.MOV.U32 R216, RZ, RZ, 0x7f800000 ;  /* 0x7f800000ffd87424 */ /* 0x000fe200078e00ff */
[----:B------:R-:W4:Y:S01]  /*34a0*/  LDC.64 R250, c[0x0][0x3b8] ;  /* 0x0000ee00fffa7b82 */ /* 0x000f220000000a00 */
[----:B------:R-:W-:Y:S01]  /*34b0*/  IMAD.MOV.U32 R217, RZ, RZ, 0x7f800000 ;  /* 0x7f800000ffd97424 */ /* 0x000fe200078e00ff */
[----:B------:R-:W-:Y:S01]  /*34c0*/  ISETP.GE.AND P1, PT, R0, R13, PT ;  /* 0x0000000d0000720c */ /* 0x000fe20003f26270 */
[----:B--23--:R-:W-:Y:S01]  /*34d0*/  IMAD.WIDE R2, R219, 0x4, R212 ;  /* 0x00000004db027825 */ /* 0x00cfe200078e02d4 */
[----:B------:R-:W2:Y:S01]  /*34e0*/  S2R R8, SR_TID.X ;  /* 0x0000000000087919 */ /* 0x000ea20000002100 */
[----:B------:R-:W-:Y:S01]  /*34f0*/  LOP3.LUT R7, R31, 0xfffffff8, RZ, 0xc0, !PT ;  /* 0xfffffff81f077812 */ /* 0x000fe200078ec0ff */
[----:B------:R-:W-:Y:S01]  /*3500*/  ULDC UR4, c[0x0][0x2d0] ;  /* 0x0000b40000047ab9 */ /* 0x000fe20000000800 */
[----:B------:R-:W-:Y:S01]  /*3510*/  IMAD R6, R46, R39, R47 ;  /* 0x000000272e067224 */ /* 0x000fe200078e022f */
[----:B------:R-:W3:Y:S01]  /*3520*/  S2R R9, SR_TID.X ;  /* 0x0000000000097919 */ /* 0x000ee20000002100 */
[----:B------:R-:W-:Y:S01]  /*3530*/  IMAD.MOV.U32 R164, RZ, RZ, 0x20 ;  /* 0x00000020ffa47424 */ /* 0x000fe200078e00ff */
[----:B------:R-:W-:Y:S01]  /*3540*/  ULDC UR6, c[0x0][0x2dc] ;  /* 0x0000b70000067ab9 */ /* 0x000fe20000000800 */
[C---:B------:R-:W-:Y:S01]  /*3550*/  IMAD.SHL.U32 R218, R243.reuse, 0x10, RZ ;  /* 0x00000010f3da7824 */ /* 0x040fe200078e00ff */
[----:B------:R-:W5:Y:S01]  /*3560*/  @!P2 LDG.E R216, desc[UR16][R2.64] ;  /* 0x0000001002d8a981 */ /* 0x000f62000c1e1900 */
[----:B------:R-:W-:-:S02]  /*3570*/  IMAD.SHL.U32 R211, R243, 0x8, RZ ;  /* 0x00000008f3d37824 */ /* 0x000fc400078e00ff */
[----:B------:R-:W-:Y:S01]  /*3580*/  IMAD.MOV.U32 R193, RZ, RZ, 0x20 ;  /* 0x00000020ffc17424 */ /* 0x000fe200078e00ff */
[----:B------:R1:W5:Y:S01]  /*3590*/  @!P1 LDG.E R217, desc[UR16][R2.64+0x20] ;  /* 0x0000201002d99981 */ /* 0x000362000c1e1900 */
[----:B------:R-:W-:Y:S01]  /*35a0*/  IMAD.MOV.U32 R189, RZ, RZ, 0x40 ;  /* 0x00000040ffbd7424 */ /* 0x000fe200078e00ff */
[----:B------:R-:W-:Y:S01]  /*35b0*/  CS2R R94, SRZ ;  /* 0x00000000005e7805 */ /* 0x000fe2000001ff00 */
[----:B------:R-:W-:Y:S01]  /*35c0*/  IMAD R247, R243, 0x18, RZ ;  /* 0x00000018f3f77824 */ /* 0x000fe200078e02ff */
[----:B------:R-:W-:-:S04]  /*35d0*/  DEPBAR.LE SB0, 0x1 ;  /* 0x000080400000791a */ /* 0x000fc80000000000 */
[----:B------:R-:W-:Y:S01]  /*35e0*/  BAR.SYNC.DEFER_BLOCKING 0x0 ;  /* 0x0000000000007b1d */ /* 0x000fe20000010000 */
[C---:B------:R-:W-:Y:S01]  /*35f0*/  IMAD.SHL.U32 R246, R243.reuse, 0x20, RZ ;  /* 0x00000020f3f67824 */ /* 0x040fe200078e00ff */
[----:B------:R-:W-:Y:S01]  /*3600*/  CS2R R92, SRZ ;  /* 0x00000000005c7805 */ /* 0x000fe2000001ff00 */
[C---:B------:R-:W-:Y:S01]  /*3610*/  IMAD R245, R243.reuse, 0x28, RZ ;  /* 0x00000028f3f57824 */ /* 0x040fe200078e02ff */
[----:B------:R-:W-:Y:S01]  /*3620*/  CS2R R98, SRZ ;  /* 0x0000000000627805 */ /* 0x000fe2000001ff00 */
[----:B------:R-:W-:Y:S01]  /*3630*/  IMAD R244, R243, 0x30, RZ ;  /* 0x00000030f3f47824 */ /* 0x000fe200078e02ff */
[----:B------:R-:W-:Y:S01]  /*3640*/  CS2R R96, SRZ ;  /* 0x0000000000607805 */ /* 0x000fe2000001ff00 */
[----:B------:R-:W-:Y:S01]  /*3650*/  IMAD.MOV.U32 R205, RZ, RZ, R202 ;  /* 0x000000ffffcd7224 */ /* 0x000fe200078e00ca */
        /* <DEDUP_REMOVED lines=15> */
[----:B------:R-:W-:Y:S01]  /*3750*/  CS2R R36, SRZ ;  /* 0x0000000000247805 */ /* 0x000fe2000001ff00 */
[----:B----4-:R-:W4:Y:S01]  /*3760*/  LDG.E.64 R2, desc[UR16][R250.64+0x8] ;  /* 0x00000810fa027981 */ /* 0x010f22000c1e1b00 */
[----:B------:R-:W-:Y:S02]  /*3770*/  LEA.HI R0, R43, R41, RZ, 0x4 ;  /* 0x000000292b007211 */ /* 0x000fe400078f20ff */
[----:B------:R-:W-:Y:S02]  /*3780*/  CS2R R34, SRZ ;  /* 0x0000000000227805 */ /* 0x000fe4000001ff00 */
[----:B--2---:R-:W-:Y:S01]  /*3790*/  SHF.R.S32.HI R8, RZ, 0x1f, R8 ;  /* 0x0000001fff087819 */ /* 0x004fe20000011408 */
[----:B------:R-:W2:Y:S01]  /*37a0*/  LDSM.16.M88.4 R104, [R190+0x10000] ;  /* 0x01000000be68783b */ /* 0x000ea20000000200 */
[----:B------:R-:W-:-:S02]  /*37b0*/  CS2R R32, SRZ ;  /* 0x0000000000207805 */ /* 0x000fc4000001ff00 */
[----:B------:R-:W-:Y:S02]  /*37c0*/  CS2R R26, SRZ ;  /* 0x00000000001a7805 */ /* 0x000fe4000001ff00 */
[----:B------:R-:W-:Y:S01]  /*37d0*/  CS2R R24, SRZ ;  /* 0x0000000000187805 */ /* 0x000fe2000001ff00 */
[----:B------:R-:W1:Y:S01]  /*37e0*/  LDSM.16.M88.4 R108, [R190+0x10800] ;  /* 0x01080000be6c783b */ /* 0x000e620000000200 */
[----:B------:R-:W-:Y:S02]  /*37f0*/  CS2R R22, SRZ ;  /* 0x0000000000167805 */ /* 0x000fe4000001ff00 */
[----:B------:R-:W-:Y:S01]  /*3800*/  CS2R R20, SRZ ;  /* 0x0000000000147805 */ /* 0x000fe2000001ff00 */
[----:B------:R-:W-:Y:S01]  /*3810*/  ULDC.U8 UR8, c[0x0][0x388] ;  /* 0x0000e20000087ab9 */ /* 0x000fe20000000000 */
[----:B------:R-:W1:Y:S01]  /*3820*/  LDSM.16.M88.4 R112, [R191+0x10000] ;  /* 0x01000000bf70783b */ /* 0x000e620000000200 */
[----:B------:R-:W-:-:S03]  /*3830*/  ULDC UR7, c[0x0][0x2ec] ;  /* 0x0000bb0000077ab9 */ /* 0x000fc60000000800 */
[----:B------:R-:W1:Y:S04]  /*3840*/  LDSM.16.M88.4 R116, [R191+0x10800] ;  /* 0x01080000bf74783b */ /* 0x000e680000000200 */
[----:B------:R-:W1:Y:S04]  /*3850*/  LDSM.16.M88.4 R120, [R188+0x10000] ;  /* 0x01000000bc78783b */ /* 0x000e680000000200 */
[----:B------:R-:W1:Y:S04]  /*3860*/  LDSM.16.M88.4 R124, [R188+0x10800] ;  /* 0x01080000bc7c783b */ /* 0x000e680000000200 */
[----:B------:R-:W2:Y:S01]  /*3870*/  LDG.E.64 R250, desc[UR16][R250.64] ;  /* 0x00000010fafa7981 */ /* 0x000ea2000c1e1b00 */
[----:B------:R-:W-:Y:S01]  /*3880*/  LOP3.LUT R0, R0, 0xfffffff0, RZ, 0xc0, !PT ;  /* 0xfffffff000007812 */ /* 0x000fe200078ec0ff */
[----:B------:R-:W-:Y:S01]  /*3890*/  IMAD R243, R243, 0x38, RZ ;  /* 0x00000038f3f37824 */ /* 0x000fe200078e02ff */
[----:B---3--:R-:W-:Y:S01]  /*38a0*/  LEA.HI R8, R8, R9, RZ, 0x7 ;  /* 0x0000000908087211 */ /* 0x008fe200078f38ff */
[----:B------:R-:W3:Y:S01]  /*38b0*/  LDSM.16.M88.4 R136, [R190+0x12000] ;  /* 0x01200000be88783b */ /* 0x000ee20000000200 */
[----:B------:R-:W-:Y:S01]  /*38c0*/  IADD3 R239, R218, 0x20, RZ ;  /* 0x00000020daef7810 */ /* 0x000fe20007ffe0ff */
[----:B------:R-:W-:Y:S01]  /*38d0*/  IMAD.IADD R0, R41, 0x1, -R0 ;  /* 0x0000000129007824 */ /* 0x000fe200078e0a00 */
[----:B------:R-:W-:Y:S01]  /*38e0*/  SHF.R.S32.HI R8, RZ, 0x7, R8 ;  /* 0x00000007ff087819 */ /* 0x000fe20000011408 */
[----:B------:R-:W1:Y:S01]  /*38f0*/  LDSM.16.M88.4 R140, [R190+0x12800] ;  /* 0x01280000be8c783b */ /* 0x000e620000000200 */
[----:B------:R-:W-:Y:S01]  /*3900*/  CS2R R46, SRZ ;  /* 0x00000000002e7805 */ /* 0x000fe2000001ff00 */
[C---:B------:R-:W-:Y:S01]  /*3910*/  IMAD.IADD R239, R211.reuse, 0x1, R239 ;  /* 0x00000001d3ef7824 */ /* 0x040fe200078e02ef */
[----:B------:R-:W-:Y:S01]  /*3920*/  SHF.R.S32.HI R4, RZ, 0x1f, R0 ;  /* 0x0000001fff047819 */ /* 0x000fe20000011400 */
[----:B------:R-:W1:Y:S01]  /*3930*/  LDSM.16.M88.4 R144, [R191+0x12000] ;  /* 0x01200000bf90783b */ /* 0x000e620000000200 */
[----:B------:R-:W-:Y:S01]  /*3940*/  CS2R R42, SRZ ;  /* 0x00000000002a7805 */ /* 0x000fe2000001ff00 */
[----:B------:R-:W-:Y:S01]  /*3950*/  IMAD.IADD R238, R211, 0x1, R239 ;  /* 0x00000001d3ee7824 */ /* 0x000fe200078e02ef */
[----:B------:R-:W-:Y:S01]  /*3960*/  LEA.HI R4, R4, R0, RZ, 0x3 ;  /* 0x0000000004047211 */ /* 0x000fe200078f18ff */
[----:B------:R-:W1:Y:S01]  /*3970*/  LDSM.16.M88.4 R148, [R191+0x12800] ;  /* 0x01280000bf94783b */ /* 0x000e620000000200 */
[----:B------:R-:W-:-:S02]  /*3980*/  CS2R R38, SRZ ;  /* 0x0000000000267805 */ /* 0x000fc4000001ff00 */
[----:B------:R-:W-:Y:S02]  /*3990*/  CS2R R30, SRZ ;  /* 0x00000000001e7805 */ /* 0x000fe4000001ff00 */
[----:B------:R-:W-:Y:S01]  /*39a0*/  LOP3.LUT R5, R4, 0xfffffff8, RZ, 0xc0, !PT ;  /* 0xfffffff804057812 */ /* 0x000fe200078ec0ff */
[----:B------:R-:W-:Y:S01]  /*39b0*/  IMAD.SHL.U32 R4, R6, 0x20, RZ ;  /* 0x0000002006047824 */ /* 0x000fe200078e00ff */
[----:B------:R-:W1:Y:S01]  /*39c0*/  LDSM.16.M88.4 R152, [R188+0x12000] ;  /* 0x01200000bc98783b */ /* 0x000e620000000200 */
[----:B------:R-:W-:Y:S01]  /*39d0*/  IMAD.IADD R6, R41, 0x1, -R7 ;  /* 0x0000000129067824 */ /* 0x000fe200078e0a07 */
[----:B------:R-:W-:Y:S01]  /*39e0*/  IADD3 R237, R211, R238, RZ ;  /* 0x000000eed3ed7210 */ /* 0x000fe20007ffe0ff */
[----:B------:R-:W-:Y:S01]  /*39f0*/  IMAD.IADD R0, R0, 0x1, -R5 ;  /* 0x0000000100007824 */ /* 0x000fe200078e0a05 */
[----:B------:R-:W1:Y:S01]  /*3a00*/  LDSM.16.M88.4 R156, [R188+0x12800] ;  /* 0x01280000bc9c783b */ /* 0x000e620000000200 */
[----:B------:R-:W-:Y:S02]  /*3a10*/  SHF.R.S32.HI R5, RZ, 0x1f, R28 ;  /* 0x0000001fff057819 */ /* 0x000fe4000001141c */
[----:B------:R-:W-:-:S02]  /*3a20*/  CS2R R40, SRZ ;  /* 0x0000000000287805 */ /* 0x000fc4000001ff00 */
[----:B------:R-:W-:Y:S01]  /*3a30*/  LOP3.LUT P3, RZ, R6, 0x2, RZ, 0xc0, !PT ;  /* 0x0000000206ff7812 */ /* 0x000fe2000786c0ff */
[----:B------:R-:W-:-:S03]  /*3a40*/  IMAD.IADD R236, R211, 0x1, R237 ;  /* 0x00000001d3ec7824 */ /* 0x000fc600078e02ed */
[----:B------:R-:W-:Y:S01]  /*3a50*/  SEL R164, R164, 0xffffffe0, !P3 ;  /* 0xffffffe0a4a47807 */ /* 0x000fe20005800000 */
[----:B------:R-:W-:-:S04]  /*3a60*/  IMAD.IADD R240, R211, 0x1, R236 ;  /* 0x00000001d3f07824 */ /* 0x000fc800078e02ec */
[----:B------:R-:W-:-:S05]  /*3a70*/  IMAD.IADD R164, R164, 0x1, R188 ;  /* 0x00000001a4a47824 */ /* 0x000fca00078e02bc */
[----:B------:R-:W1:Y:S04]  /*3a80*/  LDSM.16.M88.4 R128, [R164+0x10000] ;  /* 0x01000000a480783b */ /* 0x000e680000000200 */
[----:B------:R-:W1:Y:S04]  /*3a90*/  LDSM.16.M88.4 R132, [R164+0x10800] ;  /* 0x01080000a484783b */ /* 0x000e680000000200 */
[----:B------:R-:W1:Y:S04]  /*3aa0*/  LDSM.16.M88.4 R160, [R164+0x12000] ;  /* 0x01200000a4a0783b */ /* 0x000e680000000200 */
[----:B------:R-:W1:Y:S01]  /*3ab0*/  LDSM.16.M88.4 R164, [R164+0x12800] ;  /* 0x01280000a4a4783b */ /* 0x000e620000000200 */
[----:B----4-:R-:W-:Y:S01]  /*3ac0*/  IADD3 R228, P5, P4, R4, R2, R28 ;  /* 0x0000000204e47210 */ /* 0x010fe20007cbe01c */
[----:B-1----:R-:W-:Y:S01]  /*3ad0*/  VIADD R2, R198, 0x2000 ;  /* 0x00002000c6027836 */ /* 0x002fe20000000000 */
[----:B------:R-:W-:-:S02]  /*3ae0*/  SHF.R.S32.HI R4, RZ, 0x1f, R4 ;  /* 0x0000001fff047819 */ /* 0x000fc40000011404 */
[----:B------:R-:W-:Y:S02]  /*3af0*/  CS2R R28, SRZ ;  /* 0x00000000001c7805 */ /* 0x000fe4000001ff00 */
[----:B------:R-:W-:Y:S01]  /*3b00*/  R2P PR, R0, 0x6 ;  /* 0x0000000600007804 */ /* 0x000fe20000000000 */
[----:B------:R-:W-:Y:S01]  /*3b10*/  IMAD.WIDE.U32 R228, R228, -0x2daee0ad, RZ ;  /* 0xd2511f53e4e47825 */ /* 0x000fe200078e00ff */
[----:B------:R-:W-:Y:S02]  /*3b20*/  IADD3.X R0, R4, R3, R5, P5, P4 ;  /* 0x0000000304007210 */ /* 0x000fe40002fe8405 */
[----:B------:R-:W-:Y:S01]  /*3b30*/  SEL R2, R2, R198, !P0 ;  /* 0x000000c602027207 */ /* 0x000fe20004000000 */
[----:B------:R-:W-:Y:S01]  /*3b40*/  IMAD.SHL.U32 R3, R8, 0x20, RZ ;  /* 0x0000002008037824 */ /* 0x000fe200078e00ff */
[----:B------:R-:W-:Y:S01]  /*3b50*/  SEL R193, R193, 0xffffffe0, !P1 ;  /* 0xffffffe0c1c17807 */ /* 0x000fe20004800000 */
[----:B------:R1:W-:Y:S01]  /*3b60*/  STL [R1], R0 ;  /* 0x0000000001007387 */ /* 0x0003e20000100800 */
[C---:B------:R-:W-:Y:S01]  /*3b70*/  VIADD R4, R218.reuse, 0x40 ;  /* 0x00000040da047836 */ /* 0x040fe20000000000 */
[----:B------:R-:W-:Y:S01]  /*3b80*/  SEL R189, R189, 0xffffffc0, !P2 ;  /* 0xffffffc0bdbd7807 */ /* 0x000fe20005000000 */
[----:B------:R-:W-:Y:S01]  /*3b90*/  VIADD R5, R218, 0x20 ;  /* 0x00000020da057836 */ /* 0x000fe20000000000 */
[----:B------:R4:W-:Y:S01]  /*3ba0*/  STL [R1+0x18], R3 ;  /* 0x0000180301007387 */ /* 0x0009e20000100800 */
[----:B------:R-:W-:Y:S01]  /*3bb0*/  IMAD.IADD R4, R211, 0x1, R4 ;  /* 0x00000001d3047824 */ /* 0x000fe200078e0204 */
[----:B------:R-:W-:Y:S01]  /*3bc0*/  LEA R187, R2, UR5, 0x1 ;  /* 0x0000000502bb7c11 */ /* 0x000fe2000f8e08ff */
[----:B------:R-:W-:-:S02]  /*3bd0*/  IMAD.IADD R195, R194, 0x1, R193 ;  /* 0x00000001c2c37824 */ /* 0x000fc400078e02c1 */
[C---:B------:R-:W-:Y:S02]  /*3be0*/  IMAD.IADD R235, R211.reuse, 0x1, R4 ;  /* 0x00000001d3eb7824 */ /* 0x040fe400078e0204 */
[----:B------:R-:W-:Y:S02]  /*3bf0*/  IMAD.IADD R196, R194, 0x1, R189 ;  /* 0x00000001c2c47824 */ /* 0x000fe400078e02bd */
[----:B------:R-:W-:Y:S02]  /*3c00*/  IMAD.IADD R234, R211, 0x1, R235 ;  /* 0x00000001d3ea7824 */ /* 0x000fe400078e02eb */
[----:B------:R-:W-:Y:S02]  /*3c10*/  IMAD.IADD R197, R189, 0x1, R195 ;  /* 0x00000001bdc57824 */ /* 0x000fe400078e02c3 */
[----:B------:R-:W-:Y:S01]  /*3c20*/  IMAD.IADD R233, R211, 0x1, R234 ;  /* 0x00000001d3e97824 */ /* 0x000fe200078e02ea */
[----:B--2---:R-:W-:Y:S01]  /*3c30*/  IADD3 R2, R251, -0x4498517b, RZ ;  /* 0xbb67ae85fb027810 */ /* 0x004fe20007ffe0ff */
[----:B------:R-:W-:-:S02]  /*3c40*/  VIADD R2, R250, 0xdaa66d2b ;  /* 0xdaa66d2bfa027836 */ /* 0x000fc40000000000 */
[----:B------:R-:W-:Y:S02]  /*3c50*/  VIADD R2, R251, 0xed9eba14 ;  /* 0xed9eba14fb027836 */ /* 0x000fe40000000000 */
[----:B------:R-:W-:Y:S02]  /*3c60*/  IMAD.IADD R242, R211, 0x1, R233 ;  /* 0x00000001d3f27824 */ /* 0x000fe400078e02e9 */
[----:B-1----:R-:W-:Y:S02]  /*3c70*/  VIADD R0, R199, 0x2000 ;  /* 0x00002000c7007836 */ /* 0x002fe40000000000 */
[----:B------:R-:W-:Y:S02]  /*3c80*/  VIADD R2, R250, 0xb54cda56 ;  /* 0xb54cda56fa027836 */ /* 0x000fe40000000000 */
[----:B----4-:R-:W-:Y:S01]  /*3c90*/  VIADD R3, R218, 0x60 ;  /* 0x00000060da037836 */ /* 0x010fe20000000000 */
[----:B------:R-:W-:-:S03]  /*3ca0*/  SEL R0, R0, R199, !P0 ;  /* 0x000000c700007207 */ /* 0x000fc60004000000 */
[C---:B------:R-:W-:Y:S01]  /*3cb0*/  IMAD.IADD R3, R211.reuse, 0x1, R3 ;  /* 0x00000001d3037824 */ /* 0x040fe200078e0203 */
[----:B------:R-:W-:Y:S01]  /*3cc0*/  LEA R184, R0, UR5, 0x1 ;  /* 0x0000000500b87c11 */ /* 0x000fe2000f8e08ff */
[C---:B------:R-:W-:Y:S02]  /*3cd0*/  VIADD R0, R250.reuse, 0x3c6ef372 ;  /* 0x3c6ef372fa007836 */ /* 0x040fe40000000000 */
[C---:B------:R-:W-:Y:S02]  /*3ce0*/  IMAD.IADD R232, R211.reuse, 0x1, R3 ;  /* 0x00000001d3e87824 */ /* 0x040fe400078e0203 */
[----:B------:R-:W-:Y:S02]  /*3cf0*/  VIADD R3, R250, 0x9e3779b9 ;  /* 0x9e3779b9fa037836 */ /* 0x000fe40000000000 */
[----:B------:R-:W-:Y:S02]  /*3d00*/  IMAD.IADD R231, R211, 0x1, R232 ;  /* 0x00000001d3e77824 */ /* 0x000fe400078e02e8 */
[----:B------:R-:W-:-:S02]  /*3d10*/  VIADD R3, R251, 0x76cf5d0a ;  /* 0x76cf5d0afb037836 */ /* 0x000fc40000000000 */
[----:B------:R-:W-:Y:S02]  /*3d20*/  IMAD.IADD R230, R211, 0x1, R231 ;  /* 0x00000001d3e67824 */ /* 0x000fe400078e02e7 */
[----:B------:R-:W-:Y:S02]  /*3d30*/  VIADD R0, R251, 0x32370b8f ;  /* 0x32370b8ffb007836 */ /* 0x000fe40000000000 */
[C---:B------:R-:W-:Y:S02]  /*3d40*/  VIADD R3, R250.reuse, 0x78dde6e4 ;  /* 0x78dde6e4fa037836 */ /* 0x040fe40000000000 */
[----:B------:R-:W-:Y:S02]  /*3d50*/  VIADD R0, R250, 0x1715609d ;  /* 0x1715609dfa007836 */ /* 0x000fe40000000000 */
[----:B------:R-:W-:Y:S02]  /*3d60*/  IMAD.IADD R241, R211, 0x1, R230 ;  /* 0x00000001d3f17824 */ /* 0x000fe400078e02e6 */
[----:B------:R-:W-:-:S02]  /*3d70*/  VIADD R3, R251, 0xa9066899 ;  /* 0xa9066899fb037836 */ /* 0x000fc40000000000 */
[----:B---3--:R-:W-:-:S07]  /*3d80*/  VIADD R0, R251, 0x646e171e ;  /* 0x646e171efb007836 */ /* 0x008fce0000000000 */
.L_x_378:
[----:B------:R-:W2:Y:S01]  /*3d90*/  LDL R170, [R1+0xc] ;  /* 0x00000c0001aa7983 */ /* 0x000ea20000100800 */
[C---:B------:R-:W-:Y:S01]  /*3da0*/  IMAD.IADD R0, R187.reuse, 0x1, R193 ;  /* 0x00000001bb007824 */ /* 0x040fe200078e02c1 */
[----:B-----5:R-:W-:Y:S01]  /*3db0*/  FSETP.NEU.FTZ.AND P0, PT, R216, -INF , PT ;  /* 0xff800000d800780b */ /* 0x020fe20003f1d000 */
[--C-:B------:R-:W-:Y:S01]  /*3dc0*/  IMAD.IADD R2, R187, 0x1, R189.reuse ;  /* 0x00000001bb027824 */ /* 0x100fe200078e02bd */
[----:B------:R-:W3:Y:S01]  /*3dd0*/  LDL R172, [R1] ;  /* 0x0000000001ac7983 */ /* 0x000ee20000100800 */
[----:B------:R-:W-:Y:S02]  /*3de0*/  IMAD.IADD R3, R0, 0x1, R189 ;  /* 0x0000000100037824 */ /* 0x000fe400078e02bd */
[----:B------:R-:W-:Y:S01]  /*3df0*/  IMAD.SHL.U32 R168, R204, 0x40, RZ ;  /* 0x00000040cca87824 */ /* 0x000fe200078e00ff */
[----:B------:R-:W0:Y:S08]  /*3e00*/  LDGDEPBAR ;  /* 0x00000000000079af */ /* 0x000e300000000000 */
[----:B------:R-:W4:Y:S01]  /*3e10*/  LDL R171, [R1+0x18] ;  /* 0x0000180001ab7983 */ /* 0x000f220000100800 */
[----:B------:R-:W1:Y:S01]  /*3e20*/  S2R R173, SR_TID.X ;  /* 0x0000000000ad7919 */ /* 0x000e620000002100 */
[----:B------:R-:W1:Y:S01]  /*3e30*/  S2R R174, SR_TID.X ;  /* 0x0000000000ae7919 */ /* 0x000e620000002100 */
[----:B------:R-:W-:Y:S04]  /*3e40*/  DEPBAR.LE SB0, 0x0 ;  /* 0x000080000000791a */ /* 0x000fe80000000000 */
[----:B------:R-:W-:Y:S01]  /*3e50*/  BAR.SYNC.DEFER_BLOCKING 0x0 ;  /* 0x0000000000007b1d */ /* 0x000fe20000010000 */
[----:B-1----:R-:W-:Y:S04]  /*3e60*/  SHF.R.S32.HI R173, RZ, 0x1f, R173 ;  /* 0x0000001fffad7819 */ /* 0x002fe800000114ad */
[----:B------:R-:W-:Y:S04]  /*3e70*/  LEA.HI R173, R173, R174, RZ, 0x7 ;  /* 0x000000aeadad7211 */ /* 0x000fe800078f38ff */
[----:B------:R-:W-:Y:S01]  /*3e80*/  SHF.R.S32.HI R173, RZ, 0x7, R173 ;  /* 0x00000007ffad7819 */ /* 0x000fe200000114ad */
[----:B------:R-:W-:Y:S08]  /*3e90*/  LDSM.16.M88.4 R16, [R187] ;  /* 0x00000000bb10783b */ /* 0x000ff00000000200 */
[----:B------:R-:W1:Y:S08]  /*3ea0*/  LDSM.16.M88.4 R8, [R190+0xc000] ;  /* 0x00c00000be08783b */ /* 0x000e700000000200 */
[----:B------:R-:W1:Y:S08]  /*3eb0*/  LDSM.16.M88.4 R52, [R190+0xc800] ;  /* 0x00c80000be34783b */ /* 0x000e700000000200 */
[----:B------:R-:W-:Y:S08]  /*3ec0*/  LDSM.16.M88.4 R56, [R0] ;  /* 0x000000000038783b */ /* 0x000ff00000000200 */
[----:B------:R-:W1:Y:S08]  /*3ed0*/  LDSM.16.M88.4 R60, [R191+0xc000] ;  /* 0x00c00000bf3c783b */ /* 0x000e700000000200 */
[----:B------:R-:W1:Y:S02]  /*3ee0*/  LDSM.16.M88.4 R64, [R191+0xc800] ;  /* 0x00c80000bf40783b */ /* 0x000e640000000200 */
[C---:B-1----:R-:W-:Y:S06]  /*3ef0*/  HMMA.16816.F32 R4, R16.reuse, R8, RZ ;  /* 0x000000081004723c */ /* 0x042fec00000018ff */
[----:B------:R-:W-:Y:S01]  /*3f00*/  LDSM.16.M88.4 R100, [R188+0xc000] ;  /* 0x00c00000bc64783b */ /* 0x000fe20000000200 */
[C---:B------:R-:W-:Y:S06]  /*3f10*/  HMMA.16816.F32 R8, R16.reuse, R10, RZ ;  /* 0x0000000a1008723c */ /* 0x040fec00000018ff */
[C---:B------:R-:W-:Y:S06]  /*3f20*/  HMMA.16816.F32 R12, R16.reuse, R52, RZ ;  /* 0x00000034100c723c */ /* 0x040fec00000018ff */
[----:B------:R-:W-:Y:S01]  /*3f30*/  HMMA.16816.F32 R16, R16, R54, RZ ;  /* 0x000000361010723c */ /* 0x000fe200000018ff */
[----:B------:R-:W1:Y:S05]  /*3f40*/  LDSM.16.M88.4 R52, [R2] ;  /* 0x000000000234783b */ /* 0x000e6a0000000200 */
[C---:B------:R-:W-:Y:S06]  /*3f50*/  HMMA.16816.F32 R4, R56.reuse, R60, R4 ;  /* 0x0000003c3804723c */ /* 0x040fec0000001804 */
[C---:B------:R-:W-:Y:S01]  /*3f60*/  HMMA.16816.F32 R8, R56.reuse, R62, R8 ;  /* 0x0000003e3808723c */ /* 0x040fe20000001808 */
[----:B------:R-:W1:Y:S05]  /*3f70*/  LDSM.16.M88.4 R60, [R188+0xc800] ;  /* 0x00c80000bc3c783b */ /* 0x000e6a0000000200 */
[C---:B------:R-:W-:Y:S06]  /*3f80*/  HMMA.16816.F32 R12, R56.reuse, R64, R12 ;  /* 0x00000040380c723c */ /* 0x040fec000000180c */
[----:B------:R-:W-:Y:S01]  /*3f90*/  HMMA.16816.F32 R16, R56, R66, R16 ;  /* 0x000000423810723c */ /* 0x000fe20000001810 */
[----:B------:R-:W-:Y:S08]  /*3fa0*/  LDSM.16.M88.4 R56, [R3] ;  /* 0x000000000338783b */ /* 0x000ff00000000200 */
[----:B------:R-:W1:Y:S02]  /*3fb0*/  LDSM.16.M88.4 R64, [R192+0xc000] ;  /* 0x00c00000c040783b */ /* 0x000e640000000200 */
[C---:B-1----:R-:W-:Y:S06]  /*3fc0*/  HMMA.16816.F32 R4, R52.reuse, R100, R4 ;  /* 0x000000643404723c */ /* 0x042fec0000001804 */
[C---:B------:R-:W-:Y:S01]  /*3fd0*/  HMMA.16816.F32 R8, R52.reuse, R102, R8 ;  /* 0x000000663408723c */ /* 0x040fe20000001808 */
[----:B------:R-:W1:Y:S05]  /*3fe0*/  LDSM.16.M88.4 R100, [R192+0xc800] ;  /* 0x00c80000c064783b */ /* 0x000e6a0000000200 */
[C---:B------:R-:W-:Y:S06]  /*3ff0*/  HMMA.16816.F32 R12, R52.reuse, R60, R12 ;  /* 0x0000003c340c723c */ /* 0x040fec000000180c */
[----:B------:R-:W-:Y:S01]  /*4000*/  HMMA.16816.F32 R16, R52, R62, R16 ;  /* 0x0000003e3410723c */ /* 0x000fe20000001810 */
[----:B------:R-:W-:Y:S08]  /*4010*/  LDSM.16.M88.4 R52, [R187+0x2000] ;  /* 0x00200000bb34783b */ /* 0x000ff00000000200 */
[----:B------:R-:W1:Y:S01]  /*4020*/  LDSM.16.M88.4 R60, [R190+0xe000] ;  /* 0x00e00000be3c783b */ /* 0x000e620000000200 */
[C---:B------:R-:W-:Y:S06]  /*4030*/  HMMA.16816.F32 R4, R56.reuse, R64, R4 ;  /* 0x000000403804723c */ /* 0x040fec0000001804 */
[C---:B------:R-:W-:Y:S01]  /*4040*/  HMMA.16816.F32 R8, R56.reuse, R66, R8 ;  /* 0x000000423808723c */ /* 0x040fe20000001808 */
[----:B------:R-:W1:Y:S05]  /*4050*/  LDSM.16.M88.4 R64, [R190+0xe800] ;  /* 0x00e80000be40783b */ /* 0x000e6a0000000200 */
[C---:B-1----:R-:W-:Y:S06]  /*4060*/  HMMA.16816.F32 R12, R56.reuse, R100, R12 ;  /* 0x00000064380c723c */ /* 0x042fec000000180c */
[----:B------:R-:W-:Y:S01]  /*4070*/  HMMA.16816.F32 R16, R56, R102, R16 ;  /* 0x000000663810723c */ /* 0x000fe20000001810 */
[----:B------:R1:W-:Y:S08]  /*4080*/  LDSM.16.M88.4 R56, [R0+0x2000] ;  /* 0x002000000038783b */ /* 0x0003f00000000200 */
[----:B------:R-:W1:Y:S01]  /*4090*/  LDSM.16.M88.4 R100, [R191+0xe000] ;  /* 0x00e00000bf64783b */ /* 0x000e620000000200 */
[C---:B------:R-:W-:Y:S06]  /*40a0*/  HMMA.16816.F32 R4, R52.reuse, R60, R4 ;  /* 0x0000003c3404723c */ /* 0x040fec0000001804 */
[C---:B------:R-:W-:Y:S01]  /*40b0*/  HMMA.16816.F32 R8, R52.reuse, R62, R8 ;  /* 0x0000003e3408723c */ /* 0x040fe20000001808 */
[----:B------:R-:W2:Y:S04]  /*40c0*/  LDSM.16.M88.4 R60, [R191+0xe800] ;  /* 0x00e80000bf3c783b */ /* 0x000ea80000000200 */
[C---:B-1----:R-:W-:Y:S01]  /*40d0*/  IMAD.SHL.U32 R0, R227.reuse, 0x40, RZ ;  /* 0x00000040e3007824 */ /* 0x042fe200078e00ff */
[C---:B------:R-:W-:Y:S06]  /*40e0*/  HMMA.16816.F32 R12, R52.reuse, R64, R12 ;  /* 0x00000040340c723c */ /* 0x040fec000000180c */
[----:B------:R-:W-:Y:S01]  /*40f0*/  HMMA.16816.F32 R16, R52, R66, R16 ;  /* 0x000000423410723c */ /* 0x000fe20000001810 */
[----:B------:R1:W-:Y:S08]  /*4100*/  LDSM.16.M88.4 R52, [R2+0x2000] ;  /* 0x002000000234783b */ /* 0x0003f00000000200 */
[----:B------:R-:W3:Y:S01]  /*4110*/  LDSM.16.M88.4 R64, [R188+0xe000] ;  /* 0x00e00000bc40783b */ /* 0x000ee20000000200 */
[C---:B------:R-:W-:Y:S06]  /*4120*/  HMMA.16816.F32 R4, R56.reuse, R100, R4 ;  /* 0x000000643804723c */ /* 0x040fec0000001804 */
[C---:B------:R-:W-:Y:S01]  /*4130*/  HMMA.16816.F32 R8, R56.reuse, R102, R8 ;  /* 0x000000663808723c */ /* 0x040fe20000001808 */
[----:B------:R-:W4:Y:S04]  /*4140*/  LDSM.16.M88.4 R100, [R188+0xe800] ;  /* 0x00e80000bc64783b */ /* 0x000f280000000200 */
[----:B-1----:R-:W-:Y:S01]  /*4150*/  IADD3 R2, R248, 0x40, R0 ;  /* 0x00000040f8027810 */ /* 0x002fe20007ffe000 */
[C---:B--2---:R-:W-:Y:S05]  /*4160*/  HMMA.16816.F32 R12, R56.reuse, R60, R12 ;  /* 0x0000003c380c723c */ /* 0x044fea000000180c */
[----:B------:R-:W-:Y:S01]  /*4170*/  IMAD.IADD R2, R2, 0x1, -R210 ;  /* 0x0000000102027824 */ /* 0x000fe200078e0ad2 */
[----:B------:R-:W-:Y:S01]  /*4180*/  HMMA.16816.F32 R16, R56, R62, R16 ;  /* 0x0000003e3810723c */ /* 0x000fe20000001810 */
[----:B------:R1:W-:Y:S03]  /*4190*/  LDSM.16.M88.4 R56, [R3+0x2000] ;  /* 0x002000000338783b */ /* 0x0003e60000000200 */
[----:B------:R-:W-:Y:S01]  /*41a0*/  ISETP.GE.AND P6, PT, R168, R2, PT ;  /* 0x00000002a800720c */ /* 0x000fe20003fc6270 */
[----:B------:R-:W-:Y:S04]  /*41b0*/  VIADD R0, R0, 0x40 ;  /* 0x0000004000007836 */ /* 0x000fe80000000000 */
[----:B------:R-:W2:Y:S01]  /*41c0*/  LDSM.16.M88.4 R60, [R192+0xe000] ;  /* 0x00e00000c03c783b */ /* 0x000ea20000000200 */
[----:B------:R-:W-:Y:S01]  /*41d0*/  ISETP.LT.AND P6, PT, R0, R210, P6 ;  /* 0x000000d20000720c */ /* 0x000fe200037c1270 */
[----:B------:R-:W-:Y:S02]  /*41e0*/  IMAD R0, R227, 0x2, R173 ;  /* 0x00000002e3007824 */ /* 0x000fe400078e02ad */
[----:B------:R-:W-:Y:S01]  /*41f0*/  IMAD R2, R204, 0x4, R170 ;  /* 0x00000004cc027824 */ /* 0x000fe200078e02aa */
[C---:B---3--:R-:W-:Y:S05]  /*4200*/  HMMA.16816.F32 R4, R52.reuse, R64, R4 ;  /* 0x000000403404723c */ /* 0x048fea0000001804 */
[----:B------:R-:W-:Y:S01]  /*4210*/  VIADD R170, R250, 0x9e3779b9 ;  /* 0x9e3779b9faaa7836 */ /* 0x000fe20000000000 */
[C---:B------:R-:W-:Y:S03]  /*4220*/  HMMA.16816.F32 R8, R52.reuse, R66, R8 ;  /* 0x000000423408723c */ /* 0x040fe60000001808 */
[----:B------:R-:W3:Y:S02]  /*4230*/  @!P6 S2R R169, SR_TID.X ;  /* 0x0000000000a9e919 */ /* 0x000ee40000002100 */
[----:B------:R-:W-:Y:S01]  /*4240*/  LOP3.LUT R64, R229, R251, R0, 0x96, !PT ;  /* 0x000000fbe5407212 */ /* 0x000fe200078e9600 */
[----:B-1----:R-:W-:Y:S01]  /*4250*/  IMAD.WIDE.U32 R2, R2, -0x326172a9, RZ ;  /* 0xcd9e8d5702027825 */ /* 0x002fe200078e00ff */
[C---:B----4-:R-:W-:Y:S04]  /*4260*/  HMMA.16816.F32 R12, R52.reuse, R100, R12 ;  /* 0x00000064340c723c */ /* 0x050fe8000000180c */
[----:B------:R-:W-:Y:S01]  /*4270*/  LOP3.LUT R3, R3, R172, R250, 0x96, !PT ;  /* 0x000000ac03037212 */ /* 0x000fe200078e96fa */
[----:B------:R-:W-:Y:S01]  /*4280*/  IMAD.WIDE.U32 R64, R64, -0x326172a9, RZ ;  /* 0xcd9e8d5740407825 */ /* 0x000fe200078e00ff */
[----:B------:R-:W-:Y:S01]  /*4290*/  HMMA.16816.F32 R16, R52, R102, R16 ;  /* 0x000000663410723c */ /* 0x000fe20000001810 */
[----:B------:R-:W1:Y:S04]  /*42a0*/  LDSM.16.M88.4 R52, [R192+0xe800] ;  /* 0x00e80000c034783b */ /* 0x000e680000000200 */
[----:B------:R-:W-:Y:S01]  /*42b0*/  LOP3.LUT R0, R65, R2, R170, 0x96, !PT ;  /* 0x0000000241007212 */ /* 0x000fe200078e96aa */
[----:B------:R-:W-:Y:S05]  /*42c0*/  IMAD.WIDE.U32 R2, R3, -0x2daee0ad, RZ ;  /* 0xd2511f5303027825 */ /* 0x000fea00078e00ff */
[----:B------:R-:W-:Y:S02]  /*42d0*/  VIADD R172, R251, 0xbb67ae85 ;  /* 0xbb67ae85fbac7836 */ /* 0x000fe40000000000 */
[----:B------:R-:W-:Y:S01]  /*42e0*/  IMAD.WIDE.U32 R100, R0, -0x2daee0ad, RZ ;  /* 0xd2511f5300647825 */ /* 0x000fe200078e00ff */
[C---:B--2---:R-:W-:Y:S05]  /*42f0*/  HMMA.16816.F32 R4, R56.reuse, R60, R4 ;  /* 0x0000003c3804723c */ /* 0x044fea0000001804 */
[----:B------:R-:W-:Y:S01]  /*4300*/  LOP3.LUT R3, R3, R228, R172, 0x96, !PT ;  /* 0x000000e403037212 */ /* 0x000fe200078e96ac */
[----:B------:R-:W-:Y:S01]  /*4310*/  VIADD R170, R251, 0x76cf5d0a ;  /* 0x76cf5d0afbaa7836 */ /* 0x000fe20000000000 */
[----:B------:R-:W-:Y:S01]  /*4320*/  @!P6 IADD3 R60, -R248, 0x1, R219 ;  /* 0x00000001f83ce810 */ /* 0x000fe20007ffe1db */
[C---:B------:R-:W-:Y:S03]  /*4330*/  HMMA.16816.F32 R8, R56.reuse, R62, R8 ;  /* 0x0000003e3808723c */ /* 0x040fe60000001808 */
[----:B------:R-:W-:Y:S01]  /*4340*/  LOP3.LUT R66, R101, R2, R170, 0x96, !PT ;  /* 0x0000000265427212 */ /* 0x000fe200078e96aa */
[----:B------:R-:W-:Y:S01]  /*4350*/  IMAD.WIDE.U32 R2, R3, -0x326172a9, RZ ;  /* 0xcd9e8d5703027825 */ /* 0x000fe200078e00ff */
[----:B------:R-:W-:Y:S03]  /*4360*/  @!P6 IADD3 R60, R168, R60, R210 ;  /* 0x0000003ca83ce210 */ /* 0x000fe60007ffe0d2 */
[----:B------:R-:W-:Y:S03]  /*4370*/  VIADD R170, R250, 0x3c6ef372 ;  /* 0x3c6ef372faaa7836 */ /* 0x000fe60000000000 */
[----:B------:R-:W-:Y:S01]  /*4380*/  @!P6 VIMNMX R61, R60, R210, PT ;  /* 0x000000d23c3de248 */ /* 0x000fe20003fe0100 */
[----:B------:R-:W-:Y:S01]  /*4390*/  VIADD R101, R250, 0x1715609d ;  /* 0x1715609dfa657836 */ /* 0x000fe20000000000 */
[----:B------:R-:W-:Y:S01]  /*43a0*/  LOP3.LUT R3, R3, R64, R170, 0x96, !PT ;  /* 0x0000004003037212 */ /* 0x000fe200078e96aa */
[----:B------:R-:W-:Y:S01]  /*43b0*/  IMAD.WIDE.U32 R66, R66, -0x326172a9, RZ ;  /* 0xcd9e8d5742427825 */ /* 0x000fe200078e00ff */
[----:B------:R-:W-:Y:S03]  /*43c0*/  @!P6 VIADDMNMX R60, R60, 0x8, R210, PT ;  /* 0x000000083c3ce846 */ /* 0x000fe600038001d2 */
[----:B------:R-:W-:Y:S01]  /*43d0*/  VIADD R170, R250, 0xdaa66d2b ;  /* 0xdaa66d2bfaaa7836 */ /* 0x000fe20000000000 */
[C---:B-1----:R-:W-:Y:S03]  /*43e0*/  HMMA.16816.F32 R12, R56.reuse, R52, R12 ;  /* 0x00000034380c723c */ /* 0x042fe6000000180c */
[----:B---3--:R-:W-:Y:S01]  /*43f0*/  @!P6 IMAD.SHL.U32 R0, R169, 0x2, RZ ;  /* 0x00000002a900e824 */ /* 0x008fe200078e00ff */
[----:B------:R-:W-:Y:S01]  /*4400*/  LOP3.LUT R172, R67, R2, R170, 0x96, !PT ;  /* 0x0000000243ac7212 */ /* 0x000fe200078e96aa */
[----:B------:R-:W-:Y:S01]  /*4410*/  IMAD.WIDE.U32 R2, R3, -0x2daee0ad, RZ ;  /* 0xd2511f5303027825 */ /* 0x000fe200078e00ff */
[----:B------:R-:W-:Y:S05]  /*4420*/  HMMA.16816.F32 R16, R56, R54, R16 ;  /* 0x000000363810723c */ /* 0x000fea0000001810 */
[----:B------:R-:W-:Y:S01]  /*4430*/  @!P6 LOP3.LUT R0, R171, 0x6, R0, 0xf8, !PT ;  /* 0x00000006ab00e812 */ /* 0x000fe200078ef800 */
[----:B------:R-:W-:Y:S05]  /*4440*/  IMAD.WIDE.U32 R172, R172, -0x2daee0ad, RZ ;  /* 0xd2511f53acac7825 */ /* 0x000fea00078e00ff */
[----:B------:R-:W-:Y:S02]  /*4450*/  VIADD R170, R251, 0xed9eba14 ;  /* 0xed9eba14fbaa7836 */ /* 0x000fe40000000000 */
[----:B------:R-:W-:Y:S02]  /*4460*/  @!P6 IMAD R0, R227, 0x40, R0 ;  /* 0x00000040e300e824 */ /* 0x000fe400078e0200 */
[----:B------:R-:W-:Y:S01]  /*4470*/  VIADD R102, R250, 0x78dde6e4 ;  /* 0x78dde6e4fa667836 */ /* 0x000fe20000000000 */
[----:B------:R-:W-:Y:S01]  /*4480*/  LOP3.LUT R65, R173, R2, R170, 0x96, !PT ;  /* 0x00000002ad417212 */ /* 0x000fe200078e96aa */
[----:B------:R-:W-:Y:S01]  /*4490*/  VIADD R171, R251, 0x32370b8f ;  /* 0x32370b8ffbab7836 */ /* 0x000fe20000000000 */
[CC--:B------:R-:W-:Y:S01]  /*44a0*/  @!P6 ISETP.GE.AND P2, PT, R0.reuse, R61.reuse, PT ;  /* 0x0000003d0000e20c */ /* 0x0c0fe20003f46270 */
[C---:B------:R-:W-:Y:S02]  /*44b0*/  @!P6 VIADD R2, R0.reuse, 0x8 ;  /* 0x000000080002e836 */ /* 0x040fe40000000000 */
[----:B------:R-:W-:Y:S01]  /*44c0*/  @!P6 VIADD R64, R0, 0x1 ;  /* 0x000000010040e836 */ /* 0x000fe20000000000 */
[----:B------:R-:W-:Y:S01]  /*44d0*/  LOP3.LUT R100, R3, R100, R171, 0x96, !PT ;  /* 0x0000006403647212 */ /* 0x000fe200078e96ab */
[----:B------:R-:W-:Y:S01]  /*44e0*/  IMAD.WIDE.U32 R52, R65, -0x326172a9, RZ ;  /* 0xcd9e8d5741347825 */ /* 0x000fe200078e00ff */
[CC--:B------:R-:W-:Y:S02]  /*44f0*/  @!P6 ISETP.GE.AND P4, PT, R2.reuse, R61.reuse, PT ;  /* 0x0000003d0200e20c */ /* 0x0c0fe40003f86270 */
[-C--:B------:R-:W-:Y:S01]  /*4500*/  @!P6 ISETP.GE.AND P5, PT, R2, R60.reuse, PT ;  /* 0x0000003c0200e20c */ /* 0x080fe20003fa6270 */
[----:B------:R-:W-:Y:S01]  /*4510*/  FMUL.FTZ R3, R216, 1.4426950216293334961 ;  /* 0x3fb8aa3bd8037820 */ /* 0x000fe20000410000 */
[-C--:B------:R-:W-:Y:S01]  /*4520*/  @!P6 ISETP.GE.AND P1, PT, R64, R61.reuse, PT ;  /* 0x0000003d4000e20c */ /* 0x080fe20003f26270 */
[----:B------:R-:W-:Y:S01]  /*4530*/  @!P6 VIADD R2, R0, 0x9 ;  /* 0x000000090002e836 */ /* 0x000fe20000000000 */
[-C--:B------:R-:W-:Y:S01]  /*4540*/  @!P6 ISETP.GE.AND P3, PT, R64, R60.reuse, PT ;  /* 0x0000003c4000e20c */ /* 0x080fe20003f66270 */
[C---:B------:R-:W-:Y:S01]  /*4550*/  FMUL.FTZ R64, R217.reuse, 1.4426950216293334961 ;  /* 0x3fb8aa3bd9407820 */ /* 0x040fe20000410000 */
[----:B------:R-:W-:Y:S01]  /*4560*/  @!P6 FSEL R4, R4, -INF , !P2 ;  /* 0xff8000000404e808 */ /* 0x000fe20005000000 */
[----:B------:R-:W-:Y:S01]  /*4570*/  IMAD.WIDE.U32 R62, R100, -0x326172a9, RZ ;  /* 0xcd9e8d57643e7825 */ /* 0x000fe200078e00ff */
[----:B------:R-:W-:Y:S02]  /*4580*/  FSETP.NEU.FTZ.AND P2, PT, R217, -INF , PT ;  /* 0xff800000d900780b */ /* 0x000fe40003f5d000 */
[----:B------:R-:W-:Y:S01]  /*4590*/  FSEL R3, R3, RZ, P0 ;  /* 0x000000ff03037208 */ /* 0x000fe20000000000 */
[----:B------:R-:W-:Y:S01]  /*45a0*/  VIADD R100, R251, 0xa9066899 ;  /* 0xa9066899fb647836 */ /* 0x000fe20000000000 */
[----:B------:R-:W-:Y:S02]  /*45b0*/  @!P6 FSEL R5, R5, -INF , !P1 ;  /* 0xff8000000505e808 */ /* 0x000fe40004800000 */
[-C--:B------:R-:W-:Y:S01]  /*45c0*/  @!P6 ISETP.GE.AND P0, PT, R2, R61.reuse, PT ;  /* 0x0000003d0200e20c */ /* 0x080fe20003f06270 */
[--C-:B------:R-:W-:Y:S01]  /*45d0*/  FFMA.FTZ R4, R4, UR7, -R3.reuse ;  /* 0x0000000704047c23 */ /* 0x100fe20008010803 */
[-C--:B------:R-:W-:Y:S01]  /*45e0*/  @!P6 ISETP.GE.AND P1, PT, R2, R60.reuse, PT ;  /* 0x0000003c0200e20c */ /* 0x080fe20003f26270 */
[--C-:B------:R-:W-:Y:S01]  /*45f0*/  FFMA.FTZ R103, R5, UR7, -R3.reuse ;  /* 0x0000000705677c23 */ /* 0x100fe20008010803 */
[----:B------:R-:W-:Y:S01]  /*4600*/  FSEL R2, R64, RZ, P2 ;  /* 0x000000ff40027208 */ /* 0x000fe20001000000 */
[----:B------:R1:W2:Y:S01]  /*4610*/  MUFU.EX2 R168, R4 ;  /* 0x0000000400a87308 */ /* 0x0002a20000000800 */
[C---:B------:R-:W-:Y:S01]  /*4620*/  @!P6 ISETP.GE.AND P2, PT, R0.reuse, R60, PT ;  /* 0x0000003c0000e20c */ /* 0x040fe20003f46270 */
[----:B------:R-:W-:Y:S01]  /*4630*/  @!P6 VIADD R5, R0, 0x10 ;  /* 0x000000100005e836 */ /* 0x000fe20000000000 */
[----:B------:R-:W-:Y:S02]  /*4640*/  @!P6 FSEL R7, R7, -INF , !P3 ;  /* 0xff8000000707e808 */ /* 0x000fe40005800000 */
[----:B------:R-:W-:Y:S02]  /*4650*/  @!P6 FSEL R6, R6, -INF , !P2 ;  /* 0xff8000000606e808 */ /* 0x000fe40005000000 */
[----:B------:R-:W-:Y:S01]  /*4660*/  @!P6 FSEL R8, R8, -INF , !P4 ;  /* 0xff8000000808e808 */ /* 0x000fe20006000000 */
[----:B------:R-:W-:Y:S01]  /*4670*/  FFMA.FTZ R7, R7, UR7, -R2 ;  /* 0x0000000707077c23 */ /* 0x000fe20008010802 */
[----:B------:R-:W-:Y:S01]  /*4680*/  LOP3.LUT R66, R63, R66, R102, 0x96, !PT ;  /* 0x000000423f427212 */ /* 0x000fe200078e9666 */
[--C-:B------:R-:W-:Y:S01]  /*4690*/  FFMA.FTZ R6, R6, UR7, -R2.reuse ;  /* 0x0000000706067c23 */ /* 0x100fe20008010802 */
[----:B------:R-:W-:Y:S01]  /*46a0*/  @!P6 FSEL R10, R10, -INF , !P5 ;  /* 0xff8000000a0ae808 */ /* 0x000fe20006800000 */
[----:B------:R3:W-:Y:S01]  /*46b0*/  MUFU.EX2 R169, R7 ;  /* 0x0000000700a97308 */ /* 0x0007e20000000800 */
[----:B------:R-:W-:Y:S01]  /*46c0*/  @!P6 FSEL R9, R9, -INF , !P0 ;  /* 0xff8000000909e808 */ /* 0x000fe20004000000 */
[--C-:B------:R-:W-:Y:S01]  /*46d0*/  FFMA.FTZ R8, R8, UR7, -R3.reuse ;  /* 0x0000000708087c23 */ /* 0x100fe20008010803 */
[CC--:B------:R-:W-:Y:S01]  /*46e0*/  @!P6 ISETP.GE.AND P2, PT, R5.reuse, R61.reuse, PT ;  /* 0x0000003d0500e20c */ /* 0x0c0fe20003f46270 */
[----:B------:R-:W-:Y:S01]  /*46f0*/  FFMA.FTZ R10, R10, UR7, -R2 ;  /* 0x000000070a0a7c23 */ /* 0x000fe20008010802 */
[----:B-1----:R-:W-:Y:S01]  /*4700*/  @!P6 VIADD R4, R0, 0x11 ;  /* 0x000000110004e836 */ /* 0x002fe20000000000 */
[-C--:B------:R-:W-:Y:S01]  /*4710*/  @!P6 ISETP.GE.AND P3, PT, R5, R60.reuse, PT ;  /* 0x0000003c0500e20c */ /* 0x080fe20003f66270 */
[----:B------:R-:W-:Y:S03]  /*4720*/  FFMA.FTZ R9, R9, UR7, -R3 ;  /* 0x0000000709097c23 */ /* 0x000fe60008010803 */
[----:B------:R1:W-:Y:S01]  /*4730*/  MUFU.EX2 R170, R6 ;  /* 0x0000000600aa7308 */ /* 0x0003e20000000800 */
[----:B------:R-:W-:Y:S02]  /*4740*/  @!P6 FSEL R12, R12, -INF , !P2 ;  /* 0xff8000000c0ce808 */ /* 0x000fe40005000000 */
[CC--:B------:R-:W-:Y:S02]  /*4750*/  @!P6 ISETP.GE.AND P4, PT, R4.reuse, R61.reuse, PT ;  /* 0x0000003d0400e20c */ /* 0x0c0fe40003f86270 */
[----:B------:R-:W-:Y:S01]  /*4760*/  @!P6 ISETP.GE.AND P0, PT, R4, R60, PT ;  /* 0x0000003c0400e20c */ /* 0x000fe20003f06270 */
[----:B------:R-:W-:Y:S01]  /*4770*/  IMAD.WIDE.U32 R4, R66, -0x2daee0ad, RZ ;  /* 0xd2511f5342047825 */ /* 0x000fe200078e00ff */
[----:B------:R-:W-:Y:S03]  /*4780*/  @!P6 FSEL R11, R11, -INF , !P1 ;  /* 0xff8000000b0be808 */ /* 0x000fe60004800000 */
[----:B------:R4:W-:Y:S01]  /*4790*/  MUFU.EX2 R102, R8 ;  /* 0x0000000800667308 */ /* 0x0009e20000000800 */
[----:B---3--:R-:W-:Y:S01]  /*47a0*/  LOP3.LUT R7, R53, R62, R101, 0x96, !PT ;  /* 0x0000003e35077212 */ /* 0x008fe200078e9665 */
[--C-:B------:R-:W-:Y:S01]  /*47b0*/  FFMA.FTZ R12, R12, UR7, -R3.reuse ;  /* 0x000000070c0c7c23 */ /* 0x100fe20008010803 */
[----:B------:R-:W-:Y:S01]  /*47c0*/  LOP3.LUT R5, R5, R172, R100, 0x96, !PT ;  /* 0x000000ac05057212 */ /* 0x000fe200078e9664 */
[----:B------:R-:W-:Y:S01]  /*47d0*/  VIADD R100, R251, 0x646e171e ;  /* 0x646e171efb647836 */ /* 0x000fe20000000000 */
[----:B------:R-:W-:Y:S01]  /*47e0*/  @!P6 FSEL R13, R13, -INF , !P4 ;  /* 0xff8000000d0de808 */ /* 0x000fe20006000000 */
[--C-:B------:R-:W-:Y:S01]  /*47f0*/  FFMA.FTZ R11, R11, UR7, -R2.reuse ;  /* 0x000000070b0b7c23 */ /* 0x100fe20008010802 */
[----:B------:R-:W-:Y:S03]  /*4800*/  @!P6 FSEL R14, R14, -INF , !P3 ;  /* 0xff8000000e0ee808 */ /* 0x000fe60005800000 */
[----:B------:R3:W-:Y:S01]  /*4810*/  MUFU.EX2 R66, R10 ;  /* 0x0000000a00427308 */ /* 0x0007e20000000800 */
[C---:B-1----:R-:W-:Y:S01]  /*4820*/  @!P6 VIADD R6, R0.reuse, 0x18 ;  /* 0x000000180006e836 */ /* 0x042fe20000000000 */
[----:B------:R-:W-:Y:S01]  /*4830*/  @!P6 FSEL R15, R15, -INF , !P0 ;  /* 0xff8000000f0fe808 */ /* 0x000fe20004000000 */
[----:B------:R-:W-:Y:S02]  /*4840*/  @!P6 VIADD R0, R0, 0x19 ;  /* 0x000000190000e836 */ /* 0x000fe40000000000 */
[----:B------:R-:W-:Y:S01]  /*4850*/  FFMA.FTZ R13, R13, UR7, -R3 ;  /* 0x000000070d0d7c23 */ /* 0x000fe20008010803 */
[--C-:B------:R-:W-:Y:S01]  /*4860*/  FFMA.FTZ R14, R14, UR7, -R2.reuse ;  /* 0x000000070e0e7c23 */ /* 0x100fe20008010802 */
[CC--:B------:R-:W-:Y:S01]  /*4870*/  @!P6 ISETP.GE.AND P5, PT, R6.reuse, R61.reuse, PT ;  /* 0x0000003d0600e20c */ /* 0x0c0fe20003fa6270 */
[----:B------:R-:W-:Y:S01]  /*4880*/  FFMA.FTZ R15, R15, UR7, -R2 ;  /* 0x000000070f0f7c23 */ /* 0x000fe20008010802 */
[-C--:B------:R-:W-:Y:S01]  /*4890*/  @!P6 ISETP.GE.AND P2, PT, R6, R60.reuse, PT ;  /* 0x0000003c0600e20c */ /* 0x080fe20003f46270 */
[----:B------:R-:W-:Y:S01]  /*48a0*/  IMAD.WIDE.U32 R6, R7, -0x2daee0ad, RZ ;  /* 0xd2511f5307067825 */ /* 0x000fe200078e00ff */
[----:B------:R1:W-:Y:S01]  /*48b0*/  MUFU.EX2 R67, R9 ;  /* 0x0000000900437308 */ /* 0x0003e20000000800 */
[C---:B------:R-:W-:Y:S02]  /*48c0*/  @!P6 ISETP.GE.AND P1, PT, R0.reuse, R61, PT ;  /* 0x0000003d0000e20c */ /* 0x040fe40003f26270 */
[----:B------:R-:W-:Y:S01]  /*48d0*/  @!P6 ISETP.GE.AND P4, PT, R0, R60, PT ;  /* 0x0000003c0000e20c */ /* 0x000fe20003f86270 */
[----:B------:R-:W-:Y:S01]  /*48e0*/  IMAD.MOV.U32 R101, RZ, RZ, R220 ;  /* 0x000000ffff657224 */ /* 0x000fe200078e00dc */
[----:B----4-:R-:W-:Y:S01]  /*48f0*/  LOP3.LUT R8, R7, R4, R100, 0x96, !PT ;  /* 0x0000000407087212 */ /* 0x010fe200078e9664 */
[----:B------:R-:W-:Y:S01]  /*4900*/  IMAD.WIDE.U32 R4, R5, -0x326172a9, RZ ;  /* 0xcd9e8d5705047825 */ /* 0x000fe200078e00ff */
[C---:B------:R-:W-:Y:S03]  /*4910*/  LOP3.LUT R56, R6.reuse, 0xffff, RZ, 0xc0, !PT ;  /* 0x0000ffff06387812 */ /* 0x040fe600078ec0ff */
[----:B------:R-:W4:Y:S01]  /*4920*/  MUFU.EX2 R103, R103 ;  /* 0x0000006700677308 */ /* 0x000f220000000800 */
[----:B------:R-:W-:Y:S01]  /*4930*/  LOP3.LUT R53, R6, 0xff, RZ, 0xc0, !PT ;  /* 0x000000ff06357812 */ /* 0x000fe200078ec0ff */
[----:B------:R-:W-:Y:S01]  /*4940*/  VIADD R100, R250, 0xb54cda56 ;  /* 0xb54cda56fa647836 */ /* 0x000fe20000000000 */
[----:B------:R-:W-:Y:S02]  /*4950*/  SHF.R.U32.HI R54, RZ, 0x10, R4 ;  /* 0x00000010ff367819 */ /* 0x000fe40000011604 */
[C---:B------:R-:W-:Y:S02]  /*4960*/  LOP3.LUT R7, R4.reuse, 0xffff, RZ, 0xc0, !PT ;  /* 0x0000ffff04077812 */ /* 0x040fe400078ec0ff */
[----:B------:R-:W-:Y:S03]  /*4970*/  LOP3.LUT R0, R5, R52, R100, 0x96, !PT ;  /* 0x0000003405007212 */ /* 0x000fe600078e9664 */
[----:B------:R-:W4:Y:S01]  /*4980*/  MUFU.EX2 R62, R12 ;  /* 0x0000000c003e7308 */ /* 0x000f220000000800 */
[----:B------:R-:W-:Y:S01]  /*4990*/  SHF.R.U32.HI R52, RZ, 0x18, R4 ;  /* 0x00000018ff347819 */ /* 0x000fe20000011604 */
[----:B------:R-:W-:Y:S01]  /*49a0*/  IMAD.MOV.U32 R100, RZ, RZ, R221 ;  /* 0x000000ffff647224 */ /* 0x000fe200078e00dd */
[----:B---3--:R-:W-:Y:S02]  /*49b0*/  LOP3.LUT R10, R4, 0xff, RZ, 0xc0, !PT ;  /* 0x000000ff040a7812 */ /* 0x008fe400078ec0ff */
[C---:B------:R-:W-:Y:S02]  /*49c0*/  LOP3.LUT R4, R0.reuse, 0xffff, RZ, 0xc0, !PT ;  /* 0x0000ffff00047812 */ /* 0x040fe400078ec0ff */
[----:B------:R-:W-:Y:S03]  /*49d0*/  SHF.R.U32.HI R55, RZ, 0x10, R6 ;  /* 0x00000010ff377819 */ /* 0x000fe60000011606 */
[----:B------:R-:W3:Y:S01]  /*49e0*/  MUFU.EX2 R65, R11 ;  /* 0x0000000b00417308 */ /* 0x000ee20000000800 */
[----:B------:R-:W-:Y:S02]  /*49f0*/  SHF.R.U32.HI R4, RZ, 0x8, R4 ;  /* 0x00000008ff047819 */ /* 0x000fe40000011604 */
[----:B-1----:R-:W-:Y:S02]  /*4a00*/  SHF.R.U32.HI R9, RZ, 0x18, R6 ;  /* 0x00000018ff097819 */ /* 0x002fe40000011606 */
[----:B------:R-:W-:Y:S02]  /*4a10*/  LOP3.LUT R5, R0, 0xff, RZ, 0xc0, !PT ;  /* 0x000000ff00057812 */ /* 0x000fe400078ec0ff */
[----:B------:R-:W-:Y:S03]  /*4a20*/  LOP3.LUT R4, R4, 0xffff, RZ, 0xc0, !PT ;  /* 0x0000ffff04047812 */ /* 0x000fe600078ec0ff */
[----:B------:R-:W1:Y:S01]  /*4a30*/  MUFU.EX2 R60, R13 ;  /* 0x0000000d003c7308 */ /* 0x000e620000000800 */
[--C-:B------:R-:W-:Y:S02]  /*4a40*/  SHF.R.U32.HI R6, RZ, 0x10, R0.reuse ;  /* 0x00000010ff067819 */ /* 0x100fe40000011600 */
[----:B------:R-:W-:Y:S02]  /*4a50*/  @!P6 FSEL R17, R17, -INF , !P1 ;  /* 0xff8000001111e808 */ /* 0x000fe40004800000 */
[----:B------:R-:W-:Y:S02]  /*4a60*/  @!P6 FSEL R16, R16, -INF , !P5 ;  /* 0xff8000001010e808 */ /* 0x000fe40006800000 */
[----:B------:R-:W-:Y:S03]  /*4a70*/  ISETP.LE.U32.AND P5, PT, R5, UR8, PT ;  /* 0x0000000805007c0c */ /* 0x000fe6000bfa3070 */
[----:B------:R-:W-:Y:S01]  /*4a80*/  MUFU.EX2 R64, R14 ;  /* 0x0000000e00407308 */ /* 0x000fe20000000800 */
[----:B------:R-:W-:Y:S01]  /*4a90*/  ISETP.LE.U32.AND P1, PT, R4, UR8, PT ;  /* 0x0000000804007c0c */ /* 0x000fe2000bf23070 */
[--C-:B------:R-:W-:Y:S01]  /*4aa0*/  FFMA.FTZ R16, R16, UR7, -R3.reuse ;  /* 0x0000000710107c23 */ /* 0x100fe20008010803 */
[----:B------:R-:W-:Y:S01]  /*4ab0*/  SHF.R.U32.HI R0, RZ, 0x18, R0 ;  /* 0x00000018ff007819 */ /* 0x000fe20000011600 */
[----:B------:R-:W-:Y:S01]  /*4ac0*/  FFMA.FTZ R3, R17, UR7, -R3 ;  /* 0x0000000711037c23 */ /* 0x000fe20008010803 */
[----:B------:R-:W-:Y:S02]  /*4ad0*/  LOP3.LUT R5, R6, 0xff, RZ, 0xc0, !PT ;  /* 0x000000ff06057812 */ /* 0x000fe400078ec0ff */
[----:B------:R-:W-:Y:S03]  /*4ae0*/  @!P6 FSEL R19, R19, -INF , !P4 ;  /* 0xff8000001313e808 */ /* 0x000fe60006000000 */
[----:B------:R3:W1:Y:S01]  /*4af0*/  MUFU.EX2 R57, R3 ;  /* 0x0000000300397308 */ /* 0x0006620000000800 */
[----:B------:R-:W-:Y:S02]  /*4b00*/  @!P6 FSEL R18, R18, -INF , !P2 ;  /* 0xff8000001212e808 */ /* 0x000fe40005000000 */
[----:B------:R-:W-:Y:S01]  /*4b10*/  ISETP.LE.U32.AND P6, PT, R0, UR8, PT ;  /* 0x0000000800007c0c */ /* 0x000fe2000bfc3070 */
[----:B--2---:R-:W-:Y:S01]  /*4b20*/  @!P5 FADD.FTZ R168, -R168, -RZ ;  /* 0x800000ffa8a8d221 */ /* 0x004fe20000010100 */
[----:B------:R-:W-:Y:S01]  /*4b30*/  ISETP.LE.U32.AND P2, PT, R5, UR8, PT ;  /* 0x0000000805007c0c */ /* 0x000fe2000bf43070 */
[--C-:B------:R-:W-:Y:S01]  /*4b40*/  FFMA.FTZ R18, R18, UR7, -R2.reuse ;  /* 0x0000000712127c23 */ /* 0x100fe20008010802 */
[----:B------:R-:W-:Y:S01]  /*4b50*/  SHF.R.U32.HI R4, RZ, 0x8, R7 ;  /* 0x00000008ff047819 */ /* 0x000fe20000011607 */
[----:B------:R-:W-:Y:S01]  /*4b60*/  FFMA.FTZ R2, R19, UR7, -R2 ;  /* 0x0000000713027c23 */ /* 0x000fe20008010802 */
[----:B----4-:R-:W-:Y:S01]  /*4b70*/  @!P1 FADD.FTZ R103, -R103, -RZ ;  /* 0x800000ff67679221 */ /* 0x010fe20000010100 */
[----:B------:R-:W-:Y:S01]  /*4b80*/  ISETP.LE.U32.AND P4, PT, R10, UR8, PT ;  /* 0x000000080a007c0c */ /* 0x000fe2000bf83070 */
[----:B------:R-:W2:Y:S01]  /*4b90*/  MUFU.EX2 R63, R15 ;  /* 0x0000000f003f7308 */ /* 0x000ea20000000800 */
[----:B------:R-:W-:Y:S02]  /*4ba0*/  LOP3.LUT R0, R4, 0xffff, RZ, 0xc0, !PT ;  /* 0x0000ffff04007812 */ /* 0x000fe400078ec0ff */
[----:B------:R-:W-:Y:S02]  /*4bb0*/  LOP3.LUT R4, R54, 0xff, RZ, 0xc0, !PT ;  /* 0x000000ff36047812 */ /* 0x000fe400078ec0ff */
[----:B------:R-:W-:Y:S01]  /*4bc0*/  ISETP.LE.U32.AND P1, PT, R0, UR8, PT ;  /* 0x0000000800007c0c */ /* 0x000fe2000bf23070 */
[----:B------:R-:W-:Y:S01]  /*4bd0*/  @!P6 FADD.FTZ R169, -R169, -RZ ;  /* 0x800000ffa9a9e221 */ /* 0x000fe20000010100 */
[----:B------:R-:W-:Y:S03]  /*4be0*/  LOP3.LUT R0, R8, 0xff, RZ, 0xc0, !PT ;  /* 0x000000ff08007812 */ /* 0x000fe600078ec0ff */
[----:B------:R4:W2:Y:S01]  /*4bf0*/  MUFU.EX2 R59, R2 ;  /* 0x00000002003b7308 */ /* 0x0008a20000000800 */
[----:B------:R-:W-:Y:S01]  /*4c00*/  @!P2 FADD.FTZ R170, -R170, -RZ ;  /* 0x800000ffaaaaa221 */ /* 0x000fe20000010100 */
[----:B------:R-:W-:Y:S02]  /*4c10*/  ISETP.LE.U32.AND P6, PT, R4, UR8, PT ;  /* 0x0000000804007c0c */ /* 0x000fe4000bfc3070 */
[----:B------:R-:W-:Y:S01]  /*4c20*/  ISETP.LE.U32.AND P2, PT, R0, UR8, PT ;  /* 0x0000000800007c0c */ /* 0x000fe2000bf43070 */
[----:B------:R-:W-:Y:S01]  /*4c30*/  @!P4 FADD.FTZ R102, -R102, -RZ ;  /* 0x800000ff6666c221 */ /* 0x000fe20000010100 */
[----:B------:R-:W-:Y:S02]  /*4c40*/  LOP3.LUT R0, R8, 0xffff, RZ, 0xc0, !PT ;  /* 0x0000ffff08007812 */ /* 0x000fe400078ec0ff */
[----:B---3--:R-:W-:Y:S02]  /*4c50*/  SHF.R.U32.HI R3, RZ, 0x8, R56 ;  /* 0x00000008ff037819 */ /* 0x008fe40000011638 */
[----:B------:R-:W3:Y:S01]  /*4c60*/  MUFU.EX2 R61, R18 ;  /* 0x00000012003d7308 */ /* 0x000ee20000000800 */
[----:B------:R-:W-:Y:S01]  /*4c70*/  SHF.R.U32.HI R0, RZ, 0x8, R0 ;  /* 0x00000008ff007819 */ /* 0x000fe20000011600 */
[----:B------:R-:W-:Y:S01]  /*4c80*/  @!P1 FADD.FTZ R67, -R67, -RZ ;  /* 0x800000ff43439221 */ /* 0x000fe20000010100 */
[----:B------:R-:W-:Y:S02]  /*4c90*/  ISETP.LE.U32.AND P5, PT, R52, UR8, PT ;  /* 0x0000000834007c0c */ /* 0x000fe4000bfa3070 */
[----:B------:R-:W-:Y:S01]  /*4ca0*/  LOP3.LUT R0, R0, 0xffff, RZ, 0xc0, !PT ;  /* 0x0000ffff00007812 */ /* 0x000fe200078ec0ff */
[----:B------:R-:W-:Y:S01]  /*4cb0*/  @!P6 FADD.FTZ R66, -R66, -RZ ;  /* 0x800000ff4242e221 */ /* 0x000fe20000010100 */
[--C-:B------:R-:W-:Y:S01]  /*4cc0*/  SHF.R.U32.HI R4, RZ, 0x18, R8.reuse ;  /* 0x00000018ff047819 */ /* 0x100fe20000011608 */
[----:B------:R-:W-:Y:S01]  /*4cd0*/  @!P2 FADD.FTZ R62, -R62, -RZ ;  /* 0x800000ff3e3ea221 */ /* 0x000fe20000010100 */
[----:B------:R-:W-:Y:S01]  /*4ce0*/  ISETP.LE.U32.AND P6, PT, R0, UR8, PT ;  /* 0x0000000800007c0c */ /* 0x000fe2000bfc3070 */
[----:B------:R-:W3:Y:S01]  /*4cf0*/  MUFU.EX2 R58, R16 ;  /* 0x00000010003a7308 */ /* 0x000ee20000000800 */
[----:B------:R-:W-:Y:S02]  /*4d00*/  LOP3.LUT R0, R3, 0xffff, RZ, 0xc0, !PT ;  /* 0x0000ffff03007812 */ /* 0x000fe400078ec0ff */
[----:B------:R-:W-:Y:S02]  /*4d10*/  F2FP.RELU.F16.F32.PACK_AB R3, R103, R168 ;  /* 0x000000a86703723e */ /* 0x000fe400000008ff */
[----:B----4-:R-:W-:Y:S01]  /*4d20*/  F2FP.RELU.F16.F32.PACK_AB R2, R169, R170 ;  /* 0x000000aaa902723e */ /* 0x010fe200000008ff */
[----:B------:R-:W-:Y:S01]  /*4d30*/  @!P5 FADD.FTZ R65, -R65, -RZ ;  /* 0x800000ff4141d221 */ /* 0x000fe20000010100 */
[----:B------:R-:W-:Y:S01]  /*4d40*/  ISETP.LE.U32.AND P2, PT, R0, UR8, PT ;  /* 0x0000000800007c0c */ /* 0x000fe2000bf43070 */
[----:B------:R-:W-:Y:S01]  /*4d50*/  STS [R222+0x12000], R3 ;  /* 0x01200003de007388 */ /* 0x000fe20000000800 */
[----:B------:R-:W-:Y:S02]  /*4d60*/  F2FP.RELU.F16.F32.PACK_AB R0, R67, R102 ;  /* 0x000000664300723e */ /* 0x000fe400000008ff */
[----:B------:R-:W-:Y:S01]  /*4d70*/  SHF.R.U32.HI R8, RZ, 0x10, R8 ;  /* 0x00000010ff087819 */ /* 0x000fe20000011608 */
[----:B------:R-:W-:Y:S01]  /*4d80*/  STS [R222+0x12400], R2 ;  /* 0x01240002de007388 */ /* 0x000fe20000000800 */
[----:B------:R-:W-:Y:S01]  /*4d90*/  ISETP.LE.U32.AND P4, PT, R4, UR8, PT ;  /* 0x0000000804007c0c */ /* 0x000fe2000bf83070 */
[----:B-1----:R-:W-:Y:S01]  /*4da0*/  @!P6 FADD.FTZ R60, -R60, -RZ ;  /* 0x800000ff3c3ce221 */ /* 0x002fe20000010100 */
[----:B------:R-:W-:Y:S01]  /*4db0*/  LOP3.LUT R8, R8, 0xff, RZ, 0xc0, !PT ;  /* 0x000000ff08087812 */ /* 0x000fe200078ec0ff */
[----:B------:R1:W-:Y:S01]  /*4dc0*/  STS [R225+0x12000], R0 ;  /* 0x01200000e1007388 */ /* 0x0003e20000000800 */
[----:B------:R-:W-:Y:S02]  /*4dd0*/  LOP3.LUT R4, R55, 0xff, RZ, 0xc0, !PT ;  /* 0x000000ff37047812 */ /* 0x000fe400078ec0ff */
[----:B------:R-:W-:Y:S01]  /*4de0*/  ISETP.LE.U32.AND P5, PT, R8, UR8, PT ;  /* 0x0000000808007c0c */ /* 0x000fe2000bfa3070 */
[----:B------:R-:W-:Y:S01]  /*4df0*/  @!P2 FADD.FTZ R57, -R57, -RZ ;  /* 0x800000ff3939a221 */ /* 0x000fe20000010100 */
[----:B------:R-:W-:Y:S02]  /*4e00*/  ISETP.LE.U32.AND P0, PT, R9, UR8, PT ;  /* 0x0000000809007c0c */ /* 0x000fe4000bf03070 */
[----:B------:R-:W-:Y:S02]  /*4e10*/  ISETP.LE.U32.AND P1, PT, R4, UR8, PT ;  /* 0x0000000804007c0c */ /* 0x000fe4000bf23070 */
[----:B------:R-:W-:Y:S01]  /*4e20*/  ISETP.LE.U32.AND P3, PT, R53, UR8, PT ;  /* 0x0000000835007c0c */ /* 0x000fe2000bf63070 */
[----:B--2---:R-:W-:Y:S01]  /*4e30*/  @!P4 FADD.FTZ R63, -R63, -RZ ;  /* 0x800000ff3f3fc221 */ /* 0x004fe20000010100 */
[----:B------:R-:W-:Y:S02]  /*4e40*/  F2FP.RELU.F16.F32.PACK_AB R5, R60, R62 ;  /* 0x0000003e3c05723e */ /* 0x000fe400000008ff */
[----:B------:R-:W-:Y:S02]  /*4e50*/  FSETP.GE.FTZ.AND P2, PT, R67, RZ, PT ;  /* 0x000000ff4300720b */ /* 0x000fe40003f56000 */
[----:B------:R-:W-:Y:S01]  /*4e60*/  ISETP.GT.AND P4, PT, R204, R249, PT ;  /* 0x000000f9cc00720c */ /* 0x000fe20003f84270 */
[----:B------:R-:W-:Y:S01]  /*4e70*/  @!P5 FADD.FTZ R64, -R64, -RZ ;  /* 0x800000ff4040d221 */ /* 0x000fe20000010100 */
[----:B------:R-:W-:Y:S01]  /*4e80*/  FSETP.GE.FTZ.AND P6, PT, R170, RZ, PT ;  /* 0x000000ffaa00720b */ /* 0x000fe20003fd6000 */
[----:B------:R-:W-:Y:S01]  /*4e90*/  @!P0 FADD.FTZ R59, -R59, -RZ ;  /* 0x800000ff3b3b8221 */ /* 0x000fe20000010100 */
[----:B------:R-:W-:Y:S01]  /*4ea0*/  FSETP.GE.FTZ.AND P5, PT, R169, RZ, PT ;  /* 0x000000ffa900720b */ /* 0x000fe20003fb6000 */
[----:B---3--:R-:W-:Y:S01]  /*4eb0*/  @!P1 FADD.FTZ R61, -R61, -RZ ;  /* 0x800000ff3d3d9221 */ /* 0x008fe20000010100 */
[----:B------:R-:W-:Y:S01]  /*4ec0*/  F2FP.RELU.F16.F32.PACK_AB R4, R63, R64 ;  /* 0x000000403f04723e */ /* 0x000fe200000008ff */
[----:B------:R-:W-:Y:S01]  /*4ed0*/  @!P3 FADD.FTZ R58, -R58, -RZ ;  /* 0x800000ff3a3ab221 */ /* 0x000fe20000010100 */
[----:B------:R-:W-:Y:S02]  /*4ee0*/  FSETP.GE.FTZ.AND P1, PT, R168, RZ, PT ;  /* 0x000000ffa800720b */ /* 0x000fe40003f36000 */
[----:B-1----:R-:W-:Y:S02]  /*4ef0*/  F2FP.RELU.F16.F32.PACK_AB R0, R65, R66 ;  /* 0x000000424100723e */ /* 0x002fe400000008ff */
[----:B------:R-:W-:Y:S02]  /*4f00*/  F2FP.RELU.F16.F32.PACK_AB R2, R59, R61 ;  /* 0x0000003d3b02723e */ /* 0x000fe400000008ff */
[----:B------:R-:W-:Y:S01]  /*4f10*/  F2FP.RELU.F16.F32.PACK_AB R3, R57, R58 ;  /* 0x0000003a3903723e */ /* 0x000fe200000008ff */
[----:B------:R1:W-:Y:S01]  /*4f20*/  STS [R225+0x12400], R0 ;  /* 0x01240000e1007388 */ /* 0x0003e20000000800 */
[----:B------:R-:W-:Y:S03]  /*4f30*/  FSETP.GE.FTZ.AND P3, PT, R102, RZ, PT ;  /* 0x000000ff6600720b */ /* 0x000fe60003f76000 */
[----:B------:R-:W-:Y:S04]  /*4f40*/  STS [R223+0x12000], R5 ;  /* 0x01200005df007388 */ /* 0x000fe80000000800 */
[----:B------:R-:W-:Y:S04]  /*4f50*/  STS [R223+0x12400], R4 ;  /* 0x01240004df007388 */ /* 0x000fe80000000800 */
[----:B------:R2:W-:Y:S04]  /*4f60*/  STS [R224+0x12400], R2 ;  /* 0x01240002e0007388 */ /* 0x0005e80000000800 */
[----:B------:R3:W-:Y:S01]  /*4f70*/  STS [R224+0x12000], R3 ;  /* 0x01200003e0007388 */ /* 0x0007e20000000800 */
[----:B-1----:R-:W-:Y:S05]  /*4f80*/  LEA R0, R198, UR5, 0x1 ;  /* 0x00000005c6007c11 */ /* 0x002fea000f8e08ff */
[----:B------:R-:W1:Y:S01]  /*4f90*/  LDSM.16.M88.4 R16, [R0+0x8000] ;  /* 0x008000000010783b */ /* 0x000e620000000200 */
[--C-:B------:R-:W-:Y:S02]  /*4fa0*/  IMAD.IADD R56, R189, 0x1, R0.reuse ;  /* 0x00000001bd387824 */ /* 0x100fe400078e0200 */
[----:B--2---:R-:W-:Y:S04]  /*4fb0*/  IMAD.IADD R2, R193, 0x1, R0 ;  /* 0x00000001c1027824 */ /* 0x004fe800078e0200 */
[----:B---3--:R-:W-:Y:S01]  /*4fc0*/  IMAD.IADD R3, R189, 0x1, R2 ;  /* 0x00000001bd037824 */ /* 0x008fe200078e0202 */
[----:B------:R-:W2:Y:S01]  /*4fd0*/  LDSM.16.M88.4 R52, [R2+0x8000] ;  /* 0x008000000234783b */ /* 0x000ea20000000200 */
[C---:B-1----:R-:W-:Y:S06]  /*4fe0*/  HMMA.16816.F32 R4, R16.reuse, R104, RZ ;  /* 0x000000681004723c */ /* 0x042fec00000018ff */
[C---:B------:R-:W-:Y:S06]  /*4ff0*/  HMMA.16816.F32 R8, R16.reuse, R106, RZ ;  /* 0x0000006a1008723c */ /* 0x040fec00000018ff */
[C---:B------:R-:W-:Y:S06]  /*5000*/  HMMA.16816.F32 R12, R16.reuse, R108, RZ ;  /* 0x0000006c100c723c */ /* 0x040fec00000018ff */
[----:B------:R-:W-:Y:S06]  /*5010*/  HMMA.16816.F32 R16, R16, R110, RZ ;  /* 0x0000006e1010723c */ /* 0x000fec00000018ff */
        /* <DEDUP_REMOVED lines=28> */
[----:B------:R-:W-:Y:S07]  /*51e0*/  HMMA.16816.F32 R16, R52, R158, R16 ;  /* 0x0000009e3410723c */ /* 0x000fee0000001810 */
[C---:B------:R-:W-:Y:S04]  /*51f0*/  LEA R52, P0, R219.reuse, R100, 0x2 ;  /* 0x00000064db347211 */ /* 0x040fe800078010ff */
[----:B------:R-:W-:Y:S02]  /*5200*/  LEA.HI.X.SX32 R53, R219, R101, 0x2, P0 ;  /* 0x00000065db357211 */ /* 0x000fe400000f16ff */
[----:B------:R-:W-:Y:S03]  /*5210*/  FSETP.GE.FTZ.AND P0, PT, R103, RZ, PT ;  /* 0x000000ff6700720b */ /* 0x000fe60003f16000 */
[----:B------:R-:W2:Y:S04]  /*5220*/  LDG.E R2, desc[UR16][R52.64] ;  /* 0x0000001034027981 */ /* 0x000ea8000c1e1900 */
[----:B------:R1:W3:Y:S04]  /*5230*/  LDG.E R0, desc[UR16][R52.64+0x20] ;  /* 0x0000201034007981 */ /* 0x0002e8000c1e1900 */
[----:B-1----:R-:W1:Y:S02]  /*5240*/  LDSM.16.M88.4 R52, [R3+0xa000] ;  /* 0x00a000000334783b */ /* 0x002e640000000200 */
[C---:B-1----:R-:W-:Y:S06]  /*5250*/  HMMA.16816.F32 R4, R52.reuse, R160, R4 ;  /* 0x000000a03404723c */ /* 0x042fec0000001804 */
[C---:B------:R-:W-:Y:S06]  /*5260*/  HMMA.16816.F32 R8, R52.reuse, R162, R8 ;  /* 0x000000a23408723c */ /* 0x040fec0000001808 */
[C---:B------:R-:W-:Y:S06]  /*5270*/  HMMA.16816.F32 R12, R52.reuse, R164, R12 ;  /* 0x000000a4340c723c */ /* 0x040fec000000180c */
[----:B------:R-:W-:Y:S06]  /*5280*/  HMMA.16816.F32 R16, R52, R166, R16 ;  /* 0x000000a63410723c */ /* 0x000fec0000001810 */
[C---:B--2---:R-:W-:Y:S01]  /*5290*/  FADD.FTZ R3, -R2.reuse, R5 ;  /* 0x0000000502037221 */ /* 0x044fe20000010100 */
[C---:B------:R-:W-:Y:S05]  /*52a0*/  FADD.FTZ R4, -R2.reuse, R4 ;  /* 0x0000000402047221 */ /* 0x040fea0000010100 */
[C---:B------:R-:W-:Y:S01]  /*52b0*/  FADD.FTZ R9, -R2.reuse, R9 ;  /* 0x0000000902097221 */ /* 0x040fe20000010100 */
[----:B------:R-:W-:Y:S01]  /*52c0*/  FADD.FTZ R8, -R2, R8 ;  /* 0x0000000802087221 */ /* 0x000fe20000010100 */
[-C--:B------:R-:W-:Y:S02]  /*52d0*/  FSEL R3, R3, R2.reuse, P0 ;  /* 0x0000000203037208 */ /* 0x080fe40000000000 */
[-C--:B------:R-:W-:Y:S02]  /*52e0*/  FSEL R4, R4, R2.reuse, P1 ;  /* 0x0000000204047208 */ /* 0x080fe40000800000 */
[----:B------:R-:W-:Y:S01]  /*52f0*/  FSETP.GE.FTZ.AND P0, PT, R57, RZ, PT ;  /* 0x000000ff3900720b */ /* 0x000fe20003f16000 */
[----:B------:R-:W-:Y:S01]  /*5300*/  FMUL.FTZ R103, R103, R3 ;  /* 0x0000000367677220 */ /* 0x000fe20000410000 */
[----:B------:R-:W-:Y:S01]  /*5310*/  FSEL R3, R9, R2, P2 ;  /* 0x0000000209037208 */ /* 0x000fe20001000000 */
[----:B------:R-:W-:Y:S01]  /*5320*/  FMUL.FTZ R168, R168, R4 ;  /* 0x00000004a8a87220 */ /* 0x000fe20000410000 */
[----:B------:R-:W-:Y:S01]  /*5330*/  FSETP.GE.FTZ.AND P1, PT, R62, RZ, PT ;  /* 0x000000ff3e00720b */ /* 0x000fe20003f36000 */
[----:B------:R-:W-:Y:S01]  /*5340*/  FADD.FTZ R4, -R2, R12 ;  /* 0x0000000c02047221 */ /* 0x000fe20000010100 */
[----:B------:R-:W-:Y:S01]  /*5350*/  FSETP.GE.FTZ.AND P2, PT, R60, RZ, PT ;  /* 0x000000ff3c00720b */ /* 0x000fe20003f56000 */
[----:B------:R-:W-:Y:S01]  /*5360*/  FADD.FTZ R9, -R2, R13 ;  /* 0x0000000d02097221 */ /* 0x000fe20000010100 */
[-C--:B------:R-:W-:Y:S01]  /*5370*/  FSEL R8, R8, R2.reuse, P3 ;  /* 0x0000000208087208 */ /* 0x080fe20001800000 */
[----:B------:R-:W-:Y:S01]  /*5380*/  FMUL.FTZ R12, R67, R3 ;  /* 0x00000003430c7220 */ /* 0x000fe20000410000 */
[-C--:B------:R-:W-:Y:S01]  /*5390*/  FSEL R4, R4, R2.reuse, P1 ;  /* 0x0000000204047208 */ /* 0x080fe20000800000 */
[----:B------:R-:W-:Y:S01]  /*53a0*/  FADD.FTZ R3, -R2, R16 ;  /* 0x0000001002037221 */ /* 0x000fe20000010100 */
[----:B------:R-:W-:Y:S01]  /*53b0*/  FSEL R9, R9, R2, P2 ;  /* 0x0000000209097208 */ /* 0x000fe20001000000 */
[----:B------:R-:W-:Y:S01]  /*53c0*/  FMUL.FTZ R102, R102, R8 ;  /* 0x0000000866667220 */ /* 0x000fe20000410000 */
[----:B------:R-:W-:Y:S01]  /*53d0*/  FSETP.GE.FTZ.AND P1, PT, R58, RZ, PT ;  /* 0x000000ff3a00720b */ /* 0x000fe20003f36000 */
[----:B------:R-:W-:Y:S01]  /*53e0*/  FMUL.FTZ R62, R62, R4 ;  /* 0x000000043e3e7220 */ /* 0x000fe20000410000 */
[----:B------:R-:W-:Y:S01]  /*53f0*/  F2FP.F16.F32.PACK_AB R8, R103, R168 ;  /* 0x000000a86708723e */ /* 0x000fe200000000ff */
[----:B------:R-:W-:Y:S01]  /*5400*/  FMUL.FTZ R9, R60, R9 ;  /* 0x000000093c097220 */ /* 0x000fe20000410000 */
[----:B------:R-:W-:Y:S01]  /*5410*/  FSEL R3, R3, R2, P1 ;  /* 0x0000000203037208 */ /* 0x000fe20000800000 */
[----:B------:R-:W-:Y:S01]  /*5420*/  @P0 FADD.FTZ R2, -R2, R17 ;  /* 0x0000001102020221 */ /* 0x000fe20000010100 */
[----:B------:R-:W-:Y:S01]  /*5430*/  F2FP.F16.F32.PACK_AB R12, R12, R102 ;  /* 0x000000660c0c723e */ /* 0x000fe200000000ff */
[----:B---3--:R-:W-:Y:S01]  /*5440*/  FADD.FTZ R16, -R0, R6 ;  /* 0x0000000600107221 */ /* 0x008fe20000010100 */
[----:B------:R-:W-:Y:S01]  /*5450*/  F2FP.F16.F32.PACK_AB R9, R9, R62 ;  /* 0x0000003e0909723e */ /* 0x000fe200000000ff */
[----:B------:R-:W-:Y:S01]  /*5460*/  FMUL.FTZ R58, R58, R3 ;  /* 0x000000033a3a7220 */ /* 0x000fe20000410000 */
[----:B------:R-:W-:Y:S01]  /*5470*/  FMUL.FTZ R57, R57, R2 ;  /* 0x0000000239397220 */ /* 0x000fe20000410000 */
[----:B------:R-:W-:Y:S01]  /*5480*/  FADD.FTZ R13, -R0, R7 ;  /* 0x00000007000d7221 */ /* 0x000fe20000010100 */
[----:B------:R-:W-:Y:S06]  /*5490*/  @!P4 BRA `(.L_x_376) ;  /* 0x0000000000e0c947 */ /* 0x000fec0003800000 */
[----:B------:R-:W1:Y:S01]  /*54a0*/  LDC R5, c[0x0][0x240] ;  /* 0x00009000ff057b82 */ /* 0x000e620000000800 */
[----:B------:R-:W-:Y:S01]  /*54b0*/  LOP3.LUT R2, R204, 0x1, RZ, 0xc0, !PT ;  /* 0x00000001cc027812 */ /* 0x000fe200078ec0ff */
[----:B------:R-:W-:Y:S01]  /*54c0*/  IMAD.MOV.U32 R3, RZ, RZ, -0x4000 ;  /* 0xffffc000ff037424 */ /* 0x000fe200078e00ff */
[----:B------:R-:W-:Y:S02]  /*54d0*/  ISETP.GE.AND P1, PT, R214, UR4, PT ;  /* 0x00000004d6007c0c */ /* 0x000fe4000bf26270 */
[----:B------:R-:W-:Y:S03]  /*54e0*/  ISETP.NE.U32.AND P0, PT, R2, 0x1, PT ;  /* 0x000000010200780c */ /* 0x000fe60003f05070 */
[----:B------:R-:W2:Y:S01]  /*54f0*/  LDC R17, c[0x0][0x244] ;  /* 0x00009100ff117b82 */ /* 0x000ea20000000800 */
[----:B------:R-:W-:Y:S05]  /*5500*/  SEL R2, R3, 0x4000, !P0 ;  /* 0x0000400003027807 */ /* 0x000fea0004000000 */
[--C-:B------:R-:W-:Y:S02]  /*5510*/  IMAD.IADD R202, R202, 0x1, R2.reuse ;  /* 0x00000001caca7824 */ /* 0x100fe400078e0202 */
[--C-:B------:R-:W-:Y:S02]  /*5520*/  IMAD.IADD R205, R205, 0x1, R2.reuse ;  /* 0x00000001cdcd7824 */ /* 0x100fe400078e0202 */
[----:B------:R-:W-:Y:S01]  /*5530*/  IMAD.IADD R187, R187, 0x1, R2 ;  /* 0x00000001bbbb7824 */ /* 0x000fe200078e0202 */
[----:B------:R3:W-:Y:S04]  /*5540*/  @P1 STS [R202], RZ ;  /* 0x000000ffca001388 */ /* 0x0007e80000000800 */
[----:B------:R3:W-:Y:S04]  /*5550*/  @P1 STS [R202+0x4], RZ ;  /* 0x000004ffca001388 */ /* 0x0007e80000000800 */
[----:B------:R3:W-:Y:S04]  /*5560*/  @P1 STS [R202+0x8], RZ ;  /* 0x000008ffca001388 */ /* 0x0007e80000000800 */
[----:B------:R3:W-:Y:S01]  /*5570*/  @P1 STS [R202+0xc], RZ ;  /* 0x00000cffca001388 */ /* 0x0007e20000000800 */
[C---:B-1----:R-:W-:Y:S05]  /*5580*/  IMAD.U32 R6, R5.reuse, -0x40, RZ ;  /* 0xffffffc005067824 */ /* 0x042fea00078e00ff */
[C---:B------:R-:W-:Y:S02]  /*5590*/  LEA R2, P0, R6.reuse, R208, 0x1 ;  /* 0x000000d006027211 */ /* 0x040fe400078008ff */
[----:B------:R-:W-:Y:S02]  /*55a0*/  SHF.R.S32.HI R7, RZ, 0x1f, R6 ;  /* 0x0000001fff077819 */ /* 0x000fe40000011406 */
[----:B------:R-:W-:Y:S02]  /*55b0*/  LEA.HI.X.SX32 R3, R6, R209, 0x1, P0 ;  /* 0x000000d106037211 */ /* 0x000fe400000f0eff */
[----:B------:R-:W-:Y:S02]  /*55c0*/  ISETP.GE.AND P0, PT, R226, UR4, PT ;  /* 0x00000004e2007c0c */ /* 0x000fe4000bf06270 */
[C---:B------:R-:W-:Y:S01]  /*55d0*/  @!P1 LEA R4, P2, R5.reuse, R2, 0x6 ;  /* 0x0000000205049211 */ /* 0x040fe200078430ff */
[----:B------:R-:W-:Y:S01]  /*55e0*/  @!PT LDS RZ, [RZ] ;  /* 0x00000000fffff984 */ /* 0x000fe20000000800 */
[----:B------:R-:W-:Y:S01]  /*55f0*/  @!PT LDS RZ, [RZ] ;  /* 0x00000000fffff984 */ /* 0x000fe20000000800 */
[----:B------:R-:W-:Y:S01]  /*5600*/  @!PT LDS RZ, [RZ] ;  /* 0x00000000fffff984 */ /* 0x000fe20000000800 */
[----:B------:R-:W-:Y:S01]  /*5610*/  @!P1 LDGSTS.E.BYPASS.LTC128B.128 [R205], desc[UR16][R2.64] ;  /* 0x0000000002cd9fae */ /* 0x000fe2000b901d50 */
[C---:B------:R-:W-:Y:S04]  /*5620*/  LEA R6, P3, R5.reuse, R6, 0x5 ;  /* 0x0000000605067211 */ /* 0x040fe800078628ff */
[C-C-:B--2---:R-:W-:Y:S02]  /*5630*/  LEA.HI.X R7, R5.reuse, R7, R17.reuse, 0x5, P3 ;  /* 0x0000000705077211 */ /* 0x144fe400018f2c11 */
[----:B------:R-:W-:Y:S03]  /*5640*/  @!P1 LEA.HI.X R5, R5, R3, R17, 0x6, P2 ;  /* 0x0000000305059211 */ /* 0x000fe600010f3411 */
[----:B------:R3:W-:Y:S04]  /*5650*/  @P0 STS [R202+0x2000], RZ ;  /* 0x002000ffca000388 */ /* 0x0007e80000000800 */
[----:B------:R3:W-:Y:S04]  /*5660*/  @P0 STS [R202+0x2004], RZ ;  /* 0x002004ffca000388 */ /* 0x0007e80000000800 */
[----:B------:R3:W-:Y:S04]  /*5670*/  @P0 STS [R202+0x2008], RZ ;  /* 0x002008ffca000388 */ /* 0x0007e80000000800 */
[----:B------:R3:W-:Y:S04]  /*5680*/  @P0 STS [R202+0x200c], RZ ;  /* 0x00200cffca000388 */ /* 0x0007e80000000800 */
[----:B------:R-:W-:Y:S01]  /*5690*/  @!PT LDS RZ, [RZ] ;  /* 0x00000000fffff984 */ /* 0x000fe20000000800 */
[----:B------:R-:W-:Y:S01]  /*56a0*/  @!PT LDS RZ, [RZ] ;  /* 0x00000000fffff984 */ /* 0x000fe20000000800 */
[----:B------:R-:W-:Y:S01]  /*56b0*/  @!PT LDS RZ, [RZ] ;  /* 0x00000000fffff984 */ /* 0x000fe20000000800 */
[----:B------:R-:W-:Y:S04]  /*56c0*/  @!P0 LDGSTS.E.BYPASS.LTC128B.128 [R205+0x2000], desc[UR16][R2.64+0x80] ;  /* 0x0200008002cd8fae */ /* 0x000fe8000b901d50 */
        /* <DEDUP_REMOVED lines=11> */
[----:B------:R3:W-:Y:S01]  /*5780*/  @P0 STS [R202+0x300c], RZ ;  /* 0x00300cffca000388 */ /* 0x0007e20000000800 */
[C---:B-1----:R-:W-:Y:S01]  /*5790*/  @!P0 LEA R4, P1, R6.reuse, R208, 0x1 ;  /* 0x000000d006048211 */ /* 0x042fe200078208ff */
[----:B------:R-:W-:Y:S03]  /*57a0*/  IMAD.MOV.U32 R208, RZ, RZ, R2 ;  /* 0x000000ffffd07224 */ /* 0x000fe600078e0002 */
[----:B------:R-:W-:Y:S01]  /*57b0*/  @!P0 LEA.HI.X R5, R6, R209, R7, 0x1, P1 ;  /* 0x000000d106058211 */ /* 0x000fe200008f0c07 */
[----:B------:R-:W-:Y:S04]  /*57c0*/  IMAD.MOV.U32 R209, RZ, RZ, R3 ;  /* 0x000000ffffd17224 */ /* 0x000fe800078e0003 */
[----:B------:R-:W-:Y:S01]  /*57d0*/  @!PT LDS RZ, [RZ] ;  /* 0x00000000fffff984 */ /* 0x000fe20000000800 */
[----:B------:R-:W-:Y:S01]  /*57e0*/  @!PT LDS RZ, [RZ] ;  /* 0x00000000fffff984 */ /* 0x000fe20000000800 */
[----:B------:R-:W-:Y:S01]  /*57f0*/  @!PT LDS RZ, [RZ] ;  /* 0x00000000fffff984 */ /* 0x000fe20000000800 */
[----:B------:R3:W-:Y:S04]  /*5800*/  @!P0 LDGSTS.E.BYPASS.LTC128B.128 [R205+0x3000], desc[UR16][R4.64+0x80] ;  /* 0x0300008004cd8fae */ /* 0x0007e8000b901d50 */
[----:B------:R-:W0:Y:S02]  /*5810*/  LDGDEPBAR ;  /* 0x00000000000079af */ /* 0x000e240000000000 */
.L_x_376:
[-C--:B------:R-:W-:Y:S01]  /*5820*/  FSEL R3, R13, R0.reuse, P5 ;  /* 0x000000000d037208 */ /* 0x080fe20002800000 */
[----:B------:R-:W-:Y:S01]  /*5830*/  FADD.FTZ R11, -R0, R11 ;  /* 0x0000000b000b7221 */ /* 0x000fe20000010100 */
[----:B---3--:R-:W-:Y:S01]  /*5840*/  FSEL R4, R16, R0, P6 ;  /* 0x0000000010047208 */ /* 0x008fe20003000000 */
[----:B------:R-:W-:Y:S01]  /*5850*/  FADD.FTZ R2, -R0, R10 ;  /* 0x0000000a00027221 */ /* 0x000fe20000010100 */
[----:B------:R-:W-:Y:S01]  /*5860*/  FSETP.GE.FTZ.AND P1, PT, R65, RZ, PT ;  /* 0x000000ff4100720b */ /* 0x000fe20003f36000 */
[----:B------:R-:W-:Y:S01]  /*5870*/  FMUL.FTZ R169, R169, R3 ;  /* 0x00000003a9a97220 */ /* 0x000fe20000410000 */
[----:B------:R-:W-:Y:S01]  /*5880*/  FSETP.GE.FTZ.AND P0, PT, R66, RZ, PT ;  /* 0x000000ff4200720b */ /* 0x000fe20003f16000 */
[----:B------:R-:W-:Y:S01]  /*5890*/  FMUL.FTZ R170, R170, R4 ;  /* 0x00000004aaaa7220 */ /* 0x000fe20000410000 */
[-C--:B------:R-:W-:Y:S01]  /*58a0*/  FSEL R3, R11, R0.reuse, P1 ;  /* 0x000000000b037208 */ /* 0x080fe20000800000 */
[----:B------:R-:W-:Y:S01]  /*58b0*/  FADD.FTZ R5, -R0, R14 ;  /* 0x0000000e00057221 */ /* 0x000fe20000010100 */
[----:B------:R-:W-:Y:S01]  /*58c0*/  FSEL R2, R2, R0, P0 ;  /* 0x0000000002027208 */ /* 0x000fe20000000000 */
[----:B------:R-:W-:Y:S01]  /*58d0*/  FADD.FTZ R4, -R0, R15 ;  /* 0x0000000f00047221 */ /* 0x000fe20000010100 */
[----:B------:R-:W-:Y:S01]  /*58e0*/  FSETP.GE.FTZ.AND P0, PT, R59, RZ, PT ;  /* 0x000000ff3b00720b */ /* 0x000fe20003f16000 */
[----:B------:R-:W-:Y:S01]  /*58f0*/  FMUL.FTZ R65, R65, R3 ;  /* 0x0000000341417220 */ /* 0x000fe20000410000 */
[----:B------:R-:W-:Y:S01]  /*5900*/  F2FP.F16.F32.PACK_AB R3, R169, R170 ;  /* 0x000000aaa903723e */ /* 0x000fe200000000ff */
[----:B------:R-:W-:Y:S01]  /*5910*/  FMUL.FTZ R66, R66, R2 ;  /* 0x0000000242427220 */ /* 0x000fe20000410000 */
[----:B------:R-:W-:Y:S01]  /*5920*/  FADD.FTZ R2, -R0, R18 ;  /* 0x0000001200027221 */ /* 0x000fe20000010100 */
[----:B------:R-:W-:Y:S01]  /*5930*/  FSETP.GE.FTZ.AND P3, PT, R64, RZ, PT ;  /* 0x000000ff4000720b */ /* 0x000fe20003f76000 */
[----:B------:R-:W-:Y:S01]  /*5940*/  STS [R222+0x10000], R8 ;  /* 0x01000008de007388 */ /* 0x000fe20000000800 */
[----:B------:R-:W-:Y:S01]  /*5950*/  FSETP.GE.FTZ.AND P2, PT, R63, RZ, PT ;  /* 0x000000ff3f00720b */ /* 0x000fe20003f56000 */
[----:B------:R-:W1:Y:S01]  /*5960*/  LDC R100, c[0x0][0x270] ;  /* 0x00009c00ff647b82 */ /* 0x000e620000000800 */
[----:B------:R-:W-:Y:S01]  /*5970*/  FSETP.GE.FTZ.AND P1, PT, R61, RZ, PT ;  /* 0x000000ff3d00720b */ /* 0x000fe20003f36000 */
[----:B------:R2:W-:Y:S01]  /*5980*/  STS [R222+0x10400], R3 ;  /* 0x01040003de007388 */ /* 0x0005e20000000800 */
[-C--:B------:R-:W-:Y:S02]  /*5990*/  FSEL R5, R5, R0.reuse, P3 ;  /* 0x0000000005057208 */ /* 0x080fe40001800000 */
[-C--:B------:R-:W-:Y:S01]  /*59a0*/  FSEL R4, R4, R0.reuse, P2 ;  /* 0x0000000004047208 */ /* 0x080fe20001000000 */
[----:B------:R-:W-:Y:S01]  /*59b0*/  STS [R225+0x10000], R12 ;  /* 0x0100000ce1007388 */ /* 0x000fe20000000800 */
[----:B------:R-:W-:Y:S01]  /*59c0*/  FSEL R2, R2, R0, P1 ;  /* 0x0000000002027208 */ /* 0x000fe20000800000 */
[----:B------:R-:W-:Y:S01]  /*59d0*/  @P0 FADD.FTZ R0, -R0, R19 ;  /* 0x0000001300000221 */ /* 0x000fe20000010100 */
[----:B------:R-:W-:Y:S01]  /*59e0*/  FMUL.FTZ R5, R64, R5 ;  /* 0x0000000540057220 */ /* 0x000fe20000410000 */
[----:B------:R-:W-:Y:S01]  /*59f0*/  FMUL.FTZ R63, R63, R4 ;  /* 0x000000043f3f7220 */ /* 0x000fe20000410000 */
[----:B------:R-:W-:Y:S01]  /*5a00*/  F2FP.F16.F32.PACK_AB R4, R57, R58 ;  /* 0x0000003a3904723e */ /* 0x000fe200000000ff */
[----:B------:R-:W-:Y:S01]  /*5a10*/  FMUL.FTZ R61, R61, R2 ;  /* 0x000000023d3d7220 */ /* 0x000fe20000410000 */
[----:B------:R-:W-:Y:S01]  /*5a20*/  F2FP.F16.F32.PACK_AB R2, R65, R66 ;  /* 0x000000424102723e */ /* 0x000fe200000000ff */
[----:B------:R-:W-:Y:S01]  /*5a30*/  FMUL.FTZ R59, R59, R0 ;  /* 0x000000003b3b7220 */ /* 0x000fe20000410000 */
[----:B------:R-:W-:Y:S03]  /*5a40*/  F2FP.F16.F32.PACK_AB R0, R63, R5 ;  /* 0x000000053f00723e */ /* 0x000fe600000000ff */
[----:B------:R1:W-:Y:S04]  /*5a50*/  STS [R225+0x10400], R2 ;  /* 0x01040002e1007388 */ /* 0x0003e80000000800 */
[----:B------:R-:W-:Y:S04]  /*5a60*/  STS [R223+0x10000], R9 ;  /* 0x01000009df007388 */ /* 0x000fe80000000800 */
[----:B------:R3:W-:Y:S01]  /*5a70*/  STS [R223+0x10400], R0 ;  /* 0x01040000df007388 */ /* 0x0007e20000000800 */
[----:B--2---:R-:W-:Y:S03]  /*5a80*/  F2FP.F16.F32.PACK_AB R3, R59, R61 ;  /* 0x0000003d3b03723e */ /* 0x004fe600000000ff */
[----:B------:R-:W-:Y:S04]  /*5a90*/  STS [R224+0x10000], R4 ;  /* 0x01000004e0007388 */ /* 0x000fe80000000800 */
[----:B------:R-:W-:Y:S01]  /*5aa0*/  STS [R224+0x10400], R3 ;  /* 0x01040003e0007388 */ /* 0x000fe20000000800 */
[----:B------:R-:W-:Y:S01]  /*5ab0*/  BAR.SYNC.DEFER_BLOCKING 0x0 ;  /* 0x0000000000007b1d */ /* 0x000fe20000010000 */
[----:B-1----:R-:W-:Y:S04]  /*5ac0*/  IMAD R2, R100, UR6, RZ ;  /* 0x0000000664027c24 */ /* 0x002fe8000f8e02ff */
[----:B------:R-:W-:Y:S01]  /*5ad0*/  IMAD.U32 R2, R2, -0x40, RZ ;  /* 0xffffffc002027824 */ /* 0x000fe200078e00ff */
[----:B---3--:R-:W-:Y:S04]  /*5ae0*/  LEA R0, R199, UR5, 0x1 ;  /* 0x00000005c7007c11 */ /* 0x008fe8000f8e08ff */
        /* <DEDUP_REMOVED lines=92> */
.L_x_377:
[----:B------:R-:W-:Y:S01]  /*60b0*/  LDSM.16.M88.4 R64, [R194] ;  /* 0x00000000c240783b */ /* 0x000fe20000000200 */
[----:B---3--:R-:W-:Y:S03]  /*60c0*/  @P4 IADD3 R2, P0, R212, -0x100, RZ ;  /* 0xffffff00d4024810 */ /* 0x008fe60007f1e0ff */
[----:B------:R-:W1:Y:S02]  /*60d0*/  LDSM.16.MT88.4 R16, [R0+0xc000] ;  /* 0x00c000000010783b */ /* 0x000e640000004200 */
[----:B------:R-:W-:Y:S01]  /*60e0*/  @P4 IMAD.MOV.U32 R212, RZ, RZ, R2 ;  /* 0x000000ffffd44224 */ /* 0x000fe200078e0002 */
[CC--:B------:R-:W-:Y:S01]  /*60f0*/  LEA R2, P1, R211.reuse, R200.reuse, 0x2 ;  /* 0x000000c8d3027211 */ /* 0x0c0fe200078210ff */
[----:B------:R-:W2:Y:S03]  /*6100*/  LDSM.16.M88.4 R60, [R194+0x1000] ;  /* 0x00100000c23c783b */ /* 0x000ea60000000200 */
[-C--:B------:R-:W-:Y:S01]  /*6110*/  LEA.HI.X.SX32 R3, R211, R201.reuse, 0x2, P1 ;  /* 0x000000c9d3037211 */ /* 0x080fe200008f16ff */
        /* <DEDUP_REMOVED lines=35> */
[CC--:B------:R-:W-:Y:S01]  /*6350*/  LEA R168, P1, R247.reuse, R200.reuse, 0x2 ;  /* 0x000000c8f7a87211 */ /* 0x0c0fe200078210ff */
[----:B------:R-:W-:Y:S01]  /*6360*/  HMMA.16816.F32 R64, R100, R170, R64 ;  /* 0x000000aa6440723c */ /* 0x000fe20000001840 */
[----:B------:R3:W4:Y:S04]  /*6370*/  LDSM.16.MT88.4 R100, [R0+0xf800] ;  /* 0x00f800000064783b */ /* 0x0007280000004200 */
[-C--:B------:R-:W-:Y:S02]  /*6380*/  LEA.HI.X.SX32 R169, R247, R201.reuse, 0x2, P1 ;  /* 0x000000c9f7a97211 */ /* 0x080fe400008f16ff */
[C---:B------:R-:W-:Y:S04]  /*6390*/  VIADD R171, R218.reuse, 0x20 ;  /* 0x00000020daab7836 */ /* 0x040fe80000000000 */
[C---:B------:R-:W-:Y:S01]  /*63a0*/  VIADD R170, R218.reuse, 0x40 ;  /* 0x00000040daaa7836 */ /* 0x040fe20000000000 */
[-C--:B-1----:R-:W-:Y:S05]  /*63b0*/  HMMA.16816.F32 R4, R172, R180.reuse, R4 ;  /* 0x000000b4ac04723c */ /* 0x082fea0000001804 */
[----:B---3--:R-:W-:Y:S06]  /*63c0*/  @P4 IADD3.X R0, R213, -0x1, RZ, P0, !PT ;  /* 0xffffffffd5004810 */ /* 0x008fec00007fe4ff */
[----:B------:R-:W-:Y:S02]  /*63d0*/  @P4 IMAD.MOV.U32 R213, RZ, RZ, R0 ;  /* 0x000000ffffd54224 */ /* 0x000fe400078e0000 */
[C---:B------:R-:W-:Y:S01]  /*63e0*/  VIADD R0, R218.reuse, 0x60 ;  /* 0x00000060da007836 */ /* 0x040fe20000000000 */
[C---:B--2---:R-:W-:Y:S04]  /*63f0*/  HMMA.16816.F32 R8, R176.reuse, R180, R8 ;  /* 0x000000b4b008723c */ /* 0x044fe80000001808 */
[----:B------:R-:W-:Y:S02]  /*6400*/  IMAD.IADD R0, R211, 0x1, R0 ;  /* 0x00000001d3007824 */ /* 0x000fe400078e0200 */
[-C--:B------:R-:W-:Y:S06]  /*6410*/  HMMA.16816.F32 R12, R176, R182.reuse, R12 ;  /* 0x000000b6b00c723c */ /* 0x080fec000000180c */
[C---:B------:R-:W-:Y:S06]  /*6420*/  HMMA.16816.F32 R16, R172.reuse, R182, R16 ;  /* 0x000000b6ac10723c */ /* 0x040fec0000001810 */
[-C--:B----4-:R-:W-:Y:S06]  /*6430*/  HMMA.16816.F32 R52, R172, R100.reuse, R52 ;  /* 0x00000064ac34723c */ /* 0x090fec0000001834 */
[C---:B------:R-:W-:Y:S06]  /*6440*/  HMMA.16816.F32 R56, R176.reuse, R100, R56 ;  /* 0x00000064b038723c */ /* 0x040fec0000001838 */
[-C--:B------:R-:W-:Y:S05]  /*6450*/  HMMA.16816.F32 R60, R176, R102.reuse, R60 ;  /* 0x00000066b03c723c */ /* 0x080fea000000183c */
[----:B------:R-:W-:Y:S01]  /*6460*/  @P4 IMAD.WIDE R100, R219, 0x4, R212 ;  /* 0x00000004db644825 */ /* 0x000fe200078e02d4 */
[----:B------:R-:W-:Y:S04]  /*6470*/  HMMA.16816.F32 R64, R172, R102, R64 ;  /* 0x00000066ac40723c */ /* 0x000fe80000001840 */
[----:B------:R-:W5:Y:S04]  /*6480*/  @P4 LDG.E R216, desc[UR16][R100.64] ;  /* 0x0000001064d84981 */ /* 0x000f68000c1e1900 */
[----:B------:R1:W5:Y:S04]  /*6490*/  @P4 LDG.E R217, desc[UR16][R100.64+0x20] ;  /* 0x0000201064d94981 */ /* 0x000368000c1e1900 */
[----:B------:R2:W-:Y:S04]  /*64a0*/  REDG.E.ADD.F32.FTZ.RN.STRONG.GPU desc[UR16][R200.64], R4 ;  /* 0x00000004c80079a6 */ /* 0x0005e8000c10f390 */
[----:B------:R3:W-:Y:S01]  /*64b0*/  REDG.E.ADD.F32.FTZ.RN.STRONG.GPU desc[UR16][R2.64], R5 ;  /* 0x00000005020079a6 */ /* 0x0007e2000c10f390 */
[CC--:B-1----:R-:W-:Y:S04]  /*64c0*/  LEA R100, P0, R218.reuse, R200.reuse, 0x2 ;  /* 0x000000c8da647211 */ /* 0x0c2fe800078010ff */
[-C--:B------:R-:W-:Y:S02]  /*64d0*/  LEA.HI.X.SX32 R101, R218, R201.reuse, 0x2, P0 ;  /* 0x000000c9da657211 */ /* 0x080fe400000f16ff */
[-C--:B------:R-:W-:Y:S02]  /*64e0*/  LEA R102, P0, R246, R200.reuse, 0x2 ;  /* 0x000000c8f6667211 */ /* 0x080fe400078010ff */
[-C--:B--2---:R-:W-:Y:S01]  /*64f0*/  LEA R4, P1, R244, R200.reuse, 0x2 ;  /* 0x000000c8f4047211 */ /* 0x084fe200078210ff */
[----:B------:R1:W-:Y:S01]  /*6500*/  REDG.E.ADD.F32.FTZ.RN.STRONG.GPU desc[UR16][R100.64], R6 ;  /* 0x00000006640079a6 */ /* 0x0003e2000c10f390 */
[-C--:B------:R-:W-:Y:S02]  /*6510*/  LEA.HI.X.SX32 R103, R246, R201.reuse, 0x2, P0 ;  /* 0x000000c9f6677211 */ /* 0x080fe400000f16ff */
[-C--:B---3--:R-:W-:Y:S01]  /*6520*/  LEA.HI.X.SX32 R5, R244, R201.reuse, 0x2, P1 ;  /* 0x000000c9f4057211 */ /* 0x088fe200008f16ff */
[----:B------:R2:W-:Y:S04]  /*6530*/  REDG.E.ADD.F32.FTZ.RN.STRONG.GPU desc[UR16][R168.64], R7 ;  /* 0x00000007a80079a6 */ /* 0x0005e8000c10f390 */
[----:B------:R3:W-:Y:S01]  /*6540*/  REDG.E.ADD.F32.FTZ.RN.STRONG.GPU desc[UR16][R102.64], R8 ;  /* 0x00000008660079a6 */ /* 0x0007e2000c10f390 */
[-C--:B-1----:R-:W-:Y:S02]  /*6550*/  LEA R100, P2, R245, R200.reuse, 0x2 ;  /* 0x000000c8f5647211 */ /* 0x082fe400078410ff */
[-C--:B------:R-:W-:Y:S02]  /*6560*/  LEA R6, P0, R243, R200.reuse, 0x2 ;  /* 0x000000c8f3067211 */ /* 0x080fe400078010ff */
[-C--:B------:R-:W-:Y:S02]  /*6570*/  LEA.HI.X.SX32 R101, R245, R201.reuse, 0x2, P2 ;  /* 0x000000c9f5657211 */ /* 0x080fe400010f16ff */
[-C--:B--2---:R-:W-:Y:S02]  /*6580*/  LEA.HI.X.SX32 R7, R243, R201.reuse, 0x2, P0 ;  /* 0x000000c9f3077211 */ /* 0x084fe400000f16ff */
[CC--:B---3--:R-:W-:Y:S01]  /*6590*/  LEA R8, P2, R237.reuse, R200.reuse, 0x2 ;  /* 0x000000c8ed087211 */ /* 0x0c8fe200078410ff */
[----:B------:R1:W-:Y:S04]  /*65a0*/  REDG.E.ADD.F32.FTZ.RN.STRONG.GPU desc[UR16][R100.64], R9 ;  /* 0x00000009640079a6 */ /* 0x0003e8000c10f390 */
[----:B------:R2:W-:Y:S04]  /*65b0*/  REDG.E.ADD.F32.FTZ.RN.STRONG.GPU desc[UR16][R4.64], R10 ;  /* 0x0000000a040079a6 */ /* 0x0005e8000c10f390 */
[----:B------:R3:W-:Y:S04]  /*65c0*/  REDG.E.ADD.F32.FTZ.RN.STRONG.GPU desc[UR16][R6.64], R11 ;  /* 0x0000000b060079a6 */ /* 0x0007e8000c10f390 */
[----:B------:R-:W-:Y:S04]  /*65d0*/  REDG.E.ADD.F32.FTZ.RN.STRONG.GPU desc[UR16][R200.64+0x80], R16 ;  /* 0x00008010c80079a6 */ /* 0x000fe8000c10f390 */
[----:B------:R-:W-:Y:S01]  /*65e0*/  REDG.E.ADD.F32.FTZ.RN.STRONG.GPU desc[UR16][R2.64+0x80], R17 ;  /* 0x00008011020079a6 */ /* 0x000fe2000c10f390 */
[-C--:B-1----:R-:W-:Y:S01]  /*65f0*/  LEA.HI.X.SX32 R9, R237, R201.reuse, 0x2, P2 ;  /* 0x000000c9ed097211 */ /* 0x082fe200010f16ff */
[C---:B------:R-:W-:Y:S01]  /*6600*/  VIADD R100, R218.reuse, 0x60 ;  /* 0x00000060da647836 */ /* 0x040fe20000000000 */
[CC--:B--2---:R-:W-:Y:S04]  /*6610*/  LEA R4, P0, R171.reuse, R200.reuse, 0x2 ;  /* 0x000000c8ab047211 */ /* 0x0c4fe800078010ff */
[-C--:B------:R-:W-:Y:S01]  /*6620*/  LEA.HI.X.SX32 R5, R171, R201.reuse, 0x2, P0 ;  /* 0x000000c9ab057211 */ /* 0x080fe200000f16ff */
[----:B------:R-:W-:Y:S01]  /*6630*/  VIADD R171, R218, 0x40 ;  /* 0x00000040daab7836 */ /* 0x000fe20000000000 */
[CC--:B---3--:R-:W-:Y:S02]  /*6640*/  LEA R6, P1, R239.reuse, R200.reuse, 0x2 ;  /* 0x000000c8ef067211 */ /* 0x0c8fe400078210ff */
[CC--:B------:R-:W-:Y:S01]  /*6650*/  LEA R10, P0, R238.reuse, R200.reuse, 0x2 ;  /* 0x000000c8ee0a7211 */ /* 0x0c0fe200078010ff */
        /* <DEDUP_REMOVED lines=21> */
[-C--:B--2---:R-:W-:Y:S02]  /*67b0*/  LEA R6, P1, R171, R200.reuse, 0x2 ;  /* 0x000000c8ab067211 */ /* 0x084fe400078210ff */
[-C--:B------:R-:W-:Y:S01]  /*67c0*/  LEA R10, P0, R235, R200.reuse, 0x2 ;  /* 0x000000c8eb0a7211 */ /* 0x080fe200078010ff */
        /* <DEDUP_REMOVED lines=12> */
[-C--:B---3--:R-:W-:Y:S02]  /*6890*/  LEA R10, P0, R0, R200.reuse, 0x2 ;  /* 0x000000c8000a7211 */ /* 0x088fe400078010ff */
[-C--:B----4-:R-:W-:Y:S01]  /*68a0*/  LEA R8, P3, R232, R200.reuse, 0x2 ;  /* 0x000000c8e8087211 */ /* 0x090fe200078610ff */
        /* <DEDUP_REMOVED lines=9> */
[CC--:B--2---:R-:W-:Y:S01]  /*6940*/  LEA R6, P2, R231.reuse, R200.reuse, 0x2 ;  /* 0x000000c8e7067211 */ /* 0x0c4fe200078410ff */
[----:B------:R-:W-:Y:S03]  /*6950*/  LDSM.16.MT88.4 R100, [R184+0x2800] ;  /* 0x00280000b864783b */ /* 0x000fe60000004200 */
[----:B------:R-:W-:Y:S01]  /*6960*/  LEA.HI.X.SX32 R7, R231, R201, 0x2, P2 ;  /* 0x000000c9e7077211 */ /* 0x000fe200010f16ff */
[----:B------:R1:W-:Y:S01]  /*6970*/  REDG.E.ADD.F32.FTZ.RN.STRONG.GPU desc[UR16][R4.64], R66 ;  /* 0x00000042040079a6 */ /* 0x0003e2000c10f390 */
[----:B------:R-:W-:Y:S02]  /*6980*/  ISETP.GT.AND P2, PT, R204, R249, PT ;  /* 0x000000f9cc00720c */ /* 0x000fe40003f44270 */
[CC--:B---3--:R-:W-:Y:S01]  /*6990*/  LEA R2, P0, R241.reuse, R200.reuse, 0x2 ;  /* 0x000000c8f1027211 */ /* 0x0c8fe200078010ff */
[----:B------:R-:W-:Y:S03]  /*69a0*/  REDG.E.ADD.F32.FTZ.RN.STRONG.GPU desc[UR16][R10.64], R67 ;  /* 0x000000430a0079a6 */ /* 0x000fe6000c10f390 */
[-C--:B------:R-:W-:Y:S01]  /*69b0*/  LEA.HI.X.SX32 R3, R241, R201.reuse, 0x2, P0 ;  /* 0x000000c9f1037211 */ /* 0x080fe200000f16ff */
[----:B------:R-:W-:Y:S01]  /*69c0*/  REDG.E.ADD.F32.FTZ.RN.STRONG.GPU desc[UR16][R8.64], R60 ;  /* 0x0000003c080079a6 */ /* 0x000fe2000c10f390 */
[----:B------:R-:W-:Y:S01]  /*69d0*/  ISETP.NE.U32.AND P0, PT, R0, 0x1, PT ;  /* 0x000000010000780c */ /* 0x000fe20003f05070 */
[C---:B------:R-:W-:Y:S02]  /*69e0*/  VIADD R0, R184.reuse, 0xffffc000 ;  /* 0xffffc000b8007836 */ /* 0x040fe40000000000 */
[----:B------:R-:W-:Y:S04]  /*69f0*/  REDG.E.ADD.F32.FTZ.RN.STRONG.GPU desc[UR16][R6.64], R61 ;  /* 0x0000003d060079a6 */ /* 0x000fe8000c10f390 */
[----:B------:R-:W-:Y:S04]  /*6a00*/  LDSM.16.MT88.4 R8, [R184] ;  /* 0x00000000b808783b */ /* 0x000fe80000004200 */
[----:B------:R-:W-:Y:S02]  /*6a10*/  LDSM.16.MT88.4 R64, [R186+0x10800] ;  /* 0x01080000ba40783b */ /* 0x000fe40000004200 */
        /* <DEDUP_REMOVED lines=9> */
[----:B-1----:R-:W-:Y:S04]  /*6ab0*/  VIADD R2, R204, 0xffffffff ;  /* 0xffffffffcc027836 */ /* 0x002fe80000000000 */
        /* <DEDUP_REMOVED lines=45> */
[----:B------:R-:W-:Y:S01]  /*6d90*/  ULDC UR4, c[0x0][0x390] ;  /* 0x0000e40000047ab9 */ /* 0x000fe20000000800 */
[----:B------:R-:W-:Y:S02]  /*6da0*/  ULDC UR6, c[0x0][0x38c] ;  /* 0x0000e30000067ab9 */ /* 0x000fe40000000800 */
        /* <DEDUP_REMOVED lines=99> */
[----:B------:R-:W-:Y:S01]  /*73e0*/  F2FP.F16.F32.PACK_AB R18, R18, R46 ;  /* 0x0000002e1212723e */ /* 0x000fe200000000ff */
[----:B--2---:R-:W-:Y:S04]  /*73f0*/  STS [R171], R17 ;  /* 0x00000011ab007388 */ /* 0x004fe80000000800 */
[----:B------:R-:W-:Y:S04]  /*7400*/  STS [R171+0x400], R16 ;  /* 0x00040010ab007388 */ /* 0x000fe80000000800 */
[----:B---3--:R-:W-:Y:S01]  /*7410*/  STS [R170], R13 ;  /* 0x0000000daa007388 */ /* 0x008fe20000000800 */
[----:B----4-:R-:W-:-:S03]  /*7420*/  ISETP.NE.AND P0, PT, R168, -0x1, PT ;  /* 0xffffffffa800780c */ /* 0x010fc60003f05270 */
        /* <DEDUP_REMOVED lines=14> */
[----:B------:R4:W-:Y:S01]  /*7510*/  STS [R171+0x4400], R28 ;  /* 0x0044001cab007388 */ /* 0x0009e20000000800 */
[----:B-1----:R-:W-:-:S03]  /*7520*/  @P0 IADD3 R4, R252, R168, RZ ;  /* 0x000000a8fc040210 */ /* 0x002fc60007ffe0ff */
[----:B------:R-:W-:Y:S04]  /*7530*/  STS [R170+0x4000], R31 ;  /* 0x0040001faa007388 */ /* 0x000fe80000000800 */
[----:B------:R-:W-:Y:S04]  /*7540*/  STS [R170+0x4400], R30 ;  /* 0x0044001eaa007388 */ /* 0x000fe80000000800 */
[----:B------:R-:W-:Y:S04]  /*7550*/  STS [R171+0x5000], R33 ;  /* 0x00500021ab007388 */ /* 0x000fe80000000800 */
[----:B------:R-:W-:Y:S01]  /*7560*/  STS [R171+0x5400], R32 ;  /* 0x00540020ab007388 */ /* 0x000fe20000000800 */
[----:B--2---:R-:W1:Y:S03]  /*7570*/  @P0 LDC.64 R2, c[0x0][0x450] ;  /* 0x00011400ff020b82 */ /* 0x004e660000000a00 */
[----:B------:R-:W-:Y:S01]  /*7580*/  STS [R170+0x5000], R27 ;  /* 0x0050001baa007388 */ /* 0x000fe20000000800 */
[----:B---3--:R-:W-:-:S02]  /*7590*/  @P0 IADD3 R0, R252, R168, RZ ;  /* 0x000000a8fc000210 */ /* 0x008fc40007ffe0ff */
[----:B------:R-:W2:Y:S02]  /*75a0*/  S2R R168, SR_CTAID.Y ;  /* 0x0000000000a87919 */ /* 0x000ea40000002600 */
[----:B----4-:R-:W3:Y:S01]  /*75b0*/  @P0 LDC.64 R28, c[0x0][0x458] ;  /* 0x00011600ff1c0b82 */ /* 0x010ee20000000a00 */
[----:B------:R4:W-:Y:S04]  /*75c0*/  STS [R170+0x5400], R26 ;  /* 0x0054001aaa007388 */ /* 0x0009e80000000800 */
[----:B------:R1:W-:Y:S04]  /*75d0*/  STS [R171+0x6000], R25 ;  /* 0x00600019ab007388 */ /* 0x0003e80000000800 */
[----:B------:R1:W-:Y:S04]  /*75e0*/  STS [R171+0x6400], R24 ;  /* 0x00640018ab007388 */ /* 0x0003e80000000800 */
[----:B------:R1:W-:Y:S02]  /*75f0*/  STS [R170+0x6000], R21 ;  /* 0x00600015aa007388 */ /* 0x0003e40000000800 */
[----:B-1----:R-:W-:-:S02]  /*7600*/  @P0 IMAD R8, R0, R3, RZ ;  /* 0x0000000300080224 */ /* 0x002fc400078e02ff */
[----:B------:R-:W-:Y:S01]  /*7610*/  @P0 IMAD.WIDE.U32 R6, R0, R2, RZ ;  /* 0x0000000200060225 */ /* 0x000fe200078e00ff */
[----:B------:R1:W-:Y:S04]  /*7620*/  STS [R170+0x6400], R20 ;  /* 0x00640014aa007388 */ /* 0x0003e80000000800 */
[----:B------:R1:W-:Y:S01]  /*7630*/  STS [R171+0x7000], R23 ;  /* 0x00700017ab007388 */ /* 0x0003e20000000800 */
[C---:B---3--:R-:W-:Y:S01]  /*7640*/  @P0 IMAD R0, R4.reuse, R29, RZ ;  /* 0x0000001d04000224 */ /* 0x048fe200078e02ff */
[----:B------:R-:W-:Y:S01]  /*7650*/  @P0 IADD3 R12, R7, R8, RZ ;  /* 0x00000008070c0210 */ /* 0x000fe20007ffe0ff */
[----:B------:R-:W-:Y:S01]  /*7660*/  @P0 IMAD.WIDE.U32 R4, R4, R28, RZ ;  /* 0x0000001c04040225 */ /* 0x000fe200078e00ff */
[----:B------:R1:W-:Y:S01]  /*7670*/  STS [R171+0x7400], R22 ;  /* 0x00740016ab007388 */ /* 0x0003e20000000800 */
[----:B------:R-:W-:-:S03]  /*7680*/  @P0 MOV R11, R6 ;  /* 0x00000006000b0202 */ /* 0x000fc60000000f00 */
[----:B------:R1:W-:Y:S01]  /*7690*/  STS [R170+0x7000], R19 ;  /* 0x00700013aa007388 */ /* 0x0003e20000000800 */
[----:B----4-:R-:W-:Y:S02]  /*76a0*/  @P0 MOV R26, R4 ;  /* 0x00000004001a0202 */ /* 0x010fe40000000f00 */
[----:B------:R-:W-:Y:S01]  /*76b0*/  @P0 IADD3 R27, R5, R0, RZ ;  /* 0x00000000051b0210 */ /* 0x000fe20007ffe0ff */
[----:B------:R-:W3:Y:S01]  /*76c0*/  S2R R13, SR_TID.X ;  /* 0x00000000000d7919 */ /* 0x000ee20000002100 */
[----:B------:R-:W-:Y:S02]  /*76d0*/  LEA R4, R169, UR5, 0x1 ;  /* 0x00000005a9047c11 */ /* 0x000fe4000f8e08ff */
[----:B--2---:R-:W-:Y:S01]  /*76e0*/  SHF.R.S32.HI R10, RZ, 0x1f, R168 ;  /* 0x0000001fff0a7819 */ /* 0x004fe200000114a8 */
        /* <DEDUP_REMOVED lines=14> */
.L_x_379:
        /* <DEDUP_REMOVED lines=13> */
.L_x_380:
[----:B------:R-:W-:Y:S01]  /*78a0*/  BAR.SYNC.DEFER_BLOCKING 0x0 ;  /* 0x0000000000007b1d */ /* 0x000fe20000010000 */
[----:B------:R-:W-:Y:S01]  /*78b0*/  IMAD.SHL.U32 R5, R227, 0x40, RZ ;  /* 0x00000040e3057824 */ /* 0x000fe200078e00ff */
[--C-:B------:R-:W-:Y:S01]  /*78c0*/  SHF.R.S32.HI R7, RZ, 0x1f, R214.reuse ;  /* 0x0000001fff077819 */ /* 0x100fe200000114d6 */
[----:B------:R-:W-:Y:S01]  /*78d0*/  IMAD.MOV.U32 R6, RZ, RZ, R214 ;  /* 0x000000ffff067224 */ /* 0x000fe200078e00d6 */
[----:B---3--:R-:W-:Y:S02]  /*78e0*/  SHF.R.S32.HI R10, RZ, 0x1f, R13 ;  /* 0x0000001fff0a7819 */ /* 0x008fe4000001140d */
[----:B------:R-:W-:Y:S01]  /*78f0*/  SHF.R.S32.HI R25, RZ, 0x1f, R5 ;  /* 0x0000001fff197819 */ /* 0x000fe20000011405 */
[-C--:B------:R-:W-:Y:S01]  /*7900*/  IMAD.WIDE.U32 R8, R5, R2.reuse, R6 ;  /* 0x0000000205087225 */ /* 0x080fe200078e0006 */
[----:B------:R-:W2:Y:S01]  /*7910*/  S2R R52, SR_CTAID.Z ;  /* 0x0000000000347919 */ /* 0x000ea20000002700 */
        /* <DEDUP_REMOVED lines=13> */
[----:B------:R3:W1:Y:S01]  /*79f0*/  LDS.128 R40, [R4+0x10000] ;  /* 0x0100000004287984 */ /* 0x0006620000000c00 */
[----:B------:R-:W-:-:S03]  /*7a00*/  ISETP.GE.AND P2, PT, R12, R10, PT ;  /* 0x0000000a0c00720c */ /* 0x000fc60003f46270 */
[----:B------:R3:W1:Y:S04]  /*7a10*/  LDS.128 R48, [R4+0x11000] ;  /* 0x0110000004307984 */ /* 0x0006680000000c00 */
[----:B------:R3:W1:Y:S04]  /*7a20*/  LDS.128 R36, [R4+0x12000] ;  /* 0x0120000004247984 */ /* 0x0006680000000c00 */
[----:B------:R3:W1:Y:S01]  /*7a30*/  LDS.128 R44, [R4+0x13000] ;  /* 0x01300000042c7984 */ /* 0x0006620000000c00 */
[----:B--2---:R-:W-:Y:S01]  /*7a40*/  SHF.R.S32.HI R31, RZ, 0x1f, R52 ;  /* 0x0000001fff1f7819 */ /* 0x004fe20000011434 */
[----:B------:R-:W-:-:S04]  /*7a50*/  IMAD.WIDE.U32 R8, R52, UR6, R8 ;  /* 0x0000000634087c25 */ /* 0x000fc8000f8e0008 */
[----:B------:R-:W-:-:S04]  /*7a60*/  IMAD R11, R31, UR6, RZ ;  /* 0x000000061f0b7c24 */ /* 0x000fc8000f8e02ff */
[----:B------:R-:W-:-:S04]  /*7a70*/  IMAD R10, R52, UR7, R11 ;  /* 0x00000007340a7c24 */ /* 0x000fc8000f8e020b */
[----:B------:R-:W-:Y:S01]  /*7a80*/  IMAD.IADD R24, R10, 0x1, R9 ;  /* 0x000000010a187824 */ /* 0x000fe200078e0209 */
[----:B------:R-:W-:Y:S06]  /*7a90*/  @P3 BRA `(.L_x_382) ;  /* 0x0000000000403947 */ /* 0x000fec0003800000 */
[----:B------:R-:W-:Y:S01]  /*7aa0*/  ULDC UR4, c[0x0][0x2d0] ;  /* 0x0000b40000047ab9 */ /* 0x000fe20000000800 */
[----:B-1----:R-:W1:Y:S01]  /*7ab0*/  LDS.128 R20, [R4+0xe000] ;  /* 0x00e0000004147984 */ /* 0x002e620000000c00 */
        /* <DEDUP_REMOVED lines=8> */
[----:B------:R-:W2:Y:S01]  /*7b40*/  @!P1 LDS.128 R16, [R4+0xc000] ;  /* 0x00c0000004109984 */ /* 0x000ea20000000c00 */
[----:B------:R-:W-:Y:S01]  /*7b50*/  IMAD.IADD R11, R10, 0x1, R13 ;  /* 0x000000010a0b7824 */ /* 0x000fe200078e020d */
[----:B------:R-:W-:-:S04]  /*7b60*/  LEA R10, P4, R12, UR6, 0x1 ;  /* 0x000000060c0a7c11 */ /* 0x000fc8000f8808ff */
[----:B------:R-:W-:-:S05]  /*7b70*/  LEA.HI.X R11, R12, UR7, R11, 0x1, P4 ;  /* 0x000000070c0b7c11 */ /* 0x000fca000a0f0c0b */
[----:B-1----:R1:W-:Y:S04]  /*7b80*/  @!P0 STG.E.128 desc[UR16][R10.64+0x80], R20 ;  /* 0x000080140a008986 */ /* 0x0023e8000c101d10 */
[----:B--2---:R1:W-:Y:S02]  /*7b90*/  @!P1 STG.E.128 desc[UR16][R10.64], R16 ;  /* 0x000000100a009986 */ /* 0x0043e4000c101d10 */
.L_x_382:
[----:B------:R-:W-:Y:S05]  /*7ba0*/  BSYNC B0 ;  /* 0x0000000000007941 */ /* 0x000fea0003800000 */
.L_x_381:
[----:B------:R2:W1:Y:S01]  /*7bb0*/  LDS.128 R12, [R4+0xf000] ;  /* 0x00f00000040c7984 */ /* 0x0004620000000c00 */
[----:B------:R-:W-:Y:S04]  /*7bc0*/  BSSY B0, `(.L_x_383) ;  /* 0x0000011000007945 */ /* 0x000fe80003800000 */
[----:B------:R-:W-:Y:S05]  /*7bd0*/  @P2 BRA `(.L_x_384) ;  /* 0x00000000003c2947 */ /* 0x000fea0003800000 */
[----:B--23--:R-:W-:Y:S01]  /*7be0*/  IADD3 R4, P0, R0, 0x20, RZ ;  /* 0x0000002000047810 */ /* 0x00cfe20007f1e0ff */
[----:B------:R-:W-:Y:S01]  /*7bf0*/  ULDC UR4, c[0x0][0x2d0] ;  /* 0x0000b40000047ab9 */ /* 0x000fe20000000800 */
[----:B------:R-:W-:Y:S01]  /*7c00*/  ULDC.64 UR6, c[0x0][0x3f0] ;  /* 0x0000fc0000067ab9 */ /* 0x000fe20000000a00 */
[----:B------:R-:W-:Y:S02]  /*7c10*/  ISETP.GE.AND P1, PT, R214, UR4, PT ;  /* 0x00000004d6007c0c */ /* 0x000fe4000bf26270 */
[----:B------:R-:W-:Y:S01]  /*7c20*/  IMAD.X R9, RZ, RZ, R30, P0 ;  /* 0x000000ffff097224 */ /* 0x000fe200000e061e */
[----:B------:R-:W-:-:S03]  /*7c30*/  ISETP.GE.AND P0, PT, R226, UR4, PT ;  /* 0x00000004e2007c0c */ /* 0x000fc6000bf06270 */
[----:B-1----:R-:W-:Y:S01]  /*7c40*/  IMAD R10, R9, R2, RZ ;  /* 0x00000002090a7224 */ /* 0x002fe200078e02ff */
        /* <DEDUP_REMOVED lines=8> */
.L_x_384:
[----:B------:R-:W-:Y:S05]  /*7cd0*/  BSYNC B0 ;  /* 0x0000000000007941 */ /* 0x000fea0003800000 */
.L_x_383:
[-C--:B-1----:R-:W-:Y:S01]  /*7ce0*/  IMAD.WIDE.U32 R2, R5, R28.reuse, R6 ;  /* 0x0000001c05027225 */ /* 0x082fe200078e0006 */
[----:B------:R-:W-:Y:S01]  /*7cf0*/  ULDC.64 UR6, c[0x0][0x470] ;  /* 0x00011c0000067ab9 */ /* 0x000fe20000000a00 */
[----:B------:R-:W-:Y:S02]  /*7d00*/  BSSY B0, `(.L_x_385) ;  /* 0x0000018000007945 */ /* 0x000fe40003800000 */
[----:B--23--:R-:W-:Y:S01]  /*7d10*/  IMAD R4, R25, R28, RZ ;  /* 0x0000001c19047224 */ /* 0x00cfe200078e02ff */
        /* <DEDUP_REMOVED lines=13> */
[----:B------:R-:W-:Y:S01]  /*7df0*/  IMAD.WIDE.U32 R6, R0, R28, R4 ;  /* 0x0000001c00067225 */ /* 0x000fe200078e0004 */
[----:B------:R-:W-:Y:S01]  /*7e00*/  ISETP.GE.AND P0, PT, R226, UR4, PT ;  /* 0x00000004e2007c0c */ /* 0x000fe2000bf06270 */
[----:B------:R-:W-:Y:S02]  /*7e10*/  ULDC.64 UR6, c[0x0][0x3f8] ;  /* 0x0000fe0000067ab9 */ /* 0x000fe40000000a00 */
[----:B------:R-:W-:-:S04]  /*7e20*/  IMAD R4, R0, R29, R9 ;  /* 0x0000001d00047224 */ /* 0x000fc800078e0209 */
[----:B------:R-:W-:Y:S01]  /*7e30*/  IMAD.IADD R5, R4, 0x1, R7 ;  /* 0x0000000104057824 */ /* 0x000fe200078e0207 */
[----:B------:R-:W-:-:S04]  /*7e40*/  LEA R4, P3, R6, UR6, 0x1 ;  /* 0x0000000606047c11 */ /* 0x000fc8000f8608ff */
[----:B------:R-:W-:-:S05]  /*7e50*/  LEA.HI.X R5, R6, UR7, R5, 0x1, P3 ;  /* 0x0000000706057c11 */ /* 0x000fca00098f0c05 */
[----:B------:R1:W-:Y:S04]  /*7e60*/  @!P1 STG.E.128 desc[UR16][R4.64], R40 ;  /* 0x0000002804009986 */ /* 0x0003e8000c101d10 */
[----:B------:R1:W-:Y:S02]  /*7e70*/  @!P0 STG.E.128 desc[UR16][R4.64+0x80], R36 ;  /* 0x0000802404008986 */ /* 0x0003e4000c101d10 */
.L_x_386:
[----:B------:R-:W-:Y:S05]  /*7e80*/  BSYNC B0 ;  /* 0x0000000000007941 */ /* 0x000fea0003800000 */
.L_x_385:
        /* <DEDUP_REMOVED lines=16> */
.L_x_357:
[----:B------:R-:W-:Y:S05]  /*7f90*/  BSYNC B1 ;  /* 0x0000000000017941 */ /* 0x000fea0003800000 */
.L_x_343:
[----:B------:R-:W4:Y:S02]  /*7fa0*/  LDC R0, c[0x0][0xc] ;  /* 0x00000300ff007b82 */ /* 0x000f240000000800 */
[----:B----4-:R-:W-:-:S04]  /*7fb0*/  IADD3 R227, R0, R227, RZ ;  /* 0x000000e300e37210 */ /* 0x010fc80007ffe0ff */
[----:B------:R-:W-:-:S13]  /*7fc0*/  ISETP.GE.AND P0, PT, R227, UR14, PT ;  /* 0x0000000ee3007c0c */ /* 0x000fda000bf06270 */
[----:B------:R-:W-:Y:S05]  /*7fd0*/  @P0 BRA `(.L_x_387) ;  /* 0x0000000000040947 */ /* 0x000fea0003800000 */
[----:B------:R-:W-:Y:S05]  /*7fe0*/  BRA `(.L_x_388) ;  /* 0xffffff8800387947 */ /* 0x000fea000383ffff */
.L_x_387:
[----:B------:R-:W-:Y:S05]  /*7ff0*/  EXIT ;  /* 0x000000000000794d */ /* 0x000fea0003800000 */
.L_x_389:
        /* <DEDUP_REMOVED lines=16> */
.L_x_1075:


//--------------------- .text._ZN5flash44flash_bwd_dq_dk_dv_loop_seqk_parallel_kernelI23Flash_bwd_kernel_traitsILi128ELi64ELi64ELi8ELi4ELi2ELi2ELb1ELb0EN7cutlass6half_tE19Flash_kernel_traitsILi128ELi64ELi64ELi8ES3_EELb0ELb1ELb0ELb0ELb0ELb0ELb1EEEvNS_16Flash_bwd_paramsE --------------------------
	.section	.text._ZN5flash44flash_bwd_dq_dk_dv_loop_seqk_parallel_kernelI23Flash_bwd_kernel_traitsILi128ELi64ELi64ELi8ELi4ELi2ELi2ELb1ELb0EN7cutlass6half_tE19Flash_kernel_traitsILi128ELi64ELi64ELi8ES3_EELb0ELb1ELb0ELb0ELb0ELb0ELb1EEEvNS_16Flash_bwd_paramsE,"ax",@progbits
	.align	128
        .global         _ZN5flash44flash_bwd_dq_dk_dv_loop_seqk_parallel_kernelI23Flash_bwd_kernel_traitsILi128ELi64ELi64ELi8ELi4ELi2ELi2ELb1ELb0EN7cutlass6half_tE19Flash_kernel_traitsILi128ELi64ELi64ELi8ES3_EELb0ELb1ELb0ELb0ELb0ELb0ELb1EEEvNS_16Flash_bwd_paramsE
        .type           _ZN5flash44flash_bwd_dq_dk_dv_loop_seqk_parallel_kernelI23Flash_bwd_kernel_traitsILi128ELi64ELi64ELi8ELi4ELi2ELi2ELb1ELb0EN7cutlass6half_tE19Flash_kernel_traitsILi128ELi64ELi64ELi8ES3_EELb0ELb1ELb0ELb0ELb0ELb0ELb1EEEvNS_16Flash_bwd_paramsE,@function
        .size           _ZN5flash44flash_bwd_dq_dk_dv_loop_seqk_parallel_kernelI23Flash_bwd_kernel_traitsILi128ELi64ELi64ELi8ELi4ELi2ELi2ELb1ELb0EN7cutlass6half_tE19Flash_kernel_traitsILi128ELi64ELi64ELi8ES3_EELb0ELb1ELb0ELb0ELb0ELb0ELb1EEEvNS_16Flash_bwd_paramsE,(.L_x_1076 - _ZN5flash44flash_bwd_dq_dk_dv_loop_seqk_parallel_kernelI23Flash_bwd_kernel_traitsILi128ELi64ELi64ELi8ELi4ELi2ELi2ELb1ELb0EN7cutlass6half_tE19Flash_kernel_traitsILi128ELi64ELi64ELi8ES3_EELb0ELb1ELb0ELb0ELb0ELb0ELb1EEEvNS_16Flash_bwd_paramsE)
        .other          _ZN5flash44flash_bwd_dq_dk_dv_loop_seqk_parallel_kernelI23Flash_bwd_kernel_traitsILi128ELi64ELi64ELi8ELi4ELi2ELi2ELb1ELb0EN7cutlass6half_tE19Flash_kernel_traitsILi128ELi64ELi64ELi8ES3_EELb0ELb1ELb0ELb0ELb0ELb0ELb1EEEvNS_16Flash_bwd_paramsE,@"STO_CUDA_ENTRY STV_DEFAULT"
_ZN5flash44flash_bwd_dq_dk_dv_loop_seqk_parallel_kernelI23Flash_bwd_kernel_traitsILi128ELi64ELi64ELi8ELi4ELi2ELi2ELb1ELb0EN7cutlass6half_tE19Flash_kernel_traitsILi128ELi64ELi64ELi8ES3_EELb0ELb1ELb0ELb0ELb0ELb0ELb1EEEvNS_16Flash_bwd_paramsE:
.text._ZN5flash44flash_bwd_dq_dk_dv_loop_seqk_parallel_kernelI23Flash_bwd_kernel_traitsILi128ELi64ELi64ELi8ELi4ELi2ELi2ELb1ELb0EN7cutlass6half_tE19Flash_kernel_traitsILi128ELi64ELi64ELi8ES3_EELb0ELb1ELb0ELb0ELb0ELb0ELb1EEEvNS_16Flash_bwd_paramsE:
        /* <DEDUP_REMOVED lines=22> */
[CC--:B------:R-:W-:Y:S02]  /*0160*/  LEA.HI R15, R16.reuse, R14.reuse, RZ, 0x3 ;  /* 0x0000000e100f7211 */ /* 0x0c0fe400078f18ff */
[----:B------:R-:W-:Y:S02]  /*0170*/  SHF.R.S32.HI R5, RZ, 0x4, R6 ;  /* 0x00000004ff057819 */ /* 0x000fe40000011406 */
[----:B------:R-:W-:Y:S02]  /*0180*/  LOP3.LUT R0, R15, 0xfffffff8, RZ, 0xc0, !PT ;  /* 0xfffffff80f007812 */ /* 0x000fe400078ec0ff */
[----:B------:R-:W-:Y:S02]  /*0190*/  SHF.R.S32.HI R248, RZ, 0x3, R15 ;  /* 0x00000003fff87819 */ /* 0x000fe4000001140f */
[----:B------:R-:W-:Y:S01]  /*01a0*/  LEA.HI R18, R16, R14, RZ, 0x2 ;  /* 0x0000000e10127211 */ /* 0x000fe200078f10ff */
[----:B------:R-:W-:Y:S01]  /*01b0*/  IMAD.IADD R0, R14, 0x1, -R0 ;  /* 0x000000010e007824 */ /* 0x000fe200078e0a00 */
[----:B------:R-:W-:Y:S01]  /*01c0*/  LEA.HI R4, R6, R5, RZ, 0x1 ;  /* 0x0000000506047211 */ /* 0x000fe200078f08ff */
[----:B------:R-:W-:Y:S01]  /*01d0*/  IMAD.SHL.U32 R2, R248, 0x40, RZ ;  /* 0x00000040f8027824 */ /* 0x000fe200078e00ff */
[--C-:B------:R-:W-:Y:S01]  /*01e0*/  SHF.R.S32.HI R9, RZ, 0x2, R18.reuse ;  /* 0x00000002ff097819 */ /* 0x100fe20000011412 */
[----:B------:R-:W-:Y:S01]  /*01f0*/  IMAD.SHL.U32 R212, R0, 0x8, RZ ;  /* 0x0000000800d47824 */ /* 0x000fe200078e00ff */
[----:B------:R-:W-:-:S02]  /*0200*/  SHF.R.S32.HI R3, RZ, 0x1f, R18 ;  /* 0x0000001fff037819 */ /* 0x000fc40000011412 */
[----:B------:R-:W-:Y:S01]  /*0210*/  LEA.HI R17, R16, R14, RZ, 0x5 ;  /* 0x0000000e10117211 */ /* 0x000fe200078f28ff */
[----:B------:R-:W-:Y:S01]  /*0220*/  VIADD R226, R212, 0x40 ;  /* 0x00000040d4e27836 */ /* 0x000fe20000000000 */
[----:B------:R-:W-:Y:S02]  /*0230*/  LOP3.LUT R4, R4, 0xfffffffe, RZ, 0xc0, !PT ;  /* 0xfffffffe04047812 */ /* 0x000fe400078ec0ff */
[----:B------:R-:W-:Y:S02]  /*0240*/  LEA.HI R3, R3, R9, RZ, 0x3 ;  /* 0x0000000903037211 */ /* 0x000fe400078f18ff */
[----:B------:R-:W-:Y:S01]  /*0250*/  LOP3.LUT R2, R2, 0x1c0, RZ, 0xc0, !PT ;  /* 0x000001c002027812 */ /* 0x000fe200078ec0ff */
[----:B------:R-:W-:Y:S01]  /*0260*/  IMAD.IADD R11, R5, 0x1, -R4 ;  /* 0x00000001050b7824 */ /* 0x000fe200078e0a04 */
[----:B------:R-:W-:Y:S02]  /*0270*/  SHF.R.S32.HI R20, RZ, 0x5, R17 ;  /* 0x00000005ff147819 */ /* 0x000fe40000011411 */
[----:B------:R-:W-:-:S02]  /*0280*/  LOP3.LUT R4, R3, 0xfffffff8, RZ, 0xc0, !PT ;  /* 0xfffffff803047812 */ /* 0x000fc400078ec0ff */
[----:B------:R-:W-:Y:S02]  /*0290*/  LOP3.LUT R5, R2, 0x38, R212, 0xf8, !PT ;  /* 0x0000003802057812 */ /* 0x000fe400078ef8d4 */
[----:B------:R-:W-:Y:S01]  /*02a0*/  SHF.R.U32.HI R2, RZ, 0x3, R2 ;  /* 0x00000003ff027819 */ /* 0x000fe20000011602 */
[----:B------:R-:W-:Y:S01]  /*02b0*/  IMAD.IADD R9, R9, 0x1, -R4 ;  /* 0x0000000109097824 */ /* 0x000fe200078e0a04 */
[----:B------:R-:W-:Y:S02]  /*02c0*/  LOP3.LUT R3, R6, 0xfffffff0, RZ, 0xc0, !PT ;  /* 0xfffffff006037812 */ /* 0x000fe400078ec0ff */
[----:B------:R-:W-:Y:S02]  /*02d0*/  LEA.HI R6, R17, R20, RZ, 0x1 ;  /* 0x0000001411067211 */ /* 0x000fe400078f08ff */
[----:B------:R-:W-:Y:S01]  /*02e0*/  LOP3.LUT R13, R5, R2, RZ, 0x3c, !PT ;  /* 0x00000002050d7212 */ /* 0x000fe200078e3cff */
[----:B------:R-:W-:Y:S01]  /*02f0*/  IMAD.IADD R3, R14, 0x1, -R3 ;  /* 0x000000010e037824 */ /* 0x000fe200078e0a03 */
[----:B------:R-:W-:-:S02]  /*0300*/  LOP3.LUT R2, R6, 0xfffffffe, RZ, 0xc0, !PT ;  /* 0xfffffffe06027812 */ /* 0x000fc400078ec0ff */
[C---:B------:R-:W-:Y:S02]  /*0310*/  LOP3.LUT P4, RZ, R0.reuse, 0x2, RZ, 0xc0, !PT ;  /* 0x0000000200ff7812 */ /* 0x040fe4000788c0ff */
[C---:B------:R-:W-:Y:S01]  /*0320*/  LOP3.LUT P3, RZ, R0.reuse, 0x4, RZ, 0xc0, !PT ;  /* 0x0000000400ff7812 */ /* 0x040fe2000786c0ff */
[----:B------:R-:W-:Y:S01]  /*0330*/  IMAD.SHL.U32 R0, R0, 0x40, RZ ;  /* 0x0000004000007824 */ /* 0x000fe200078e00ff */
[----:B------:R-:W-:Y:S01]  /*0340*/  SHF.R.S32.HI R5, RZ, 0x1f, R3 ;  /* 0x0000001fff057819 */ /* 0x000fe20000011403 */
[----:B------:R-:W-:Y:S01]  /*0350*/  IMAD.IADD R194, R20, 0x1, -R2 ;  /* 0x0000000114c27824 */ /* 0x000fe200078e0a02 */
[----:B------:R-:W-:Y:S02]  /*0360*/  LEA.HI R4, R16, R14, RZ, 0x7 ;  /* 0x0000000e10047211 */ /* 0x000fe400078f38ff */
[----:B------:R-:W-:Y:S01]  /*0370*/  LOP3.LUT R0, R0, 0x1c0, RZ, 0xc0, !PT ;  /* 0x000001c000007812 */ /* 0x000fe200078ec0ff */
[----:B------:R-:W-:Y:S01]  /*0380*/  IMAD.SHL.U32 R2, R194, 0x10, RZ ;  /* 0x00000010c2027824 */ /* 0x000fe200078e00ff */
[----:B------:R-:W-:-:S02]  /*0390*/  LEA.HI R12, R5, R3, RZ, 0x3 ;  /* 0x00000003050c7211 */ /* 0x000fc400078f18ff */
[----:B------:R-:W-:Y:S01]  /*03a0*/  SHF.R.S32.HI R10, RZ, 0x7, R4 ;  /* 0x00000007ff0a7819 */ /* 0x000fe20000011404 */
[----:B------:R-:W-:Y:S01]  /*03b0*/  IMAD.SHL.U32 R4, R11, 0x200, RZ ;  /* 0x000002000b047824 */ /* 0x000fe200078e00ff */
[C-C-:B------:R-:W-:Y:S02]  /*03c0*/  LOP3.LUT R5, R0.reuse, 0x8, R15.reuse, 0xf8, !PT ;  /* 0x0000000800057812 */ /* 0x140fe400078ef80f */
[----:B------:R-:W-:Y:S02]  /*03d0*/  SHF.R.U32.HI R186, RZ, 0x3, R0 ;  /* 0x00000003ffba7819 */ /* 0x000fe40000011600 */
[----:B------:R-:W-:Y:S01]  /*03e0*/  LOP3.LUT R6, R0, 0x10, R2, 0xf8, !PT ;  /* 0x0000001000067812 */ /* 0x000fe200078ef802 */
[----:B------:R-:W-:Y:S01]  /*03f0*/  IMAD R2, R10, 0x800, R4 ;  /* 0x000008000a027824 */ /* 0x000fe200078e0204 */
[----:B------:R-:W-:Y:S02]  /*0400*/  LOP3.LUT R0, R5, R186, RZ, 0x3c, !PT ;  /* 0x000000ba05007212 */ /* 0x000fe400078e3cff */
[----:B------:R-:W-:-:S02]  /*0410*/  LOP3.LUT R5, R6, 0x8, R15, 0xf8, !PT ;  /* 0x0000000806057812 */ /* 0x000fc400078ef80f */
[----:B------:R-:W-:Y:S01]  /*0420*/  LOP3.LUT R8, R12, 0xfffffff8, RZ, 0xc0, !PT ;  /* 0xfffffff80c087812 */ /* 0x000fe200078ec0ff */
[----:B------:R-:W-:Y:S01]  /*0430*/  IMAD.IADD R199, R2, 0x1, R0 ;  /* 0x0000000102c77824 */ /* 0x000fe200078e0200 */
[----:B------:R-:W-:Y:S02]  /*0440*/  LEA.HI R0, R16, R14, RZ, 0x6 ;  /* 0x0000000e10007211 */ /* 0x000fe400078f30ff */
[----:B------:R-:W-:Y:S01]  /*0450*/  LOP3.LUT R186, R4, R5, R186, 0xf6, !PT ;  /* 0x0000000504ba7212 */ /* 0x000fe200078ef6ba */
[----:B------:R-:W-:Y:S01]  /*0460*/  IMAD.IADD R15, R3, 0x1, -R8 ;  /* 0x00000001030f7824 */ /* 0x000fe200078e0a08 */
[----:B------:R-:W-:Y:S02]  /*0470*/  LOP3.LUT R4, R17, 0xffffffe0, RZ, 0xc0, !PT ;  /* 0xffffffe011047812 */ /* 0x000fe400078ec0ff */
[----:B------:R-:W-:Y:S02]  /*0480*/  SHF.R.S32.HI R0, RZ, 0x6, R0 ;  /* 0x00000006ff007819 */ /* 0x000fe40000011400 */
[----:B------:R-:W-:Y:S01]  /*0490*/  LOP3.LUT R2, R18, 0x7ffffffc, RZ, 0xc0, !PT ;  /* 0x7ffffffc12027812 */ /* 0x000fe200078ec0ff */
[----:B------:R-:W-:Y:S01]  /*04a0*/  IMAD.IADD R19, R14, 0x1, -R4 ;  /* 0x000000010e137824 */ /* 0x000fe200078e0a04 */
[----:B------:R-:W-:Y:S01]  /*04b0*/  SHF.R.S32.HI R3, RZ, 0x1f, R17 ;  /* 0x0000001fff037819 */ /* 0x000fe20000011411 */
[----:B------:R-:W-:Y:S01]  /*04c0*/  IMAD R4, R0, 0x200, R13 ;  /* 0x0000020000047824 */ /* 0x000fe200078e020d */
[----:B------:R-:W-:Y:S01]  /*04d0*/  LOP3.LUT R7, R9, 0x1, RZ, 0xc0, !PT ;  /* 0x0000000109077812 */ /* 0x000fe200078ec0ff */
[C---:B------:R-:W-:Y:S01]  /*04e0*/  IMAD.IADD R6, R14.reuse, 0x1, -R2 ;  /* 0x000000010e067824 */ /* 0x040fe200078e0a02 */
[----:B------:R-:W-:Y:S01]  /*04f0*/  STL [R1+0x20], R19 ;  /* 0x0000201301007387 */ /* 0x000fe20000100800 */
[----:B------:R-:W-:Y:S01]  /*0500*/  IMAD.SHL.U32 R14, R14, 0x2, RZ ;  /* 0x000000020e0e7824 */ /* 0x000fe200078e00ff */
[----:B------:R-:W-:Y:S01]  /*0510*/  LEA.HI R3, R3, R20, RZ, 0x2 ;  /* 0x0000001403037211 */ /* 0x000fe200078f10ff */
[----:B------:R-:W-:Y:S01]  /*0520*/  IMAD.SHL.U32 R2, R0, 0x8, RZ ;  /* 0x0000000800027824 */ /* 0x000fe200078e00ff */
[----:B------:R1:W-:Y:S01]  /*0530*/  STL [R1+0x4], R4 ;  /* 0x0000040401007387 */ /* 0x0003e20000100800 */
[----:B------:R-:W-:Y:S01]  /*0540*/  IMAD.SHL.U32 R0, R9, 0x40, RZ ;  /* 0x0000004009007824 */ /* 0x000fe200078e00ff */
[----:B------:R-:W-:Y:S01]  /*0550*/  ISETP.NE.U32.AND P0, PT, R7, 0x1, PT ;  /* 0x000000010700780c */ /* 0x000fe20003f05070 */
[----:B------:R-:W-:Y:S01]  /*0560*/  IMAD.SHL.U32 R8, R6, 0x2, RZ ;  /* 0x0000000206087824 */ /* 0x000fe200078e00ff */
[----:B------:R-:W-:Y:S01]  /*0570*/  LOP3.LUT R5, R3, 0xfffffffc, RZ, 0xc0, !PT ;  /* 0xfffffffc03057812 */ /* 0x000fe200078ec0ff */
[----:B------:R-:W-:Y:S01]  /*0580*/  IMAD.SHL.U32 R6, R11, 0x20, RZ ;  /* 0x000000200b067824 */ /* 0x000fe200078e00ff */
[----:B------:R-:W-:-:S02]  /*0590*/  LOP3.LUT R0, R0, 0x1c0, RZ, 0xc0, !PT ;  /* 0x000001c000007812 */ /* 0x000fc400078ec0ff */
[----:B------:R-:W-:Y:S01]  /*05a0*/  LOP3.LUT R2, R2, 0x18, RZ, 0xc0, !PT ;  /* 0x0000001802027812 */ /* 0x000fe200078ec0ff */
[----:B------:R-:W-:Y:S01]  /*05b0*/  IMAD.IADD R5, R20, 0x1, -R5 ;  /* 0x0000000114057824 */ /* 0x000fe200078e0a05 */
[----:B------:R-:W-:Y:S02]  /*05c0*/  SHF.R.U32.HI R3, RZ, 0x3, R0 ;  /* 0x00000003ff037819 */ /* 0x000fe40000011600 */
[----:B------:R-:W-:Y:S02]  /*05d0*/  R2P PR, R9, 0x6 ;  /* 0x0000000609007804 */ /* 0x000fe40000000000 */
[----:B------:R-:W-:Y:S01]  /*05e0*/  LOP3.LUT R9, R2, 0x20, R6, 0xf8, !PT ;  /* 0x0000002002097812 */ /* 0x000fe200078ef806 */
[----:B------:R-:W-:Y:S01]  /*05f0*/  IMAD.SHL.U32 R6, R12, 0x40, RZ ;  /* 0x000000400c067824 */ /* 0x000fe200078e00ff */
[----:B------:R-:W-:Y:S02]  /*0600*/  SEL R185, R185, 0xffffffc0, !P3 ;  /* 0xffffffc0b9b97807 */ /* 0x000fe40005800000 */
[----:B------:R-:W-:-:S02]  /*0610*/  SEL R221, R221, 0x10, !P0 ;  /* 0x00000010dddd7807 */ /* 0x000fc40004000000 */
[----:B------:R-:W-:Y:S01]  /*0620*/  LEA R186, R186, UR5, 0x1 ;  /* 0x00000005baba7c11 */ /* 0x000fe2000f8e08ff */
[----:B-1----:R-:W-:Y:S01]  /*0630*/  IMAD.SHL.U32 R4, R10, 0x20, RZ ;  /* 0x000000200a047824 */ /* 0x002fe200078e00ff */
[----:B------:R-:W-:Y:S01]  /*0640*/  LOP3.LUT R10, R3, R0, R2, 0x1e, !PT ;  /* 0x00000000030a7212 */ /* 0x000fe200078e1e02 */
[----:B------:R-:W-:-:S03]  /*0650*/  IMAD R2, R5, 0x400, R8 ;  /* 0x0000040005027824 */ /* 0x000fc600078e0208 */
[----:B------:R-:W-:-:S05]  /*0660*/  LOP3.LUT R7, R4, 0x6, R14, 0xf8, !PT ;  /* 0x0000000604077812 */ /* 0x000fca00078ef80e */
[----:B------:R1:W-:Y:S02]  /*0670*/  STL [R1+0x10], R7 ;  /* 0x0000100701007387 */ /* 0x0003e40000100800 */
[----:B-1----:R-:W-:Y:S01]  /*0680*/  LOP3.LUT R7, R0, 0x20, R4, 0xf8, !PT ;  /* 0x0000002000077812 */ /* 0x002fe200078ef804 */
[----:B------:R-:W-:-:S03]  /*0690*/  IMAD.SHL.U32 R4, R15, 0x40, RZ ;  /* 0x000000400f047824 */ /* 0x000fc600078e00ff */
[----:B------:R-:W-:Y:S02]  /*06a0*/  LOP3.LUT R0, R7, R3, RZ, 0x3c, !PT ;  /* 0x0000000307007212 */ /* 0x000fe400078e3cff */
[----:B------:R-:W-:Y:S02]  /*06b0*/  LOP3.LUT R3, R4, 0x1c0, RZ, 0xc0, !PT ;  /* 0x000001c004037812 */ /* 0x000fe400078ec0ff */
[----:B------:R-:W-:Y:S01]  /*06c0*/  SHF.R.S32.HI R4, RZ, 0x1f, R19 ;  /* 0x0000001fff047819 */ /* 0x000fe20000011413 */
[----:B------:R-:W-:Y:S01]  /*06d0*/  IMAD.IADD R220, R2, 0x1, R0 ;  /* 0x0000000102dc7824 */ /* 0x000fe200078e0200 */
[----:B------:R-:W-:Y:S01]  /*06e0*/  SHF.R.U32.HI R2, RZ, 0x3, R3 ;  /* 0x00000003ff027819 */ /* 0x000fe20000011603 */
[----:B------:R-:W-:Y:S01]  /*06f0*/  IMAD.SHL.U32 R0, R11, 0x8, RZ ;  /* 0x000000080b007824 */ /* 0x000fe200078e00ff */
[----:B------:R-:W-:Y:S02]  /*0700*/  LEA.HI R4, R4, R19, RZ, 0x2 ;  /* 0x0000001304047211 */ /* 0x000fe400078f10ff */
[----:B------:R-:W-:-:S02]  /*0710*/  LEA R220, R220, UR5, 0x1 ;  /* 0x00000005dcdc7c11 */ /* 0x000fc4000f8e08ff */
[----:B------:R-:W-:Y:S02]  /*0720*/  LOP3.LUT R7, R3, 0x8, R0, 0xf8, !PT ;  /* 0x0000000803077812 */ /* 0x000fe400078ef800 */
[----:B------:R-:W-:Y:S01]  /*0730*/  SHF.R.S32.HI R4, RZ, 0x2, R4 ;  /* 0x00000002ff047819 */ /* 0x000fe20000011404 */
[----:B------:R-:W-:Y:S01]  /*0740*/  VIADD R219, R220, 0x20 ;  /* 0x00000020dcdb7836 */ /* 0x000fe20000000000 */
[----:B------:R-:W-:Y:S01]  /*0750*/  LOP3.LUT R0, R6, 0xfffffe00, RZ, 0xc0, !PT ;  /* 0xfffffe0006007812 */ /* 0x000fe200078ec0ff */
[----:B------:R-:W-:Y:S01]  /*0760*/  IMAD R6, R194, 0x400, R8 ;  /* 0x00000400c2067824 */ /* 0x000fe200078e0208 */
[----:B------:R-:W-:Y:S01]  /*0770*/  LOP3.LUT R3, R2, R9, R3, 0x1e, !PT ;  /* 0x0000000902037212 */ /* 0x000fe200078e1e03 */
[----:B------:R-:W-:Y:S01]  /*0780*/  IMAD R11, R5, 0x10, R4 ;  /* 0x00000010050b7824 */ /* 0x000fe200078e0204 */
[----:B------:R-:W-:Y:S01]  /*0790*/  LOP3.LUT R2, R7, R2, RZ, 0x3c, !PT ;  /* 0x0000000207027212 */ /* 0x000fe200078e3cff */
[--C-:B------:R-:W-:Y:S01]  /*07a0*/  IMAD R4, R5, 0x400, R0.reuse ;  /* 0x0000040005047824 */ /* 0x100fe200078e0200 */
[----:B------:R-:W-:Y:S01]  /*07b0*/  LOP3.LUT R198, R3, R0, RZ, 0xfc, !PT ;  /* 0x0000000003c67212 */ /* 0x000fe200078efcff */
[----:B------:R-:W-:Y:S01]  /*07c0*/  IMAD R194, R194, 0x400, R0 ;  /* 0x00000400c2c27824 */ /* 0x000fe200078e0200 */
[----:B------:R-:W-:Y:S01]  /*07d0*/  SHF.R.S32.HI R3, RZ, 0x1f, R11 ;  /* 0x0000001fff037819 */ /* 0x000fe2000001140b */
[----:B------:R-:W-:Y:S01]  /*07e0*/  IMAD.IADD R197, R4, 0x1, R2 ;  /* 0x0000000104c57824 */ /* 0x000fe200078e0202 */
[----:B------:R-:W-:Y:S01]  /*07f0*/  STL [R1+0x18], R11 ;  /* 0x0000180b01007387 */ /* 0x000fe20000100800 */
[----:B------:R-:W-:Y:S01]  /*0800*/  IMAD.IADD R194, R2, 0x1, R194 ;  /* 0x0000000102c27824 */ /* 0x000fe200078e02c2 */
[----:B------:R-:W-:Y:S01]  /*0810*/  LEA R0, R199, UR4, 0x1 ;  /* 0x00000004c7007c11 */ /* 0x000fe2000f8e08ff */
[----:B------:R-:W-:Y:S01]  /*0820*/  IMAD.MOV.U32 R2, RZ, RZ, 0x20 ;  /* 0x00000020ff027424 */ /* 0x000fe200078e00ff */
[----:B------:R1:W-:Y:S01]  /*0830*/  STL [R1+0x1c], R3 ;  /* 0x00001c0301007387 */ /* 0x0003e20000100800 */
[----:B------:R-:W-:Y:S01]  /*0840*/  IMAD.IADD R6, R6, 0x1, R10 ;  /* 0x0000000106067824 */ /* 0x000fe200078e020a */
[----:B------:R-:W-:Y:S01]  /*0850*/  LEA R194, R194, UR4, 0x1 ;  /* 0x00000004c2c27c11 */ /* 0x000fe2000f8e08ff */
[----:B------:R-:W-:Y:S01]  /*0860*/  @P1 VIADD R219, R220, 0xffffffe0 ;  /* 0xffffffe0dcdb1836 */ /* 0x000fe20000000000 */
[----:B------:R-:W-:Y:S01]  /*0870*/  SEL R2, R2, 0xffffffe0, !P4 ;  /* 0xffffffe002027807 */ /* 0x000fe20006000000 */
[----:B------:R-:W-:-:S02]  /*0880*/  IMAD.IADD R188, R0, 0x1, R185 ;  /* 0x0000000100bc7824 */ /* 0x000fc400078e02b9 */
[----:B------:R-:W-:Y:S01]  /*0890*/  IMAD.IADD R222, R220, 0x1, R221 ;  /* 0x00000001dcde7824 */ /* 0x000fe200078e02dd */
[----:B------:R-:W-:Y:S01]  /*08a0*/  IADD3 R191, R2, -0x4000, R0 ;  /* 0xffffc00002bf7810 */ /* 0x000fe20007ffe000 */
[----:B------:R-:W-:Y:S02]  /*08b0*/  IMAD.IADD R190, R0, 0x1, R2 ;  /* 0x0000000100be7824 */ /* 0x000fe400078e0202 */
[----:B------:R-:W-:Y:S02]  /*08c0*/  IMAD.IADD R221, R221, 0x1, R219 ;  /* 0x00000001dddd7824 */ /* 0x000fe400078e02db */
[C---:B------:R-:W-:Y:S02]  /*08d0*/  IMAD.IADD R191, R185.reuse, 0x1, R191 ;  /* 0x00000001b9bf7824 */ /* 0x040fe400078e02bf */
[----:B------:R-:W-:Y:S01]  /*08e0*/  IMAD.IADD R185, R185, 0x1, R186 ;  /* 0x00000001b9b97824 */ /* 0x000fe200078e02ba */
[----:B-1----:R-:W-:-:S05]  /*08f0*/  LEA R3, R6, UR6, 0x1 ;  /* 0x0000000606037c11 */ /* 0x002fca000f8e08ff */
[C---:B------:R-:W-:Y:S01]  /*0900*/  VIADD R2, R3.reuse, 0x40 ;  /* 0x0000004003027836 */ /* 0x040fe20000000000 */
[----:B------:R1:W-:Y:S01]  /*0910*/  STL [R1+0x8], R3 ;  /* 0x0000080301007387 */ /* 0x0003e20000100800 */
[----:B------:R-:W-:-:S05]  /*0920*/  @P2 VIADD R2, R3, 0xffffffc0 ;  /* 0xffffffc003022836 */ /* 0x000fca0000000000 */
[----:B------:R1:W-:Y:S02]  /*0930*/  STL [R1+0xc], R2 ;  /* 0x00000c0201007387 */ /* 0x0003e40000100800 */
.L_x_436:
[----:B--2---:R-:W2:Y:S01]  /*0940*/  S2R R49, SR_CTAID.Y ;  /* 0x0000000000317919 */ /* 0x004ea20000002600 */
[----:B-1----:R-:W1:Y:S01]  /*0950*/  LDC.64 R2, c[0x0][0x2f0] ;  /* 0x0000bc00ff027b82 */ /* 0x002e620000000a00 */
[----:B------:R-:W-:Y:S01]  /*0960*/  ISETP.NE.U32.AND P3, PT, RZ, UR12, PT ;  /* 0x0000000cff007c0c */ /* 0x000fe2000bf65070 */
[----:B------:R-:W-:-:S03]  /*0970*/  IMAD.MOV.U32 R0, RZ, RZ, -0x1 ;  /* 0xffffffffff007424 */ /* 0x000fc600078e00ff */
[----:B------:R-:W-:-:S03]  /*0980*/  ISETP.NE.AND.EX P3, PT, RZ, UR13, PT, P3 ;  /* 0x0000000dff007c0c */ /* 0x000fc6000bf65330 */
[----:B---3--:R-:W3:Y:S08]  /*0990*/  LDC.64 R8, c[0x0][0x308] ;  /* 0x0000c200ff087b82 */ /* 0x008ef00000000a00 */
[----:B----4-:R-:W4:Y:S08]  /*09a0*/  LDC.U8 R13, c[0x0][0x3c2] ;  /* 0x0000f080ff0d7b82 */ /* 0x010f300000000000 */
[----:B------:R-:W5:Y:S01]  /*09b0*/  LDC.64 R4, c[0x0][0x2f8] ;  /* 0x0000be00ff047b82 */ /* 0x000f620000000a00 */
        /* <DEDUP_REMOVED lines=41> */
.L_x_390:
        /* <DEDUP_REMOVED lines=86> */
[----:B------:R-:W-:Y:S01]  /*11b0*/  @!P2 IMAD R9, R49, R11, R2 ;  /* 0x0000000b3109a224 */ /* 0x000fe200078e0202 */
        /* <DEDUP_REMOVED lines=13> */
[C---:B------:R-:W-:Y:S01]  /*1290*/  IMAD.WIDE.U32 R10, R28.reuse, R7, RZ ;  /* 0x000000071c0a7225 */ /* 0x040fe200078e00ff */
[----:B------:R-:W-:Y:S02]  /*12a0*/  @!P2 MOV R13, R2 ;  /* 0x00000002000da202 */ /* 0x000fe40000000f00 */
[----:B------:R-:W-:Y:S01]  /*12b0*/  ISETP.NE.AND P0, PT, R37, RZ, PT ;  /* 0x000000ff2500720c */ /* 0x000fe20003f05270 */
[----:B------:R-:W-:Y:S01]  /*12c0*/  IMAD R8, R28, R8, R5 ;  /* 0x000000081c087224 */ /* 0x000fe200078e0205 */
[----:B------:R-:W-:Y:S01]  /*12d0*/  SHF.R.S32.HI R28, RZ, 0x1f, R22 ;  /* 0x0000001fff1c7819 */ /* 0x000fe20000011416 */
[----:B-----5:R-:W-:-:S04]  /*12e0*/  IMAD.WIDE.U32 R2, R36, R14, RZ ;  /* 0x0000000e24027225 */ /* 0x020fc800078e00ff */
[----:B---3--:R-:W-:Y:S01]  /*12f0*/  @P3 IMAD R9, R48, R25, R4 ;  /* 0x0000001930093224 */ /* 0x008fe200078e0204 */
[----:B------:R-:W-:Y:S01]  /*1300*/  SEL R203, R2, RZ, P0 ;  /* 0x000000ff02cb7207 */ /* 0x000fe20000000000 */
[----:B------:R-:W-:Y:S02]  /*1310*/  @!P3 IMAD R5, R49, R240, R48 ;  /* 0x000000f03105b224 */ /* 0x000fe400078e0230 */
[----:B------:R-:W-:Y:S02]  /*1320*/  @P1 IMAD.IADD R4, R249, 0x1, R50 ;  /* 0x00000001f9041824 */ /* 0x000fe400078e0232 */
[----:B------:R-:W-:Y:S02]  /*1330*/  @!P3 IMAD R9, R5, R35, RZ ;  /* 0x000000230509b224 */ /* 0x000fe400078e02ff */
[----:B------:R-:W-:Y:S02]  /*1340*/  IMAD R7, R36, R15, R3 ;  /* 0x0000000f24077224 */ /* 0x000fe400078e0203 */
[----:B------:R-:W-:-:S02]  /*1350*/  IMAD R37, R48, R40, RZ ;  /* 0x0000002830257224 */ /* 0x000fc400078e02ff */
[C---:B-1----:R-:W-:Y:S01]  /*1360*/  @P1 IMAD R5, R4.reuse, R21, RZ ;  /* 0x0000001504051224 */ /* 0x042fe200078e02ff */
[----:B------:R-:W-:Y:S01]  /*1370*/  SEL R25, R7, RZ, P0 ;  /* 0x000000ff07197207 */ /* 0x000fe20000000000 */
        /* <DEDUP_REMOVED lines=17> */
.L_x_392:
        /* <DEDUP_REMOVED lines=13> */
.L_x_393:
        /* <DEDUP_REMOVED lines=10> */
.L_x_394:
[----:B------:R-:W-:-:S04]  /*1600*/  IMAD R0, R49, R240, R48 ;  /* 0x000000f031007224 */ /* 0x000fc800078e0230 */
[----:B------:R-:W-:-:S07]  /*1610*/  IMAD R0, R0, R43, RZ ;  /* 0x0000002b00007224 */ /* 0x000fce00078e02ff */
.L_x_395:
[----:B------:R-:W2:Y:S01]  /*1620*/  LDL R51, [R1+0x20] ;  /* 0x0000200001337983 */ /* 0x000ea20000100800 */
[----:B------:R-:W1:Y:S01]  /*1630*/  LDC.64 R14, c[0x0][0x420] ;  /* 0x00010800ff0e7b82 */ /* 0x000e620000000a00 */
[----:B------:R-:W-:Y:S01]  /*1640*/  IMAD R240, R40, R240, RZ ;  /* 0x000000f028f07224 */ /* 0x000fe200078e02ff */
[----:B------:R-:W-:Y:S01]  /*1650*/  IADD3 R2, P4, R212, R13, RZ ;  /* 0x0000000dd4027210 */ /* 0x000fe20007f9e0ff */
[----:B------:R-:W3:Y:S01]  /*1660*/  S2R R8, SR_TID.X ;  /* 0x0000000000087919 */ /* 0x000ee20000002100 */
[----:B------:R-:W-:Y:S01]  /*1670*/  SHF.R.S32.HI R213, RZ, 0x1f, R212 ;  /* 0x0000001fffd57819 */ /* 0x000fe200000114d4 */
[----:B------:R-:W-:Y:S01]  /*1680*/  IMAD.SHL.U32 R239, R240, 0x40, RZ ;  /* 0x00000040f0ef7824 */ /* 0x000fe200078e00ff */
[----:B------:R-:W-:Y:S01]  /*1690*/  ULDC UR4, c[0x0][0x398] ;  /* 0x0000e60000047ab9 */ /* 0x000fe20000000800 */
[----:B------:R-:W4:Y:S01]  /*16a0*/  S2R R43, SR_TID.X ;  /* 0x00000000002b7919 */ /* 0x000f220000002100 */
[C---:B------:R-:W-:Y:S01]  /*16b0*/  IADD3 R13, R6.reuse, R0, RZ ;  /* 0x00000000060d7210 */ /* 0x040fe20007ffe0ff */
[----:B------:R-:W-:Y:S01]  /*16c0*/  IMAD.IADD R9, R6, 0x1, R9 ;  /* 0x0000000106097824 */ /* 0x000fe200078e0209 */
[----:B------:R-:W-:Y:S01]  /*16d0*/  IADD3 R5, P3, P2, R10, R239, R37 ;  /* 0x000000ef0a057210 */ /* 0x000fe20007a7e025 */
[----:B------:R-:W-:Y:S01]  /*16e0*/  ULDC.64 UR6, c[0x0][0x428] ;  /* 0x00010a0000067ab9 */ /* 0x000fe20000000a00 */
[----:B------:R-:W-:Y:S01]  /*16f0*/  SHF.R.S32.HI R3, RZ, 0x1f, R239 ;  /* 0x0000001fff037819 */ /* 0x000fe200000114ef */
[----:B------:R-:W-:Y:S01]  /*1700*/  IMAD R10, R42, UR6, RZ ;  /* 0x000000062a0a7c24 */ /* 0x000fe2000f8e02ff */
[----:B------:R-:W5:Y:S01]  /*1710*/  LDC.64 R46, c[0x0][0x2b0] ;  /* 0x0000ac00ff2e7b82 */ /* 0x000f620000000a00 */
[----:B------:R-:W-:Y:S01]  /*1720*/  ULDC.64 UR8, c[0x0][0x258] ;  /* 0x0000960000087ab9 */ /* 0x000fe20000000a00 */
[----:B------:R-:W-:Y:S01]  /*1730*/  IADD3.X R7, R4, R3, R39, P3, P2 ;  /* 0x0000000304077210 */ /* 0x000fe20001fe4427 */
[----:B------:R-:W-:Y:S01]  /*1740*/  IMAD.X R3, R213, 0x1, R23, P4 ;  /* 0x00000001d5037824 */ /* 0x000fe200020e0617 */
[----:B------:R-:W-:Y:S01]  /*1750*/  IADD3 R4, -R225, R30, R22 ;  /* 0x0000001ee1047210 */ /* 0x000fe20007ffe116 */
[----:B------:R-:W-:Y:S01]  /*1760*/  ULDC.64 UR10, c[0x0][0x210] ;  /* 0x00008400000a7ab9 */ /* 0x000fe20000000a00 */
[----:B------:R-:W-:Y:S01]  /*1770*/  IADD3 R203, P3, P2, R203, R5, R33 ;  /* 0x00000005cbcb7210 */ /* 0x000fe20007a7e021 */
[----:B------:R-:W-:Y:S01]  /*1780*/  BSSY B1, `(.L_x_391) ;  /* 0x0000629000017945 */ /* 0x000fe20003800000 */
[----:B------:R-:W-:Y:S01]  /*1790*/  SHF.R.S32.HI R33, RZ, 0x1f, R248 ;  /* 0x0000001fff217819 */ /* 0x000fe200000114f8 */
[----:B------:R-:W-:Y:S01]  /*17a0*/  VIADD R4, R4, -UR4 ;  /* 0x8000000404047c36 */ /* 0x000fe20008000000 */
[----:B------:R-:W5:Y:S01]  /*17b0*/  LDC.64 R44, c[0x0][0x478] ;  /* 0x00011e00ff2c7b82 */ /* 0x000f620000000a00 */
[----:B-1----:R-:W-:-:S02]  /*17c0*/  IMAD R5, R12, R14, RZ ;  /* 0x0000000e0c057224 */ /* 0x002fc400078e02ff */
[----:B------:R-:W-:Y:S01]  /*17d0*/  IMAD.WIDE.U32 R2, R6, R14, R2 ;  /* 0x0000000e06027225 */ /* 0x000fe200078e0002 */
[----:B------:R-:W-:-:S03]  /*17e0*/  SHF.R.S32.HI R0, RZ, 0x1f, R4 ;  /* 0x0000001fff007819 */ /* 0x000fc60000011404 */
[----:B------:R-:W-:Y:S01]  /*17f0*/  IMAD R5, R6, R15, R5 ;  /* 0x0000000f06057224 */ /* 0x000fe200078e0205 */
[----:B------:R-:W-:Y:S02]  /*1800*/  IADD3 R6, P4, R248, R6, RZ ;  /* 0x00000006f8067210 */ /* 0x000fe40007f9e0ff */
[----:B------:R-:W-:Y:S01]  /*1810*/  LEA.HI R16, R0, R4, RZ, 0x6 ;  /* 0x0000000400107211 */ /* 0x000fe200078f30ff */
[----:B------:R-:W-:Y:S01]  /*1820*/  IMAD.IADD R3, R3, 0x1, R5 ;  /* 0x0000000103037824 */ /* 0x000fe200078e0205 */
[----:B---3--:R-:W-:Y:S02]  /*1830*/  SHF.R.S32.HI R8, RZ, 0x1f, R8 ;  /* 0x0000001fff087819 */ /* 0x008fe40000011408 */
[----:B------:R-:W-:Y:S01]  /*1840*/  IADD3.X R0, R33, R12, RZ, P4, !PT ;  /* 0x0000000c21007210 */ /* 0x000fe200027fe4ff */
[----:B------:R-:W-:Y:S01]  /*1850*/  IMAD.WIDE.U32 R2, R48, UR6, R2 ;  /* 0x0000000630027c25 */ /* 0x000fe2000f8e0002 */
[----:B----4-:R-:W-:Y:S02]  /*1860*/  LEA.HI R8, R8, R43, RZ, 0x5 ;  /* 0x0000002b08087211 */ /* 0x010fe400078f28ff */
[----:B------:R-:W-:Y:S01]  /*1870*/  IADD3.X R5, R25, R7, R24, P3, P2 ;  /* 0x0000000719057210 */ /* 0x000fe20001fe4418 */
[----:B------:R-:W-:Y:S01]  /*1880*/  IMAD R4, R0, R26, RZ ;  /* 0x0000001a00047224 */ /* 0x000fe200078e02ff */
[----:B------:R-:W-:Y:S01]  /*1890*/  SHF.R.S32.HI R8, RZ, 0x5, R8 ;  /* 0x00000005ff087819 */ /* 0x000fe20000011408 */
[----:B-----5:R-:W-:-:S04]  /*18a0*/  IMAD.WIDE R12, R13, 0x4, R44 ;  /* 0x000000040d0c7825 */ /* 0x020fc800078e022c */
[----:B------:R-:W-:Y:S02]  /*18b0*/  IMAD.MOV.U32 R224, RZ, RZ, R12 ;  /* 0x000000ffffe07224 */ /* 0x000fe400078e000c */
[----:B------:R-:W-:Y:S02]  /*18c0*/  IMAD.MOV.U32 R223, RZ, RZ, R13 ;  /* 0x000000ffffdf7224 */ /* 0x000fe400078e000d */
[----:B--2---:R-:W-:Y:S02]  /*18d0*/  IMAD R0, R8, R240, R51 ;  /* 0x000000f008007224 */ /* 0x004fe400078e0233 */
[----:B------:R-:W-:Y:S02]  /*18e0*/  IMAD R8, R6, R27, R4 ;  /* 0x0000001b06087224 */ /* 0x000fe400078e0204 */
[----:B------:R-:W-:Y:S01]  /*18f0*/  IMAD R4, R48, UR7, R10 ;  /* 0x0000000730047c24 */ /* 0x000fe2000f8e020a */
[----:B------:R-:W-:Y:S01]  /*1900*/  IADD3 R203, P2, R0, R203, RZ ;  /* 0x000000cb00cb7210 */ /* 0x000fe20007f5e0ff */
[----:B------:R-:W-:Y:S01]  /*1910*/  IMAD.WIDE.U32 R6, R6, R26, R212 ;  /* 0x0000001a06067225 */ /* 0x000fe200078e00d4 */
[----:B------:R-:W-:-:S02]  /*1920*/  ULDC.64 UR6, c[0x0][0x400] ;  /* 0x0001000000067ab9 */ /* 0x000fc40000000a00 */
[----:B------:R-:W-:Y:S01]  /*1930*/  LEA.HI.X.SX32 R0, R0, R5, 0x1, P2 ;  /* 0x0000000500007211 */ /* 0x000fe200010f0eff */
[----:B------:R-:W-:Y:S01]  /*1940*/  IMAD.IADD R5, R3, 0x1, R4 ;  /* 0x0000000103057824 */ /* 0x000fe200078e0204 */
[----:B------:R-:W-:Y:S01]  /*1950*/  IADD3 R6, P3, R38, R6, RZ ;  /* 0x0000000626067210 */ /* 0x000fe20007f7e0ff */
[----:B------:R-:W-:Y:S01]  /*1960*/  IMAD.MOV.U32 R4, RZ, RZ, R2 ;  /* 0x000000ffff047224 */ /* 0x000fe200078e0002 */
[----:B------:R-:W-:Y:S01]  /*1970*/  SHF.R.S32.HI R2, RZ, 0x6, R16 ;  /* 0x00000006ff027819 */ /* 0x000fe20000011410 */
[----:B------:R-:W-:Y:S01]  /*1980*/  IMAD R3, R42, UR8, RZ ;  /* 0x000000082a037c24 */ /* 0x000fe2000f8e02ff */
[----:B------:R-:W-:Y:S01]  /*1990*/  LEA R202, P2, R203, UR6, 0x2 ;  /* 0x00000006cbca7c11 */ /* 0x000fe2000f8410ff */
[----:B------:R-:W-:Y:S01]  /*19a0*/  IMAD.WIDE.U32 R4, R248, R14, R4 ;  /* 0x0000000ef8047225 */ /* 0x000fe200078e0004 */
[----:B------:R-:W-:Y:S02]  /*19b0*/  VIMNMX R247, RZ, R2, !PT ;  /* 0x00000002fff77248 */ /* 0x000fe40007fe0100 */
[----:B------:R-:W-:Y:S01]  /*19c0*/  IADD3.X R7, R31, R7, R8, P3, !PT ;  /* 0x000000071f077210 */ /* 0x000fe20001ffe408 */
[----:B------:R-:W-:Y:S01]  /*19d0*/  IMAD R3, R48, UR9, R3 ;  /* 0x0000000930037c24 */ /* 0x000fe2000f8e0203 */
[----:B------:R-:W-:Y:S01]  /*19e0*/  ISETP.GT.AND P4, PT, R201, R247, PT ;  /* 0x000000f7c900720c */ /* 0x000fe20003f84270 */
[----:B------:R-:W-:Y:S01]  /*19f0*/  IMAD.WIDE R8, R9, 0x4, R46 ;  /* 0x0000000409087825 */ /* 0x000fe200078e022e */
[----:B------:R-:W-:-:S02]  /*1a00*/  LEA.HI.X R203, R203, UR7, R0, 0x2, P2 ;  /* 0x00000007cbcb7c11 */ /* 0x000fc400090f1400 */
[----:B------:R-:W-:Y:S01]  /*1a10*/  IADD3 R201, R201, -0x1, RZ ;  /* 0xffffffffc9c97810 */ /* 0x000fe20007ffe0ff */
[----:B------:R-:W-:Y:S01]  /*1a20*/  IMAD R0, R33, R14, RZ ;  /* 0x0000000e21007224 */ /* 0x000fe200078e02ff */
[----:B------:R-:W-:Y:S01]  /*1a30*/  MOV R218, R8 ;  /* 0x0000000800da7202 */ /* 0x000fe20000000f00 */
[----:B------:R-:W-:Y:S01]  /*1a40*/  IMAD.WIDE.U32 R10, R48, UR8, R6 ;  /* 0x00000008300a7c25 */ /* 0x000fe2000f8e0006 */
[----:B------:R-:W-:Y:S01]  /*1a50*/  ULDC.64 UR8, c[0x0][0x3e0] ;  /* 0x0000f80000087ab9 */ /* 0x000fe20000000a00 */
[----:B------:R-:W-:Y:S02]  /*1a60*/  MOV R217, R9 ;  /* 0x0000000900d97202 */ /* 0x000fe40000000f00 */
[----:B------:R-:W-:Y:S01]  /*1a70*/  IMAD R0, R248, R15, R0 ;  /* 0x0000000ff8007224 */ /* 0x000fe200078e0200 */
[----:B------:R-:W-:Y:S01]  /*1a80*/  LEA R208, P3, R10, UR10, 0x1 ;  /* 0x0000000a0ad07c11 */ /* 0x000fe2000f8608ff */
[----:B------:R-:W-:Y:S01]  /*1a90*/  IMAD.IADD R24, R11, 0x1, R3 ;  /* 0x000000010b187824 */ /* 0x000fe200078e0203 */
[----:B------:R-:W-:Y:S01]  /*1aa0*/  LEA R206, P2, R4, UR8, 0x1 ;  /* 0x0000000804ce7c11 */ /* 0x000fe2000f8408ff */
[----:B------:R-:W-:-:S03]  /*1ab0*/  IMAD.IADD R23, R5, 0x1, R0 ;  /* 0x0000000105177824 */ /* 0x000fc600078e0200 */
[----:B------:R-:W-:Y:S02]  /*1ac0*/  LEA.HI.X R209, R10, UR11, R24, 0x1, P3 ;  /* 0x0000000b0ad17c11 */ /* 0x000fe400098f0c18 */
        /* <DEDUP_REMOVED lines=27> */
.L_x_397:
        /* <DEDUP_REMOVED lines=13> */
.L_x_398:
        /* <DEDUP_REMOVED lines=11> */
[C---:B------:R-:W-:Y:S01]  /*1e00*/  IMAD R10, R48.reuse, UR7, R10 ;  /* 0x00000007300a7c24 */ /* 0x040fe2000f8e020a */
        /* <DEDUP_REMOVED lines=18> */
.L_x_400:
[----:B------:R-:W-:Y:S05]  /*1f30*/  BSYNC B0 ;  /* 0x0000000000007941 */ /* 0x000fea0003800000 */
.L_x_399:
        /* <DEDUP_REMOVED lines=18> */
.L_x_402:
[----:B------:R-:W-:Y:S05]  /*2060*/  BSYNC B0 ;  /* 0x0000000000007941 */ /* 0x000fea0003800000 */
.L_x_401:
        /* <DEDUP_REMOVED lines=26> */
.L_x_404:
[----:B------:R-:W-:Y:S05]  /*2210*/  BSYNC B0 ;  /* 0x0000000000007941 */ /* 0x000fea0003800000 */
.L_x_403:
        /* <DEDUP_REMOVED lines=19> */
.L_x_396:
[----:B------:R-:W2:Y:S01]  /*2350*/  LDL R31, [R1+0x4] ;  /* 0x00000400011f7983 */ /* 0x000ea20000100800 */
[----:B------:R-:W-:Y:S01]  /*2360*/  IMAD R0, R246, -0x40, R225 ;  /* 0xffffffc0f6007824 */ /* 0x000fe200078e02e1 */
[----:B------:R-:W-:Y:S01]  /*2370*/  ULDC.64 UR6, c[0x0][0x268] ;  /* 0x00009a0000067ab9 */ /* 0x000fe20000000a00 */
[----:B------:R-:W-:Y:S01]  /*2380*/  VIADD R8, R248, 0x20 ;  /* 0x00000020f8087836 */ /* 0x000fe20000000000 */
[----:B------:R-:W-:Y:S01]  /*2390*/  BSSY B0, `(.L_x_406) ;  /* 0x0000030000007945 */ /* 0x000fe20003800000 */
[----:B------:R-:W-:Y:S01]  /*23a0*/  IMAD.WIDE.U32 R2, R22, R18, R212 ;  /* 0x0000001216027225 */ /* 0x000fe200078e00d4 */
[----:B------:R-:W-:Y:S01]  /*23b0*/  @P0 BAR.SYNC.DEFER_BLOCKING 0x0 ;  /* 0x0000000000000b1d */ /* 0x000fe20000010000 */
[-C--:B------:R-:W-:Y:S02]  /*23c0*/  ISETP.GE.AND P6, PT, R248, R0.reuse, PT ;  /* 0x00000000f800720c */ /* 0x080fe40003fc6270 */
[----:B------:R-:W-:Y:S01]  /*23d0*/  ISETP.GE.AND P5, PT, R8, R0, PT ;  /* 0x000000000800720c */ /* 0x000fe20003fa6270 */
[----:B------:R-:W-:Y:S01]  /*23e0*/  IMAD R7, R28, R18, RZ ;  /* 0x000000121c077224 */ /* 0x000fe200078e02ff */
[----:B------:R-:W-:Y:S01]  /*23f0*/  IADD3 R6, P1, R32, R2, RZ ;  /* 0x0000000220067210 */ /* 0x000fe20007f3e0ff */
[----:B------:R-:W-:-:S02]  /*2400*/  IMAD R16, R201, -0x40, R30 ;  /* 0xffffffc0c9107824 */ /* 0x000fc400078e021e */
[----:B------:R-:W-:-:S03]  /*2410*/  IMAD R2, R22, R19, R7 ;  /* 0x0000001316027224 */ /* 0x000fc600078e0207 */
[-C--:B------:R-:W-:Y:S02]  /*2420*/  ISETP.GE.AND P3, PT, R8, R16.reuse, PT ;  /* 0x000000100800720c */ /* 0x080fe40003f66270 */
[----:B------:R-:W-:Y:S01]  /*2430*/  IADD3.X R7, R34, R3, R2, P1, !PT ;  /* 0x0000000322077210 */ /* 0x000fe20000ffe402 */
[----:B------:R-:W-:Y:S01]  /*2440*/  IMAD R2, R29, UR6, RZ ;  /* 0x000000061d027c24 */ /* 0x000fe2000f8e02ff */
[----:B------:R-:W-:Y:S02]  /*2450*/  LEA.HI R3, R201, R201, RZ, 0x1 ;  /* 0x000000c9c9037211 */ /* 0x000fe400078f08ff */
[----:B------:R-:W-:Y:S01]  /*2460*/  ISETP.GE.AND P4, PT, R248, R16, PT ;  /* 0x00000010f800720c */ /* 0x000fe20003f86270 */
[----:B------:R-:W-:Y:S01]  /*2470*/  IMAD R2, R17, UR7, R2 ;  /* 0x0000000711027c24 */ /* 0x000fe2000f8e0202 */
[----:B------:R-:W-:Y:S01]  /*2480*/  LOP3.LUT R25, R3, 0xfffffffe, RZ, 0xc0, !PT ;  /* 0xfffffffe03197812 */ /* 0x000fe200078ec0ff */
[----:B------:R-:W-:-:S05]  /*2490*/  IMAD.WIDE.U32 R6, R17, UR6, R6 ;  /* 0x0000000611067c25 */ /* 0x000fca000f8e0006 */
        /* <DEDUP_REMOVED lines=31> */
.L_x_407:
[----:B------:R-:W-:Y:S05]  /*2690*/  BSYNC B0 ;  /* 0x0000000000007941 */ /* 0x000fea0003800000 */
.L_x_406:
        /* <DEDUP_REMOVED lines=14> */
[----:B------:R3:W-:Y:S01]  /*2780*/  @P1 STS.128 [R0+0x11000], RZ ;  /* 0x011000ff00001388 */ /* 0x0007e20000000c00 */
[----:B--2---:R-:W-:Y:S02]  /*2790*/  @!P1 LEA R2, P2, R6, R8, 0x1 ;  /* 0x0000000806029211 */ /* 0x004fe400078408ff */
[----:B------:R-:W-:-:S05]  /*27a0*/  IMAD.IADD R8, R7, 0x1, R3 ;  /* 0x0000000107087824 */ /* 0x000fca00078e0203 */
        /* <DEDUP_REMOVED lines=14> */
.L_x_409:
[----:B------:R-:W-:Y:S05]  /*2890*/  BSYNC B0 ;  /* 0x0000000000007941 */ /* 0x000fea0003800000 */
.L_x_408:
[----:B------:R-:W0:Y:S01]  /*28a0*/  LDGDEPBAR ;  /* 0x00000000000079af */ /* 0x000e220000000000 */
[----:B------:R-:W-:Y:S01]  /*28b0*/  BSSY B0, `(.L_x_410) ;  /* 0x0000013000007945 */ /* 0x000fe20003800000 */
[----:B--23--:R-:W-:Y:S02]  /*28c0*/  IADD3 R2, R201, -R25, RZ ;  /* 0x80000019c9027210 */ /* 0x00cfe40007ffe0ff */
        /* <DEDUP_REMOVED lines=17> */
.L_x_411:
[----:B------:R-:W-:Y:S05]  /*29e0*/  BSYNC B0 ;  /* 0x0000000000007941 */ /* 0x000fea0003800000 */
.L_x_410:
[----:B------:R1:W-:Y:S01]  /*29f0*/  @P3 STS.128 [R0+0x9000], RZ ;  /* 0x009000ff00003388 */ /* 0x0003e20000000c00 */
[----:B------:R-:W-:Y:S01]  /*2a00*/  ISETP.NE.AND P0, PT, R2, 0x1, PT ;  /* 0x000000010200780c */ /* 0x000fe20003f05270 */
[----:B------:R-:W-:Y:S01]  /*2a10*/  VIADD R2, R31, 0x2000 ;  /* 0x000020001f027836 */ /* 0x000fe20000000000 */
[----:B------:R-:W-:Y:S01]  /*2a20*/  BSSY B0, `(.L_x_412) ;  /* 0x0000018000007945 */ /* 0x000fe20003800000 */
[----:B------:R1:W-:Y:S03]  /*2a30*/  @P3 STS.128 [R0+0xb000], RZ ;  /* 0x00b000ff00003388 */ /* 0x0003e60000000c00 */
[----:B------:R-:W-:Y:S01]  /*2a40*/  SEL R200, R2, R31, !P0 ;  /* 0x0000001f02c87207 */ /* 0x000fe20004000000 */
[----:B------:R-:W-:Y:S06]  /*2a50*/  @P3 BRA `(.L_x_413) ;  /* 0x0000000000503947 */ /* 0x000fec0003800000 */
[----:B------:R-:W-:Y:S02]  /*2a60*/  ULDC UR4, c[0x0][0x2d0] ;  /* 0x0000b40000047ab9 */ /* 0x000fe40000000800 */
[----:B------:R-:W-:-:S13]  /*2a70*/  ISETP.GE.AND P2, PT, R212, UR4, PT ;  /* 0x00000004d4007c0c */ /* 0x000fda000bf46270 */
[C---:B------:R-:W-:Y:S01]  /*2a80*/  @!P2 LEA R2, P1, R14.reuse, R206, 0x6 ;  /* 0x000000ce0e02a211 */ /* 0x040fe200078230ff */
        /* <DEDUP_REMOVED lines=10> */
[----:B-1----:R-:W-:Y:S02]  /*2b30*/  LEA.HI.X R3, R14, R23, R15, 0x5, P1 ;  /* 0x000000170e037211 */ /* 0x002fe400008f2c0f */
[----:B------:R-:W-:-:S04]  /*2b40*/  LEA R2, P1, R4, UR8, 0x1 ;  /* 0x0000000804027c11 */ /* 0x000fc8000f8208ff */
[----:B------:R-:W-:-:S05]  /*2b50*/  LEA.HI.X R3, R4, UR9, R3, 0x1, P1 ;  /* 0x0000000904037c11 */ /* 0x000fca00088f0c03 */
[----:B------:R-:W-:Y:S01]  /*2b60*/  @!PT LDS RZ, [RZ] ;  /* 0x00000000fffff984 */ /* 0x000fe20000000800 */
[----:B------:R-:W-:Y:S01]  /*2b70*/  @!PT LDS RZ, [RZ] ;  /* 0x00000000fffff984 */ /* 0x000fe20000000800 */
[----:B------:R-:W-:Y:S01]  /*2b80*/  @!PT LDS RZ, [RZ] ;  /* 0x00000000fffff984 */ /* 0x000fe20000000800 */
[----:B------:R1:W-:Y:S04]  /*2b90*/  LDGSTS.E.BYPASS.LTC128B.128 [R0+0xb000], desc[UR16][R2.64+0x80] ;  /* 0x0b00008002007fae */ /* 0x0003e8000b901d50 */
.L_x_413:
[----:B------:R-:W-:Y:S05]  /*2ba0*/  BSYNC B0 ;  /* 0x0000000000007941 */ /* 0x000fea0003800000 */
.L_x_412:
        /* <DEDUP_REMOVED lines=12> */
.L_x_415:
        /* <DEDUP_REMOVED lines=20> */
.L_x_416:
[----:B------:R-:W-:Y:S05]  /*2db0*/  BSYNC B0 ;  /* 0x0000000000007941 */ /* 0x000fea0003800000 */
.L_x_414:
        /* <DEDUP_REMOVED lines=13> */
.L_x_418:
[----:B------:R-:W-:Y:S02]  /*2e90*/  ULDC UR4, c[0x0][0x2d0] ;  /* 0x0000b40000047ab9 */ /* 0x000fe40000000800 */
[----:B------:R-:W-:Y:S02]  /*2ea0*/  ISETP.GE.AND P2, PT, R212, UR4, PT ;  /* 0x00000004d4007c0c */ /* 0x000fe4000bf46270 */
[----:B------:R-:W-:-:S11]  /*2eb0*/  ISETP.GE.AND P1, PT, R226, UR4, PT ;  /* 0x00000004e2007c0c */ /* 0x000fd6000bf26270 */
[C---:B-1----:R-:W-:Y:S01]  /*2ec0*/  @!P2 LEA R2, P3, R26.reuse, R208, 0x6 ;  /* 0x000000d01a02a211 */ /* 0x042fe200078630ff */
        /* <DEDUP_REMOVED lines=13> */
[----:B-----5:R-:W-:-:S04]  /*2fa0*/  IADD3 R3, P2, R10, R4, RZ ;  /* 0x000000040a037210 */ /* 0x020fc80007f5e0ff */
[----:B------:R-:W-:Y:S01]  /*2fb0*/  IADD3.X R4, R24, R5, R6, P2, !PT ;  /* 0x0000000518047210 */ /* 0x000fe200017fe406 */
[----:B------:R-:W-:Y:S08]  /*2fc0*/  @P1 BRA `(.L_x_419) ;  /* 0x0000000000181947 */ /* 0x000ff00003800000 */
[----:B------:R-:W-:-:S04]  /*2fd0*/  LEA R2, P1, R3, UR10, 0x1 ;  /* 0x0000000a03027c11 */ /* 0x000fc8000f8208ff */
[----:B------:R-:W-:-:S05]  /*2fe0*/  LEA.HI.X R3, R3, UR11, R4, 0x1, P1 ;  /* 0x0000000b03037c11 */ /* 0x000fca00088f0c04 */
[----:B------:R-:W-:Y:S01]  /*2ff0*/  @!PT LDS RZ, [RZ] ;  /* 0x00000000fffff984 */ /* 0x000fe20000000800 */
[----:B------:R-:W-:Y:S01]  /*3000*/  @!PT LDS RZ, [RZ] ;  /* 0x00000000fffff984 */ /* 0x000fe20000000800 */
[----:B------:R-:W-:Y:S01]  /*3010*/  @!PT LDS RZ, [RZ] ;  /* 0x00000000fffff984 */ /* 0x000fe20000000800 */
[----:B------:R1:W-:Y:S04]  /*3020*/  LDGSTS.E.BYPASS.LTC128B.128 [R200+0x3000], desc[UR16][R2.64+0x80] ;  /* 0x0300008002c87fae */ /* 0x0003e8000b901d50 */
.L_x_419:
[----:B------:R-:W-:Y:S05]  /*3030*/  BSYNC B0 ;  /* 0x0000000000007941 */ /* 0x000fea0003800000 */
.L_x_417:
[----:B------:R-:W5:Y:S04]  /*3040*/  LDL R12, [R1+0x18] ;  /* 0x00001800010c7983 */ /* 0x000f680000100800 */
[----:B------:R-:W2:Y:S01]  /*3050*/  LDL R13, [R1+0x1c] ;  /* 0x00001c00010d7983 */ /* 0x000ea20000100800 */
[-C--:B-1----:R-:W-:Y:S01]  /*3060*/  IMAD.WIDE.U32 R2, R22, R20.reuse, R212 ;  /* 0x0000001416027225 */ /* 0x082fe200078e00d4 */
[----:B------:R-:W-:Y:S02]  /*3070*/  ULDC.64 UR6, c[0x0][0x260] ;  /* 0x0000980000067ab9 */ /* 0x000fe40000000a00 */
[----:B------:R1:W-:Y:S01]  /*3080*/  @P6 STS.128 [R0+0xc000], RZ ;  /* 0x00c000ff00006388 */ /* 0x0003e20000000c00 */
[----:B------:R-:W-:-:S03]  /*3090*/  IMAD R4, R28, R20, RZ ;  /* 0x000000141c047224 */ /* 0x000fc600078e02ff */
[----:B------:R1:W-:Y:S01]  /*30a0*/  @P6 STS.128 [R0+0xe000], RZ ;  /* 0x00e000ff00006388 */ /* 0x0003e20000000c00 */
[----:B------:R-:W-:Y:S01]  /*30b0*/  IMAD R5, R22, R21, R4 ;  /* 0x0000001516057224 */ /* 0x000fe200078e0204 */
[----:B------:R-:W-:Y:S01]  /*30c0*/  IADD3 R4, P1, R35, R2, RZ ;  /* 0x0000000223047210 */ /* 0x000fe20007f3e0ff */
[----:B------:R-:W-:-:S03]  /*30d0*/  IMAD R6, R29, UR6, RZ ;  /* 0x000000061d067c24 */ /* 0x000fc6000f8e02ff */
[----:B------:R-:W-:Y:S01]  /*30e0*/  IADD3.X R5, R36, R3, R5, P1, !PT ;  /* 0x0000000324057210 */ /* 0x000fe20000ffe405 */
[C---:B------:R-:W-:Y:S01]  /*30f0*/  IMAD R11, R17.reuse, UR7, R6 ;  /* 0x00000007110b7c24 */ /* 0x040fe2000f8e0206 */
[----:B------:R-:W-:Y:S01]  /*3100*/  BSSY B0, `(.L_x_420) ;  /* 0x0000027000007945 */ /* 0x000fe20003800000 */
[----:B------:R-:W-:Y:S01]  /*3110*/  IMAD.WIDE.U32 R4, R17, UR6, R4 ;  /* 0x0000000611047c25 */ /* 0x000fe2000f8e0004 */
[----:B------:R-:W-:-:S03]  /*3120*/  MOV R214, 0x7f800000 ;  /* 0x7f80000000d67802 */ /* 0x000fc60000000f00 */
[----:B------:R-:W-:Y:S01]  /*3130*/  IMAD.MOV.U32 R215, RZ, RZ, 0x7f800000 ;  /* 0x7f800000ffd77424 */ /* 0x000fe200078e00ff */
[----:B------:R-:W-:Y:S01]  /*3140*/  IADD3 R11, R5, R11, RZ ;  /* 0x0000000b050b7210 */ /* 0x000fe20007ffe0ff */
[C---:B-----5:R-:W-:Y:S02]  /*3150*/  VIADD R2, R12.reuse, 0x8 ;  /* 0x000000080c027836 */ /* 0x060fe40000000000 */
[----:B------:R-:W-:-:S03]  /*3160*/  IMAD.SHL.U32 R245, R12, 0x4, RZ ;  /* 0x000000040cf57824 */ /* 0x000fc600078e00ff */
[----:B------:R-:W-:Y:S02]  /*3170*/  ISETP.GE.AND P1, PT, R2, R16, PT ;  /* 0x000000100200720c */ /* 0x000fe40003f26270 */
[C---:B--2---:R-:W-:Y:S02]  /*3180*/  SHF.L.U64.HI R2, R12.reuse, 0x2, R13 ;  /* 0x000000020c027819 */ /* 0x044fe4000001020d */
[----:B------:R-:W-:Y:S02]  /*3190*/  IADD3 R6, P3, R245, R218, RZ ;  /* 0x000000daf5067210 */ /* 0x000fe40007f7e0ff */
[----:B------:R-:W-:Y:S02]  /*31a0*/  ISETP.GE.AND P2, PT, R12, R16, PT ;  /* 0x000000100c00720c */ /* 0x000fe40003f46270 */
[----:B------:R-:W-:Y:S01]  /*31b0*/  IADD3.X R7, R2, R217, RZ, P3, !PT ;  /* 0x000000d902077210 */ /* 0x000fe20001ffe4ff */
[----:B-1----:R-:W-:Y:S10]  /*31c0*/  @P6 BRA `(.L_x_421) ;  /* 0x0000000000686947 */ /* 0x002ff40003800000 */
        /* <DEDUP_REMOVED lines=9> */
[----:B------:R-:W1:Y:S01]  /*3260*/  @!P4 LDC.64 R8, c[0x0][0x218] ;  /* 0x00008600ff08cb82 */ /* 0x000e620000000a00 */
[----:B------:R2:W-:Y:S01]  /*3270*/  @P4 STS.128 [R0+0xc000], RZ ;  /* 0x00c000ff00004388 */ /* 0x0005e20000000c00 */
        /* <DEDUP_REMOVED lines=9> */
[----:B--2---:R-:W-:-:S04]  /*3310*/  LEA R8, P3, R2, UR6, 0x1 ;  /* 0x0000000602087c11 */ /* 0x004fc8000f8608ff */
[----:B------:R-:W-:-:S05]  /*3320*/  LEA.HI.X R9, R2, UR7, R10, 0x1, P3 ;  /* 0x0000000702097c11 */ /* 0x000fca00098f0c0a */
[----:B------:R-:W-:Y:S01]  /*3330*/  @!PT LDS RZ, [RZ] ;  /* 0x00000000fffff984 */ /* 0x000fe20000000800 */
[----:B------:R-:W-:Y:S01]  /*3340*/  @!PT LDS RZ, [RZ] ;  /* 0x00000000fffff984 */ /* 0x000fe20000000800 */
[----:B------:R-:W-:Y:S01]  /*3350*/  @!PT LDS RZ, [RZ] ;  /* 0x00000000fffff984 */ /* 0x000fe20000000800 */
[----:B------:R1:W-:Y:S04]  /*3360*/  LDGSTS.E.BYPASS.LTC128B.128 [R0+0xe000], desc[UR16][R8.64+0x80] ;  /* 0x0e00008008007fae */ /* 0x0003e8000b901d50 */
.L_x_421:
[----:B------:R-:W-:Y:S05]  /*3370*/  BSYNC B0 ;  /* 0x0000000000007941 */ /* 0x000fea0003800000 */
.L_x_420:
        /* <DEDUP_REMOVED lines=12> */
[----:B-12---:R-:W1:Y:S01]  /*3440*/  @!P4 LDC.64 R8, c[0x0][0x218] ;  /* 0x00008600ff08cb82 */ /* 0x006e620000000a00 */
[----:B------:R-:W-:Y:S01]  /*3450*/  IMAD R3, R2, R21, R3 ;  /* 0x0000001502037224 */ /* 0x000fe200078e0203 */
[----:B------:R2:W-:Y:S01]  /*3460*/  @P4 STS.128 [R0+0xd000], RZ ;  /* 0x00d000ff00004388 */ /* 0x0005e20000000c00 */
[----:B-1----:R-:W-:Y:S02]  /*3470*/  @!P4 LEA R2, P5, R4, R8, 0x1 ;  /* 0x000000080402c211 */ /* 0x002fe400078a08ff */
        /* <DEDUP_REMOVED lines=15> */
.L_x_423:
[----:B------:R-:W-:Y:S05]  /*3570*/  BSYNC B0 ;  /* 0x0000000000007941 */ /* 0x000fea0003800000 */
.L_x_422:
[----:B------:R-:W1:Y:S01]  /*3580*/  S2R R5, SR_TID.X ;  /* 0x0000000000057919 */ /* 0x000e620000002100 */
[----:B------:R-:W-:Y:S01]  /*3590*/  IMAD.MOV.U32 R176, RZ, RZ, 0x20 ;  /* 0x00000020ffb07424 */ /* 0x000fe200078e00ff */
[----:B------:R-:W-:Y:S01]  /*35a0*/  LEA R152, R199, UR5, 0x1 ;  /* 0x00000005c7987c11 */ /* 0x000fe2000f8e08ff */
[----:B------:R-:W-:Y:S01]  /*35b0*/  VIADD R4, R12, 0x1 ;  /* 0x000000010c047836 */ /* 0x000fe20000000000 */
[----:B------:R-:W-:Y:S01]  /*35c0*/  IADD3 R250, R30, 0x40, R22 ;  /* 0x000000401efa7810 */ /* 0x000fe20007ffe016 */
[C---:B------:R-:W-:Y:S01]  /*35d0*/  IMAD.SHL.U32 R216, R240.reuse, 0x10, RZ ;  /* 0x00000010f0d87824 */ /* 0x040fe200078e00ff */
[----:B------:R-:W-:Y:S01]  /*35e0*/  ULDC UR4, c[0x0][0x2d0] ;  /* 0x0000b40000047ab9 */ /* 0x000fe20000000800 */
[----:B------:R-:W-:Y:S01]  /*35f0*/  IMAD.SHL.U32 R205, R240, 0x8, RZ ;  /* 0x00000008f0cd7824 */ /* 0x000fe200078e00ff */
[----:B------:R-:W0:Y:S04]  /*3600*/  LDGDEPBAR ;  /* 0x00000000000079af */ /* 0x000e280000000000 */
[----:B------:R3:W5:Y:S04]  /*3610*/  @!P2 LDG.E R214, desc[UR16][R6.64] ;  /* 0x0000001006d6a981 */ /* 0x000768000c1e1900 */
[----:B------:R3:W5:Y:S01]  /*3620*/  @!P1 LDG.E R215, desc[UR16][R6.64+0x20] ;  /* 0x0000201006d79981 */ /* 0x000762000c1e1900 */
[----:B------:R-:W-:Y:S01]  /*3630*/  IMAD.MOV.U32 R192, RZ, RZ, 0x20 ;  /* 0x00000020ffc07424 */ /* 0x000fe200078e00ff */
[C-C-:B------:R-:W-:Y:S01]  /*3640*/  SHF.L.U64.HI R252, R12.reuse, 0x2, R13.reuse ;  /* 0x000000020cfc7819 */ /* 0x140fe2000001020d */
[----:B------:R-:W-:Y:S01]  /*3650*/  IMAD.MOV.U32 R189, RZ, RZ, 0x40 ;  /* 0x00000040ffbd7424 */ /* 0x000fe200078e00ff */
[----:B------:R-:W-:Y:S01]  /*3660*/  SHF.L.U64.HI R251, R12, 0x2, R13 ;  /* 0x000000020cfb7819 */ /* 0x000fe2000001020d */
[----:B------:R-:W-:Y:S01]  /*3670*/  VIADD R187, R197, 0x2000 ;  /* 0x00002000c5bb7836 */ /* 0x000fe20000000000 */
[----:B------:R-:W-:Y:S01]  /*3680*/  CS2R R94, SRZ ;  /* 0x00000000005e7805 */ /* 0x000fe2000001ff00 */
[C---:B------:R-:W-:Y:S01]  /*3690*/  IMAD R244, R240.reuse, 0x18, RZ ;  /* 0x00000018f0f47824 */ /* 0x040fe200078e02ff */
[----:B------:R-:W-:Y:S01]  /*36a0*/  CS2R R92, SRZ ;  /* 0x00000000005c7805 */ /* 0x000fe2000001ff00 */
[C---:B------:R-:W-:Y:S01]  /*36b0*/  IMAD.SHL.U32 R243, R240.reuse, 0x20, RZ ;  /* 0x00000020f0f37824 */ /* 0x040fe200078e00ff */
[----:B------:R-:W-:Y:S01]  /*36c0*/  SEL R187, R187, R197, !P0 ;  /* 0x000000c5bbbb7207 */ /* 0x000fe20004000000 */
[C---:B------:R-:W-:Y:S01]  /*36d0*/  IMAD R242, R240.reuse, 0x28, RZ ;  /* 0x00000028f0f27824 */ /* 0x040fe200078e02ff */
[----:B------:R-:W-:Y:S01]  /*36e0*/  CS2R R98, SRZ ;  /* 0x0000000000627805 */ /* 0x000fe2000001ff00 */
[----:B------:R-:W-:Y:S01]  /*36f0*/  IMAD R241, R240, 0x30, RZ ;  /* 0x00000030f0f17824 */ /* 0x000fe200078e02ff */
[----:B------:R-:W-:Y:S01]  /*3700*/  CS2R R96, SRZ ;  /* 0x0000000000607805 */ /* 0x000fe2000001ff00 */
[----:B------:R-:W-:Y:S01]  /*3710*/  IMAD.MOV R239, RZ, RZ, -R239 ;  /* 0x000000ffffef7224 */ /* 0x000fe200078e0aef */
[----:B-12---:R-:W-:Y:S01]  /*3720*/  SHF.R.S32.HI R2, RZ, 0x1f, R5 ;  /* 0x0000001fff027819 */ /* 0x006fe20000011405 */
[----:B------:R-:W-:-:S04]  /*3730*/  DEPBAR.LE SB0, 0x1 ;  /* 0x000080400000791a */ /* 0x000fc80000000000 */
[CC--:B---34-:R-:W-:Y:S01]  /*3740*/  LEA.HI R0, R2.reuse, R5.reuse, RZ, 0x4 ;  /* 0x0000000502007211 */ /* 0x0d8fe200078f20ff */
[----:B------:R-:W-:Y:S01]  /*3750*/  BAR.SYNC.DEFER_BLOCKING 0x0 ;  /* 0x0000000000007b1d */ /* 0x000fe20000010000 */
[----:B------:R-:W-:Y:S01]  /*3760*/  LEA.HI R2, R2, R5, RZ, 0x3 ;  /* 0x0000000502027211 */ /* 0x000fe200078f18ff */
[----:B------:R-:W-:Y:S01]  /*3770*/  IMAD R240, R240, 0x38, RZ ;  /* 0x00000038f0f07824 */ /* 0x000fe200078e02ff */
[----:B------:R-:W-:Y:S01]  /*3780*/  LOP3.LUT R0, R0, 0xfffffff0, RZ, 0xc0, !PT ;  /* 0xfffffff000007812 */ /* 0x000fe200078ec0ff */
[----:B------:R-:W-:Y:S01]  /*3790*/  IMAD.MOV.U32 R204, RZ, RZ, R200 ;  /* 0x000000ffffcc7224 */ /* 0x000fe200078e00c8 */
[----:B------:R-:W-:Y:S02]  /*37a0*/  LOP3.LUT R2, R2, 0xfffffff8, RZ, 0xc0, !PT ;  /* 0xfffffff802027812 */ /* 0x000fe400078ec0ff */
[----:B------:R-:W-:Y:S02]  /*37b0*/  CS2R R90, SRZ ;  /* 0x00000000005a7805 */ /* 0x000fe4000001ff00 */
[----:B------:R-:W-:Y:S01]  /*37c0*/  CS2R R88, SRZ ;  /* 0x0000000000587805 */ /* 0x000fe2000001ff00 */
[C---:B------:R-:W-:Y:S01]  /*37d0*/  IMAD.IADD R0, R5.reuse, 0x1, -R0 ;  /* 0x0000000105007824 */ /* 0x040fe200078e0a00 */
[----:B------:R-:W-:Y:S01]  /*37e0*/  CS2R R86, SRZ ;  /* 0x0000000000567805 */ /* 0x000fe2000001ff00 */
[----:B------:R-:W-:Y:S01]  /*37f0*/  IMAD.IADD R2, R5, 0x1, -R2 ;  /* 0x0000000105027824 */ /* 0x000fe200078e0a02 */
[----:B------:R-:W-:-:S02]  /*3800*/  CS2R R84, SRZ ;  /* 0x0000000000547805 */ /* 0x000fc4000001ff00 */
[----:B------:R-:W-:Y:S02]  /*3810*/  CS2R R78, SRZ ;  /* 0x00000000004e7805 */ /* 0x000fe4000001ff00 */
[----:B------:R-:W-:Y:S02]  /*3820*/  SHF.R.S32.HI R3, RZ, 0x1f, R0 ;  /* 0x0000001fff037819 */ /* 0x000fe40000011400 */
[----:B------:R-:W-:Y:S02]  /*3830*/  CS2R R76, SRZ ;  /* 0x00000000004c7805 */ /* 0x000fe4000001ff00 */
[----:B------:R-:W-:Y:S01]  /*3840*/  LOP3.LUT P3, RZ, R2, 0x2, RZ, 0xc0, !PT ;  /* 0x0000000202ff7812 */ /* 0x000fe2000786c0ff */
[----:B------:R-:W-:Y:S01]  /*3850*/  VIADD R2, R216, 0x20 ;  /* 0x00000020d8027836 */ /* 0x000fe20000000000 */
[----:B------:R-:W-:Y:S02]  /*3860*/  LEA.HI R3, R3, R0, RZ, 0x3 ;  /* 0x0000000003037211 */ /* 0x000fe400078f18ff */
[----:B------:R-:W-:-:S02]  /*3870*/  CS2R R82, SRZ ;  /* 0x0000000000527805 */ /* 0x000fc4000001ff00 */
[----:B------:R-:W-:Y:S01]  /*3880*/  SEL R176, R176, 0xffffffe0, !P3 ;  /* 0xffffffe0b0b07807 */ /* 0x000fe20005800000 */
[----:B------:R-:W-:Y:S01]  /*3890*/  IMAD.IADD R2, R205, 0x1, R2 ;  /* 0x00000001cd027824 */ /* 0x000fe200078e0202 */
[----:B------:R-:W-:Y:S02]  /*38a0*/  LOP3.LUT R3, R3, 0xfffffff8, RZ, 0xc0, !PT ;  /* 0xfffffff803037812 */ /* 0x000fe400078ec0ff */
[----:B------:R-:W-:Y:S02]  /*38b0*/  CS2R R80, SRZ ;  /* 0x0000000000507805 */ /* 0x000fe4000001ff00 */
[----:B------:R-:W-:Y:S01]  /*38c0*/  CS2R R74, SRZ ;  /* 0x00000000004a7805 */ /* 0x000fe2000001ff00 */
[----:B------:R-:W-:Y:S01]  /*38d0*/  IMAD.IADD R176, R176, 0x1, R188 ;  /* 0x00000001b0b07824 */ /* 0x000fe200078e02bc */
[----:B------:R-:W1:Y:S01]  /*38e0*/  LDSM.16.M88.4 R116, [R152+0x10000] ;  /* 0x010000009874783b */ /* 0x000e620000000200 */
[----:B------:R-:W-:Y:S01]  /*38f0*/  IMAD.IADD R0, R0, 0x1, -R3 ;  /* 0x0000000100007824 */ /* 0x000fe200078e0a03 */
[----:B------:R-:W-:Y:S01]  /*3900*/  IADD3 R3, R225, R4, -R30 ;  /* 0x00000004e1037210 */ /* 0x000fe20007ffe81e */
[----:B------:R-:W-:Y:S01]  /*3910*/  VIADD R4, R216, 0x40 ;  /* 0x00000040d8047836 */ /* 0x000fe20000000000 */
[----:B------:R-:W2:Y:S01]  /*3920*/  LDSM.16.M88.4 R120, [R152+0x10800] ;  /* 0x010800009878783b */ /* 0x000ea20000000200 */
[C---:B------:R-:W-:Y:S01]  /*3930*/  IMAD.IADD R235, R205.reuse, 0x1, R2 ;  /* 0x00000001cdeb7824 */ /* 0x040fe200078e0202 */
[----:B------:R-:W-:Y:S01]  /*3940*/  R2P PR, R0, 0x6 ;  /* 0x0000000600007804 */ /* 0x000fe20000000000 */
[C---:B------:R-:W-:Y:S01]  /*3950*/  IMAD.IADD R4, R205.reuse, 0x1, R4 ;  /* 0x00000001cd047824 */ /* 0x040fe200078e0204 */
[----:B------:R-:W3:Y:S01]  /*3960*/  LDSM.16.M88.4 R148, [R152+0x12000] ;  /* 0x012000009894783b */ /* 0x000ee20000000200 */
[----:B------:R-:W-:Y:S01]  /*3970*/  VIADD R0, R198, 0x2000 ;  /* 0x00002000c6007836 */ /* 0x000fe20000000000 */
[----:B------:R-:W-:Y:S01]  /*3980*/  CS2R R72, SRZ ;  /* 0x0000000000487805 */ /* 0x000fe2000001ff00 */
[C---:B------:R-:W-:Y:S01]  /*3990*/  IMAD.IADD R233, R205.reuse, 0x1, R4 ;  /* 0x00000001cde97824 */ /* 0x040fe200078e0204 */
[----:B------:R-:W4:Y:S01]  /*39a0*/  LDSM.16.M88.4 R140, [R176] ;  /* 0x00000000b08c783b */ /* 0x000f220000000200 */
[----:B------:R-:W-:Y:S01]  /*39b0*/  SEL R192, R192, 0xffffffe0, !P1 ;  /* 0xffffffe0c0c07807 */ /* 0x000fe20004800000 */
[----:B------:R-:W-:Y:S01]  /*39c0*/  IMAD.IADD R234, R205, 0x1, R235 ;  /* 0x00000001cdea7824 */ /* 0x000fe200078e02eb */
[----:B------:R-:W-:Y:S01]  /*39d0*/  SEL R189, R189, 0xffffffc0, !P2 ;  /* 0xffffffc0bdbd7807 */ /* 0x000fe20005000000 */
[----:B------:R-:W1:Y:S01]  /*39e0*/  LDSM.16.M88.4 R144, [R176+0x800] ;  /* 0x00080000b090783b */ /* 0x000e620000000200 */
[C---:B------:R-:W-:Y:S01]  /*39f0*/  IMAD.IADD R232, R205.reuse, 0x1, R233 ;  /* 0x00000001cde87824 */ /* 0x040fe200078e02e9 */
[----:B------:R-:W-:Y:S01]  /*3a00*/  SEL R0, R0, R198, !P0 ;  /* 0x000000c600007207 */ /* 0x000fe20004000000 */
[C---:B------:R-:W-:Y:S01]  /*3a10*/  IMAD.IADD R227, R205.reuse, 0x1, R234 ;  /* 0x00000001cde37824 */ /* 0x040fe200078e02ea */
[----:B------:R-:W1:Y:S01]  /*3a20*/  LDSM.16.M88.4 R172, [R176+0x2000] ;  /* 0x00200000b0ac783b */ /* 0x000e620000000200 */
[----:B------:R-:W-:Y:S01]  /*3a30*/  IMAD.IADD R231, R205, 0x1, R232 ;  /* 0x00000001cde77824 */ /* 0x000fe200078e02e8 */
[----:B------:R-:W-:Y:S01]  /*3a40*/  CS2R R70, SRZ ;  /* 0x0000000000467805 */ /* 0x000fe2000001ff00 */
[----:B------:R-:W-:Y:S01]  /*3a50*/  IMAD.IADD R193, R194, 0x1, R192 ;  /* 0x00000001c2c17824 */ /* 0x000fe200078e02c0 */
[----:B------:R-:W1:Y:S01]  /*3a60*/  LDSM.16.M88.4 R152, [R152+0x12800] ;  /* 0x012800009898783b */ /* 0x000e620000000200 */
[----:B------:R-:W-:-:S02]  /*3a70*/  CS2R R68, SRZ ;  /* 0x0000000000447805 */ /* 0x000fc4000001ff00 */
[----:B------:R-:W-:Y:S02]  /*3a80*/  CS2R R46, SRZ ;  /* 0x00000000002e7805 */ /* 0x000fe4000001ff00 */
[----:B------:R-:W-:Y:S01]  /*3a90*/  CS2R R44, SRZ ;  /* 0x00000000002c7805 */ /* 0x000fe2000001ff00 */
[----:B------:R-:W1:Y:S01]  /*3aa0*/  LDSM.16.M88.4 R176, [R176+0x2800] ;  /* 0x00280000b0b0783b */ /* 0x000e620000000200 */
[----:B------:R-:W-:Y:S02]  /*3ab0*/  CS2R R50, SRZ ;  /* 0x0000000000327805 */ /* 0x000fe4000001ff00 */
[----:B------:R-:W-:Y:S02]  /*3ac0*/  CS2R R48, SRZ ;  /* 0x0000000000307805 */ /* 0x000fe4000001ff00 */
[----:B------:R-:W-:Y:S01]  /*3ad0*/  CS2R R42, SRZ ;  /* 0x00000000002a7805 */ /* 0x000fe2000001ff00 */
[----:B------:R-:W1:Y:S01]  /*3ae0*/  LDSM.16.M88.4 R124, [R190] ;  /* 0x00000000be7c783b */ /* 0x000e620000000200 */
        /* <DEDUP_REMOVED lines=13> */
[----:B------:R-:W-:Y:S01]  /*3bc0*/  CS2R R20, SRZ ;  /* 0x0000000000147805 */ /* 0x000fe2000001ff00 */
[----:B------:R-:W-:Y:S01]  /*3bd0*/  IMAD.IADD R250, R250, 0x1, -R225 ;  /* 0x00000001fafa7824 */ /* 0x000fe200078e0ae1 */
[----:B------:R-:W1:Y:S01]  /*3be0*/  LDSM.16.M88.4 R156, [R190+0x2000] ;  /* 0x00200000be9c783b */ /* 0x000e620000000200 */
[----:B------:R-:W-:Y:S01]  /*3bf0*/  LEA R187, R187, UR5, 0x1 ;  /* 0x00000005bbbb7c11 */ /* 0x000fe2000f8e08ff */
[C---:B------:R-:W-:Y:S01]  /*3c00*/  IMAD.IADD R238, R205.reuse, 0x1, R231 ;  /* 0x00000001cdee7824 */ /* 0x040fe200078e02e7 */
[----:B------:R-:W-:Y:S01]  /*3c10*/  LEA R184, R0, UR5, 0x1 ;  /* 0x0000000500b87c11 */ /* 0x000fe2000f8e08ff */
[----:B------:R-:W1:Y:S01]  /*3c20*/  LDSM.16.M88.4 R160, [R190+0x2800] ;  /* 0x00280000bea0783b */ /* 0x000e620000000200 */
[----:B------:R-:W-:Y:S01]  /*3c30*/  IMAD.IADD R236, R205, 0x1, R227 ;  /* 0x00000001cdec7824 */ /* 0x000fe200078e02e3 */
[----:B------:R-:W-:Y:S01]  /*3c40*/  ULDC UR7, c[0x0][0x39c] ;  /* 0x0000e70000077ab9 */ /* 0x000fe20000000800 */
[----:B------:R-:W-:Y:S01]  /*3c50*/  IMAD.IADD R195, R194, 0x1, R189 ;  /* 0x00000001c2c37824 */ /* 0x000fe200078e02bd */
[----:B------:R-:W1:Y:S01]  /*3c60*/  LDSM.16.M88.4 R164, [R188+0x2000] ;  /* 0x00200000bca4783b */ /* 0x000e620000000200 */
[----:B------:R-:W-:Y:S01]  /*3c70*/  IMAD.IADD R196, R189, 0x1, R193 ;  /* 0x00000001bdc47824 */ /* 0x000fe200078e02c1 */
[----:B------:R-:W-:-:S02]  /*3c80*/  ULDC UR6, c[0x0][0x2ec] ;  /* 0x0000bb0000067ab9 */ /* 0x000fc40000000800 */
[----:B------:R-:W1:Y:S04]  /*3c90*/  LDSM.16.M88.4 R168, [R188+0x2800] ;  /* 0x00280000bca8783b */ /* 0x000e680000000200 */
[----:B------:R2:W-:Y:S02]  /*3ca0*/  STL [R1], R3 ;  /* 0x0000000301007387 */ /* 0x0005e40000100800 */
[----:B--2---:R-:W-:-:S04]  /*3cb0*/  VIADD R3, R216, 0x60 ;  /* 0x00000060d8037836 */ /* 0x004fc80000000000 */
[----:B------:R-:W-:-:S04]  /*3cc0*/  IMAD.IADD R3, R205, 0x1, R3 ;  /* 0x00000001cd037824 */ /* 0x000fc800078e0203 */
[----:B------:R-:W-:-:S04]  /*3cd0*/  IMAD.IADD R230, R205, 0x1, R3 ;  /* 0x00000001cde67824 */ /* 0x000fc800078e0203 */
[----:B------:R-:W-:-:S04]  /*3ce0*/  IMAD.IADD R229, R205, 0x1, R230 ;  /* 0x00000001cde57824 */ /* 0x000fc800078e02e6 */
[----:B------:R-:W-:-:S04]  /*3cf0*/  IMAD.IADD R228, R205, 0x1, R229 ;  /* 0x00000001cde47824 */ /* 0x000fc800078e02e5 */
[----:B-1-34-:R-:W-:-:S07]  /*3d00*/  IMAD.IADD R237, R205, 0x1, R228 ;  /* 0x00000001cded7824 */ /* 0x01afce00078e02e4 */
.L_x_426:
[----:B------:R-:W0:Y:S01]  /*3d10*/  LDGDEPBAR ;  /* 0x00000000000079af */ /* 0x000e220000000000 */
[----:B------:R-:W-:Y:S02]  /*3d20*/  LEA R0, R199, UR5, 0x1 ;  /* 0x00000005c7007c11 */ /* 0x000fe4000f8e08ff */
[C---:B------:R-:W-:Y:S05]  /*3d30*/  IADD3 R2, R187.reuse, R192, RZ ;  /* 0x000000c0bb027210 */ /* 0x040fea0007ffe0ff */
[----:B------:R-:W2:Y:S01]  /*3d40*/  LDL R182, [R1] ;  /* 0x0000000001b67983 */ /* 0x000ea20000100800 */
[-C--:B------:R-:W-:Y:S02]  /*3d50*/  IADD3 R3, R187, R189.reuse, RZ ;  /* 0x000000bdbb037210 */ /* 0x080fe40007ffe0ff */
[----:B------:R-:W-:Y:S01]  /*3d60*/  IADD3 R180, R2, R189, RZ ;  /* 0x000000bd02b47210 */ /* 0x000fe20007ffe0ff */
[----:B------:R-:W3:Y:S01]  /*3d70*/  LDL R181, [R1+0x10] ;  /* 0x0000100001b57983 */ /* 0x000ee20000100800 */
[----:B-----5:R-:W-:Y:S02]  /*3d80*/  FSETP.NEU.FTZ.AND P0, PT, R214, -INF , PT ;  /* 0xff800000d600780b */ /* 0x020fe40003f1d000 */
[C---:B------:R-:W-:Y:S01]  /*3d90*/  ISETP.GT.AND P6, PT, R201.reuse, R247, PT ;  /* 0x000000f7c900720c */ /* 0x040fe20003fc4270 */
[----:B------:R-:W-:Y:S04]  /*3da0*/  DEPBAR.LE SB0, 0x0 ;  /* 0x000080000000791a */ /* 0x000fe80000000000 */
[----:B------:R-:W-:Y:S06]  /*3db0*/  BAR.SYNC.DEFER_BLOCKING 0x0 ;  /* 0x0000000000007b1d */ /* 0x000fec0000010000 */
[----:B------:R-:W-:Y:S08]  /*3dc0*/  LDSM.16.M88.4 R16, [R187] ;  /* 0x00000000bb10783b */ /* 0x000ff00000000200 */
[----:B------:R-:W1:Y:S08]  /*3dd0*/  LDSM.16.M88.4 R8, [R0+0xc000] ;  /* 0x00c000000008783b */ /* 0x000e700000000200 */
[----:B------:R-:W4:Y:S08]  /*3de0*/  LDSM.16.M88.4 R52, [R0+0xc800] ;  /* 0x00c800000034783b */ /* 0x000f300000000200 */
[----:B------:R-:W-:Y:S08]  /*3df0*/  LDSM.16.M88.4 R56, [R2] ;  /* 0x000000000238783b */ /* 0x000ff00000000200 */
[----:B------:R-:W4:Y:S08]  /*3e00*/  LDSM.16.M88.4 R60, [R190+-0x4000] ;  /* 0xffc00000be3c783b */ /* 0x000f300000000200 */
[----:B------:R-:W4:Y:S01]  /*3e10*/  LDSM.16.M88.4 R64, [R190+-0x3800] ;  /* 0xffc80000be40783b */ /* 0x000f220000000200 */
[C---:B-1----:R-:W-:Y:S07]  /*3e20*/  HMMA.16816.F32 R4, R16.reuse, R8, RZ ;  /* 0x000000081004723c */ /* 0x042fee00000018ff */
[----:B------:R-:W-:Y:S01]  /*3e30*/  LDSM.16.M88.4 R100, [R3] ;  /* 0x000000000364783b */ /* 0x000fe20000000200 */
[C---:B------:R-:W-:Y:S07]  /*3e40*/  HMMA.16816.F32 R8, R16.reuse, R10, RZ ;  /* 0x0000000a1008723c */ /* 0x040fee00000018ff */
[----:B------:R-:W1:Y:S01]  /*3e50*/  LDSM.16.M88.4 R104, [R188+-0x4000] ;  /* 0xffc00000bc68783b */ /* 0x000e620000000200 */
[C---:B----4-:R-:W-:Y:S07]  /*3e60*/  HMMA.16816.F32 R12, R16.reuse, R52, RZ ;  /* 0x00000034100c723c */ /* 0x050fee00000018ff */
[----:B------:R-:W-:Y:S01]  /*3e70*/  LDSM.16.M88.4 R108, [R180] ;  /* 0x00000000b46c783b */ /* 0x000fe20000000200 */
[----:B------:R-:W-:Y:S06]  /*3e80*/  HMMA.16816.F32 R16, R16, R54, RZ ;  /* 0x000000361010723c */ /* 0x000fec00000018ff */
[C---:B------:R-:W-:Y:S01]  /*3e90*/  HMMA.16816.F32 R4, R56.reuse, R60, R4 ;  /* 0x0000003c3804723c */ /* 0x040fe20000001804 */
[----:B------:R-:W4:Y:S05]  /*3ea0*/  LDSM.16.M88.4 R52, [R188+-0x3800] ;  /* 0xffc80000bc34783b */ /* 0x000f2a0000000200 */
[C---:B------:R-:W-:Y:S03]  /*3eb0*/  HMMA.16816.F32 R8, R56.reuse, R62, R8 ;  /* 0x0000003e3808723c */ /* 0x040fe60000001808 */
[----:B------:R-:W4:Y:S03]  /*3ec0*/  LDSM.16.M88.4 R112, [R191] ;  /* 0x00000000bf70783b */ /* 0x000f260000000200 */
[C---:B------:R-:W-:Y:S05]  /*3ed0*/  HMMA.16816.F32 R12, R56.reuse, R64, R12 ;  /* 0x00000040380c723c */ /* 0x040fea000000180c */
[----:B------:R-:W-:Y:S01]  /*3ee0*/  LDSM.16.M88.4 R60, [R187+0x2000] ;  /* 0x00200000bb3c783b */ /* 0x000fe20000000200 */
[----:B------:R-:W-:Y:S06]  /*3ef0*/  HMMA.16816.F32 R16, R56, R66, R16 ;  /* 0x000000423810723c */ /* 0x000fec0000001810 */
[C---:B-1----:R-:W-:Y:S01]  /*3f00*/  HMMA.16816.F32 R4, R100.reuse, R104, R4 ;  /* 0x000000686404723c */ /* 0x042fe20000001804 */
[----:B------:R-:W1:Y:S05]  /*3f10*/  LDSM.16.M88.4 R56, [R191+0x800] ;  /* 0x00080000bf38783b */ /* 0x000e6a0000000200 */
[C---:B------:R-:W-:Y:S03]  /*3f20*/  HMMA.16816.F32 R8, R100.reuse, R106, R8 ;  /* 0x0000006a6408723c */ /* 0x040fe60000001808 */
[----:B------:R-:W1:Y:S03]  /*3f30*/  LDSM.16.M88.4 R64, [R0+0xe000] ;  /* 0x00e000000040783b */ /* 0x000e660000000200 */
[C---:B----4-:R-:W-:Y:S05]  /*3f40*/  HMMA.16816.F32 R12, R100.reuse, R52, R12 ;  /* 0x00000034640c723c */ /* 0x050fea000000180c */
[----:B------:R-:W-:Y:S01]  /*3f50*/  LDSM.16.M88.4 R104, [R190+-0x2000] ;  /* 0xffe00000be68783b */ /* 0x000fe20000000200 */
[----:B------:R-:W-:Y:S07]  /*3f60*/  HMMA.16816.F32 R16, R100, R54, R16 ;  /* 0x000000366410723c */ /* 0x000fee0000001810 */
[----:B------:R4:W4:Y:S01]  /*3f70*/  LDSM.16.M88.4 R52, [R0+0xe800] ;  /* 0x00e800000034783b */ /* 0x0009220000000200 */
[C---:B------:R-:W-:Y:S07]  /*3f80*/  HMMA.16816.F32 R4, R108.reuse, R112, R4 ;  /* 0x000000706c04723c */ /* 0x040fee0000001804 */
[----:B------:R4:W4:Y:S01]  /*3f90*/  LDSM.16.M88.4 R100, [R2+0x2000] ;  /* 0x002000000264783b */ /* 0x0009220000000200 */
[C---:B------:R-:W-:Y:S06]  /*3fa0*/  HMMA.16816.F32 R8, R108.reuse, R114, R8 ;  /* 0x000000726c08723c */ /* 0x040fec0000001808 */
[C---:B-1----:R-:W-:Y:S01]  /*3fb0*/  HMMA.16816.F32 R12, R108.reuse, R56, R12 ;  /* 0x000000386c0c723c */ /* 0x042fe2000000180c */
[----:B------:R-:W-:Y:S05]  /*3fc0*/  LDSM.16.M88.4 R112, [R188+-0x2000] ;  /* 0xffe00000bc70783b */ /* 0x000fea0000000200 */
[----:B------:R-:W-:Y:S03]  /*3fd0*/  HMMA.16816.F32 R16, R108, R58, R16 ;  /* 0x0000003a6c10723c */ /* 0x000fe60000001810 */
[----:B------:R-:W1:Y:S02]  /*3fe0*/  LDSM.16.M88.4 R56, [R190+-0x1800] ;  /* 0xffe80000be38783b */ /* 0x000e640000000200 */
[----:B----4-:R-:W-:Y:S01]  /*3ff0*/  SHF.L.U32 R0, R201, 0x6, RZ ;  /* 0x00000006c9007819 */ /* 0x010fe200000006ff */
[C---:B------:R-:W-:Y:S05]  /*4000*/  HMMA.16816.F32 R4, R60.reuse, R64, R4 ;  /* 0x000000403c04723c */ /* 0x040fea0000001804 */
[----:B------:R4:W1:Y:S01]  /*4010*/  LDSM.16.M88.4 R108, [R3+0x2000] ;  /* 0x00200000036c783b */ /* 0x0008620000000200 */
[C---:B------:R-:W-:Y:S03]  /*4020*/  HMMA.16816.F32 R8, R60.reuse, R66, R8 ;  /* 0x000000423c08723c */ /* 0x040fe60000001808 */
[----:B------:R-:W-:Y:S02]  /*4030*/  ISETP.GE.AND P2, PT, R0, R250, PT ;  /* 0x000000fa0000720c */ /* 0x000fe40003f46270 */
[----:B------:R-:W-:Y:S01]  /*4040*/  SHF.L.U32 R2, R246, 0x6, RZ ;  /* 0x00000006f6027819 */ /* 0x000fe200000006ff */
[C---:B------:R-:W-:Y:S01]  /*4050*/  HMMA.16816.F32 R12, R60.reuse, R52, R12 ;  /* 0x000000343c0c723c */ /* 0x040fe2000000180c */
[----:B------:R-:W-:Y:S04]  /*4060*/  LDSM.16.M88.4 R64, [R191+0x2000] ;  /* 0x00200000bf40783b */ /* 0x000fe80000000200 */
[----:B------:R-:W-:Y:S01]  /*4070*/  IADD3 R2, R2, 0x40, RZ ;  /* 0x0000004002027810 */ /* 0x000fe20007ffe0ff */
[----:B------:R-:W-:Y:S03]  /*4080*/  HMMA.16816.F32 R16, R60, R54, R16 ;  /* 0x000000363c10723c */ /* 0x000fe60000001810 */
[----:B------:R-:W1:Y:S01]  /*4090*/  LDSM.16.M88.4 R52, [R188+-0x1800] ;  /* 0xffe80000bc34783b */ /* 0x000e620000000200 */
[----:B------:R-:W-:Y:S02]  /*40a0*/  ISETP.LT.AND P2, PT, R2, R225, P2 ;  /* 0x000000e10200720c */ /* 0x000fe40001741270 */
[C---:B------:R-:W-:Y:S05]  /*40b0*/  HMMA.16816.F32 R4, R100.reuse, R104, R4 ;  /* 0x000000686404723c */ /* 0x040fea0000001804 */
[----:B------:R-:W1:Y:S01]  /*40c0*/  LDSM.16.M88.4 R60, [R180+0x2000] ;  /* 0x00200000b43c783b */ /* 0x000e620000000200 */
[C---:B------:R-:W-:Y:S05]  /*40d0*/  HMMA.16816.F32 R8, R100.reuse, R106, R8 ;  /* 0x0000006a6408723c */ /* 0x040fea0000001808 */
[----:B----4-:R-:W-:Y:S01]  /*40e0*/  FMUL.FTZ R3, R214, 1.4426950216293334961 ;  /* 0x3fb8aa3bd6037820 */ /* 0x010fe20000410000 */
[C---:B-1----:R-:W-:Y:S05]  /*40f0*/  HMMA.16816.F32 R12, R100.reuse, R56, R12 ;  /* 0x00000038640c723c */ /* 0x042fea000000180c */
[----:B------:R-:W-:Y:S01]  /*4100*/  FSEL R3, R3, RZ, P0 ;  /* 0x000000ff03037208 */ /* 0x000fe20000000000 */
[----:B------:R-:W-:Y:S03]  /*4110*/  HMMA.16816.F32 R16, R100, R58, R16 ;  /* 0x0000003a6410723c */ /* 0x000fe60000001810 */
[----:B------:R-:W-:Y:S03]  /*4120*/  FSETP.NEU.FTZ.AND P0, PT, R215, -INF , PT ;  /* 0xff800000d700780b */ /* 0x000fe60003f1d000 */
[C---:B------:R-:W-:Y:S06]  /*4130*/  HMMA.16816.F32 R4, R108.reuse, R112, R4 ;  /* 0x000000706c04723c */ /* 0x040fec0000001804 */
[C---:B------:R-:W-:Y:S06]  /*4140*/  HMMA.16816.F32 R8, R108.reuse, R114, R8 ;  /* 0x000000726c08723c */ /* 0x040fec0000001808 */
[C---:B------:R-:W-:Y:S06]  /*4150*/  HMMA.16816.F32 R12, R108.reuse, R52, R12 ;  /* 0x000000346c0c723c */ /* 0x040fec000000180c */
[----:B------:R-:W-:Y:S01]  /*4160*/  HMMA.16816.F32 R16, R108, R54, R16 ;  /* 0x000000366c10723c */ /* 0x000fe20000001810 */
[----:B------:R-:W1:Y:S05]  /*4170*/  LDSM.16.M88.4 R52, [R191+0x2800] ;  /* 0x00280000bf34783b */ /* 0x000e6a0000000200 */
[C---:B------:R-:W-:Y:S06]  /*4180*/  HMMA.16816.F32 R4, R60.reuse, R64, R4 ;  /* 0x000000403c04723c */ /* 0x040fec0000001804 */
[C---:B------:R-:W-:Y:S11]  /*4190*/  HMMA.16816.F32 R8, R60.reuse, R66, R8 ;  /* 0x000000423c08723c */ /* 0x040ff60000001808 */
[----:B------:R-:W-:Y:S07]  /*41a0*/  @!UPT UIADD3 URZ, URZ, URZ, URZ ;  /* 0x0000003f3f3ff290 */ /* 0x000fee000fffe03f */
[----:B------:R-:W-:Y:S01]  /*41b0*/  FMUL.FTZ R4, R4, UR7 ;  /* 0x0000000704047c20 */ /* 0x000fe20008410000 */
[----:B------:R-:W-:Y:S01]  /*41c0*/  FMUL.FTZ R5, R5, UR7 ;  /* 0x0000000705057c20 */ /* 0x000fe20008410000 */
[----:B------:R-:W-:Y:S01]  /*41d0*/  FMUL.FTZ R7, R7, UR7 ;  /* 0x0000000707077c20 */ /* 0x000fe20008410000 */
[----:B------:R-:W-:Y:S01]  /*41e0*/  FMUL.FTZ R6, R6, UR7 ;  /* 0x0000000706067c20 */ /* 0x000fe20008410000 */
[----:B------:R2:W4:Y:S02]  /*41f0*/  MUFU.TANH R67, R4 ;  /* 0x0000000400437308 */ /* 0x0005240000002400 */
[----:B------:R-:W-:Y:S01]  /*4200*/  FMUL.FTZ R10, R10, UR7 ;  /* 0x000000070a0a7c20 */ /* 0x000fe20008410000 */
[----:B------:R-:W-:Y:S01]  /*4210*/  FMUL.FTZ R11, R11, UR7 ;  /* 0x000000070b0b7c20 */ /* 0x000fe20008410000 */
[----:B------:R-:W-:Y:S01]  /*4220*/  FMUL.FTZ R9, R9, UR7 ;  /* 0x0000000709097c20 */ /* 0x000fe20008410000 */
[----:B------:R-:W-:Y:S01]  /*4230*/  FMUL.FTZ R8, R8, UR7 ;  /* 0x0000000708087c20 */ /* 0x000fe20008410000 */
[C---:B-1----:R-:W-:Y:S04]  /*4240*/  HMMA.16816.F32 R12, R60.reuse, R52, R12 ;  /* 0x000000343c0c723c */ /* 0x042fe8000000180c */
[----:B------:R-:W1:Y:S02]  /*4250*/  MUFU.TANH R105, R6 ;  /* 0x0000000600697308 */ /* 0x000e640000002400 */
[----:B------:R-:W-:Y:S08]  /*4260*/  HMMA.16816.F32 R16, R60, R54, R16 ;  /* 0x000000363c10723c */ /* 0x000ff00000001810 */
[----:B------:R1:W1:Y:S03]  /*4270*/  MUFU.TANH R66, R5 ;  /* 0x0000000500427308 */ /* 0x0002660000002400 */
[----:B--2---:R-:W-:Y:S02]  /*4280*/  @!P2 IADD3 R4, R182, R0, RZ ;  /* 0x00000000b604a210 */ /* 0x004fe40007ffe0ff */
[----:B---3--:R-:W-:Y:S05]  /*4290*/  @!P2 LEA R0, R246, R181, 0x6 ;  /* 0x000000b5f600a211 */ /* 0x008fea00078e30ff */
[----:B------:R2:W-:Y:S01]  /*42a0*/  MUFU.TANH R65, R8 ;  /* 0x0000000800417308 */ /* 0x0005e20000002400 */
[----:B----4-:R-:W-:Y:S02]  /*42b0*/  MOV R2, R67 ;  /* 0x0000004300027202 */ /* 0x010fe40000000f00 */
[----:B-1----:R-:W-:Y:S01]  /*42c0*/  MOV R6, R105 ;  /* 0x0000006900067202 */ /* 0x002fe20000000f00 */
[----:B------:R-:W-:Y:S06]  /*42d0*/  FMUL.FTZ R12, R12, UR7 ;  /* 0x000000070c0c7c20 */ /* 0x000fec0008410000 */
[----:B------:R1:W3:Y:S01]  /*42e0*/  MUFU.TANH R102, R7 ;  /* 0x0000000700667308 */ /* 0x0002e20000002400 */
[C---:B------:R-:W-:Y:S01]  /*42f0*/  @!P2 VIMNMX R5, R4.reuse, R225, PT ;  /* 0x000000e10405a248 */ /* 0x040fe20003fe0100 */
[----:B------:R-:W-:Y:S01]  /*4300*/  FMUL.FTZ R13, R13, UR7 ;  /* 0x000000070d0d7c20 */ /* 0x000fe20008410000 */
[----:B------:R-:W-:Y:S01]  /*4310*/  @!P2 VIADDMNMX R4, R4, 0x8, R225, PT ;  /* 0x000000080404a846 */ /* 0x000fe200038001e1 */
[----:B------:R-:W-:Y:S01]  /*4320*/  FMUL.FTZ R14, R14, UR7 ;  /* 0x000000070e0e7c20 */ /* 0x000fe20008410000 */
[-C--:B------:R-:W-:Y:S01]  /*4330*/  @!P2 ISETP.GE.AND P1, PT, R0, R5.reuse, PT ;  /* 0x000000050000a20c */ /* 0x080fe20003f26270 */
[----:B------:R-:W-:Y:S01]  /*4340*/  FMUL.FTZ R16, R16, UR7 ;  /* 0x0000000710107c20 */ /* 0x000fe20008410000 */
[----:B------:R-:W-:Y:S03]  /*4350*/  FMUL.FTZ R17, R17, UR7 ;  /* 0x0000000711117c20 */ /* 0x000fe60008410000 */
[----:B------:R-:W-:Y:S01]  /*4360*/  MUFU.TANH R104, R10 ;  /* 0x0000000a00687308 */ /* 0x000fe20000002400 */
[----:B------:R-:W-:Y:S01]  /*4370*/  @!P2 FSEL R2, R67, -INF , !P1 ;  /* 0xff8000004302a808 */ /* 0x000fe20004800000 */
[----:B------:R-:W-:Y:S01]  /*4380*/  FMUL.FTZ R18, R18, UR7 ;  /* 0x0000000712127c20 */ /* 0x000fe20008410000 */
[----:B--2---:R-:W-:Y:S01]  /*4390*/  @!P2 IADD3 R8, R0, 0x1, RZ ;  /* 0x000000010008a810 */ /* 0x004fe20007ffe0ff */
[----:B------:R-:W-:Y:S01]  /*43a0*/  FMUL.FTZ R19, R19, UR7 ;  /* 0x0000000713137c20 */ /* 0x000fe20008410000 */
[----:B------:R-:W-:Y:S01]  /*43b0*/  FMUL.FTZ R15, R15, UR7 ;  /* 0x000000070f0f7c20 */ /* 0x000fe20008410000 */
[--C-:B------:R-:W-:Y:S01]  /*43c0*/  FFMA.FTZ R2, R2, UR6, -R3.reuse ;  /* 0x0000000602027c23 */ /* 0x100fe20008010803 */
[-C--:B------:R-:W-:Y:S03]  /*43d0*/  @!P2 ISETP.GE.AND P1, PT, R8, R5.reuse, PT ;  /* 0x000000050800a20c */ /* 0x080fe60003f26270 */
[----:B------:R-:W2:Y:S01]  /*43e0*/  MUFU.TANH R64, R9 ;  /* 0x0000000900407308 */ /* 0x000ea20000002400 */
[----:B-1----:R-:W-:Y:S02]  /*43f0*/  MOV R7, R66 ;  /* 0x0000004200077202 */ /* 0x002fe40000000f00 */
[----:B------:R-:W-:Y:S02]  /*4400*/  @!P2 FSEL R7, R66, -INF , !P1 ;  /* 0xff8000004207a808 */ /* 0x000fe40004800000 */
[-C--:B------:R-:W-:Y:S05]  /*4410*/  @!P2 ISETP.GE.AND P1, PT, R0, R4.reuse, PT ;  /* 0x000000040000a20c */ /* 0x080fea0003f26270 */
[----:B------:R1:W-:Y:S01]  /*4420*/  MUFU.EX2 R113, R2 ;  /* 0x0000000200717308 */ /* 0x0003e20000000800 */
[--C-:B------:R-:W-:Y:S01]  /*4430*/  FFMA.FTZ R7, R7, UR6, -R3.reuse ;  /* 0x0000000607077c23 */ /* 0x100fe20008010803 */
[----:B------:R-:W-:Y:S08]  /*4440*/  @!P2 FSEL R6, R105, -INF , !P1 ;  /* 0xff8000006906a808 */ /* 0x000ff00004800000 */
[----:B------:R3:W-:Y:S10]  /*4450*/  MUFU.EX2 R111, R7 ;  /* 0x00000007006f7308 */ /* 0x0007f40000000800 */
[----:B------:R-:W-:Y:S01]  /*4460*/  MUFU.TANH R103, R11 ;  /* 0x0000000b00677308 */ /* 0x000fe20000002400 */
[----:B-1----:R-:W-:Y:S05]  /*4470*/  FMUL.FTZ R2, R215, 1.4426950216293334961 ;  /* 0x3fb8aa3bd7027820 */ /* 0x002fea0000410000 */
[----:B------:R-:W-:Y:S02]  /*4480*/  FSEL R2, R2, RZ, P0 ;  /* 0x000000ff02027208 */ /* 0x000fe40000000000 */
[----:B------:R-:W-:Y:S02]  /*4490*/  @!P2 ISETP.GE.AND P0, PT, R8, R4, PT ;  /* 0x000000040800a20c */ /* 0x000fe40003f06270 */
[----:B------:R-:W1:Y:S01]  /*44a0*/  MUFU.TANH R100, R12 ;  /* 0x0000000c00647308 */ /* 0x000e620000002400 */
[----:B---3--:R-:W-:Y:S01]  /*44b0*/  MOV R7, R102 ;  /* 0x0000006600077202 */ /* 0x008fe20000000f00 */
[--C-:B------:R-:W-:Y:S01]  /*44c0*/  FFMA.FTZ R8, R6, UR6, -R2.reuse ;  /* 0x0000000606087c23 */ /* 0x100fe20008010802 */
[----:B------:R-:W-:Y:S02]  /*44d0*/  @!P2 IADD3 R6, R0, 0x8, RZ ;  /* 0x000000080006a810 */ /* 0x000fe40007ffe0ff */
[----:B------:R-:W-:Y:S02]  /*44e0*/  @!P2 FSEL R7, R102, -INF , !P0 ;  /* 0xff8000006607a808 */ /* 0x000fe40004000000 */
[----:B------:R-:W-:Y:S03]  /*44f0*/  @!P2 ISETP.GE.AND P0, PT, R6, R5, PT ;  /* 0x000000050600a20c */ /* 0x000fe60003f06270 */
[----:B------:R3:W-:Y:S01]  /*4500*/  MUFU.EX2 R211, R8 ;  /* 0x0000000800d37308 */ /* 0x0007e20000000800 */
[--C-:B------:R-:W-:Y:S01]  /*4510*/  FFMA.FTZ R9, R7, UR6, -R2.reuse ;  /* 0x0000000607097c23 */ /* 0x100fe20008010802 */
[----:B------:R-:W-:Y:S08]  /*4520*/  @!P2 IADD3 R7, R0, 0x9, RZ ;  /* 0x000000090007a810 */ /* 0x000ff00007ffe0ff */
[----:B------:R2:W-:Y:S10]  /*4530*/  MUFU.EX2 R183, R9 ;  /* 0x0000000900b77308 */ /* 0x0005f40000000800 */
[----:B------:R-:W4:Y:S01]  /*4540*/  MUFU.TANH R60, R13 ;  /* 0x0000000d003c7308 */ /* 0x000f220000002400 */
[----:B---3--:R-:W-:Y:S02]  /*4550*/  MOV R8, R65 ;  /* 0x0000004100087202 */ /* 0x008fe40000000f00 */
[----:B------:R-:W-:Y:S02]  /*4560*/  @!P2 FSEL R8, R65, -INF , !P0 ;  /* 0xff8000004108a808 */ /* 0x000fe40004000000 */
[C---:B------:R-:W-:Y:S03]  /*4570*/  @!P2 ISETP.GE.AND P0, PT, R7.reuse, R5, PT ;  /* 0x000000050700a20c */ /* 0x040fe60003f06270 */
[--C-:B------:R-:W-:Y:S01]  /*4580*/  FFMA.FTZ R8, R8, UR6, -R3.reuse ;  /* 0x0000000608087c23 */ /* 0x100fe20008010803 */
[----:B--2---:R-:W-:Y:S01]  /*4590*/  MOV R9, R64 ;  /* 0x0000004000097202 */ /* 0x004fe20000000f00 */
[----:B------:R-:W2:Y:S01]  /*45a0*/  MUFU.TANH R101, R14 ;  /* 0x0000000e00657308 */ /* 0x000ea20000002400 */
[----:B------:R-:W-:Y:S02]  /*45b0*/  @!P2 FSEL R9, R64, -INF , !P0 ;  /* 0xff8000004009a808 */ /* 0x000fe40004000000 */
[----:B------:R-:W-:Y:S02]  /*45c0*/  @!P2 ISETP.GE.AND P0, PT, R6, R4, PT ;  /* 0x000000040600a20c */ /* 0x000fe40003f06270 */
[----:B------:R-:W-:Y:S02]  /*45d0*/  MOV R6, R104 ;  /* 0x0000006800067202 */ /* 0x000fe40000000f00 */
[----:B------:R-:W-:Y:S03]  /*45e0*/  @!P2 FSEL R6, R104, -INF , !P0 ;  /* 0xff8000006806a808 */ /* 0x000fe60004000000 */
[----:B------:R3:W-:Y:S01]  /*45f0*/  MUFU.EX2 R110, R8 ;  /* 0x00000008006e7308 */ /* 0x0007e20000000800 */
[----:B------:R-:W-:Y:S02]  /*4600*/  @!P2 ISETP.GE.AND P0, PT, R7, R4, PT ;  /* 0x000000040700a20c */ /* 0x000fe40003f06270 */
[----:B------:R-:W-:Y:S01]  /*4610*/  @!P2 IADD3 R7, R0, 0x10, RZ ;  /* 0x000000100007a810 */ /* 0x000fe20007ffe0ff */
[--C-:B------:R-:W-:Y:S06]  /*4620*/  FFMA.FTZ R6, R6, UR6, -R2.reuse ;  /* 0x0000000606067c23 */ /* 0x100fec0008010802 */
[----:B------:R4:W-:Y:S10]  /*4630*/  MUFU.EX2 R182, R6 ;  /* 0x0000000600b67308 */ /* 0x0009f40000000800 */
[----:B------:R-:W2:Y:S01]  /*4640*/  MUFU.TANH R63, R15 ;  /* 0x0000000f003f7308 */ /* 0x000ea20000002400 */
[--C-:B---3--:R-:W-:Y:S01]  /*4650*/  FFMA.FTZ R8, R9, UR6, -R3.reuse ;  /* 0x0000000609087c23 */ /* 0x108fe20008010803 */
[----:B-1----:R-:W-:Y:S08]  /*4660*/  MOV R9, R100 ;  /* 0x0000006400097202 */ /* 0x002ff00000000f00 */
[----:B------:R1:W-:Y:S01]  /*4670*/  MUFU.EX2 R108, R8 ;  /* 0x00000008006c7308 */ /* 0x0003e20000000800 */
[----:B----4-:R-:W-:Y:S09]  /*4680*/  @!P2 IADD3 R6, R0, 0x11, RZ ;  /* 0x000000110006a810 */ /* 0x010ff20007ffe0ff */
[----:B------:R-:W-:Y:S10]  /*4690*/  MUFU.TANH R59, R16 ;  /* 0x00000010003b7308 */ /* 0x000ff40000002400 */
[----:B------:R-:W3:Y:S01]  /*46a0*/  MUFU.TANH R58, R17 ;  /* 0x00000011003a7308 */ /* 0x000ee20000002400 */
[----:B-1----:R-:W-:Y:S02]  /*46b0*/  MOV R8, R103 ;  /* 0x0000006700087202 */ /* 0x002fe40000000f00 */
[----:B------:R-:W-:Y:S02]  /*46c0*/  @!P2 FSEL R8, R103, -INF , !P0 ;  /* 0xff8000006708a808 */ /* 0x000fe40004000000 */
[-C--:B------:R-:W-:Y:S03]  /*46d0*/  @!P2 ISETP.GE.AND P0, PT, R7, R5.reuse, PT ;  /* 0x000000050700a20c */ /* 0x080fe60003f06270 */
[--C-:B------:R-:W-:Y:S01]  /*46e0*/  FFMA.FTZ R8, R8, UR6, -R2.reuse ;  /* 0x0000000608087c23 */ /* 0x100fe20008010802 */
[----:B------:R-:W-:Y:S01]  /*46f0*/  @!P2 FSEL R9, R100, -INF , !P0 ;  /* 0xff8000006409a808 */ /* 0x000fe20004000000 */
[----:B------:R-:W-:Y:S01]  /*4700*/  MUFU.TANH R62, R18 ;  /* 0x00000012003e7308 */ /* 0x000fe20000002400 */
[----:B------:R-:W-:Y:S03]  /*4710*/  @!P2 ISETP.GE.AND P0, PT, R6, R5, PT ;  /* 0x000000050600a20c */ /* 0x000fe60003f06270 */
[--C-:B------:R-:W-:Y:S06]  /*4720*/  FFMA.FTZ R9, R9, UR6, -R3.reuse ;  /* 0x0000000609097c23 */ /* 0x100fec0008010803 */
[----:B------:R1:W-:Y:S10]  /*4730*/  MUFU.EX2 R180, R8 ;  /* 0x0000000800b47308 */ /* 0x0003f40000000800 */
[----:B------:R4:W-:Y:S10]  /*4740*/  MUFU.EX2 R112, R9 ;  /* 0x0000000900707308 */ /* 0x0009f40000000800 */
[----:B------:R-:W3:Y:S01]  /*4750*/  MUFU.TANH R61, R19 ;  /* 0x00000013003d7308 */ /* 0x000ee20000002400 */
[----:B-1----:R-:W-:Y:S02]  /*4760*/  MOV R8, R60 ;  /* 0x0000003c00087202 */ /* 0x002fe40000000f00 */
[----:B------:R-:W-:Y:S02]  /*4770*/  @!P2 FSEL R8, R60, -INF , !P0 ;  /* 0xff8000003c08a808 */ /* 0x000fe40004000000 */
[-C--:B------:R-:W-:Y:S02]  /*4780*/  @!P2 ISETP.GE.AND P0, PT, R7, R4.reuse, PT ;  /* 0x000000040700a20c */ /* 0x080fe40003f06270 */
[----:B--2---:R-:W-:Y:S01]  /*4790*/  MOV R7, R101 ;  /* 0x0000006500077202 */ /* 0x004fe20000000f00 */
[--C-:B------:R-:W-:Y:S01]  /*47a0*/  FFMA.FTZ R8, R8, UR6, -R3.reuse ;  /* 0x0000000608087c23 */ /* 0x100fe20008010803 */
[----:B------:R-:W-:Y:S02]  /*47b0*/  @!P2 FSEL R7, R101, -INF , !P0 ;  /* 0xff8000006507a808 */ /* 0x000fe40004000000 */
[----:B------:R-:W-:Y:S01]  /*47c0*/  @!P2 ISETP.GE.AND P0, PT, R6, R4, PT ;  /* 0x000000040600a20c */ /* 0x000fe20003f06270 */
[----:B------:R1:W2:Y:S01]  /*47d0*/  MUFU.EX2 R109, R8 ;  /* 0x00000008006d7308 */ /* 0x0002a20000000800 */
[----:B------:R-:W-:Y:S02]  /*47e0*/  MOV R6, R63 ;  /* 0x0000003f00067202 */ /* 0x000fe40000000f00 */
[----:B------:R-:W-:Y:S05]  /*47f0*/  @!P2 FSEL R6, R63, -INF , !P0 ;  /* 0xff8000003f06a808 */ /* 0x000fea0004000000 */
[--C-:B----4-:R-:W-:Y:S01]  /*4800*/  FFMA.FTZ R9, R6, UR6, -R2.reuse ;  /* 0x0000000606097c23 */ /* 0x110fe20008010802 */
[C---:B------:R-:W-:Y:S03]  /*4810*/  @!P2 IADD3 R6, R0.reuse, 0x19, RZ ;  /* 0x000000190006a810 */ /* 0x040fe60007ffe0ff */
[----:B------:R-:W-:Y:S01]  /*4820*/  MUFU.EX2 R181, R9 ;  /* 0x0000000900b57308 */ /* 0x000fe20000000800 */
[--C-:B-1----:R-:W-:Y:S01]  /*4830*/  FFMA.FTZ R8, R7, UR6, -R2.reuse ;  /* 0x0000000607087c23 */ /* 0x102fe20008010802 */
[----:B------:R-:W-:Y:S02]  /*4840*/  @!P2 IADD3 R7, R0, 0x18, RZ ;  /* 0x000000180007a810 */ /* 0x000fe40007ffe0ff */
[----:B---3--:R-:W-:Y:S06]  /*4850*/  MOV R0, R58 ;  /* 0x0000003a00007202 */ /* 0x008fec0000000f00 */
[----:B------:R1:W3:Y:S01]  /*4860*/  MUFU.EX2 R210, R8 ;  /* 0x0000000800d27308 */ /* 0x0002e20000000800 */
[C---:B------:R-:W-:Y:S02]  /*4870*/  @!P2 ISETP.GE.AND P0, PT, R7.reuse, R5, PT ;  /* 0x000000050700a20c */ /* 0x040fe40003f06270 */
[-C--:B------:R-:W-:Y:S02]  /*4880*/  @!P2 ISETP.GE.AND P1, PT, R7, R4.reuse, PT ;  /* 0x000000040700a20c */ /* 0x080fe40003f26270 */
[----:B-1----:R-:W-:Y:S02]  /*4890*/  MOV R8, R59 ;  /* 0x0000003b00087202 */ /* 0x002fe40000000f00 */
[----:B------:R-:W-:Y:S02]  /*48a0*/  @!P2 FSEL R8, R59, -INF , !P0 ;  /* 0xff8000003b08a808 */ /* 0x000fe40004000000 */
[----:B------:R-:W-:Y:S03]  /*48b0*/  @!P2 ISETP.GE.AND P0, PT, R6, R5, PT ;  /* 0x000000050600a20c */ /* 0x000fe60003f06270 */
[--C-:B------:R-:W-:Y:S01]  /*48c0*/  FFMA.FTZ R5, R8, UR6, -R3.reuse ;  /* 0x0000000608057c23 */ /* 0x100fe20008010803 */
[----:B------:R-:W-:Y:S02]  /*48d0*/  @!P2 FSEL R0, R58, -INF , !P0 ;  /* 0xff8000003a00a808 */ /* 0x000fe40004000000 */
[----:B------:R-:W-:Y:S01]  /*48e0*/  @!P2 ISETP.GE.AND P0, PT, R6, R4, PT ;  /* 0x000000040600a20c */ /* 0x000fe20003f06270 */
[----:B------:R1:W-:Y:S01]  /*48f0*/  MUFU.EX2 R107, R5 ;  /* 0x00000005006b7308 */ /* 0x0003e20000000800 */
[----:B------:R-:W-:Y:S01]  /*4900*/  F2FP.F16.F32.PACK_AB R4, R111, R113 ;  /* 0x000000716f04723e */ /* 0x000fe200000000ff */
[----:B------:R-:W-:Y:S01]  /*4910*/  FFMA.FTZ R3, R0, UR6, -R3 ;  /* 0x0000000600037c23 */ /* 0x000fe20008010803 */
[----:B------:R-:W-:Y:S02]  /*4920*/  MOV R0, R61 ;  /* 0x0000003d00007202 */ /* 0x000fe40000000f00 */
[----:B------:R-:W-:Y:S01]  /*4930*/  @!P2 FSEL R0, R61, -INF , !P0 ;  /* 0xff8000003d00a808 */ /* 0x000fe20004000000 */
[----:B------:R3:W-:Y:S04]  /*4940*/  STS [R220+0x12000], R4 ;  /* 0x01200004dc007388 */ /* 0x0007e80000000800 */
[----:B------:R4:W3:Y:S01]  /*4950*/  MUFU.EX2 R106, R3 ;  /* 0x00000003006a7308 */ /* 0x0008e20000000800 */
[----:B-1----:R-:W-:Y:S02]  /*4960*/  MOV R5, R62 ;  /* 0x0000003e00057202 */ /* 0x002fe40000000f00 */
[----:B------:R-:W-:Y:S05]  /*4970*/  @!P2 FSEL R5, R62, -INF , !P1 ;  /* 0xff8000003e05a808 */ /* 0x000fea0004800000 */
[--C-:B----4-:R-:W-:Y:S01]  /*4980*/  FFMA.FTZ R3, R5, UR6, -R2.reuse ;  /* 0x0000000605037c23 */ /* 0x110fe20008010802 */
[----:B------:R-:W-:Y:S01]  /*4990*/  FFMA.FTZ R2, R0, UR6, -R2 ;  /* 0x0000000600027c23 */ /* 0x000fe20008010802 */
[----:B------:R-:W-:Y:S02]  /*49a0*/  F2FP.F16.F32.PACK_AB R0, R180, R182 ;  /* 0x000000b6b400723e */ /* 0x000fe400000000ff */
[----:B------:R1:W-:Y:S01]  /*49b0*/  MUFU.EX2 R115, R3 ;  /* 0x0000000300737308 */ /* 0x0003e20000000800 */
[----:B--2---:R-:W-:Y:S02]  /*49c0*/  F2FP.F16.F32.PACK_AB R5, R109, R112 ;  /* 0x000000706d05723e */ /* 0x004fe400000000ff */
[----:B---3--:R-:W-:Y:S07]  /*49d0*/  F2FP.F16.F32.PACK_AB R4, R181, R210 ;  /* 0x000000d2b504723e */ /* 0x008fee00000000ff */
[----:B------:R2:W3:Y:S01]  /*49e0*/  MUFU.EX2 R114, R2 ;  /* 0x0000000200727308 */ /* 0x0004e20000000800 */
[----:B-1----:R-:W-:Y:S05]  /*49f0*/  F2FP.F16.F32.PACK_AB R3, R183, R211 ;  /* 0x000000d3b703723e */ /* 0x002fea00000000ff */
[----:B------:R1:W-:Y:S01]  /*4a00*/  STS [R220+0x12400], R3 ;  /* 0x01240003dc007388 */ /* 0x0003e20000000800 */
[----:B--2---:R-:W-:Y:S03]  /*4a10*/  F2FP.F16.F32.PACK_AB R2, R108, R110 ;  /* 0x0000006e6c02723e */ /* 0x004fe600000000ff */
[----:B------:R2:W-:Y:S04]  /*4a20*/  STS [R222+0x12400], R0 ;  /* 0x01240000de007388 */ /* 0x0005e80000000800 */
[----:B------:R3:W-:Y:S04]  /*4a30*/  STS [R222+0x12000], R2 ;  /* 0x01200002de007388 */ /* 0x0007e80000000800 */
[----:B------:R-:W-:Y:S04]  /*4a40*/  STS [R219+0x12000], R5 ;  /* 0x01200005db007388 */ /* 0x000fe80000000800 */
[----:B------:R-:W-:Y:S01]  /*4a50*/  STS [R219+0x12400], R4 ;  /* 0x01240004db007388 */ /* 0x000fe20000000800 */
[----:B-1----:R-:W-:Y:S02]  /*4a60*/  F2FP.F16.F32.PACK_AB R3, R106, R107 ;  /* 0x0000006b6a03723e */ /* 0x002fe400000000ff */
[----:B--2---:R-:W-:Y:S03]  /*4a70*/  LEA R0, R197, UR5, 0x1 ;  /* 0x00000005c5007c11 */ /* 0x004fe6000f8e08ff */
[----:B------:R-:W-:Y:S01]  /*4a80*/  STS [R221+0x12000], R3 ;  /* 0x01200003dd007388 */ /* 0x000fe20000000800 */
[----:B---3--:R-:W-:Y:S02]  /*4a90*/  F2FP.F16.F32.PACK_AB R2, R114, R115 ;  /* 0x000000737202723e */ /* 0x008fe400000000ff */
[CC--:B------:R-:W-:Y:S03]  /*4aa0*/  IADD3 R56, R189.reuse, R0.reuse, RZ ;  /* 0x00000000bd387210 */ /* 0x0c0fe60007ffe0ff */
[----:B------:R1:W-:Y:S04]  /*4ab0*/  STS [R221+0x12400], R2 ;  /* 0x01240002dd007388 */ /* 0x0003e80000000800 */
[----:B------:R-:W2:Y:S01]  /*4ac0*/  LDSM.16.M88.4 R16, [R0+0x8000] ;  /* 0x008000000010783b */ /* 0x000ea20000000200 */
[----:B-1----:R-:W-:Y:S04]  /*4ad0*/  IADD3 R2, R192, R0, RZ ;  /* 0x00000000c0027210 */ /* 0x002fe80007ffe0ff */
[----:B------:R-:W-:Y:S03]  /*4ae0*/  IADD3 R3, R189, R2, RZ ;  /* 0x00000002bd037210 */ /* 0x000fe60007ffe0ff */
        /* <DEDUP_REMOVED lines=29> */
[----:B------:R1:W2:Y:S04]  /*4cc0*/  LDSM.16.M88.4 R52, [R56+0xa000] ;  /* 0x00a000003834783b */ /* 0x0002a80000000200 */
[----:B-1----:R-:W-:Y:S06]  /*4cd0*/  IADD3 R56, P0, R245, R224, RZ ;  /* 0x000000e0f5387210 */ /* 0x002fec0007f1e0ff */
[----:B------:R-:W-:Y:S05]  /*4ce0*/  IADD3.X R57, R252, R223, RZ, P0, !PT ;  /* 0x000000dffc397210 */ /* 0x000fea00007fe4ff */
[----:B------:R-:W3:Y:S04]  /*4cf0*/  LDG.E R2, desc[UR16][R56.64] ;  /* 0x0000001038027981 */ /* 0x000ee8000c1e1900 */
[----:B------:R-:W4:Y:S01]  /*4d00*/  LDG.E R0, desc[UR16][R56.64+0x20] ;  /* 0x0000201038007981 */ /* 0x000f22000c1e1900 */
[C---:B--2---:R-:W-:Y:S06]  /*4d10*/  HMMA.16816.F32 R4, R52.reuse, R164, R4 ;  /* 0x000000a43404723c */ /* 0x044fec0000001804 */
[C---:B------:R-:W-:Y:S06]  /*4d20*/  HMMA.16816.F32 R8, R52.reuse, R166, R8 ;  /* 0x000000a63408723c */ /* 0x040fec0000001808 */
[C---:B------:R-:W-:Y:S06]  /*4d30*/  HMMA.16816.F32 R12, R52.reuse, R168, R12 ;  /* 0x000000a8340c723c */ /* 0x040fec000000180c */
[----:B------:R-:W-:Y:S01]  /*4d40*/  HMMA.16816.F32 R16, R52, R170, R16 ;  /* 0x000000aa3410723c */ /* 0x000fe20000001810 */
[----:B------:R1:W2:Y:S04]  /*4d50*/  LDSM.16.M88.4 R52, [R3+0xa000] ;  /* 0x00a000000334783b */ /* 0x0002a80000000200 */
[----:B-1----:R-:W-:Y:S06]  /*4d60*/  FFMA.FTZ R3, -R67, R67, 1 ;  /* 0x3f80000043037423 */ /* 0x002fec0000010143 */
[----:B------:R-:W-:Y:S01]  /*4d70*/  FMUL.FTZ R3, R3, UR7 ;  /* 0x0000000703037c20 */ /* 0x000fe20008410000 */
[C---:B--2---:R-:W-:Y:S06]  /*4d80*/  HMMA.16816.F32 R4, R52.reuse, R172, R4 ;  /* 0x000000ac3404723c */ /* 0x044fec0000001804 */
[C---:B------:R-:W-:Y:S06]  /*4d90*/  HMMA.16816.F32 R8, R52.reuse, R174, R8 ;  /* 0x000000ae3408723c */ /* 0x040fec0000001808 */
[C---:B------:R-:W-:Y:S06]  /*4da0*/  HMMA.16816.F32 R12, R52.reuse, R176, R12 ;  /* 0x000000b0340c723c */ /* 0x040fec000000180c */
[----:B------:R-:W-:Y:S06]  /*4db0*/  HMMA.16816.F32 R16, R52, R178, R16 ;  /* 0x000000b23410723c */ /* 0x000fec0000001810 */
[C---:B---3--:R-:W-:Y:S01]  /*4dc0*/  FADD.FTZ R4, -R2.reuse, R4 ;  /* 0x0000000402047221 */ /* 0x048fe20000010100 */
[C---:B------:R-:W-:Y:S05]  /*4dd0*/  FADD.FTZ R52, -R2.reuse, R5 ;  /* 0x0000000502347221 */ /* 0x040fea0000010100 */
[C---:B------:R-:W-:Y:S06]  /*4de0*/  FADD.FTZ R53, -R2.reuse, R9 ;  /* 0x0000000902357221 */ /* 0x040fec0000010100 */
[----:B------:R-:W-:Y:S01]  /*4df0*/  FADD.FTZ R12, -R2, R12 ;  /* 0x0000000c020c7221 */ /* 0x000fe20000010100 */
[----:B------:R-:W-:Y:S01]  /*4e00*/  FMUL.FTZ R5, R113, R4 ;  /* 0x0000000471057220 */ /* 0x000fe20000410000 */
[----:B------:R-:W-:Y:S01]  /*4e10*/  FFMA.FTZ R4, -R66, R66, 1 ;  /* 0x3f80000042047423 */ /* 0x000fe20000010142 */
[----:B------:R-:W-:Y:S01]  /*4e20*/  FMUL.FTZ R52, R111, R52 ;  /* 0x000000346f347220 */ /* 0x000fe20000410000 */
[----:B------:R-:W-:Y:S01]  /*4e30*/  FADD.FTZ R8, -R2, R8 ;  /* 0x0000000802087221 */ /* 0x000fe20000010100 */
[----:B------:R-:W-:Y:S01]  /*4e40*/  FMUL.FTZ R3, R5, R3 ;  /* 0x0000000305037220 */ /* 0x000fe20000410000 */
[----:B------:R-:W-:Y:S01]  /*4e50*/  FMUL.FTZ R9, R4, UR7 ;  /* 0x0000000704097c20 */ /* 0x000fe20008410000 */
[----:B------:R-:W-:Y:S01]  /*4e60*/  FFMA.FTZ R4, -R65, R65, 1 ;  /* 0x3f80000041047423 */ /* 0x000fe20000010141 */
[----:B------:R-:W-:Y:S01]  /*4e70*/  FFMA.FTZ R5, -R64, R64, 1 ;  /* 0x3f80000040057423 */ /* 0x000fe20000010140 */
[----:B------:R-:W-:Y:S01]  /*4e80*/  FADD.FTZ R54, -R2, R17 ;  /* 0x0000001102367221 */ /* 0x000fe20000010100 */
[----:B------:R-:W-:Y:S01]  /*4e90*/  FMUL.FTZ R9, R52, R9 ;  /* 0x0000000934097220 */ /* 0x000fe20000410000 */
[C---:B------:R-:W-:Y:S01]  /*4ea0*/  FADD.FTZ R13, -R2.reuse, R13 ;  /* 0x0000000d020d7221 */ /* 0x040fe20000010100 */
[----:B------:R-:W-:Y:S01]  /*4eb0*/  FADD.FTZ R55, -R2, R16 ;  /* 0x0000001002377221 */ /* 0x000fe20000010100 */
[----:B------:R-:W-:Y:S01]  /*4ec0*/  FMUL.FTZ R17, R112, R12 ;  /* 0x0000000c70117220 */ /* 0x000fe20000410000 */
[----:B------:R-:W-:Y:S01]  /*4ed0*/  FMUL.FTZ R8, R110, R8 ;  /* 0x000000086e087220 */ /* 0x000fe20000410000 */
[----:B------:R-:W-:Y:S01]  /*4ee0*/  F2FP.F16.F32.PACK_AB R9, R9, R3 ;  /* 0x000000030909723e */ /* 0x000fe200000000ff */
[----:B------:R-:W-:Y:S01]  /*4ef0*/  FMUL.FTZ R53, R108, R53 ;  /* 0x000000356c357220 */ /* 0x000fe20000410000 */
[----:B------:R-:W-:Y:S01]  /*4f00*/  FMUL.FTZ R2, R4, UR7 ;  /* 0x0000000704027c20 */ /* 0x000fe20008410000 */
[----:B------:R-:W-:Y:S01]  /*4f10*/  FMUL.FTZ R16, R5, UR7 ;  /* 0x0000000705107c20 */ /* 0x000fe20008410000 */
[----:B------:R-:W-:Y:S01]  /*4f20*/  FFMA.FTZ R3, -R100, R100, 1 ;  /* 0x3f80000064037423 */ /* 0x000fe20000010164 */
[----:B------:R-:W-:Y:S01]  /*4f30*/  FFMA.FTZ R12, -R60, R60, 1 ;  /* 0x3f8000003c0c7423 */ /* 0x000fe2000001013c */
[----:B------:R-:W-:Y:S01]  /*4f40*/  FMUL.FTZ R52, R109, R13 ;  /* 0x0000000d6d347220 */ /* 0x000fe20000410000 */
[----:B------:R-:W-:Y:S01]  /*4f50*/  FMUL.FTZ R2, R8, R2 ;  /* 0x0000000208027220 */ /* 0x000fe20000410000 */
        /* <DEDUP_REMOVED lines=8> */
[----:B------:R-:W-:Y:S01]  /*4fe0*/  FMUL.FTZ R8, R106, R54 ;  /* 0x000000366a087220 */ /* 0x000fe20000410000 */
[----:B------:R-:W-:Y:S01]  /*4ff0*/  FMUL.FTZ R4, R4, UR7 ;  /* 0x0000000704047c20 */ /* 0x000fe20008410000 */
[----:B------:R-:W-:Y:S01]  /*5000*/  FMUL.FTZ R13, R13, UR7 ;  /* 0x000000070d0d7c20 */ /* 0x000fe20008410000 */
[----:B------:R-:W-:Y:S01]  /*5010*/  F2FP.F16.F32.PACK_AB R16, R16, R2 ;  /* 0x000000021010723e */ /* 0x000fe200000000ff */
[----:B----4-:R-:W-:Y:S01]  /*5020*/  FADD.FTZ R6, -R0, R6 ;  /* 0x0000000600067221 */ /* 0x010fe20000010100 */
[----:B------:R-:W-:Y:S01]  /*5030*/  FFMA.FTZ R2, -R105, R105, 1 ;  /* 0x3f80000069027423 */ /* 0x000fe20000010169 */
[----:B------:R-:W-:Y:S01]  /*5040*/  FMUL.FTZ R4, R5, R4 ;  /* 0x0000000405047220 */ /* 0x000fe20000410000 */
[----:B------:R-:W-:Y:S01]  /*5050*/  FMUL.FTZ R13, R8, R13 ;  /* 0x0000000d080d7220 */ /* 0x000fe20000410000 */
[----:B------:R-:W-:Y:S01]  /*5060*/  F2FP.F16.F32.PACK_AB R12, R12, R3 ;  /* 0x000000030c0c723e */ /* 0x000fe200000000ff */
[----:B------:R-:W-:Y:S01]  /*5070*/  FMUL.FTZ R3, R211, R6 ;  /* 0x00000006d3037220 */ /* 0x000fe20000410000 */
[----:B------:R-:W-:Y:S01]  /*5080*/  FMUL.FTZ R2, R2, UR7 ;  /* 0x0000000702027c20 */ /* 0x000fe20008410000 */
[----:B------:R-:W-:Y:S01]  /*5090*/  FADD.FTZ R7, -R0, R7 ;  /* 0x0000000700077221 */ /* 0x000fe20000010100 */
[----:B------:R-:W-:Y:S01]  /*50a0*/  FFMA.FTZ R8, -R102, R102, 1 ;  /* 0x3f80000066087423 */ /* 0x000fe20000010166 */
[----:B------:R-:W-:Y:S01]  /*50b0*/  F2FP.F16.F32.PACK_AB R13, R13, R4 ;  /* 0x000000040d0d723e */ /* 0x000fe200000000ff */
[----:B------:R-:W-:Y:S01]  /*50c0*/  FMUL.FTZ R2, R3, R2 ;  /* 0x0000000203027220 */ /* 0x000fe20000410000 */
[----:B------:R-:W-:Y:S01]  /*50d0*/  FMUL.FTZ R4, R183, R7 ;  /* 0x00000007b7047220 */ /* 0x000fe20000410000 */
[----:B------:R-:W-:Y:S01]  /*50e0*/  FMUL.FTZ R8, R8, UR7 ;  /* 0x0000000708087c20 */ /* 0x000fe20008410000 */
[----:B------:R-:W-:Y:S01]  /*50f0*/  FFMA.FTZ R3, -R104, R104, 1 ;  /* 0x3f80000068037423 */ /* 0x000fe20000010168 */
[C---:B------:R-:W-:Y:S01]  /*5100*/  FADD.FTZ R14, -R0.reuse, R14 ;  /* 0x0000000e000e7221 */ /* 0x040fe20000010100 */
[----:B------:R-:W-:Y:S01]  /*5110*/  FADD.FTZ R7, -R0, R18 ;  /* 0x0000001200077221 */ /* 0x000fe20000010100 */
[----:B------:R-:W-:Y:S01]  /*5120*/  FMUL.FTZ R8, R4, R8 ;  /* 0x0000000804087220 */ /* 0x000fe20000410000 */
[----:B------:R-:W-:Y:S01]  /*5130*/  FMUL.FTZ R18, R3, UR7 ;  /* 0x0000000703127c20 */ /* 0x000fe20008410000 */
[C---:B------:R-:W-:Y:S01]  /*5140*/  FADD.FTZ R5, -R0.reuse, R10 ;  /* 0x0000000a00057221 */ /* 0x040fe20000010100 */
[C---:B------:R-:W-:Y:S01]  /*5150*/  FADD.FTZ R6, -R0.reuse, R11 ;  /* 0x0000000b00067221 */ /* 0x040fe20000010100 */
[----:B------:R-:W-:Y:S01]  /*5160*/  FADD.FTZ R4, -R0, R15 ;  /* 0x0000000f00047221 */ /* 0x000fe20000010100 */
[----:B------:R-:W-:Y:S01]  /*5170*/  FMUL.FTZ R3, R210, R14 ;  /* 0x0000000ed2037220 */ /* 0x000fe20000410000 */
[----:B------:R-:W-:Y:S01]  /*5180*/  FFMA.FTZ R17, -R103, R103, 1 ;  /* 0x3f80000067117423 */ /* 0x000fe20000010167 */
[----:B------:R-:W-:Y:S01]  /*5190*/  FADD.FTZ R19, -R0, R19 ;  /* 0x0000001300137221 */ /* 0x000fe20000010100 */
[----:B------:R-:W-:Y:S01]  /*51a0*/  FFMA.FTZ R11, -R101, R101, 1 ;  /* 0x3f800000650b7423 */ /* 0x000fe20000010165 */
[----:B------:R-:W-:Y:S01]  /*51b0*/  FFMA.FTZ R10, -R63, R63, 1 ;  /* 0x3f8000003f0a7423 */ /* 0x000fe2000001013f */
[----:B------:R-:W-:Y:S01]  /*51c0*/  FFMA.FTZ R15, -R62, R62, 1 ;  /* 0x3f8000003e0f7423 */ /* 0x000fe2000001013e */
[----:B------:R-:W-:Y:S01]  /*51d0*/  FFMA.FTZ R14, -R61, R61, 1 ;  /* 0x3f8000003d0e7423 */ /* 0x000fe2000001013d */
[----:B------:R-:W-:Y:S01]  /*51e0*/  F2FP.F16.F32.PACK_AB R8, R8, R2 ;  /* 0x000000020808723e */ /* 0x000fe200000000ff */
[----:B------:R-:W-:Y:S01]  /*51f0*/  FMUL.FTZ R5, R182, R5 ;  /* 0x00000005b6057220 */ /* 0x000fe20000410000 */
[----:B------:R-:W-:Y:S01]  /*5200*/  FMUL.FTZ R6, R180, R6 ;  /* 0x00000006b4067220 */ /* 0x000fe20000410000 */
[----:B------:R-:W-:Y:S01]  /*5210*/  FMUL.FTZ R17, R17, UR7 ;  /* 0x0000000711117c20 */ /* 0x000fe20008410000 */
[----:B------:R-:W-:Y:S01]  /*5220*/  FMUL.FTZ R4, R181, R4 ;  /* 0x00000004b5047220 */ /* 0x000fe20000410000 */
[----:B------:R-:W-:Y:S01]  /*5230*/  FMUL.FTZ R0, R115, R7 ;  /* 0x0000000773007220 */ /* 0x000fe20000410000 */
[----:B------:R-:W-:Y:S01]  /*5240*/  FMUL.FTZ R2, R114, R19 ;  /* 0x0000001372027220 */ /* 0x000fe20000410000 */
[----:B------:R-:W-:Y:S01]  /*5250*/  FMUL.FTZ R11, R11, UR7 ;  /* 0x000000070b0b7c20 */ /* 0x000fe20008410000 */
[----:B------:R-:W-:Y:S01]  /*5260*/  FMUL.FTZ R10, R10, UR7 ;  /* 0x000000070a0a7c20 */ /* 0x000fe20008410000 */
[----:B------:R-:W-:Y:S01]  /*5270*/  FMUL.FTZ R15, R15, UR7 ;  /* 0x000000070f0f7c20 */ /* 0x000fe20008410000 */
[----:B------:R-:W-:Y:S01]  /*5280*/  FMUL.FTZ R14, R14, UR7 ;  /* 0x000000070e0e7c20 */ /* 0x000fe20008410000 */
[----:B------:R-:W-:Y:S01]  /*5290*/  FMUL.FTZ R18, R5, R18 ;  /* 0x0000001205127220 */ /* 0x000fe20000410000 */
[----:B------:R-:W-:Y:S01]  /*52a0*/  FMUL.FTZ R17, R6, R17 ;  /* 0x0000001106117220 */ /* 0x000fe20000410000 */
[----:B------:R-:W-:Y:S01]  /*52b0*/  FMUL.FTZ R11, R3, R11 ;  /* 0x0000000b030b7220 */ /* 0x000fe20000410000 */
        /* <DEDUP_REMOVED lines=60> */
.L_x_424:
[----:B------:R1:W5:Y:S01]  /*5680*/  LDL R210, [R1+0x4] ;  /* 0x0000040001d27983 */ /* 0x0003620000100800 */
[----:B---3--:R-:W-:Y:S02]  /*5690*/  F2FP.F16.F32.PACK_AB R2, R17, R18 ;  /* 0x000000121102723e */ /* 0x008fe400000000ff */
[----:B------:R-:W-:Y:S01]  /*56a0*/  F2FP.F16.F32.PACK_AB R0, R10, R11 ;  /* 0x0000000b0a00723e */ /* 0x000fe200000000ff */
[----:B------:R-:W-:Y:S01]  /*56b0*/  STS [R220+0x10000], R9 ;  /* 0x01000009dc007388 */ /* 0x000fe20000000800 */
[----:B------:R-:W-:Y:S03]  /*56c0*/  F2FP.F16.F32.PACK_AB R3, R14, R15 ;  /* 0x0000000f0e03723e */ /* 0x000fe600000000ff */
[----:B------:R-:W-:Y:S04]  /*56d0*/  STS [R220+0x10400], R8 ;  /* 0x01040008dc007388 */ /* 0x000fe80000000800 */
[----:B------:R-:W-:Y:S04]  /*56e0*/  STS [R222+0x10000], R16 ;  /* 0x01000010de007388 */ /* 0x000fe80000000800 */
[----:B------:R-:W-:Y:S04]  /*56f0*/  STS [R222+0x10400], R2 ;  /* 0x01040002de007388 */ /* 0x000fe80000000800 */
[----:B------:R-:W-:Y:S04]  /*5700*/  STS [R219+0x10000], R12 ;  /* 0x0100000cdb007388 */ /* 0x000fe80000000800 */
[----:B------:R2:W-:Y:S04]  /*5710*/  STS [R219+0x10400], R0 ;  /* 0x01040000db007388 */ /* 0x0005e80000000800 */
[----:B------:R-:W-:Y:S04]  /*5720*/  STS [R221+0x10000], R13 ;  /* 0x0100000ddd007388 */ /* 0x000fe80000000800 */
[----:B------:R-:W-:Y:S01]  /*5730*/  STS [R221+0x10400], R3 ;  /* 0x01040003dd007388 */ /* 0x000fe20000000800 */
[----:B------:R-:W-:Y:S01]  /*5740*/  BAR.SYNC.DEFER_BLOCKING 0x0 ;  /* 0x0000000000007b1d */ /* 0x000fe20000010000 */
[----:B--2---:R-:W-:Y:S05]  /*5750*/  LEA R0, R198, UR5, 0x1 ;  /* 0x00000005c6007c11 */ /* 0x004fea000f8e08ff */
[----:B------:R-:W-:Y:S04]  /*5760*/  LDSM.16.MT88.4 R4, [R186+0x12000] ;  /* 0x01200000ba04783b */ /* 0x000fe80000004200 */
[----:B------:R-:W2:Y:S04]  /*5770*/  LDSM.16.MT88.4 R8, [R0+0x8000] ;  /* 0x008000000008783b */ /* 0x000ea80000004200 */
[----:B------:R-:W3:Y:S04]  /*5780*/  LDSM.16.MT88.4 R12, [R185+0x12000] ;  /* 0x01200000b90c783b */ /* 0x000ee80000004200 */
[----:B------:R-:W4:Y:S04]  /*5790*/  LDSM.16.MT88.4 R16, [R0+0xa000] ;  /* 0x00a000000010783b */ /* 0x000f280000004200 */
[----:B------:R-:W-:Y:S04]  /*57a0*/  LDSM.16.MT88.4 R52, [R186+0x12800] ;  /* 0x01280000ba34783b */ /* 0x000fe80000004200 */
[----:B------:R-:W1:Y:S04]  /*57b0*/  LDSM.16.MT88.4 R56, [R0+0x8800] ;  /* 0x008800000038783b */ /* 0x000e680000004200 */
[----:B------:R-:W1:Y:S04]  /*57c0*/  LDSM.16.MT88.4 R60, [R185+0x12800] ;  /* 0x01280000b93c783b */ /* 0x000e680000004200 */
[----:B------:R-:W1:Y:S01]  /*57d0*/  LDSM.16.MT88.4 R64, [R0+0xa800] ;  /* 0x00a800000040783b */ /* 0x000e620000004200 */
[-C--:B--2---:R-:W-:Y:S06]  /*57e0*/  HMMA.16816.F32 R20, R4, R8.reuse, R20 ;  /* 0x000000080414723c */ /* 0x084fec0000001814 */
[C---:B---3--:R-:W-:Y:S06]  /*57f0*/  HMMA.16816.F32 R24, R12.reuse, R8, R24 ;  /* 0x000000080c18723c */ /* 0x048fec0000001818 */
[-C--:B------:R-:W-:Y:S06]  /*5800*/  HMMA.16816.F32 R28, R12, R10.reuse, R28 ;  /* 0x0000000a0c1c723c */ /* 0x080fec000000181c */
[C---:B------:R-:W-:Y:S01]  /*5810*/  HMMA.16816.F32 R32, R4.reuse, R10, R32 ;  /* 0x0000000a0420723c */ /* 0x040fe20000001820 */
[----:B------:R-:W-:Y:S05]  /*5820*/  LDSM.16.MT88.4 R8, [R0+0x9000] ;  /* 0x009000000008783b */ /* 0x000fea0000004200 */
[-C--:B----4-:R-:W-:Y:S06]  /*5830*/  HMMA.16816.F32 R36, R4, R16.reuse, R36 ;  /* 0x000000100424723c */ /* 0x090fec0000001824 */
[C---:B------:R-:W-:Y:S06]  /*5840*/  HMMA.16816.F32 R40, R12.reuse, R16, R40 ;  /* 0x000000100c28723c */ /* 0x040fec0000001828 */
[-C--:B------:R-:W-:Y:S01]  /*5850*/  HMMA.16816.F32 R44, R12, R18.reuse, R44 ;  /* 0x000000120c2c723c */ /* 0x080fe2000000182c */
[----:B------:R-:W-:Y:S05]  /*5860*/  LDSM.16.MT88.4 R12, [R185+0x13000] ;  /* 0x01300000b90c783b */ /* 0x000fea0000004200 */
[----:B------:R-:W-:Y:S01]  /*5870*/  HMMA.16816.F32 R48, R4, R18, R48 ;  /* 0x000000120430723c */ /* 0x000fe20000001830 */
[----:B------:R-:W2:Y:S04]  /*5880*/  LDSM.16.MT88.4 R4, [R186+0x13000] ;  /* 0x01300000ba04783b */ /* 0x000ea80000004200 */
[----:B------:R-:W3:Y:S01]  /*5890*/  LDSM.16.MT88.4 R16, [R0+0xb000] ;  /* 0x00b000000010783b */ /* 0x000ee20000004200 */
[-C--:B-1----:R-:W-:Y:S06]  /*58a0*/  HMMA.16816.F32 R20, R52, R56.reuse, R20 ;  /* 0x000000383414723c */ /* 0x082fec0000001814 */
[C---:B------:R-:W-:Y:S06]  /*58b0*/  HMMA.16816.F32 R24, R60.reuse, R56, R24 ;  /* 0x000000383c18723c */ /* 0x040fec0000001818 */
        /* <DEDUP_REMOVED lines=8> */
[----:B------:R-:W1:Y:S04]  /*5940*/  LDSM.16.MT88.4 R52, [R186+0x13800] ;  /* 0x01380000ba34783b */ /* 0x000e680000004200 */
[----:B------:R-:W4:Y:S01]  /*5950*/  LDSM.16.MT88.4 R64, [R0+0xb800] ;  /* 0x00b800000040783b */ /* 0x000f220000004200 */
[-C--:B--2---:R-:W-:Y:S01]  /*5960*/  HMMA.16816.F32 R20, R4, R8.reuse, R20 ;  /* 0x000000080414723c */ /* 0x084fe20000001814 */
[----:B------:R-:W-:Y:S05]  /*5970*/  BAR.SYNC.DEFER_BLOCKING 0x0 ;  /* 0x0000000000007b1d */ /* 0x000fea0000010000 */
[C---:B------:R-:W-:Y:S06]  /*5980*/  HMMA.16816.F32 R24, R12.reuse, R8, R24 ;  /* 0x000000080c18723c */ /* 0x040fec0000001818 */
[-C--:B------:R-:W-:Y:S06]  /*5990*/  HMMA.16816.F32 R28, R12, R10.reuse, R28 ;  /* 0x0000000a0c1c723c */ /* 0x080fec000000181c */
[C---:B------:R-:W-:Y:S06]  /*59a0*/  HMMA.16816.F32 R32, R4.reuse, R10, R32 ;  /* 0x0000000a0420723c */ /* 0x040fec0000001820 */
[-C--:B---3--:R-:W-:Y:S06]  /*59b0*/  HMMA.16816.F32 R36, R4, R16.reuse, R36 ;  /* 0x000000100424723c */ /* 0x088fec0000001824 */
[C---:B------:R-:W-:Y:S06]  /*59c0*/  HMMA.16816.F32 R40, R12.reuse, R16, R40 ;  /* 0x000000100c28723c */ /* 0x040fec0000001828 */
[-C--:B------:R-:W-:Y:S06]  /*59d0*/  HMMA.16816.F32 R44, R12, R18.reuse, R44 ;  /* 0x000000120c2c723c */ /* 0x080fec000000182c */
[----:B------:R-:W-:Y:S06]  /*59e0*/  HMMA.16816.F32 R48, R4, R18, R48 ;  /* 0x000000120430723c */ /* 0x000fec0000001830 */
[-C--:B-1----:R-:W-:Y:S06]  /*59f0*/  HMMA.16816.F32 R20, R52, R56.reuse, R20 ;  /* 0x000000383414723c */ /* 0x082fec0000001814 */
        /* <DEDUP_REMOVED lines=20> */
[----:B-----5:R-:W-:Y:S02]  /*5b40*/  LEA R4, R210, UR5, 0x1 ;  /* 0x00000005d2047c11 */ /* 0x020fe4000f8e08ff */
        /* <DEDUP_REMOVED lines=28> */
.L_x_425:
[----:B------:R-:W-:Y:S01]  /*5d10*/  LDSM.16.M88.4 R64, [R194] ;  /* 0x00000000c240783b */ /* 0x000fe20000000200 */
[C---:B------:R-:W-:Y:S01]  /*5d20*/  LEA R202, P0, R239.reuse, R202, 0x2 ;  /* 0x000000caefca7211 */ /* 0x040fe200078010ff */
[C---:B------:R-:W-:Y:S02]  /*5d30*/  VIADD R211, R216.reuse, 0x20 ;  /* 0x00000020d8d37836 */ /* 0x040fe40000000000 */
[----:B------:R-:W2:Y:S01]  /*5d40*/  LDSM.16.MT88.4 R16, [R0+0xc000] ;  /* 0x00c000000010783b */ /* 0x000ea20000004200 */
[----:B------:R-:W-:Y:S01]  /*5d50*/  LEA.HI.X.SX32 R203, R239, R203, 0x2, P0 ;  /* 0x000000cbefcb7211 */ /* 0x000fe200000f16ff */
[----:B-1----:R-:W-:Y:S02]  /*5d60*/  IMAD.MOV.U32 R2, RZ, RZ, R202 ;  /* 0x000000ffff027224 */ /* 0x002fe400078e00ca */
[----:B------:R-:W1:Y:S01]  /*5d70*/  LDSM.16.M88.4 R60, [R194+0x1000] ;  /* 0x00100000c23c783b */ /* 0x000e620000000200 */
[----:B------:R-:W-:Y:S02]  /*5d80*/  IMAD.IADD R211, R205, 0x1, R211 ;  /* 0x00000001cdd37824 */ /* 0x000fe400078e02d3 */
[----:B------:R-:W-:Y:S01]  /*5d90*/  IMAD.MOV.U32 R3, RZ, RZ, R203 ;  /* 0x000000ffff037224 */ /* 0x000fe200078e00cb */
[----:B------:R-:W3:Y:S04]  /*5da0*/  LDSM.16.MT88.4 R100, [R0+0xe000] ;  /* 0x00e000000064783b */ /* 0x000ee80000004200 */
[----:B------:R-:W-:Y:S04]  /*5db0*/  LDSM.16.M88.4 R104, [R193] ;  /* 0x00000000c168783b */ /* 0x000fe80000000200 */
[----:B------:R-:W4:Y:S04]  /*5dc0*/  LDSM.16.MT88.4 R108, [R0+0xc800] ;  /* 0x00c80000006c783b */ /* 0x000f280000004200 */
[----:B------:R-:W4:Y:S04]  /*5dd0*/  LDSM.16.M88.4 R112, [R193+0x1000] ;  /* 0x00100000c170783b */ /* 0x000f280000000200 */
[----:B------:R-:W4:Y:S01]  /*5de0*/  LDSM.16.MT88.4 R180, [R0+0xe800] ;  /* 0x00e8000000b4783b */ /* 0x000f220000004200 */
[-C--:B--2---:R-:W-:Y:S06]  /*5df0*/  HMMA.16816.F32 R4, R64, R16.reuse, RZ ;  /* 0x000000104004723c */ /* 0x084fec00000018ff */
[C---:B-1----:R-:W-:Y:S06]  /*5e00*/  HMMA.16816.F32 R8, R60.reuse, R16, RZ ;  /* 0x000000103c08723c */ /* 0x042fec00000018ff */
        /* <DEDUP_REMOVED lines=31> */
[----:B------:R-:W-:Y:S05]  /*6000*/  @P6 IMAD.X R105, R251, 0x1, R217, P1 ;  /* 0x00000001fb696824 */ /* 0x000fea00008e06d9 */
[----:B------:R-:W5:Y:S04]  /*6010*/  @P6 LDG.E R214, desc[UR16][R104.64+-0x100] ;  /* 0xffff001068d66981 */ /* 0x000f68000c1e1900 */
[----:B------:R4:W5:Y:S01]  /*6020*/  @P6 LDG.E R215, desc[UR16][R104.64+-0xe0] ;  /* 0xffff201068d76981 */ /* 0x000962000c1e1900 */
[-C--:B-1----:R-:W-:Y:S05]  /*6030*/  HMMA.16816.F32 R4, R108, R180.reuse, R4 ;  /* 0x000000b46c04723c */ /* 0x082fea0000001804 */
[C---:B---3--:R-:W-:Y:S01]  /*6040*/  VIADD R0, R216.reuse, 0x20 ;  /* 0x00000020d8007836 */ /* 0x048fe20000000000 */
[C---:B--2---:R-:W-:Y:S11]  /*6050*/  HMMA.16816.F32 R8, R112.reuse, R180, R8 ;  /* 0x000000b47008723c */ /* 0x044ff60000001808 */
[----:B------:R-:W-:Y:S06]  /*6060*/  @!UPT UIADD3 URZ, URZ, URZ, URZ ;  /* 0x0000003f3f3ff290 */ /* 0x000fec000fffe03f */
[----:B------:R1:W-:Y:S01]  /*6070*/  REDG.E.ADD.F32.FTZ.RN.STRONG.GPU desc[UR16][R2.64], R4 ;  /* 0x00000004020079a6 */ /* 0x0003e2000c10f390 */
[-C--:B------:R-:W-:Y:S06]  /*6080*/  HMMA.16816.F32 R12, R112, R182.reuse, R12 ;  /* 0x000000b6700c723c */ /* 0x080fec000000180c */
[C---:B------:R-:W-:Y:S06]  /*6090*/  HMMA.16816.F32 R16, R108.reuse, R182, R16 ;  /* 0x000000b66c10723c */ /* 0x040fec0000001810 */
[-C--:B----4-:R-:W-:Y:S06]  /*60a0*/  HMMA.16816.F32 R52, R108, R100.reuse, R52 ;  /* 0x000000646c34723c */ /* 0x090fec0000001834 */
[C---:B------:R-:W-:Y:S06]  /*60b0*/  HMMA.16816.F32 R56, R112.reuse, R100, R56 ;  /* 0x000000647038723c */ /* 0x040fec0000001838 */
[-C--:B------:R-:W-:Y:S05]  /*60c0*/  HMMA.16816.F32 R60, R112, R102.reuse, R60 ;  /* 0x00000066703c723c */ /* 0x080fea000000183c */
[CC--:B------:R-:W-:Y:S01]  /*60d0*/  LEA R100, P1, R205.reuse, R2.reuse, 0x2 ;  /* 0x00000002cd647211 */ /* 0x0c0fe200078210ff */
[----:B------:R-:W-:Y:S05]  /*60e0*/  HMMA.16816.F32 R64, R108, R102, R64 ;  /* 0x000000666c40723c */ /* 0x000fea0000001840 */
[-C--:B------:R-:W-:Y:S02]  /*60f0*/  LEA.HI.X.SX32 R101, R205, R3.reuse, 0x2, P1 ;  /* 0x00000003cd657211 */ /* 0x080fe400008f16ff */
[-C--:B------:R-:W-:Y:S03]  /*6100*/  LEA R112, P0, R216, R2.reuse, 0x2 ;  /* 0x00000002d8707211 */ /* 0x080fe600078010ff */
[----:B------:R2:W-:Y:S01]  /*6110*/  REDG.E.ADD.F32.FTZ.RN.STRONG.GPU desc[UR16][R100.64], R5 ;  /* 0x00000005640079a6 */ /* 0x0005e2000c10f390 */
[-C--:B------:R-:W-:Y:S02]  /*6120*/  LEA R106, P1, R244, R2.reuse, 0x2 ;  /* 0x00000002f46a7211 */ /* 0x080fe400078210ff */
[-C--:B------:R-:W-:Y:S02]  /*6130*/  LEA.HI.X.SX32 R113, R216, R3.reuse, 0x2, P0 ;  /* 0x00000003d8717211 */ /* 0x080fe400000f16ff */
[CC--:B------:R-:W-:Y:S02]  /*6140*/  LEA R104, P0, R243.reuse, R2.reuse, 0x2 ;  /* 0x00000002f3687211 */ /* 0x0c0fe400078010ff */
[-C--:B------:R-:W-:Y:S01]  /*6150*/  LEA.HI.X.SX32 R107, R244, R3.reuse, 0x2, P1 ;  /* 0x00000003f46b7211 */ /* 0x080fe200008f16ff */
[----:B------:R3:W-:Y:S01]  /*6160*/  REDG.E.ADD.F32.FTZ.RN.STRONG.GPU desc[UR16][R112.64], R6 ;  /* 0x00000006700079a6 */ /* 0x0007e2000c10f390 */
[CC--:B------:R-:W-:Y:S02]  /*6170*/  LEA R102, P2, R242.reuse, R2.reuse, 0x2 ;  /* 0x00000002f2667211 */ /* 0x0c0fe400078410ff */
[-C--:B------:R-:W-:Y:S01]  /*6180*/  LEA.HI.X.SX32 R105, R243, R3.reuse, 0x2, P0 ;  /* 0x00000003f3697211 */ /* 0x080fe200000f16ff */
[----:B------:R4:W-:Y:S01]  /*6190*/  REDG.E.ADD.F32.FTZ.RN.STRONG.GPU desc[UR16][R106.64], R7 ;  /* 0x000000076a0079a6 */ /* 0x0009e2000c10f390 */
[CC--:B-1----:R-:W-:Y:S02]  /*61a0*/  LEA R4, P1, R241.reuse, R2.reuse, 0x2 ;  /* 0x00000002f1047211 */ /* 0x0c2fe400078210ff */
[-C--:B------:R-:W-:Y:S01]  /*61b0*/  LEA.HI.X.SX32 R103, R242, R3.reuse, 0x2, P2 ;  /* 0x00000003f2677211 */ /* 0x080fe200010f16ff */
[----:B------:R1:W-:Y:S04]  /*61c0*/  REDG.E.ADD.F32.FTZ.RN.STRONG.GPU desc[UR16][R104.64], R8 ;  /* 0x00000008680079a6 */ /* 0x0003e8000c10f390 */
[----:B------:R1:W-:Y:S01]  /*61d0*/  REDG.E.ADD.F32.FTZ.RN.STRONG.GPU desc[UR16][R102.64], R9 ;  /* 0x00000009660079a6 */ /* 0x0003e2000c10f390 */
[-C--:B--2---:R-:W-:Y:S05]  /*61e0*/  LEA.HI.X.SX32 R5, R241, R3.reuse, 0x2, P1 ;  /* 0x00000003f1057211 */ /* 0x084fea00008f16ff */
[----:B------:R2:W-:Y:S01]  /*61f0*/  REDG.E.ADD.F32.FTZ.RN.STRONG.GPU desc[UR16][R4.64], R10 ;  /* 0x0000000a040079a6 */ /* 0x0005e2000c10f390 */
[CC--:B---3--:R-:W-:Y:S04]  /*6200*/  LEA R6, P0, R240.reuse, R2.reuse, 0x2 ;  /* 0x00000002f0067211 */ /* 0x0c8fe800078010ff */
[-C--:B----4-:R-:W-:Y:S02]  /*6210*/  LEA.HI.X.SX32 R7, R240, R3.reuse, 0x2, P0 ;  /* 0x00000003f0077211 */ /* 0x090fe400000f16ff */
[CC--:B-1----:R-:W-:Y:S03]  /*6220*/  LEA R8, P2, R234.reuse, R2.reuse, 0x2 ;  /* 0x00000002ea087211 */ /* 0x0c2fe600078410ff */
[----:B------:R1:W-:Y:S01]  /*6230*/  REDG.E.ADD.F32.FTZ.RN.STRONG.GPU desc[UR16][R6.64], R11 ;  /* 0x0000000b060079a6 */ /* 0x0003e2000c10f390 */
[-C--:B------:R-:W-:Y:S03]  /*6240*/  LEA.HI.X.SX32 R9, R234, R3.reuse, 0x2, P2 ;  /* 0x00000003ea097211 */ /* 0x080fe600010f16ff */
[----:B------:R3:W-:Y:S04]  /*6250*/  REDG.E.ADD.F32.FTZ.RN.STRONG.GPU desc[UR16][R2.64+0x80], R16 ;  /* 0x00008010020079a6 */ /* 0x0007e8000c10f390 */
[----:B------:R-:W-:Y:S01]  /*6260*/  REDG.E.ADD.F32.FTZ.RN.STRONG.GPU desc[UR16][R100.64+0x80], R17 ;  /* 0x00008011640079a6 */ /* 0x000fe2000c10f390 */
[CC--:B--2---:R-:W-:Y:S04]  /*6270*/  LEA R4, P0, R0.reuse, R2.reuse, 0x2 ;  /* 0x0000000200047211 */ /* 0x0c4fe800078010ff */
[-C--:B------:R-:W-:Y:S01]  /*6280*/  LEA.HI.X.SX32 R5, R0, R3.reuse, 0x2, P0 ;  /* 0x0000000300057211 */ /* 0x080fe200000f16ff */
[C---:B------:R-:W-:Y:S01]  /*6290*/  VIADD R0, R216.reuse, 0x40 ;  /* 0x00000040d8007836 */ /* 0x040fe20000000000 */
[-C--:B------:R-:W-:Y:S03]  /*62a0*/  LEA R10, P0, R235, R2.reuse, 0x2 ;  /* 0x00000002eb0a7211 */ /* 0x080fe600078010ff */
[----:B------:R2:W-:Y:S01]  /*62b0*/  REDG.E.ADD.F32.FTZ.RN.STRONG.GPU desc[UR16][R4.64], R18 ;  /* 0x00000012040079a6 */ /* 0x0005e2000c10f390 */
[-C--:B-1----:R-:W-:Y:S02]  /*62c0*/  LEA R6, P1, R211, R2.reuse, 0x2 ;  /* 0x00000002d3067211 */ /* 0x082fe400078210ff */
[-C--:B------:R-:W-:Y:S02]  /*62d0*/  LEA.HI.X.SX32 R11, R235, R3.reuse, 0x2, P0 ;  /* 0x00000003eb0b7211 */ /* 0x080fe400000f16ff */
[-C--:B------:R-:W-:Y:S01]  /*62e0*/  LEA.HI.X.SX32 R7, R211, R3.reuse, 0x2, P1 ;  /* 0x00000003d3077211 */ /* 0x080fe200008f16ff */
[C---:B------:R-:W-:Y:S02]  /*62f0*/  VIADD R211, R216.reuse, 0x40 ;  /* 0x00000040d8d37836 */ /* 0x040fe40000000000 */
[----:B---3--:R-:W-:Y:S02]  /*6300*/  VIADD R16, R216, 0x60 ;  /* 0x00000060d8107836 */ /* 0x008fe40000000000 */
[----:B------:R1:W-:Y:S01]  /*6310*/  REDG.E.ADD.F32.FTZ.RN.STRONG.GPU desc[UR16][R6.64], R19 ;  /* 0x00000013060079a6 */ /* 0x0003e2000c10f390 */
[----:B------:R-:W-:Y:S03]  /*6320*/  IMAD.IADD R211, R205, 0x1, R211 ;  /* 0x00000001cdd37824 */ /* 0x000fe600078e02d3 */
[----:B------:R3:W-:Y:S04]  /*6330*/  REDG.E.ADD.F32.FTZ.RN.STRONG.GPU desc[UR16][R10.64], R12 ;  /* 0x0000000c0a0079a6 */ /* 0x0007e8000c10f390 */
[----:B------:R4:W-:Y:S01]  /*6340*/  REDG.E.ADD.F32.FTZ.RN.STRONG.GPU desc[UR16][R8.64], R13 ;  /* 0x0000000d080079a6 */ /* 0x0009e2000c10f390 */
[CC--:B--2---:R-:W-:Y:S04]  /*6350*/  LEA R4, P1, R227.reuse, R2.reuse, 0x2 ;  /* 0x00000002e3047211 */ /* 0x0c4fe800078210ff */
[-C--:B------:R-:W-:Y:S05]  /*6360*/  LEA.HI.X.SX32 R5, R227, R3.reuse, 0x2, P1 ;  /* 0x00000003e3057211 */ /* 0x080fea00008f16ff */
[----:B------:R2:W-:Y:S01]  /*6370*/  REDG.E.ADD.F32.FTZ.RN.STRONG.GPU desc[UR16][R4.64], R14 ;  /* 0x0000000e040079a6 */ /* 0x0005e2000c10f390 */
[CC--:B-1----:R-:W-:Y:S04]  /*6380*/  LEA R6, P0, R236.reuse, R2.reuse, 0x2 ;  /* 0x00000002ec067211 */ /* 0x0c2fe800078010ff */
[-C--:B------:R-:W-:Y:S02]  /*6390*/  LEA.HI.X.SX32 R7, R236, R3.reuse, 0x2, P0 ;  /* 0x00000003ec077211 */ /* 0x080fe400000f16ff */
[CC--:B---3--:R-:W-:Y:S02]  /*63a0*/  LEA R12, P1, R211.reuse, R2.reuse, 0x2 ;  /* 0x00000002d30c7211 */ /* 0x0c8fe400078210ff */
[CC--:B----4-:R-:W-:Y:S01]  /*63b0*/  LEA R8, P2, R232.reuse, R2.reuse, 0x2 ;  /* 0x00000002e8087211 */ /* 0x0d0fe200078410ff */
[----:B------:R1:W-:Y:S01]  /*63c0*/  REDG.E.ADD.F32.FTZ.RN.STRONG.GPU desc[UR16][R6.64], R15 ;  /* 0x0000000f060079a6 */ /* 0x0003e2000c10f390 */
[-C--:B------:R-:W-:Y:S02]  /*63d0*/  LEA.HI.X.SX32 R13, R211, R3.reuse, 0x2, P1 ;  /* 0x00000003d30d7211 */ /* 0x080fe400008f16ff */
[-C--:B------:R-:W-:Y:S01]  /*63e0*/  LEA.HI.X.SX32 R9, R232, R3.reuse, 0x2, P2 ;  /* 0x00000003e8097211 */ /* 0x080fe200010f16ff */
[----:B------:R-:W-:Y:S04]  /*63f0*/  REDG.E.ADD.F32.FTZ.RN.STRONG.GPU desc[UR16][R2.64+0x100], R52 ;  /* 0x00010034020079a6 */ /* 0x000fe8000c10f390 */
[----:B------:R-:W-:Y:S01]  /*6400*/  REDG.E.ADD.F32.FTZ.RN.STRONG.GPU desc[UR16][R100.64+0x100], R53 ;  /* 0x00010035640079a6 */ /* 0x000fe2000c10f390 */
[-C--:B--2---:R-:W-:Y:S02]  /*6410*/  LEA R4, P0, R0, R2.reuse, 0x2 ;  /* 0x0000000200047211 */ /* 0x084fe400078010ff */
[-C--:B------:R-:W-:Y:S02]  /*6420*/  LEA R14, P5, R16, R2.reuse, 0x2 ;  /* 0x00000002100e7211 */ /* 0x080fe400078a10ff */
[-C--:B------:R-:W-:Y:S01]  /*6430*/  LEA.HI.X.SX32 R5, R0, R3.reuse, 0x2, P0 ;  /* 0x0000000300057211 */ /* 0x080fe200000f16ff */
[----:B------:R-:W-:Y:S01]  /*6440*/  VIADD R0, R216, 0x60 ;  /* 0x00000060d8007836 */ /* 0x000fe20000000000 */
[CC--:B------:R-:W-:Y:S03]  /*6450*/  LEA R10, P0, R233.reuse, R2.reuse, 0x2 ;  /* 0x00000002e90a7211 */ /* 0x0c0fe600078010ff */
[----:B------:R2:W-:Y:S01]  /*6460*/  REDG.E.ADD.F32.FTZ.RN.STRONG.GPU desc[UR16][R4.64], R54 ;  /* 0x00000036040079a6 */ /* 0x0005e2000c10f390 */
[-C--:B------:R-:W-:Y:S01]  /*6470*/  LEA.HI.X.SX32 R11, R233, R3.reuse, 0x2, P0 ;  /* 0x00000003e90b7211 */ /* 0x080fe200000f16ff */
[----:B------:R-:W-:Y:S01]  /*6480*/  IMAD.IADD R0, R205, 0x1, R0 ;  /* 0x00000001cd007824 */ /* 0x000fe200078e0200 */
[CC--:B-1----:R-:W-:Y:S01]  /*6490*/  LEA R6, P1, R231.reuse, R2.reuse, 0x2 ;  /* 0x00000002e7067211 */ /* 0x0c2fe200078210ff */
[----:B------:R1:W-:Y:S01]  /*64a0*/  REDG.E.ADD.F32.FTZ.RN.STRONG.GPU desc[UR16][R12.64], R55 ;  /* 0x000000370c0079a6 */ /* 0x0003e2000c10f390 */
[-C--:B------:R-:W-:Y:S02]  /*64b0*/  LEA.HI.X.SX32 R15, R16, R3.reuse, 0x2, P5 ;  /* 0x00000003100f7211 */ /* 0x080fe400028f16ff */
[-C--:B------:R-:W-:Y:S01]  /*64c0*/  LEA.HI.X.SX32 R7, R231, R3.reuse, 0x2, P1 ;  /* 0x00000003e7077211 */ /* 0x080fe200008f16ff */
[----:B------:R3:W-:Y:S04]  /*64d0*/  REDG.E.ADD.F32.FTZ.RN.STRONG.GPU desc[UR16][R10.64], R56 ;  /* 0x000000380a0079a6 */ /* 0x0007e8000c10f390 */
[----:B------:R4:W-:Y:S04]  /*64e0*/  REDG.E.ADD.F32.FTZ.RN.STRONG.GPU desc[UR16][R8.64], R57 ;  /* 0x00000039080079a6 */ /* 0x0009e8000c10f390 */
[----:B------:R4:W-:Y:S04]  /*64f0*/  REDG.E.ADD.F32.FTZ.RN.STRONG.GPU desc[UR16][R6.64], R58 ;  /* 0x0000003a060079a6 */ /* 0x0009e8000c10f390 */
[----:B------:R-:W-:Y:S04]  /*6500*/  LDSM.16.MT88.4 R16, [R184+0x2000] ;  /* 0x00200000b810783b */ /* 0x000fe80000004200 */
[----:B------:R-:W-:Y:S01]  /*6510*/  LDSM.16.MT88.4 R52, [R186+0x10800] ;  /* 0x01080000ba34783b */ /* 0x000fe20000004200 */
[CC--:B--2---:R-:W-:Y:S04]  /*6520*/  LEA R4, P0, R238.reuse, R2.reuse, 0x2 ;  /* 0x00000002ee047211 */ /* 0x0c4fe800078010ff */
[-C--:B------:R-:W-:Y:S02]  /*6530*/  LEA.HI.X.SX32 R5, R238, R3.reuse, 0x2, P0 ;  /* 0x00000003ee057211 */ /* 0x080fe400000f16ff */
[-C--:B-1----:R-:W-:Y:S02]  /*6540*/  LEA R12, P4, R0, R2.reuse, 0x2 ;  /* 0x00000002000c7211 */ /* 0x082fe400078810ff */
[-C--:B---3--:R-:W-:Y:S01]  /*6550*/  LEA R10, P3, R230, R2.reuse, 0x2 ;  /* 0x00000002e60a7211 */ /* 0x088fe200078610ff */
[----:B------:R1:W-:Y:S01]  /*6560*/  REDG.E.ADD.F32.FTZ.RN.STRONG.GPU desc[UR16][R4.64], R59 ;  /* 0x0000003b040079a6 */ /* 0x0003e2000c10f390 */
[-C--:B------:R-:W-:Y:S02]  /*6570*/  LEA.HI.X.SX32 R13, R0, R3.reuse, 0x2, P4 ;  /* 0x00000003000d7211 */ /* 0x080fe400020f16ff */
[CC--:B----4-:R-:W-:Y:S01]  /*6580*/  LEA R8, P2, R229.reuse, R2.reuse, 0x2 ;  /* 0x00000002e5087211 */ /* 0x0d0fe200078410ff */
[----:B------:R2:W-:Y:S01]  /*6590*/  REDG.E.ADD.F32.FTZ.RN.STRONG.GPU desc[UR16][R2.64+0x180], R64 ;  /* 0x00018040020079a6 */ /* 0x0005e2000c10f390 */
[-C--:B------:R-:W-:Y:S02]  /*65a0*/  LEA.HI.X.SX32 R11, R230, R3.reuse, 0x2, P3 ;  /* 0x00000003e60b7211 */ /* 0x080fe400018f16ff */
[CC--:B------:R-:W-:Y:S01]  /*65b0*/  LEA R6, P1, R228.reuse, R2.reuse, 0x2 ;  /* 0x00000002e4067211 */ /* 0x0c0fe200078210ff */
[----:B------:R-:W-:Y:S01]  /*65c0*/  REDG.E.ADD.F32.FTZ.RN.STRONG.GPU desc[UR16][R100.64+0x180], R65 ;  /* 0x00018041640079a6 */ /* 0x000fe2000c10f390 */
[-C--:B------:R-:W-:Y:S02]  /*65d0*/  LEA.HI.X.SX32 R9, R229, R3.reuse, 0x2, P2 ;  /* 0x00000003e5097211 */ /* 0x080fe400010f16ff */
[-C--:B------:R-:W-:Y:S01]  /*65e0*/  LEA.HI.X.SX32 R7, R228, R3.reuse, 0x2, P1 ;  /* 0x00000003e4077211 */ /* 0x080fe200008f16ff */
[----:B------:R-:W-:Y:S01]  /*65f0*/  REDG.E.ADD.F32.FTZ.RN.STRONG.GPU desc[UR16][R14.64], R66 ;  /* 0x000000420e0079a6 */ /* 0x000fe2000c10f390 */
[----:B------:R-:W-:Y:S02]  /*6600*/  LOP3.LUT R0, R201, 0x1, RZ, 0xc0, !PT ;  /* 0x00000001c9007812 */ /* 0x000fe400078ec0ff */
[----:B------:R-:W-:Y:S01]  /*6610*/  @P6 IADD3 R224, P1, R224, -0x100, RZ ;  /* 0xffffff00e0e06810 */ /* 0x000fe20007f3e0ff */
[----:B------:R-:W-:Y:S03]  /*6620*/  REDG.E.ADD.F32.FTZ.RN.STRONG.GPU desc[UR16][R12.64], R67 ;  /* 0x000000430c0079a6 */ /* 0x000fe6000c10f390 */
[----:B------:R-:W-:Y:S01]  /*6630*/  @P6 IADD3.X R223, R223, -0x1, RZ, P1, !PT ;  /* 0xffffffffdfdf6810 */ /* 0x000fe20000ffe4ff */
[----:B------:R-:W-:Y:S04]  /*6640*/  REDG.E.ADD.F32.FTZ.RN.STRONG.GPU desc[UR16][R10.64], R60 ;  /* 0x0000003c0a0079a6 */ /* 0x000fe8000c10f390 */
[----:B------:R-:W-:Y:S01]  /*6650*/  REDG.E.ADD.F32.FTZ.RN.STRONG.GPU desc[UR16][R8.64], R61 ;  /* 0x0000003d080079a6 */ /* 0x000fe2000c10f390 */
[C---:B-1----:R-:W-:Y:S03]  /*6660*/  LEA R4, P0, R237.reuse, R2, 0x2 ;  /* 0x00000002ed047211 */ /* 0x042fe600078010ff */
[----:B------:R-:W-:Y:S01]  /*6670*/  REDG.E.ADD.F32.FTZ.RN.STRONG.GPU desc[UR16][R6.64], R62 ;  /* 0x0000003e060079a6 */ /* 0x000fe2000c10f390 */
[----:B------:R-:W-:Y:S03]  /*6680*/  LEA.HI.X.SX32 R5, R237, R3, 0x2, P0 ;  /* 0x00000003ed057211 */ /* 0x000fe600000f16ff */
[----:B------:R-:W-:Y:S01]  /*6690*/  LDSM.16.MT88.4 R8, [R184] ;  /* 0x00000000b808783b */ /* 0x000fe20000004200 */
[----:B------:R-:W-:Y:S01]  /*66a0*/  ISETP.NE.U32.AND P0, PT, R0, 0x1, PT ;  /* 0x000000010000780c */ /* 0x000fe20003f05070 */
[----:B--2---:R-:W-:Y:S01]  /*66b0*/  VIADD R3, R201, 0xffffffff ;  /* 0xffffffffc9037836 */ /* 0x004fe20000000000 */
[----:B------:R-:W-:Y:S01]  /*66c0*/  @P6 IADD3 R0, P2, R218, -0x100, RZ ;  /* 0xffffff00da006810 */ /* 0x000fe20007f5e0ff */
[----:B------:R-:W-:Y:S03]  /*66d0*/  REDG.E.ADD.F32.FTZ.RN.STRONG.GPU desc[UR16][R4.64], R63 ;  /* 0x0000003f040079a6 */ /* 0x000fe6000c10f390 */
[----:B------:R-:W-:Y:S01]  /*66e0*/  @P6 IADD3.X R2, R217, -0x1, RZ, P2, !PT ;  /* 0xffffffffd9026810 */ /* 0x000fe200017fe4ff */
[----:B------:R-:W1:Y:S01]  /*66f0*/  LDSM.16.MT88.4 R4, [R186+0x10000] ;  /* 0x01000000ba04783b */ /* 0x000e620000004200 */
[----:B------:R-:W-:Y:S01]  /*6700*/  ISETP.GT.AND P2, PT, R201, R247, PT ;  /* 0x000000f7c900720c */ /* 0x000fe20003f44270 */
[----:B------:R-:W-:Y:S02]  /*6710*/  @P6 IMAD.MOV.U32 R218, RZ, RZ, R0 ;  /* 0x000000ffffda6224 */ /* 0x000fe400078e0000 */
[----:B------:R-:W2:Y:S01]  /*6720*/  LDSM.16.MT88.4 R12, [R185+0x10000] ;  /* 0x01000000b90c783b */ /* 0x000ea20000004200 */
[C---:B------:R-:W-:Y:S02]  /*6730*/  VIADD R0, R184.reuse, 0xffffc000 ;  /* 0xffffc000b8007836 */ /* 0x040fe40000000000 */
[----:B------:R-:W-:Y:S01]  /*6740*/  @P0 VIADD R0, R184, 0x4000 ;  /* 0x00004000b8000836 */ /* 0x000fe20000000000 */
[----:B------:R-:W3:Y:S01]  /*6750*/  LDSM.16.MT88.4 R56, [R184+0x800] ;  /* 0x00080000b838783b */ /* 0x000ee20000004200 */
[----:B------:R-:W-:Y:S02]  /*6760*/  @P6 IMAD.MOV.U32 R217, RZ, RZ, R2 ;  /* 0x000000ffffd96224 */ /* 0x000fe400078e0002 */
[----:B------:R-:W-:Y:S01]  /*6770*/  IMAD.MOV.U32 R201, RZ, RZ, R3 ;  /* 0x000000ffffc97224 */ /* 0x000fe200078e0003 */
[----:B------:R-:W4:Y:S04]  /*6780*/  LDSM.16.MT88.4 R64, [R185+0x10800] ;  /* 0x01080000b940783b */ /* 0x000f280000004200 */
[----:B------:R-:W4:Y:S04]  /*6790*/  LDSM.16.MT88.4 R100, [R184+0x2800] ;  /* 0x00280000b864783b */ /* 0x000f280000004200 */
[----:B------:R-:W-:Y:S01]  /*67a0*/  LDSM.16.MT88.4 R60, [R185+0x11000] ;  /* 0x01100000b93c783b */ /* 0x000fe20000004200 */
[-C--:B-1----:R-:W-:Y:S06]  /*67b0*/  HMMA.16816.F32 R68, R4, R8.reuse, R68 ;  /* 0x000000080444723c */ /* 0x082fec0000001844 */
[C---:B--2---:R-:W-:Y:S06]  /*67c0*/  HMMA.16816.F32 R72, R12.reuse, R8, R72 ;  /* 0x000000080c48723c */ /* 0x044fec0000001848 */
        /* <DEDUP_REMOVED lines=10> */
[-C--:B---3--:R-:W-:Y:S06]  /*6870*/  HMMA.16816.F32 R68, R52, R56.reuse, R68 ;  /* 0x000000383444723c */ /* 0x088fec0000001844 */
[C---:B----4-:R-:W-:Y:S06]  /*6880*/  HMMA.16816.F32 R72, R64.reuse, R56, R72 ;  /* 0x000000384048723c */ /* 0x050fec0000001848 */
        /* <DEDUP_REMOVED lines=32> */
[----:B------:R-:W4:Y:S01]  /*6a90*/  LDL.LU R104, [R1+0x14] ;  /* 0x0000140001687983 */ /* 0x000f220000300800 */
        /* <DEDUP_REMOVED lines=70> */
[----:B------:R1:W-:Y:S04]  /*6f00*/  STS [R106+0x1000], R14 ;  /* 0x0010000e6a007388 */ /* 0x0003e80000000800 */
[----:B------:R-:W-:Y:S04]  /*6f10*/  STS [R106+0x1400], R13 ;  /* 0x0014000d6a007388 */ /* 0x000fe80000000800 */
[----:B------:R-:W-:Y:S04]  /*6f20*/  STS [R105+0x1000], R10 ;  /* 0x0010000a69007388 */ /* 0x000fe80000000800 */
[----:B------:R-:W-:Y:S04]  /*6f30*/  STS [R105+0x1400], R9 ;  /* 0x0014000969007388 */ /* 0x000fe80000000800 */
[----:B------:R-:W-:Y:S04]  /*6f40*/  STS [R106+0x2000], R8 ;  /* 0x002000086a007388 */ /* 0x000fe80000000800 */
[----:B------:R-:W-:Y:S04]  /*6f50*/  STS [R106+0x2400], R7 ;  /* 0x002400076a007388 */ /* 0x000fe80000000800 */
[----:B------:R2:W-:Y:S01]  /*6f60*/  STS [R105+0x2000], R4 ;  /* 0x0020000469007388 */ /* 0x0005e20000000800 */
[----:B-1----:R-:W1:Y:S03]  /*6f70*/  @P0 LDC.64 R14, c[0x0][0x458] ;  /* 0x00011600ff0e0b82 */ /* 0x002e660000000a00 */
        /* <DEDUP_REMOVED lines=8> */
[----:B------:R-:W-:Y:S04]  /*7000*/  STS [R105+0x4000], R32 ;  /* 0x0040002069007388 */ /* 0x000fe80000000800 */
[----:B------:R-:W-:Y:S04]  /*7010*/  STS [R105+0x4400], R34 ;  /* 0x0044002269007388 */ /* 0x000fe80000000800 */
[----:B------:R-:W-:Y:S01]  /*7020*/  STS [R106+0x5000], R24 ;  /* 0x005000186a007388 */ /* 0x000fe20000000800 */
[----:B---3--:R-:W2:Y:S03]  /*7030*/  @P0 LDC.64 R2, c[0x0][0x450] ;  /* 0x00011400ff020b82 */ /* 0x008ea60000000a00 */
[----:B------:R3:W-:Y:S01]  /*7040*/  STS [R106+0x5400], R26 ;  /* 0x0054001a6a007388 */ /* 0x0007e20000000800 */
[----:B----4-:R-:W-:-:S02]  /*7050*/  @P0 IADD3 R0, R249, R104, RZ ;  /* 0x00000068f9000210 */ /* 0x010fc40007ffe0ff */
[----:B------:R-:W4:Y:S01]  /*7060*/  S2R R104, SR_CTAID.Y ;  /* 0x0000000000687919 */ /* 0x000f220000002600 */
[----:B------:R1:W-:Y:S04]  /*7070*/  STS [R105+0x5000], R28 ;  /* 0x0050001c69007388 */ /* 0x0003e80000000800 */
[----:B------:R1:W-:Y:S04]  /*7080*/  STS [R105+0x5400], R30 ;  /* 0x0054001e69007388 */ /* 0x0003e80000000800 */
[----:B------:R1:W-:Y:S04]  /*7090*/  STS [R106+0x6000], R36 ;  /* 0x006000246a007388 */ /* 0x0003e80000000800 */
[----:B------:R1:W-:Y:S01]  /*70a0*/  STS [R106+0x6400], R38 ;  /* 0x006400266a007388 */ /* 0x0003e20000000800 */
[----:B--2---:R-:W-:-:S02]  /*70b0*/  @P0 IMAD R8, R0, R3, RZ ;  /* 0x0000000300080224 */ /* 0x004fc400078e02ff */
        /* <DEDUP_REMOVED lines=8> */
[----:B------:R-:W-:Y:S01]  /*7140*/  @P0 IADD3 R27, R5, R0, RZ ;  /* 0x00000000051b0210 */ /* 0x000fe20007ffe0ff */
[----:B---3--:R-:W-:Y:S01]  /*7150*/  @P0 IMAD.MOV.U32 R26, RZ, RZ, R4 ;  /* 0x000000ffff1a0224 */ /* 0x008fe200078e0004 */
[----:B------:R2:W-:Y:S01]  /*7160*/  STS [R106+0x7400], R42 ;  /* 0x0074002a6a007388 */ /* 0x0005e20000000800 */
[----:B-----5:R-:W-:-:S02]  /*7170*/  LEA R0, R210, UR5, 0x1 ;  /* 0x00000005d2007c11 */ /* 0x020fc4000f8e08ff */
[----:B----4-:R-:W-:Y:S01]  /*7180*/  SHF.R.S32.HI R12, RZ, 0x1f, R104 ;  /* 0x0000001fff0c7819 */ /* 0x010fe20000011468 */
[----:B------:R2:W-:Y:S04]  /*7190*/  STS [R105+0x7000], R44 ;  /* 0x0070002c69007388 */ /* 0x0005e80000000800 */
[----:B------:R2:W-:Y:S01]  /*71a0*/  STS [R105+0x7400], R46 ;  /* 0x0074002e69007388 */ /* 0x0005e20000000800 */
[----:B------:R-:W-:Y:S05]  /*71b0*/  @P0 BRA `(.L_x_427) ;  /* 0x0000000000300947 */ /* 0x000fea0003800000 */
[----:B------:R-:W1:Y:S01]  /*71c0*/  LDC.64 R2, c[0x0][0x450] ;  /* 0x00011400ff027b82 */ /* 0x000e620000000a00 */
[----:B------:R-:W-:-:S07]  /*71d0*/  SHF.R.S32.HI R4, RZ, 0x1f, R249 ;  /* 0x0000001fff047819 */ /* 0x000fce00000114f9 */
[----:B------:R-:W3:Y:S01]  /*71e0*/  LDC.64 R6, c[0x0][0x438] ;  /* 0x00010e00ff067b82 */ /* 0x000ee20000000a00 */
[-C--:B-1----:R-:W-:Y:S02]  /*71f0*/  IMAD R8, R4, R2.reuse, RZ ;  /* 0x0000000204087224 */ /* 0x082fe400078e02ff */
[----:B------:R-:W-:-:S04]  /*7200*/  IMAD.WIDE.U32 R4, R249, R2, RZ ;  /* 0x00000002f9047225 */ /* 0x000fc800078e00ff */
[----:B------:R-:W-:Y:S02]  /*7210*/  IMAD R8, R249, R3, R8 ;  /* 0x00000003f9087224 */ /* 0x000fe400078e0208 */
[----:B---3--:R-:W-:-:S03]  /*7220*/  IMAD R9, R12, R6, RZ ;  /* 0x000000060c097224 */ /* 0x008fc600078e02ff */
[----:B------:R-:W-:Y:S01]  /*7230*/  IADD3 R5, R5, R8, RZ ;  /* 0x0000000805057210 */ /* 0x000fe20007ffe0ff */
[C---:B------:R-:W-:Y:S02]  /*7240*/  IMAD R7, R104.reuse, R7, R9 ;  /* 0x0000000768077224 */ /* 0x040fe400078e0209 */
[----:B------:R-:W-:-:S05]  /*7250*/  IMAD.WIDE.U32 R4, R104, R6, R4 ;  /* 0x0000000668047225 */ /* 0x000fca00078e0004 */
[----:B------:R-:W-:Y:S02]  /*7260*/  IADD3 R11, R5, R7, RZ ;  /* 0x00000007050b7210 */ /* 0x000fe40007ffe0ff */
[----:B------:R-:W-:Y:S02]  /*7270*/  MOV R10, R4 ;  /* 0x00000004000a7202 */ /* 0x000fe40000000f00 */
.L_x_427:
        /* <DEDUP_REMOVED lines=12> */
[----:B------:R-:W-:-:S07]  /*7340*/  MOV R26, R4 ;  /* 0x00000004001a7202 */ /* 0x000fce0000000f00 */
.L_x_428:
[----:B------:R-:W-:Y:S01]  /*7350*/  BAR.SYNC.DEFER_BLOCKING 0x0 ;  /* 0x0000000000007b1d */ /* 0x000fe20000010000 */
[----:B------:R-:W-:Y:S01]  /*7360*/  IMAD.SHL.U32 R12, R246, 0x40, RZ ;  /* 0x00000040f60c7824 */ /* 0x000fe200078e00ff */
[--C-:B------:R-:W-:Y:S01]  /*7370*/  SHF.R.S32.HI R5, RZ, 0x1f, R212.reuse ;  /* 0x0000001fff057819 */ /* 0x100fe200000114d4 */
[----:B------:R-:W-:Y:S01]  /*7380*/  IMAD.MOV.U32 R4, RZ, RZ, R212 ;  /* 0x000000ffff047224 */ /* 0x000fe200078e00d4 */
[----:B--2---:R-:W-:Y:S02]  /*7390*/  SHF.R.S32.HI R48, RZ, 0x1f, R248 ;  /* 0x0000001fff307819 */ /* 0x004fe400000114f8 */
[----:B------:R-:W-:Y:S01]  /*73a0*/  SHF.R.S32.HI R25, RZ, 0x1f, R12 ;  /* 0x0000001fff197819 */ /* 0x000fe2000001140c */
[-C--:B------:R-:W-:Y:S01]  /*73b0*/  IMAD.WIDE.U32 R6, R12, R2.reuse, R4 ;  /* 0x000000020c067225 */ /* 0x080fe200078e0004 */
[----:B------:R-:W1:Y:S01]  /*73c0*/  S2R R50, SR_CTAID.Z ;  /* 0x0000000000327919 */ /* 0x000e620000002700 */
[----:B------:R-:W-:Y:S01]  /*73d0*/  ULDC.64 UR6, c[0x0][0x468] ;  /* 0x00011a0000067ab9 */ /* 0x000fe20000000a00 */
[----:B------:R-:W-:Y:S01]  /*73e0*/  BSSY B0, `(.L_x_429) ;  /* 0x0000024000007945 */ /* 0x000fe20003800000 */
[----:B------:R-:W-:Y:S01]  /*73f0*/  IMAD R8, R25, R2, RZ ;  /* 0x0000000219087224 */ /* 0x000fe200078e02ff */
[----:B------:R-:W-:-:S02]  /*7400*/  IADD3 R6, P0, R10, R6, RZ ;  /* 0x000000060a067210 */ /* 0x000fc40007f1e0ff */
[----:B------:R-:W-:Y:S01]  /*7410*/  IADD3 R10, R248, 0x20, RZ ;  /* 0x00000020f80a7810 */ /* 0x000fe20007ffe0ff */
[----:B------:R-:W-:Y:S02]  /*7420*/  IMAD R9, R12, R3, R8 ;  /* 0x000000030c097224 */ /* 0x000fe400078e0208 */
[----:B------:R-:W-:-:S03]  /*7430*/  IMAD R8, R246, -0x40, R225 ;  /* 0xffffffc0f6087824 */ /* 0x000fc600078e02e1 */
[----:B------:R-:W-:Y:S02]  /*7440*/  IADD3.X R7, R11, R7, R9, P0, !PT ;  /* 0x000000070b077210 */ /* 0x000fe400007fe409 */
[-C--:B------:R-:W-:Y:S01]  /*7450*/  ISETP.GE.AND P3, PT, R248, R8.reuse, PT ;  /* 0x00000008f800720c */ /* 0x080fe20003f66270 */
[----:B------:R2:W3:Y:S01]  /*7460*/  LDS.128 R28, [R0+0xd000] ;  /* 0x00d00000001c7984 */ /* 0x0004e20000000c00 */
[----:B------:R-:W-:-:S03]  /*7470*/  ISETP.GE.AND P2, PT, R10, R8, PT ;  /* 0x000000080a00720c */ /* 0x000fc60003f46270 */
[----:B------:R2:W4:Y:S04]  /*7480*/  LDS.128 R36, [R0+0x10000] ;  /* 0x0100000000247984 */ /* 0x0005280000000c00 */
[----:B------:R2:W2:Y:S04]  /*7490*/  LDS.128 R44, [R0+0x11000] ;  /* 0x01100000002c7984 */ /* 0x0004a80000000c00 */
[----:B------:R2:W2:Y:S04]  /*74a0*/  LDS.128 R32, [R0+0x12000] ;  /* 0x0120000000207984 */ /* 0x0004a80000000c00 */
[----:B------:R2:W2:Y:S01]  /*74b0*/  LDS.128 R40, [R0+0x13000] ;  /* 0x0130000000287984 */ /* 0x0004a20000000c00 */
[----:B-1----:R-:W-:Y:S01]  /*74c0*/  SHF.R.S32.HI R49, RZ, 0x1f, R50 ;  /* 0x0000001fff317819 */ /* 0x002fe20000011432 */
[----:B------:R-:W-:-:S04]  /*74d0*/  IMAD.WIDE.U32 R6, R50, UR6, R6 ;  /* 0x0000000632067c25 */ /* 0x000fc8000f8e0006 */
[----:B------:R-:W-:-:S04]  /*74e0*/  IMAD R9, R49, UR6, RZ ;  /* 0x0000000631097c24 */ /* 0x000fc8000f8e02ff */
[----:B------:R-:W-:-:S05]  /*74f0*/  IMAD R8, R50, UR7, R9 ;  /* 0x0000000732087c24 */ /* 0x000fca000f8e0209 */
[----:B------:R-:W-:Y:S01]  /*7500*/  IADD3 R13, R8, R7, RZ ;  /* 0x00000007080d7210 */ /* 0x000fe20007ffe0ff */
        /* <DEDUP_REMOVED lines=11> */
[----:B------:R-:W5:Y:S01]  /*75c0*/  @!P1 LDS.128 R16, [R0+0xc000] ;  /* 0x00c0000000109984 */ /* 0x000f620000000c00 */
[----:B------:R-:W-:Y:S01]  /*75d0*/  IMAD.IADD R9, R8, 0x1, R11 ;  /* 0x0000000108097824 */ /* 0x000fe200078e020b */
[----:B------:R-:W-:-:S04]  /*75e0*/  LEA R8, P4, R10, UR6, 0x1 ;  /* 0x000000060a087c11 */ /* 0x000fc8000f8808ff */
[----:B------:R-:W-:-:S05]  /*75f0*/  LEA.HI.X R9, R10, UR7, R9, 0x1, P4 ;  /* 0x000000070a097c11 */ /* 0x000fca000a0f0c09 */
[----:B-1----:R1:W-:Y:S04]  /*7600*/  @!P0 STG.E.128 desc[UR16][R8.64+0x80], R20 ;  /* 0x0000801408008986 */ /* 0x0023e8000c101d10 */
[----:B-----5:R1:W-:Y:S02]  /*7610*/  @!P1 STG.E.128 desc[UR16][R8.64], R16 ;  /* 0x0000001008009986 */ /* 0x0203e4000c101d10 */
.L_x_430:
[----:B------:R-:W-:Y:S05]  /*7620*/  BSYNC B0 ;  /* 0x0000000000007941 */ /* 0x000fea0003800000 */
.L_x_429:
        /* <DEDUP_REMOVED lines=11> */
[----:B------:R-:W-:-:S04]  /*76e0*/  IMAD.WIDE.U32 R6, R0, R2, R6 ;  /* 0x0000000200067225 */ /* 0x000fc800078e0006 */
[----:B------:R-:W-:Y:S01]  /*76f0*/  IMAD R0, R0, R3, R16 ;  /* 0x0000000300007224 */ /* 0x000fe200078e0210 */
[----:B------:R-:W-:-:S03]  /*7700*/  LEA R2, P4, R6, UR6, 0x1 ;  /* 0x0000000606027c11 */ /* 0x000fc6000f8808ff */
[----:B------:R-:W-:-:S05]  /*7710*/  IMAD.IADD R0, R0, 0x1, R7 ;  /* 0x0000000100007824 */ /* 0x000fca00078e0207 */
[----:B------:R-:W-:-:S05]  /*7720*/  LEA.HI.X R3, R6, UR7, R0, 0x1, P4 ;  /* 0x0000000706037c11 */ /* 0x000fca000a0f0c00 */
[----:B---3--:R1:W-:Y:S04]  /*7730*/  @!P1 STG.E.128 desc[UR16][R2.64], R28 ;  /* 0x0000001c02009986 */ /* 0x0083e8000c101d10 */
[----:B------:R1:W-:Y:S02]  /*7740*/  @!P0 STG.E.128 desc[UR16][R2.64+0x80], R8 ;  /* 0x0000800802008986 */ /* 0x0003e4000c101d10 */
.L_x_432:
[----:B------:R-:W-:Y:S05]  /*7750*/  BSYNC B0 ;  /* 0x0000000000007941 */ /* 0x000fea0003800000 */
.L_x_431:
        /* <DEDUP_REMOVED lines=24> */
[----:B----4-:R1:W-:Y:S04]  /*78e0*/  @!P1 STG.E.128 desc[UR16][R4.64], R36 ;  /* 0x0000002404009986 */ /* 0x0103e8000c101d10 */
[----:B------:R1:W-:Y:S02]  /*78f0*/  @!P0 STG.E.128 desc[UR16][R4.64+0x80], R32 ;  /* 0x0000802004008986 */ /* 0x0003e4000c101d10 */
.L_x_434:
[----:B------:R-:W-:Y:S05]  /*7900*/  BSYNC B0 ;  /* 0x0000000000007941 */ /* 0x000fea0003800000 */
.L_x_433:
        /* <DEDUP_REMOVED lines=16> */
.L_x_405:
[----:B------:R-:W-:Y:S05]  /*7a10*/  BSYNC B1 ;  /* 0x0000000000017941 */ /* 0x000fea0003800000 */
.L_x_391:
[----:B------:R-:W5:Y:S02]  /*7a20*/  LDC R0, c[0x0][0xc] ;  /* 0x00000300ff007b82 */ /* 0x000f640000000800 */
[----:B-----5:R-:W-:-:S04]  /*7a30*/  IADD3 R246, R0, R246, RZ ;  /* 0x000000f600f67210 */ /* 0x020fc80007ffe0ff */
[----:B------:R-:W-:-:S13]  /*7a40*/  ISETP.GE.AND P0, PT, R246, UR14, PT ;  /* 0x0000000ef6007c0c */ /* 0x000fda000bf06270 */
[----:B------:R-:W-:Y:S05]  /*7a50*/  @P0 BRA `(.L_x_435) ;  /* 0x0000000000040947 */ /* 0x000fea0003800000 */
[----:B------:R-:W-:Y:S05]  /*7a60*/  BRA `(.L_x_436) ;  /* 0xffffff8c00b47947 */ /* 0x000fea000383ffff */
.L_x_435:
[----:B------:R-:W-:Y:S05]  /*7a70*/  EXIT ;  /* 0x000000000000794d */ /* 0x000fea0003800000 */
.L_x_437:
        /* <DEDUP_REMOVED lines=16> */
.L_x_1076:


//--------------------- .text._ZN5flash44flash_bwd_dq_dk_dv_loop_seqk_parallel_kernelI23Flash_bwd_kernel_traitsILi128ELi64ELi64ELi8ELi4ELi2ELi2ELb1ELb0EN7cutlass6half_tE19Flash_kernel_traitsILi128ELi64ELi64ELi8ES3_EELb1ELb1ELb0ELb0ELb1ELb1ELb0EEEvNS_16Flash_bwd_paramsE --------------------------
	.section	.text._ZN5flash44flash_bwd_dq_dk_dv_loop_seqk_parallel_kernelI23Flash_bwd_kernel_traitsILi128ELi64ELi64ELi8ELi4ELi2ELi2ELb1ELb0EN7cutlass6half_tE19Flash_kernel_traitsILi128ELi64ELi64ELi8ES3_EELb1ELb1ELb0ELb0ELb1ELb1ELb0EEEvNS_16Flash_bwd_paramsE,"ax",@progbits
	.align	128
        .global         _ZN5flash44flash_bwd_dq_dk_dv_loop_seqk_parallel_kernelI23Flash_bwd_kernel_traitsILi128ELi64ELi64ELi8ELi4ELi2ELi2ELb1ELb0EN7cutlass6half_tE19Flash_kernel_traitsILi128ELi64ELi64ELi8ES3_EELb1ELb1ELb0ELb0ELb1ELb1ELb0EEEvNS_16Flash_bwd_paramsE
        .type           _ZN5flash44flash_bwd_dq_dk_dv_loop_seqk_parallel_kernelI23Flash_bwd_kernel_traitsILi128ELi64ELi64ELi8ELi4ELi2ELi2ELb1ELb0EN7cutlass6half_tE19Flash_kernel_traitsILi128ELi64ELi64ELi8ES3_EELb1ELb1ELb0ELb0ELb1ELb1ELb0EEEvNS_16Flash_bwd_paramsE,@function
        .size           _ZN5flash44flash_bwd_dq_dk_dv_loop_seqk_parallel_kernelI23Flash_bwd_kernel_traitsILi128ELi64ELi64ELi8ELi4ELi2ELi2ELb1ELb0EN7cutlass6half_tE19Flash_kernel_traitsILi128ELi64ELi64ELi8ES3_EELb1ELb1ELb0ELb0ELb1ELb1ELb0EEEvNS_16Flash_bwd_paramsE,(.L_x_1077 - _ZN5flash44flash_bwd_dq_dk_dv_loop_seqk_parallel_kernelI23Flash_bwd_kernel_traitsILi128ELi64ELi64ELi8ELi4ELi2ELi2ELb1ELb0EN7cutlass6half_tE19Flash_kernel_traitsILi128ELi64ELi64ELi8ES3_EELb1ELb1ELb0ELb0ELb1ELb1ELb0EEEvNS_16Flash_bwd_paramsE)
        .other          _ZN5flash44flash_bwd_dq_dk_dv_loop_seqk_parallel_kernelI23Flash_bwd_kernel_traitsILi128ELi64ELi64ELi8ELi4ELi2ELi2ELb1ELb0EN7cutlass6half_tE19Flash_kernel_traitsILi128ELi64ELi64ELi8ES3_EELb1ELb1ELb0ELb0ELb1ELb1ELb0EEEvNS_16Flash_bwd_paramsE,@"STO_CUDA_ENTRY STV_DEFAULT"
_ZN5flash44flash_bwd_dq_dk_dv_loop_seqk_parallel_kernelI23Flash_bwd_kernel_traitsILi128ELi64ELi64ELi8ELi4ELi2ELi2ELb1ELb0EN7cutlass6half_tE19Flash_kernel_traitsILi128ELi64ELi64ELi8ES3_EELb1ELb1ELb0ELb0ELb1ELb1ELb0EEEvNS_16Flash_bwd_paramsE:
.text._ZN5flash44flash_bwd_dq_dk_dv_loop_seqk_parallel_kernelI23Flash_bwd_kernel_traitsILi128ELi64ELi64ELi8ELi4ELi2ELi2ELb1ELb0EN7cutlass6half_tE19Flash_kernel_traitsILi128ELi64ELi64ELi8ES3_EELb1ELb1ELb0ELb0ELb1ELb1ELb0EEEvNS_16Flash_bwd_paramsE:
        /* <DEDUP_REMOVED lines=13> */
[----:B------:R-:W-:Y:S01]  /*00d0*/  ULDC.64 UR14, c[0x0][0x208] ;  /* 0x00008200000e7ab9 */ /* 0x000fe20000000a00 */
[----:B------:R-:W-:-:S05]  /*00e0*/  ULDC.64 UR8, c[0x0][0x300] ;  /* 0x0000c00000087ab9 */ /* 0x000fca0000000a00 */
[----:B------:R-:W3:Y:S08]  /*00f0*/  S2UR UR11, SR_CTAID.Z ;  /* 0x00000000000b79c3 */ /* 0x000ef00000002700 */
[----:B------:R-:W4:Y:S01]  /*0100*/  S2UR UR10, SR_CTAID.Y ;  /* 0x00000000000a79c3 */ /* 0x000f220000002600 */
[----:B--2---:R-:W-:-:S04]  /*0110*/  ULEA UR5, UR5, UR4, 0x18 ;  /* 0x0000000405057291 */ /* 0x004fc8000f8ec03f */
[----:B------:R-:W-:Y:S02]  /*0120*/  UIADD3 UR6, UR5, 0xc000, URZ ;  /* 0x0000c00005067890 */ /* 0x000fe4000fffe03f */
[----:B------:R-:W-:Y:S01]  /*0130*/  UIADD3 UR4, UR5, 0x10000, URZ ;  /* 0x0001000005047890 */ /* 0x000fe2000fffe03f */
[----:B-1----:R-:W-:Y:S01]  /*0140*/  SHF.R.S32.HI R2, RZ, 0x1f, R5 ;  /* 0x0000001fff027819 */ /* 0x002fe20000011405 */
[----:B---3--:R-:W-:-:S03]  /*0150*/  USHF.R.S32.HI UR16, URZ, 0x1f, UR11 ;  /* 0x0000001f3f107899 */ /* 0x008fc6000801140b */
[CC--:B------:R-:W-:Y:S02]  /*0160*/  LEA.HI R0, R2.reuse, R5.reuse, RZ, 0x4 ;  /* 0x0000000502007211 */ /* 0x0c0fe400078f20ff */
[CC--:B------:R-:W-:Y:S02]  /*0170*/  LEA.HI R15, R2.reuse, R5.reuse, RZ, 0x3 ;  /* 0x00000005020f7211 */ /* 0x0c0fe400078f18ff */
[-C--:B------:R-:W-:Y:S01]  /*0180*/  LEA.HI R3, R2, R5.reuse, RZ, 0x5 ;  /* 0x0000000502037211 */ /* 0x080fe200078f28ff */
[----:B----4-:R-:W-:Y:S01]  /*0190*/  USHF.R.S32.HI UR13, URZ, 0x1f, UR10 ;  /* 0x0000001f3f0d7899 */ /* 0x010fe2000801140a */
[----:B------:R-:W-:Y:S02]  /*01a0*/  LOP3.LUT R4, R0, 0xfffffff0, RZ, 0xc0, !PT ;  /* 0xfffffff000047812 */ /* 0x000fe400078ec0ff */
[CC--:B------:R-:W-:Y:S02]  /*01b0*/  LEA.HI R7, R2.reuse, R5.reuse, RZ, 0x2 ;  /* 0x0000000502077211 */ /* 0x0c0fe400078f10ff */
[----:B------:R-:W-:Y:S01]  /*01c0*/  SHF.R.S32.HI R217, RZ, 0x3, R15 ;  /* 0x00000003ffd97819 */ /* 0x000fe2000001140f */
[----:B------:R-:W-:Y:S01]  /*01d0*/  IMAD.IADD R13, R5, 0x1, -R4 ;  /* 0x00000001050d7824 */ /* 0x000fe200078e0a04 */
[----:B------:R-:W-:-:S02]  /*01e0*/  LEA.HI R214, R2, R5, RZ, 0x7 ;  /* 0x0000000502d67211 */ /* 0x000fc400078f38ff */
[----:B------:R-:W-:Y:S01]  /*01f0*/  LEA.HI R8, R2, R5, RZ, 0x6 ;  /* 0x0000000502087211 */ /* 0x000fe200078f30ff */
[----:B------:R-:W-:Y:S01]  /*0200*/  IMAD.SHL.U32 R9, R217, 0x40, RZ ;  /* 0x00000040d9097824 */ /* 0x000fe200078e00ff */
[----:B------:R-:W-:Y:S02]  /*0210*/  LOP3.LUT R10, R3, 0xffffffe0, RZ, 0xc0, !PT ;  /* 0xffffffe0030a7812 */ /* 0x000fe400078ec0ff */
[----:B------:R-:W-:Y:S02]  /*0220*/  LOP3.LUT R6, R15, 0xfffffff8, RZ, 0xc0, !PT ;  /* 0xfffffff80f067812 */ /* 0x000fe400078ec0ff */
[----:B------:R-:W-:Y:S01]  /*0230*/  LOP3.LUT R2, R7, 0x7ffffffc, RZ, 0xc0, !PT ;  /* 0x7ffffffc07027812 */ /* 0x000fe200078ec0ff */
[C---:B------:R-:W-:Y:S01]  /*0240*/  IMAD.IADD R11, R5.reuse, 0x1, -R10 ;  /* 0x00000001050b7824 */ /* 0x040fe200078e0a0a */
[--C-:B------:R-:W-:Y:S01]  /*0250*/  SHF.R.S32.HI R4, RZ, 0x5, R3.reuse ;  /* 0x00000005ff047819 */ /* 0x100fe20000011403 */
[C---:B------:R-:W-:Y:S01]  /*0260*/  IMAD.IADD R6, R5.reuse, 0x1, -R6 ;  /* 0x0000000105067824 */ /* 0x040fe200078e0a06 */
[----:B------:R-:W-:Y:S01]  /*0270*/  SHF.R.S32.HI R215, RZ, 0x1f, R3 ;  /* 0x0000001fffd77819 */ /* 0x000fe20000011403 */
[----:B------:R-:W-:Y:S01]  /*0280*/  IMAD.IADD R5, R5, 0x1, -R2 ;  /* 0x0000000105057824 */ /* 0x000fe200078e0a02 */
[----:B------:R-:W-:Y:S01]  /*0290*/  LEA.HI R3, R3, R4, RZ, 0x1 ;  /* 0x0000000403037211 */ /* 0x000fe200078f08ff */
[----:B------:R-:W-:Y:S01]  /*02a0*/  IMAD.SHL.U32 R218, R6, 0x8, RZ ;  /* 0x0000000806da7824 */ /* 0x000fe200078e00ff */
[----:B------:R-:W-:-:S02]  /*02b0*/  SHF.R.S32.HI R2, RZ, 0x2, R7 ;  /* 0x00000002ff027819 */ /* 0x000fc40000011407 */
[----:B------:R-:W-:Y:S02]  /*02c0*/  SHF.R.S32.HI R7, RZ, 0x1f, R7 ;  /* 0x0000001fff077819 */ /* 0x000fe40000011407 */
[----:B------:R-:W-:Y:S02]  /*02d0*/  LOP3.LUT R9, R9, 0x1c0, RZ, 0xc0, !PT ;  /* 0x000001c009097812 */ /* 0x000fe400078ec0ff */
[----:B------:R-:W-:Y:S02]  /*02e0*/  SHF.R.S32.HI R17, RZ, 0x4, R0 ;  /* 0x00000004ff117819 */ /* 0x000fe40000011400 */
[----:B------:R-:W-:Y:S02]  /*02f0*/  LOP3.LUT R3, R3, 0xfffffffe, RZ, 0xc0, !PT ;  /* 0xfffffffe03037812 */ /* 0x000fe400078ec0ff */
[----:B------:R-:W-:Y:S02]  /*0300*/  LEA.HI R7, R7, R2, RZ, 0x3 ;  /* 0x0000000207077211 */ /* 0x000fe400078f18ff */
[----:B------:R-:W-:Y:S01]  /*0310*/  SHF.R.U32.HI R216, RZ, 0x3, R9 ;  /* 0x00000003ffd87819 */ /* 0x000fe20000011609 */
[----:B------:R-:W-:Y:S01]  /*0320*/  IMAD.IADD R3, R4, 0x1, -R3 ;  /* 0x0000000104037824 */ /* 0x000fe200078e0a03 */
[----:B------:R-:W-:-:S02]  /*0330*/  LEA.HI R0, R0, R17, RZ, 0x1 ;  /* 0x0000001100007211 */ /* 0x000fc400078f08ff */
[C---:B------:R-:W-:Y:S02]  /*0340*/  LOP3.LUT P4, RZ, R6.reuse, 0x2, RZ, 0xc0, !PT ;  /* 0x0000000206ff7812 */ /* 0x040fe4000788c0ff */
[----:B------:R-:W-:Y:S02]  /*0350*/  LOP3.LUT R9, R9, 0x38, R218, 0xf8, !PT ;  /* 0x0000003809097812 */ /* 0x000fe400078ef8da */
[C---:B------:R-:W-:Y:S01]  /*0360*/  LOP3.LUT P3, RZ, R6.reuse, 0x4, RZ, 0xc0, !PT ;  /* 0x0000000406ff7812 */ /* 0x040fe2000786c0ff */
[----:B------:R-:W-:Y:S01]  /*0370*/  IMAD.SHL.U32 R6, R6, 0x40, RZ ;  /* 0x0000004006067824 */ /* 0x000fe200078e00ff */
[----:B------:R-:W-:Y:S02]  /*0380*/  LOP3.LUT R7, R7, 0xfffffff8, RZ, 0xc0, !PT ;  /* 0xfffffff807077812 */ /* 0x000fe400078ec0ff */
[----:B------:R-:W-:Y:S02]  /*0390*/  LEA.HI R215, R215, R4, RZ, 0x2 ;  /* 0x00000004d7d77211 */ /* 0x000fe400078f10ff */
[----:B------:R-:W-:Y:S01]  /*03a0*/  LOP3.LUT R0, R0, 0xfffffffe, RZ, 0xc0, !PT ;  /* 0xfffffffe00007812 */ /* 0x000fe200078ec0ff */
[----:B------:R-:W-:Y:S01]  /*03b0*/  IMAD.IADD R7, R2, 0x1, -R7 ;  /* 0x0000000102077824 */ /* 0x000fe200078e0a07 */
[----:B------:R-:W-:Y:S01]  /*03c0*/  LOP3.LUT R216, R9, R216, RZ, 0x3c, !PT ;  /* 0x000000d809d87212 */ /* 0x000fe200078e3cff */
[----:B------:R-:W-:Y:S01]  /*03d0*/  IMAD.SHL.U32 R9, R3, 0x10, RZ ;  /* 0x0000001003097824 */ /* 0x000fe200078e00ff */
[----:B------:R-:W-:Y:S01]  /*03e0*/  LOP3.LUT R6, R6, 0x1c0, RZ, 0xc0, !PT ;  /* 0x000001c006067812 */ /* 0x000fe200078ec0ff */
[----:B------:R-:W-:Y:S01]  /*03f0*/  IMAD.IADD R0, R17, 0x1, -R0 ;  /* 0x0000000111007824 */ /* 0x000fe200078e0a00 */
[----:B------:R-:W-:-:S02]  /*0400*/  LOP3.LUT R215, R215, 0xfffffffc, RZ, 0xc0, !PT ;  /* 0xfffffffcd7d77812 */ /* 0x000fc400078ec0ff */
[----:B------:R-:W-:Y:S01]  /*0410*/  SHF.R.S32.HI R2, RZ, 0x1f, R11 ;  /* 0x0000001fff027819 */ /* 0x000fe2000001140b */
[----:B------:R-:W-:Y:S01]  /*0420*/  IMAD.SHL.U32 R211, R0, 0x20, RZ ;  /* 0x0000002000d37824 */ /* 0x000fe200078e00ff */
[----:B------:R-:W-:Y:S01]  /*0430*/  LOP3.LUT R210, R6, 0x10, R9, 0xf8, !PT ;  /* 0x0000001006d27812 */ /* 0x000fe200078ef809 */
[----:B------:R-:W-:Y:S01]  /*0440*/  IMAD.IADD R215, R4, 0x1, -R215 ;  /* 0x0000000104d77824 */ /* 0x000fe200078e0ad7 */
[----:B------:R-:W-:Y:S01]  /*0450*/  LEA.HI R2, R2, R11, RZ, 0x2 ;  /* 0x0000000b02027211 */ /* 0x000fe200078f10ff */
[----:B------:R-:W-:Y:S01]  /*0460*/  IMAD.SHL.U32 R11, R0, 0x200, RZ ;  /* 0x00000200000b7824 */ /* 0x000fe200078e00ff */
[----:B------:R-:W-:Y:S02]  /*0470*/  LOP3.LUT R10, R7, 0x1, RZ, 0xc0, !PT ;  /* 0x00000001070a7812 */ /* 0x000fe400078ec0ff */
[----:B------:R-:W-:Y:S02]  /*0480*/  SHF.R.S32.HI R4, RZ, 0x1f, R13 ;  /* 0x0000001fff047819 */ /* 0x000fe4000001140d */
[----:B------:R-:W-:-:S02]  /*0490*/  LOP3.LUT R12, R6, 0x8, R15, 0xf8, !PT ;  /* 0x00000008060c7812 */ /* 0x000fc400078ef80f */
[----:B------:R-:W-:Y:S02]  /*04a0*/  SHF.R.U32.HI R9, RZ, 0x3, R6 ;  /* 0x00000003ff097819 */ /* 0x000fe40000011606 */
[----:B------:R-:W-:Y:S02]  /*04b0*/  LOP3.LUT R210, R210, 0x8, R15, 0xf8, !PT ;  /* 0x00000008d2d27812 */ /* 0x000fe400078ef80f */
[----:B------:R-:W-:Y:S02]  /*04c0*/  ISETP.NE.U32.AND P0, PT, R10, 0x1, PT ;  /* 0x000000010a00780c */ /* 0x000fe40003f05070 */
[----:B------:R-:W-:Y:S02]  /*04d0*/  LEA.HI R4, R4, R13, RZ, 0x3 ;  /* 0x0000000d04047211 */ /* 0x000fe400078f18ff */
[----:B------:R-:W-:Y:S02]  /*04e0*/  LOP3.LUT R201, R12, R9, RZ, 0x3c, !PT ;  /* 0x000000090cc97212 */ /* 0x000fe400078e3cff */
[----:B------:R-:W-:-:S02]  /*04f0*/  LOP3.LUT R210, R11, R210, R9, 0xf6, !PT ;  /* 0x000000d20bd27212 */ /* 0x000fc400078ef609 */
[----:B------:R-:W-:Y:S01]  /*0500*/  SHF.R.S32.HI R9, RZ, 0x6, R8 ;  /* 0x00000006ff097819 */ /* 0x000fe20000011408 */
[----:B------:R-:W-:Y:S01]  /*0510*/  IMAD.SHL.U32 R8, R5, 0x2, RZ ;  /* 0x0000000205087824 */ /* 0x000fe200078e00ff */
[C---:B------:R-:W-:Y:S01]  /*0520*/  R2P PR, R7.reuse, 0x6 ;  /* 0x0000000607007804 */ /* 0x040fe20000000000 */
[----:B------:R-:W-:Y:S01]  /*0530*/  IMAD.SHL.U32 R7, R7, 0x40, RZ ;  /* 0x0000004007077824 */ /* 0x000fe200078e00ff */
[----:B------:R-:W-:Y:S01]  /*0540*/  SHF.R.S32.HI R214, RZ, 0x7, R214 ;  /* 0x00000007ffd67819 */ /* 0x000fe200000114d6 */
[C---:B------:R-:W-:Y:S01]  /*0550*/  IMAD.SHL.U32 R222, R9.reuse, 0x8, RZ ;  /* 0x0000000809de7824 */ /* 0x040fe200078e00ff */
[----:B------:R-:W-:Y:S01]  /*0560*/  LOP3.LUT R6, R4, 0xfffffff8, RZ, 0xc0, !PT ;  /* 0xfffffff804067812 */ /* 0x000fe200078ec0ff */
[----:B------:R-:W-:Y:S01]  /*0570*/  IMAD R216, R9, 0x200, R216 ;  /* 0x0000020009d87824 */ /* 0x000fe200078e02d8 */
[----:B------:R-:W-:Y:S01]  /*0580*/  LOP3.LUT R7, R7, 0x1c0, RZ, 0xc0, !PT ;  /* 0x000001c007077812 */ /* 0x000fe200078ec0ff */
[----:B------:R-:W-:Y:S01]  /*0590*/  IMAD.SHL.U32 R10, R214, 0x20, RZ ;  /* 0x00000020d60a7824 */ /* 0x000fe200078e00ff */
[----:B------:R-:W-:Y:S01]  /*05a0*/  LOP3.LUT R222, R222, 0x18, RZ, 0xc0, !PT ;  /* 0x00000018dede7812 */ /* 0x000fe200078ec0ff */
[----:B------:R-:W-:Y:S01]  /*05b0*/  IMAD.IADD R6, R13, 0x1, -R6 ;  /* 0x000000010d067824 */ /* 0x000fe200078e0a06 */
[----:B------:R-:W-:Y:S01]  /*05c0*/  SHF.R.U32.HI R5, RZ, 0x3, R7 ;  /* 0x00000003ff057819 */ /* 0x000fe20000011607 */
[----:B------:R-:W-:Y:S01]  /*05d0*/  IMAD R221, R215, 0x400, R8 ;  /* 0x00000400d7dd7824 */ /* 0x000fe200078e0208 */
[----:B------:R-:W-:Y:S01]  /*05e0*/  LOP3.LUT R10, R7, 0x20, R10, 0xf8, !PT ;  /* 0x00000020070a7812 */ /* 0x000fe200078ef80a */
[----:B------:R-:W-:Y:S01]  /*05f0*/  IMAD.SHL.U32 R9, R6, 0x40, RZ ;  /* 0x0000004006097824 */ /* 0x000fe200078e00ff */
[----:B------:R-:W-:Y:S01]  /*0600*/  LOP3.LUT R211, R222, 0x20, R211, 0xf8, !PT ;  /* 0x00000020ded37812 */ /* 0x000fe200078ef8d3 */
[----:B------:R-:W-:Y:S01]  /*0610*/  IMAD R12, R214, 0x800, R11 ;  /* 0x00000800d60c7824 */ /* 0x000fe200078e020b */
[----:B------:R-:W-:Y:S01]  /*0620*/  LOP3.LUT R222, R5, R7, R222, 0x1e, !PT ;  /* 0x0000000705de7212 */ /* 0x000fe200078e1ede */
[----:B------:R-:W-:Y:S01]  /*0630*/  IMAD.SHL.U32 R7, R0, 0x8, RZ ;  /* 0x0000000800077824 */ /* 0x000fe200078e00ff */
[----:B------:R-:W-:Y:S01]  /*0640*/  LOP3.LUT R6, R10, R5, RZ, 0x3c, !PT ;  /* 0x000000050a067212 */ /* 0x000fe200078e3cff */
[----:B------:R-:W-:Y:S01]  /*0650*/  IMAD.SHL.U32 R0, R4, 0x40, RZ ;  /* 0x0000004004007824 */ /* 0x000fe200078e00ff */
[----:B------:R-:W-:Y:S01]  /*0660*/  LOP3.LUT R10, R9, 0x1c0, RZ, 0xc0, !PT ;  /* 0x000001c0090a7812 */ /* 0x000fe200078ec0ff */
[----:B------:R-:W-:Y:S01]  /*0670*/  IMAD R5, R3, 0x400, R8 ;  /* 0x0000040003057824 */ /* 0x000fe200078e0208 */
[----:B------:R-:W-:Y:S01]  /*0680*/  SHF.R.S32.HI R220, RZ, 0x2, R2 ;  /* 0x00000002ffdc7819 */ /* 0x000fe20000011402 */
[----:B------:R-:W-:Y:S01]  /*0690*/  IMAD.IADD R221, R221, 0x1, R6 ;  /* 0x00000001dddd7824 */ /* 0x000fe200078e0206 */
[----:B------:R-:W-:Y:S01]  /*06a0*/  SHF.R.U32.HI R209, RZ, 0x3, R10 ;  /* 0x00000003ffd17819 */ /* 0x000fe2000001160a */
[----:B------:R-:W-:Y:S01]  /*06b0*/  IMAD.IADD R201, R12, 0x1, R201 ;  /* 0x000000010cc97824 */ /* 0x000fe200078e02c9 */
[----:B------:R-:W-:Y:S01]  /*06c0*/  LOP3.LUT R4, R10, 0x8, R7, 0xf8, !PT ;  /* 0x000000080a047812 */ /* 0x000fe200078ef807 */
[----:B------:R-:W-:Y:S01]  /*06d0*/  IMAD.IADD R222, R5, 0x1, R222 ;  /* 0x0000000105de7824 */ /* 0x000fe200078e02de */
[----:B------:R-:W-:Y:S01]  /*06e0*/  LOP3.LUT R0, R0, 0xfffffe00, RZ, 0xc0, !PT ;  /* 0xfffffe0000007812 */ /* 0x000fe200078ec0ff */
[----:B------:R-:W-:Y:S01]  /*06f0*/  IMAD R220, R215, 0x10, R220 ;  /* 0x00000010d7dc7824 */ /* 0x000fe200078e02dc */
[----:B------:R-:W-:-:S02]  /*0700*/  LOP3.LUT R211, R209, R211, R10, 0x1e, !PT ;  /* 0x000000d3d1d37212 */ /* 0x000fc400078e1e0a */
[----:B------:R-:W-:Y:S01]  /*0710*/  LOP3.LUT R209, R4, R209, RZ, 0x3c, !PT ;  /* 0x000000d104d17212 */ /* 0x000fe200078e3cff */
[--C-:B------:R-:W-:Y:S01]  /*0720*/  IMAD R212, R215, 0x400, R0.reuse ;  /* 0x00000400d7d47824 */ /* 0x100fe200078e0200 */
[----:B------:R-:W-:Y:S01]  /*0730*/  LOP3.LUT R211, R211, R0, RZ, 0xfc, !PT ;  /* 0x00000000d3d37212 */ /* 0x000fe200078efcff */
[----:B------:R-:W-:Y:S01]  /*0740*/  IMAD R4, R3, 0x400, R0 ;  /* 0x0000040003047824 */ /* 0x000fe200078e0200 */
[----:B------:R-:W-:Y:S01]  /*0750*/  LEA R221, R221, UR5, 0x1 ;  /* 0x00000005dddd7c11 */ /* 0x000fe2000f8e08ff */
[----:B------:R-:W-:Y:S01]  /*0760*/  IMAD.IADD R212, R212, 0x1, R209 ;  /* 0x00000001d4d47824 */ /* 0x000fe200078e02d1 */
[----:B------:R-:W-:Y:S01]  /*0770*/  LEA R201, R201, UR5, 0x1 ;  /* 0x00000005c9c97c11 */ /* 0x000fe2000f8e08ff */
[----:B------:R-:W-:Y:S01]  /*0780*/  IMAD.MOV.U32 R3, RZ, RZ, 0x20 ;  /* 0x00000020ff037424 */ /* 0x000fe200078e00ff */
[----:B------:R-:W-:Y:S01]  /*0790*/  LEA R222, R222, UR6, 0x1 ;  /* 0x00000006dede7c11 */ /* 0x000fe2000f8e08ff */
[----:B------:R-:W-:Y:S01]  /*07a0*/  IMAD.IADD R209, R209, 0x1, R4 ;  /* 0x00000001d1d17824 */ /* 0x000fe200078e0204 */
[----:B------:R-:W-:Y:S01]  /*07b0*/  LEA R210, R210, UR5, 0x1 ;  /* 0x00000005d2d27c11 */ /* 0x000fe2000f8e08ff */
[----:B------:R-:W-:Y:S01]  /*07c0*/  IMAD.MOV.U32 R0, RZ, RZ, 0x40 ;  /* 0x00000040ff007424 */ /* 0x000fe200078e00ff */
[----:B------:R-:W-:Y:S01]  /*07d0*/  SEL R2, R3, 0xffffffe0, !P4 ;  /* 0xffffffe003027807 */ /* 0x000fe20006000000 */
[----:B------:R-:W-:Y:S01]  /*07e0*/  IMAD.MOV.U32 R4, RZ, RZ, -0x10 ;  /* 0xfffffff0ff047424 */ /* 0x000fe200078e00ff */
[----:B------:R-:W-:Y:S01]  /*07f0*/  LEA R209, R209, UR4, 0x1 ;  /* 0x00000004d1d17c11 */ /* 0x000fe2000f8e08ff */
[C---:B------:R-:W-:Y:S01]  /*0800*/  VIADD R223, R221.reuse, 0x20 ;  /* 0x00000020dddf7836 */ /* 0x040fe20000000000 */
[----:B------:R-:W-:Y:S01]  /*0810*/  SEL R0, R0, 0xffffffc0, !P3 ;  /* 0xffffffc000007807 */ /* 0x000fe20005800000 */
[----:B------:R-:W-:Y:S01]  /*0820*/  @P1 VIADD R223, R221, 0xffffffe0 ;  /* 0xffffffe0dddf1836 */ /* 0x000fe20000000000 */
[----:B------:R-:W-:Y:S01]  /*0830*/  SEL R4, R4, 0x10, !P0 ;  /* 0x0000001004047807 */ /* 0x000fe20004000000 */
[--C-:B------:R-:W-:Y:S01]  /*0840*/  IMAD.IADD R200, R2, 0x1, R201.reuse ;  /* 0x0000000102c87824 */ /* 0x100fe200078e02c9 */
[C---:B------:R-:W-:Y:S01]  /*0850*/  IADD3 R2, R0.reuse, R201, R2 ;  /* 0x000000c900027210 */ /* 0x040fe20007ffe002 */
[----:B------:R-:W-:Y:S01]  /*0860*/  IMAD.IADD R3, R0, 0x1, R201 ;  /* 0x0000000100037824 */ /* 0x000fe200078e02c9 */
[----:B------:R-:W-:Y:S01]  /*0870*/  ULDC.64 UR6, c[0x0][0x308] ;  /* 0x0000c20000067ab9 */ /* 0x000fe20000000a00 */
[----:B------:R-:W-:-:S02]  /*0880*/  VIADD R224, R222, 0x40 ;  /* 0x00000040dee07836 */ /* 0x000fc40000000000 */
[----:B------:R-:W-:Y:S02]  /*0890*/  IMAD.IADD R0, R0, 0x1, R210 ;  /* 0x0000000100007824 */ /* 0x000fe400078e02d2 */
[----:B------:R-:W-:Y:S02]  /*08a0*/  IMAD.IADD R225, R221, 0x1, R4 ;  /* 0x00000001dde17824 */ /* 0x000fe400078e0204 */
[----:B------:R-:W-:Y:S02]  /*08b0*/  @P2 VIADD R224, R222, 0xffffffc0 ;  /* 0xffffffc0dee02836 */ /* 0x000fe40000000000 */
[----:B------:R-:W-:-:S07]  /*08c0*/  IMAD.IADD R227, R4, 0x1, R223 ;  /* 0x0000000104e37824 */ /* 0x000fce00078e02df */
.L_x_446:
[----:B------:R-:W-:Y:S02]  /*08d0*/  ISETP.NE.U32.AND P0, PT, RZ, UR8, PT ;  /* 0x00000008ff007c0c */ /* 0x000fe4000bf05070 */
[----:B------:R-:W-:Y:S02]  /*08e0*/  ISETP.NE.U32.AND P1, PT, RZ, UR6, PT ;  /* 0x00000006ff007c0c */ /* 0x000fe4000bf25070 */
[----:B------:R-:W-:Y:S02]  /*08f0*/  ISETP.NE.AND.EX P0, PT, RZ, UR9, PT, P0 ;  /* 0x00000009ff007c0c */ /* 0x000fe4000bf05300 */
[----:B------:R-:W-:-:S11]  /*0900*/  ISETP.NE.AND.EX P1, PT, RZ, UR7, PT, P1 ;  /* 0x00000007ff007c0c */ /* 0x000fd6000bf25310 */
[----:B-1----:R-:W1:Y:S01]  /*0910*/  @P0 S2R R5, SR_CTAID.Y ;  /* 0x0000000000050919 */ /* 0x002e620000002600 */
[----:B------:R-:W1:Y:S01]  /*0920*/  @P0 LDC.64 R8, c[0x0][0x300] ;  /* 0x0000c000ff080b82 */ /* 0x000e620000000a00 */
[----:B------:R-:W2:Y:S07]  /*0930*/  @P1 S2R R4, SR_CTAID.Y ;  /* 0x0000000000041919 */ /* 0x000eae0000002600 */
[----:B------:R-:W2:Y:S01]  /*0940*/  @P1 LDC.64 R6, c[0x0][0x308] ;  /* 0x0000c200ff061b82 */ /* 0x000ea20000000a00 */
[----:B-1----:R-:W-:-:S06]  /*0950*/  @P0 IMAD.WIDE R8, R5, 0x4, R8 ;  /* 0x0000000405080825 */ /* 0x002fcc00078e0208 */
[----:B------:R-:W3:Y:S01]  /*0960*/  @P0 LDG.E R8, desc[UR14][R8.64] ;  /* 0x0000000e08080981 */ /* 0x000ee2000c1e1900 */
[----:B--2---:R-:W-:Y:S02]  /*0970*/  @P1 IMAD.WIDE R10, R4, 0x4, R6 ;  /* 0x00000004040a1825 */ /* 0x004fe400078e0206 */
[----:B------:R-:W1:Y:S03]  /*0980*/  @!P1 LDC.64 R6, c[0x0][0x318] ;  /* 0x0000c600ff069b82 */ /* 0x000e660000000a00 */
[----:B------:R-:W2:Y:S01]  /*0990*/  @P1 LDG.E R230, desc[UR14][R10.64] ;  /* 0x0000000e0ae61981 */ /* 0x000ea2000c1e1900 */
[----:B------:R-:W-:Y:S01]  /*09a0*/  UMOV UR28, URZ ;  /* 0x0000003f001c7c82 */ /* 0x000fe20008000000 */
[----:B------:R-:W-:-:S03]  /*09b0*/  USHF.L.U32 UR4, UR12, 0x6, URZ ;  /* 0x000000060c047899 */ /* 0x000fc6000800063f */
[----:B------:R-:W4:Y:S01]  /*09c0*/  @!P1 LDC.64 R4, c[0x0][0x2c8] ;  /* 0x0000b200ff049b82 */ /* 0x000f220000000a00 */
[----:B---3--:R-:W-:Y:S02]  /*09d0*/  @P0 R2UR UR28, R8 ;  /* 0x00000000081c02ca */ /* 0x008fe400000e0000 */
[----:B-1----:R-:W-:-:S04]  /*09e0*/  @!P1 ISETP.NE.U32.AND P0, PT, R6, RZ, PT ;  /* 0x000000ff0600920c */ /* 0x002fc80003f05070 */
[----:B------:R-:W-:-:S04]  /*09f0*/  @!P1 ISETP.NE.AND.EX P0, PT, R7, RZ, PT, P0 ;  /* 0x000000ff0700920c */ /* 0x000fc80003f05300 */
[----:B----4-:R-:W-:-:S03]  /*0a00*/  @!P1 SEL R5, R5, RZ, P0 ;  /* 0x000000ff05059207 */ /* 0x010fc60000000000 */
[----:B--2---:R-:W-:Y:S01]  /*0a10*/  @P1 VIADD R230, R230, -UR28 ;  /* 0x8000001ce6e61c36 */ /* 0x004fe20008000000 */
[----:B------:R-:W-:-:S04]  /*0a20*/  @!P1 IADD3 R230, R5, -UR28, R4 ;  /* 0x8000001c05e69c10 */ /* 0x000fc8000fffe004 */
[----:B------:R-:W-:-:S13]  /*0a30*/  ISETP.LE.AND P0, PT, R230, UR4, PT ;  /* 0x00000004e6007c0c */ /* 0x000fda000bf03270 */
[----:B-----5:R-:W-:Y:S05]  /*0a40*/  @P0 BRA `(.L_x_438) ;  /* 0x00000050008c0947 */ /* 0x020fea0003800000 */
[----:B------:R-:W-:Y:S01]  /*0a50*/  ULDC.U8 UR17, c[0x0][0x3d8] ;  /* 0x0000f60000117ab9 */ /* 0x000fe20000000000 */
[----:B------:R-:W1:Y:S01]  /*0a60*/  S2R R8, SR_CTAID.Y ;  /* 0x0000000000087919 */ /* 0x000e620000002600 */
[----:B------:R-:W-:Y:S01]  /*0a70*/  ISETP.NE.AND P0, PT, RZ, UR17, PT ;  /* 0x00000011ff007c0c */ /* 0x000fe2000bf05270 */
[----:B------:R-:W2:Y:S01]  /*0a80*/  LDC R233, c[0x0][0x2c4] ;  /* 0x0000b100ffe97b82 */ /* 0x000ea20000000800 */
[----:B------:R-:W-:Y:S01]  /*0a90*/  ULDC UR24, c[0x0][0x270] ;  /* 0x00009c0000187ab9 */ /* 0x000fe20000000800 */
[----:B------:R-:W3:Y:S01]  /*0aa0*/  S2R R9, SR_CTAID.Z ;  /* 0x0000000000097919 */ /* 0x000ee20000002700 */
[----:B------:R-:W-:Y:S01]  /*0ab0*/  USHF.R.S32.HI UR25, URZ, 0x1f, UR24 ;  /* 0x0000001f3f197899 */ /* 0x000fe20008011418 */
[----:B------:R-:W-:-:S08]  /*0ac0*/  ULDC.U8 UR20, c[0x0][0x480] ;  /* 0x0001200000147ab9 */ /* 0x000fd00000000000 */
[----:B------:R-:W4:Y:S01]  /*0ad0*/  @P0 LDC R6, c[0x0][0x2e4] ;  /* 0x0000b900ff060b82 */ /* 0x000f220000000800 */
[----:B--2---:R-:W-:-:S04]  /*0ae0*/  IADD3 R5, R233, 0x3f, RZ ;  /* 0x0000003fe9057810 */ /* 0x004fc80007ffe0ff */
[----:B------:R-:W-:Y:S01]  /*0af0*/  SHF.R.S32.HI R4, RZ, 0x1f, R5 ;  /* 0x0000001fff047819 */ /* 0x000fe20000011405 */
[----:B-1----:R-:W-:-:S03]  /*0b00*/  @P0 IMAD R21, R8, R233, RZ ;  /* 0x000000e908150224 */ /* 0x002fc600078e02ff */
[----:B------:R-:W-:Y:S01]  /*0b10*/  LEA.HI R15, R4, R5, RZ, 0x6 ;  /* 0x00000005040f7211 */ /* 0x000fe200078f30ff */
[----:B---3--:R-:W-:Y:S02]  /*0b20*/  @!P0 IMAD R4, R8, UR24, R9 ;  /* 0x0000001808048c24 */ /* 0x008fe4000f8e0209 */
[----:B----4-:R-:W-:Y:S01]  /*0b30*/  @P0 IMAD R21, R9, R6, R21 ;  /* 0x0000000609150224 */ /* 0x010fe200078e0215 */
[----:B------:R-:W-:Y:S01]  /*0b40*/  SHF.R.S32.HI R15, RZ, 0x6, R15 ;  /* 0x00000006ff0f7819 */ /* 0x000fe2000001140f */
[----:B------:R-:W-:Y:S01]  /*0b50*/  @!P0 IMAD R21, R4, R233, RZ ;  /* 0x000000e904158224 */ /* 0x000fe200078e02ff */
[----:B------:R-:W-:Y:S06]  /*0b60*/  @!P0 BRA `(.L_x_439) ;  /* 0x0000000000208947 */ /* 0x000fec0003800000 */
[----:B------:R-:W-:Y:S01]  /*0b70*/  ULDC UR17, c[0x0][0x2d4] ;  /* 0x0000b50000117ab9 */ /* 0x000fe20000000800 */
[----:B------:R-:W-:Y:S01]  /*0b80*/  ULDC UR19, c[0x0][0x2c0] ;  /* 0x0000b00000137ab9 */ /* 0x000fe20000000800 */
[----:B------:R-:W-:Y:S01]  /*0b90*/  UIADD3 UR21, UR17, 0x80, URZ ;  /* 0x0000008011157890 */ /* 0x000fe2000fffe03f */
[----:B------:R-:W-:Y:S02]  /*0ba0*/  ULDC UR18, c[0x0][0x2e4] ;  /* 0x0000b90000127ab9 */ /* 0x000fe40000000800 */
[----:B------:R-:W-:-:S03]  /*0bb0*/  ULEA UR18, UR19, UR18, 0x7 ;  /* 0x0000001213127291 */ /* 0x000fc6000f8e383f */
[----:B------:R-:W-:-:S04]  /*0bc0*/  IMAD R14, R8, UR21, RZ ;  /* 0x00000015080e7c24 */ /* 0x000fc8000f8e02ff */
[----:B------:R-:W-:Y:S01]  /*0bd0*/  IMAD R14, R9, UR18, R14 ;  /* 0x00000012090e7c24 */ /* 0x000fe2000f8e020e */
[----:B------:R-:W-:Y:S06]  /*0be0*/  BRA `(.L_x_440) ;  /* 0x00000000000c7947 */ /* 0x000fec0003800000 */
.L_x_439:
[----:B------:R-:W-:Y:S01]  /*0bf0*/  IMAD R14, R8, UR24, R9 ;  /* 0x00000018080e7c24 */ /* 0x000fe2000f8e0209 */
[----:B------:R-:W-:-:S03]  /*0c00*/  ULDC UR17, c[0x0][0x2d4] ;  /* 0x0000b50000117ab9 */ /* 0x000fc60000000800 */
[----:B------:R-:W-:-:S07]  /*0c10*/  IMAD R14, R14, UR17, RZ ;  /* 0x000000110e0e7c24 */ /* 0x000fce000f8e02ff */
.L_x_440:
[----:B------:R-:W1:Y:S01]  /*0c20*/  LDC R4, c[0x0][0x278] ;  /* 0x00009e00ff047b82 */ /* 0x000e620000000800 */
[----:B------:R-:W-:Y:S01]  /*0c30*/  IMAD.MOV.U32 R10, RZ, RZ, RZ ;  /* 0x000000ffff0a7224 */ /* 0x000fe200078e00ff */
[----:B------:R-:W-:Y:S01]  /*0c40*/  USHF.R.S32.HI UR18, URZ, 0x1f, UR28 ;  /* 0x0000001f3f127899 */ /* 0x000fe2000801141c */
[----:B------:R-:W-:Y:S01]  /*0c50*/  SHF.R.S32.HI R219, RZ, 0x1f, R218 ;  /* 0x0000001fffdb7819 */ /* 0x000fe200000114da */
[----:B------:R-:W-:Y:S01]  /*0c60*/  USHF.R.S32.HI UR27, URZ, 0x1f, UR4 ;  /* 0x0000001f3f1b7899 */ /* 0x000fe20008011404 */
[----:B------:R-:W-:Y:S01]  /*0c70*/  SHF.R.S32.HI R26, RZ, 0x1f, R8 ;  /* 0x0000001fff1a7819 */ /* 0x000fe20000011408 */
[----:B------:R-:W-:Y:S01]  /*0c80*/  UIADD3 UR28, UP0, UR4, UR28, URZ ;  /* 0x0000001c041c7290 */ /* 0x000fe2000ff1e03f */
[C---:B------:R-:W-:Y:S01]  /*0c90*/  LEA R16, R15.reuse, 0xffffffc0, 0x6 ;  /* 0xffffffc00f107811 */ /* 0x040fe200078e30ff */
[----:B------:R-:W-:Y:S01]  /*0ca0*/  VIADD R229, R15, 0xffffffff ;  /* 0xffffffff0fe57836 */ /* 0x000fe20000000000 */
[----:B------:R-:W-:Y:S01]  /*0cb0*/  SHF.R.S32.HI R19, RZ, 0x1f, R217 ;  /* 0x0000001fff137819 */ /* 0x000fe200000114d9 */
[----:B------:R-:W-:Y:S01]  /*0cc0*/  UIADD3.X UR27, UR18, UR27, URZ, UP0, !UPT ;  /* 0x0000001b121b7290 */ /* 0x000fe200087fe43f */
[----:B------:R-:W-:Y:S01]  /*0cd0*/  SHF.R.S32.HI R17, RZ, 0x1f, R16 ;  /* 0x0000001fff117819 */ /* 0x000fe20000011410 */
[----:B------:R-:W-:Y:S01]  /*0ce0*/  ULDC.64 UR22, c[0x0][0x258] ;  /* 0x0000960000167ab9 */ /* 0x000fe20000000a00 */
[----:B------:R-:W-:Y:S01]  /*0cf0*/  ULDC.64 UR18, c[0x0][0x238] ;  /* 0x00008e0000127ab9 */ /* 0x000fe20000000a00 */
[----:B------:R-:W-:Y:S01]  /*0d00*/  LEA.HI R28, R229, R229, RZ, 0x1 ;  /* 0x000000e5e51c7211 */ /* 0x000fe200078f08ff */
[----:B------:R-:W2:Y:S01]  /*0d10*/  LDC.64 R244, c[0x0][0x2b0] ;  /* 0x0000ac00fff47b82 */ /* 0x000ea20000000a00 */
[----:B------:R-:W-:Y:S01]  /*0d20*/  ISETP.NE.AND P4, PT, RZ, UR20, PT ;  /* 0x00000014ff007c0c */ /* 0x000fe2000bf85270 */
[----:B------:R-:W-:Y:S01]  /*0d30*/  ULDC.64 UR20, c[0x0][0x228] ;  /* 0x00008a0000147ab9 */ /* 0x000fe20000000a00 */
[----:B------:R-:W-:Y:S01]  /*0d40*/  LOP3.LUT R28, R28, 0xfffffffe, RZ, 0xc0, !PT ;  /* 0xfffffffe1c1c7812 */ /* 0x000fe200078ec0ff */
[----:B------:R-:W-:Y:S01]  /*0d50*/  IMAD.IADD R21, R16, 0x1, R21 ;  /* 0x0000000110157824 */ /* 0x000fe200078e0215 */
[----:B------:R-:W-:-:S03]  /*0d60*/  LEA R228, R216, UR5, 0x1 ;  /* 0x00000005d8e47c11 */ /* 0x000fc6000f8e08ff */
[----:B------:R-:W-:Y:S01]  /*0d70*/  IMAD.IADD R28, R229, 0x1, -R28 ;  /* 0x00000001e51c7824 */ /* 0x000fe200078e0a1c */
[----:B-1----:R-:W-:Y:S01]  /*0d80*/  IABS R5, R4 ;  /* 0x0000000400057213 */ /* 0x002fe20000000000 */
[----:B------:R-:W1:Y:S03]  /*0d90*/  LDC.64 R234, c[0x0][0x478] ;  /* 0x00011e00ffea7b82 */ /* 0x000e660000000a00 */
[----:B------:R-:W3:Y:S01]  /*0da0*/  I2F.RP R12, R5 ;  /* 0x00000005000c7306 */ /* 0x000ee20000209400 */
[----:B--2---:R-:W-:-:S07]  /*0db0*/  IMAD.WIDE R244, R21, 0x4, R244 ;  /* 0x0000000415f47825 */ /* 0x004fce00078e02f4 */
[----:B---3--:R-:W2:Y:S02]  /*0dc0*/  MUFU.RCP R11, R12 ;  /* 0x0000000c000b7308 */ /* 0x008ea40000001000 */
[----:B--2---:R-:W-:Y:S01]  /*0dd0*/  VIADD R11, R11, 0xffffffe ;  /* 0x0ffffffe0b0b7836 */ /* 0x004fe20000000000 */
[----:B------:R-:W2:Y:S05]  /*0de0*/  LDC.64 R12, c[0x0][0x250] ;  /* 0x00009400ff0c7b82 */ /* 0x000eaa0000000a00 */
[----:B------:R-:W3:Y:S02]  /*0df0*/  F2I.FTZ.U32.TRUNC.NTZ R11, R11 ;  /* 0x0000000b000b7305 */ /* 0x000ee4000021f000 */
[----:B---3--:R-:W-:-:S04]  /*0e00*/  IMAD.MOV R6, RZ, RZ, -R11 ;  /* 0x000000ffff067224 */ /* 0x008fc800078e0a0b */
[----:B------:R-:W-:Y:S01]  /*0e10*/  IMAD R7, R6, R5, RZ ;  /* 0x0000000506077224 */ /* 0x000fe200078e02ff */
[----:B------:R-:W-:Y:S01]  /*0e20*/  IABS R6, R9 ;  /* 0x0000000900067213 */ /* 0x000fe20000000000 */
[----:B--2---:R-:W-:Y:S02]  /*0e30*/  IMAD R24, R19, R12, RZ ;  /* 0x0000000c13187224 */ /* 0x004fe400078e02ff */
[----:B------:R-:W-:-:S04]  /*0e40*/  IMAD.HI.U32 R10, R11, R7, R10 ;  /* 0x000000070b0a7227 */ /* 0x000fc800078e000a */
[----:B------:R-:W-:Y:S02]  /*0e50*/  IMAD.MOV.U32 R7, RZ, RZ, R6 ;  /* 0x000000ffff077224 */ /* 0x000fe400078e0006 */
[----:B------:R-:W-:Y:S02]  /*0e60*/  IMAD R24, R217, R13, R24 ;  /* 0x0000000dd9187224 */ /* 0x000fe400078e0218 */
[----:B------:R-:W-:-:S04]  /*0e70*/  IMAD.HI.U32 R20, R10, R7, RZ ;  /* 0x000000070a147227 */ /* 0x000fc800078e00ff */
[----:B------:R-:W-:Y:S02]  /*0e80*/  IMAD.MOV R6, RZ, RZ, -R20 ;  /* 0x000000ffff067224 */ /* 0x000fe400078e0a14 */
[----:B------:R-:W-:Y:S02]  /*0e90*/  IMAD R10, R12, UR27, RZ ;  /* 0x0000001b0c0a7c24 */ /* 0x000fe4000f8e02ff */
[----:B------:R-:W-:-:S05]  /*0ea0*/  IMAD R6, R5, R6, R7 ;  /* 0x0000000605067224 */ /* 0x000fca00078e0207 */
[----:B------:R-:W-:-:S13]  /*0eb0*/  ISETP.GT.U32.AND P1, PT, R5, R6, PT ;  /* 0x000000060500720c */ /* 0x000fda0003f24070 */
[----:B------:R-:W-:Y:S02]  /*0ec0*/  @!P1 IMAD.IADD R6, R6, 0x1, -R5 ;  /* 0x0000000106069824 */ /* 0x000fe400078e0a05 */
[----:B------:R-:W-:Y:S01]  /*0ed0*/  @!P1 VIADD R20, R20, 0x1 ;  /* 0x0000000114149836 */ /* 0x000fe20000000000 */
[----:B------:R-:W-:Y:S02]  /*0ee0*/  ISETP.NE.AND P1, PT, R4, RZ, PT ;  /* 0x000000ff0400720c */ /* 0x000fe40003f25270 */
[----:B------:R-:W-:Y:S01]  /*0ef0*/  ISETP.GE.U32.AND P2, PT, R6, R5, PT ;  /* 0x000000050600720c */ /* 0x000fe20003f46070 */
[----:B------:R-:W-:Y:S01]  /*0f00*/  IMAD.WIDE.U32 R6, R12, UR28, R218 ;  /* 0x0000001c0c067c25 */ /* 0x000fe2000f8e00da */
[----:B------:R-:W-:-:S04]  /*0f10*/  LOP3.LUT R5, R9, R4, RZ, 0x3c, !PT ;  /* 0x0000000409057212 */ /* 0x000fc800078e3cff */
[----:B------:R-:W-:Y:S01]  /*0f20*/  ISETP.GE.AND P0, PT, R5, RZ, PT ;  /* 0x000000ff0500720c */ /* 0x000fe20003f06270 */
[----:B------:R-:W-:Y:S02]  /*0f30*/  IMAD R5, R13, UR28, R10 ;  /* 0x0000001c0d057c24 */ /* 0x000fe4000f8e020a */
[----:B------:R-:W2:Y:S02]  /*0f40*/  LDC.64 R10, c[0x0][0x240] ;  /* 0x00009000ff0a7b82 */ /* 0x000ea40000000a00 */
[----:B------:R-:W-:Y:S02]  /*0f50*/  IMAD.IADD R7, R7, 0x1, R5 ;  /* 0x0000000107077824 */ /* 0x000fe400078e0205 */
[----:B------:R-:W-:Y:S02]  /*0f60*/  @P2 VIADD R20, R20, 0x1 ;  /* 0x0000000114142836 */ /* 0x000fe40000000000 */
[----:B------:R-:W-:Y:S02]  /*0f70*/  IMAD R5, R26, UR18, RZ ;  /* 0x000000121a057c24 */ /* 0x000fe4000f8e02ff */
[----:B------:R-:W-:-:S04]  /*0f80*/  IMAD.WIDE.U32 R6, R8, UR18, R6 ;  /* 0x0000001208067c25 */ /* 0x000fc8000f8e0006 */
[----:B------:R-:W-:Y:S01]  /*0f90*/  @!P0 IMAD.MOV R20, RZ, RZ, -R20 ;  /* 0x000000ffff148224 */ /* 0x000fe200078e0a14 */
[----:B------:R-:W-:Y:S01]  /*0fa0*/  @!P1 LOP3.LUT R20, RZ, R4, RZ, 0x33, !PT ;  /* 0x00000004ff149212 */ /* 0x000fe200078e33ff */
[----:B------:R-:W-:Y:S01]  /*0fb0*/  IMAD R5, R8, UR19, R5 ;  /* 0x0000001308057c24 */ /* 0x000fe2000f8e0205 */
[----:B------:R-:W-:Y:S01]  /*0fc0*/  ULDC.64 UR18, c[0x0][0x268] ;  /* 0x00009a0000127ab9 */ /* 0x000fe20000000a00 */
[----:B------:R-:W-:Y:S02]  /*0fd0*/  IADD3 R27, P0, R217, R16, RZ ;  /* 0x00000010d91b7210 */ /* 0x000fe40007f1e0ff */
[----:B------:R-:W-:Y:S01]  /*0fe0*/  SHF.R.S32.HI R18, RZ, 0x1f, R20 ;  /* 0x0000001fff127819 */ /* 0x000fe20000011414 */
[----:B------:R-:W-:Y:S02]  /*0ff0*/  IMAD.IADD R7, R7, 0x1, R5 ;  /* 0x0000000107077824 */ /* 0x000fe400078e0205 */
[----:B------:R-:W-:Y:S02]  /*1000*/  IMAD.X R25, R19, 0x1, R17, P0 ;  /* 0x0000000113197824 */ /* 0x000fe400000e0611 */
[----:B------:R-:W-:-:S02]  /*1010*/  IMAD R5, R18, UR18, RZ ;  /* 0x0000001212057c24 */ /* 0x000fc4000f8e02ff */
[----:B------:R-:W-:-:S04]  /*1020*/  IMAD.WIDE.U32 R6, R20, UR18, R6 ;  /* 0x0000001214067c25 */ /* 0x000fc8000f8e0006 */
[----:B------:R-:W-:Y:S01]  /*1030*/  IMAD R34, R20, UR19, R5 ;  /* 0x0000001314227c24 */ /* 0x000fe2000f8e0205 */
[----:B------:R-:W-:Y:S01]  /*1040*/  ULDC.64 UR18, c[0x0][0x418] ;  /* 0x0001060000127ab9 */ /* 0x000fe20000000a00 */
[----:B--2---:R-:W-:Y:S02]  /*1050*/  IMAD R30, R25, R10, RZ ;  /* 0x0000000a191e7224 */ /* 0x004fe400078e02ff */
[----:B------:R-:W-:Y:S02]  /*1060*/  IMAD R5, R26, UR18, RZ ;  /* 0x000000121a057c24 */ /* 0x000fe4000f8e02ff */
[----:B------:R-:W-:Y:S02]  /*1070*/  IMAD.IADD R35, R7, 0x1, R34 ;  /* 0x0000000107237824 */ /* 0x000fe400078e0222 */
[----:B------:R-:W-:Y:S02]  /*1080*/  IMAD R22, R8, UR19, R5 ;  /* 0x0000001308167c24 */ /* 0x000fe4000f8e0205 */
[----:B------:R-:W2:Y:S01]  /*1090*/  LDC.64 R4, c[0x0][0x248] ;  /* 0x00009200ff047b82 */ /* 0x000ea20000000a00 */
[----:B------:R-:W-:-:S02]  /*10a0*/  IMAD.MOV.U32 R34, RZ, RZ, R6 ;  /* 0x000000ffff227224 */ /* 0x000fc400078e0006 */
[----:B------:R-:W-:Y:S01]  /*10b0*/  IMAD.WIDE.U32 R36, R8, UR18, R218 ;  /* 0x0000001208247c25 */ /* 0x000fe2000f8e00da */
[----:B------:R-:W-:-:S03]  /*10c0*/  ULDC.64 UR18, c[0x0][0x220] ;  /* 0x0000880000127ab9 */ /* 0x000fc60000000a00 */
[----:B------:R-:W-:Y:S01]  /*10d0*/  IMAD.WIDE.U32 R34, R217, R12, R34 ;  /* 0x0000000cd9227225 */ /* 0x000fe200078e0022 */
[----:B------:R-:W3:Y:S03]  /*10e0*/  LDC.64 R6, c[0x0][0x420] ;  /* 0x00010800ff067b82 */ /* 0x000ee60000000a00 */
[----:B------:R-:W-:Y:S01]  /*10f0*/  IMAD.IADD R24, R35, 0x1, R24 ;  /* 0x0000000123187824 */ /* 0x000fe200078e0218 */
[C---:B------:R-:W-:Y:S01]  /*1100*/  LEA R32, P0, R34.reuse, UR18, 0x1 ;  /* 0x0000001222207c11 */ /* 0x040fe2000f8008ff */
[----:B------:R-:W-:Y:S02]  /*1110*/  IMAD.IADD R37, R37, 0x1, R22 ;  /* 0x0000000125257824 */ /* 0x000fe400078e0216 */
[C---:B------:R-:W-:Y:S01]  /*1120*/  IMAD R23, R27.reuse, R11, R30 ;  /* 0x0000000b1b177224 */ /* 0x040fe200078e021e */
[----:B------:R-:W-:Y:S01]  /*1130*/  LEA.HI.X R33, R34, UR19, R24, 0x1, P0 ;  /* 0x0000001322217c11 */ /* 0x000fe200080f0c18 */
[----:B------:R-:W-:Y:S01]  /*1140*/  IMAD.WIDE.U32 R38, R27, R10, R218 ;  /* 0x0000000a1b267225 */ /* 0x000fe200078e00da */
[----:B------:R-:W-:Y:S01]  /*1150*/  LEA R30, P1, R12, R32, 0x6 ;  /* 0x000000200c1e7211 */ /* 0x000fe200078230ff */
[----:B------:R-:W-:Y:S01]  /*1160*/  ULDC.64 UR18, c[0x0][0x230] ;  /* 0x00008c0000127ab9 */ /* 0x000fe20000000a00 */
[----:B------:R-:W-:Y:S01]  /*1170*/  ISETP.NE.AND P0, PT, R28, 0x1, PT ;  /* 0x000000011c00780c */ /* 0x000fe20003f05270 */
[----:B------:R-:W-:Y:S01]  /*1180*/  IMAD.IADD R39, R39, 0x1, R23 ;  /* 0x0000000127277824 */ /* 0x000fe200078e0217 */
[----:B------:R-:W-:Y:S01]  /*1190*/  LEA.HI.X R31, R12, R33, R13, 0x6, P1 ;  /* 0x000000210c1f7211 */ /* 0x000fe200008f340d */
[----:B------:R-:W-:Y:S01]  /*11a0*/  IMAD R13, R26, UR20, RZ ;  /* 0x000000141a0d7c24 */ /* 0x000fe2000f8e02ff */
[----:B------:R-:W-:Y:S01]  /*11b0*/  @P4 BAR.SYNC.DEFER_BLOCKING 0x0 ;  /* 0x0000000000004b1d */ /* 0x000fe20000010000 */
[----:B--2---:R-:W-:-:S02]  /*11c0*/  IMAD R22, R4, UR27, RZ ;  /* 0x0000001b04167c24 */ /* 0x004fc4000f8e02ff */
[----:B------:R-:W-:-:S04]  /*11d0*/  IMAD.WIDE.U32 R28, R4, UR28, R218 ;  /* 0x0000001c041c7c25 */ /* 0x000fc8000f8e00da */
[----:B------:R-:W-:Y:S02]  /*11e0*/  IMAD R22, R5, UR28, R22 ;  /* 0x0000001c05167c24 */ /* 0x000fe4000f8e0216 */
[----:B---3--:R-:W-:Y:S02]  /*11f0*/  IMAD R12, R25, R6, RZ ;  /* 0x00000006190c7224 */ /* 0x008fe400078e02ff */
[----:B------:R-:W-:Y:S01]  /*1200*/  IMAD.IADD R29, R29, 0x1, R22 ;  /* 0x000000011d1d7824 */ /* 0x000fe200078e0216 */
[----:B------:R-:W-:Y:S01]  /*1210*/  SHF.R.S32.HI R22, RZ, 0x1f, R9 ;  /* 0x0000001fff167819 */ /* 0x000fe20000011409 */
[----:B------:R-:W-:Y:S02]  /*1220*/  IMAD R23, R26, UR18, RZ ;  /* 0x000000121a177c24 */ /* 0x000fe4000f8e02ff */
[C---:B------:R-:W-:Y:S02]  /*1230*/  IMAD R13, R8.reuse, UR21, R13 ;  /* 0x00000015080d7c24 */ /* 0x040fe4000f8e020d */
[----:B------:R-:W-:Y:S01]  /*1240*/  IMAD.WIDE.U32 R24, R8, UR20, R38 ;  /* 0x0000001408187c25 */ /* 0x000fe2000f8e0026 */
[----:B------:R-:W-:-:S03]  /*1250*/  ULDC.64 UR20, c[0x0][0x428] ;  /* 0x00010a0000147ab9 */ /* 0x000fc60000000a00 */
[C---:B------:R-:W-:Y:S02]  /*1260*/  IMAD R12, R27.reuse, R7, R12 ;  /* 0x000000071b0c7224 */ /* 0x040fe400078e020c */
[----:B------:R-:W-:Y:S01]  /*1270*/  IMAD.WIDE.U32 R36, R27, R6, R36 ;  /* 0x000000061b247225 */ /* 0x000fe200078e0024 */
[----:B------:R-:W-:Y:S01]  /*1280*/  @!PT LDS RZ, [RZ] ;  /* 0x00000000fffff984 */ /* 0x000fe20000000800 */
[----:B------:R-:W-:Y:S01]  /*1290*/  @!PT LDS RZ, [RZ] ;  /* 0x00000000fffff984 */ /* 0x000fe20000000800 */
[----:B------:R-:W-:Y:S01]  /*12a0*/  @!PT LDS RZ, [RZ] ;  /* 0x00000000fffff984 */ /* 0x000fe20000000800 */
[----:B------:R-:W-:Y:S03]  /*12b0*/  LDGSTS.E.BYPASS.LTC128B.128 [R228+0x10000], desc[UR14][R32.64] ;  /* 0x1000000020e47fae */ /* 0x000fe6000b901d4e */
[C---:B------:R-:W-:Y:S01]  /*12c0*/  IMAD R23, R8.reuse, UR19, R23 ;  /* 0x0000001308177c24 */ /* 0x040fe2000f8e0217 */
[----:B------:R-:W-:Y:S01]  /*12d0*/  LDGSTS.E.BYPASS.LTC128B.128 [R228+0x12000], desc[UR14][R32.64+0x80] ;  /* 0x1200008020e47fae */ /* 0x000fe2000b901d4e */
[----:B------:R-:W-:Y:S01]  /*12e0*/  IMAD.WIDE.U32 R26, R8, UR18, R28 ;  /* 0x00000012081a7c25 */ /* 0x000fe2000f8e001c */
[----:B------:R-:W-:Y:S02]  /*12f0*/  ULDC.64 UR18, c[0x0][0x260] ;  /* 0x0000980000127ab9 */ /* 0x000fe40000000a00 */
[----:B------:R-:W-:Y:S01]  /*1300*/  LDGSTS.E.BYPASS.LTC128B.128 [R228+0x11000], desc[UR14][R30.64] ;  /* 0x110000001ee47fae */ /* 0x000fe2000b901d4e */
[----:B------:R-:W-:-:S02]  /*1310*/  IMAD.IADD R25, R25, 0x1, R13 ;  /* 0x0000000119197824 */ /* 0x000fc400078e020d */
[----:B------:R-:W-:Y:S01]  /*1320*/  IMAD R13, R18, UR18, RZ ;  /* 0x00000012120d7c24 */ /* 0x000fe2000f8e02ff */
[----:B------:R-:W-:Y:S01]  /*1330*/  LDGSTS.E.BYPASS.LTC128B.128 [R228+0x13000], desc[UR14][R30.64+0x80] ;  /* 0x130000801ee47fae */ /* 0x000fe2000b901d4e */
[C---:B------:R-:W-:Y:S02]  /*1340*/  IMAD R18, R22.reuse, UR20, RZ ;  /* 0x0000001416127c24 */ /* 0x040fe4000f8e02ff */
[----:B------:R-:W-:Y:S01]  /*1350*/  IMAD R22, R22, UR22, RZ ;  /* 0x0000001616167c24 */ /* 0x000fe2000f8e02ff */
[----:B------:R-:W0:Y:S01]  /*1360*/  LDGDEPBAR ;  /* 0x00000000000079af */ /* 0x000e220000000000 */
[----:B------:R-:W-:Y:S02]  /*1370*/  IMAD.IADD R37, R37, 0x1, R12 ;  /* 0x0000000125257824 */ /* 0x000fe400078e020c */
[----:B------:R-:W-:Y:S02]  /*1380*/  IMAD.IADD R27, R27, 0x1, R23 ;  /* 0x000000011b1b7824 */ /* 0x000fe400078e0217 */
[----:B------:R-:W-:-:S02]  /*1390*/  IMAD R22, R9, UR23, R22 ;  /* 0x0000001709167c24 */ /* 0x000fc4000f8e0216 */
[----:B------:R-:W-:-:S04]  /*13a0*/  IMAD.WIDE.U32 R24, R9, UR22, R24 ;  /* 0x0000001609187c25 */ /* 0x000fc8000f8e0018 */
[C---:B------:R-:W-:Y:S02]  /*13b0*/  IMAD R18, R9.reuse, UR21, R18 ;  /* 0x0000001509127c24 */ /* 0x040fe4000f8e0212 */
[----:B------:R-:W-:Y:S01]  /*13c0*/  IMAD.WIDE.U32 R36, R9, UR20, R36 ;  /* 0x0000001409247c25 */ /* 0x000fe2000f8e0024 */
[----:B------:R-:W-:Y:S02]  /*13d0*/  ULDC.64 UR20, c[0x0][0x210] ;  /* 0x0000840000147ab9 */ /* 0x000fe40000000a00 */
[----:B------:R-:W-:Y:S01]  /*13e0*/  LEA R242, P2, R24, UR20, 0x1 ;  /* 0x0000001418f27c11 */ /* 0x000fe2000f8408ff */
[C---:B------:R-:W-:Y:S02]  /*13f0*/  IMAD R12, R20.reuse, UR19, R13 ;  /* 0x00000013140c7c24 */ /* 0x040fe4000f8e020d */
[----:B------:R-:W-:Y:S01]  /*1400*/  IMAD.WIDE.U32 R26, R20, UR18, R26 ;  /* 0x00000012141a7c25 */ /* 0x000fe2000f8e001a */
[----:B------:R-:W-:Y:S02]  /*1410*/  ULDC.64 UR18, c[0x0][0x3e0] ;  /* 0x0000f80000127ab9 */ /* 0x000fe40000000a00 */
[----:B------:R-:W-:Y:S01]  /*1420*/  LEA R240, P1, R36, UR18, 0x1 ;  /* 0x0000001224f07c11 */ /* 0x000fe2000f8208ff */
[----:B------:R-:W-:-:S02]  /*1430*/  IMAD.IADD R22, R25, 0x1, R22 ;  /* 0x0000000119167824 */ /* 0x000fc400078e0216 */
[----:B------:R-:W-:Y:S02]  /*1440*/  IMAD.IADD R18, R37, 0x1, R18 ;  /* 0x0000000125127824 */ /* 0x000fe400078e0212 */
[----:B------:R-:W-:Y:S01]  /*1450*/  IMAD.IADD R27, R27, 0x1, R12 ;  /* 0x000000011b1b7824 */ /* 0x000fe200078e020c */
[----:B------:R-:W-:Y:S01]  /*1460*/  LEA.HI.X R243, R24, UR21, R22, 0x1, P2 ;  /* 0x0000001518f37c11 */ /* 0x000fe200090f0c16 */
[-C--:B------:R-:W-:Y:S01]  /*1470*/  IMAD R12, R19, R4.reuse, RZ ;  /* 0x00000004130c7224 */ /* 0x080fe200078e02ff */
[----:B------:R-:W-:Y:S01]  /*1480*/  LEA.HI.X R241, R36, UR19, R18, 0x1, P1 ;  /* 0x0000001324f17c11 */ /* 0x000fe200088f0c12 */
[C---:B------:R-:W-:Y:S01]  /*1490*/  IMAD.WIDE.U32 R26, R217.reuse, R4, R26 ;  /* 0x00000004d91a7225 */ /* 0x040fe200078e001a */
[----:B------:R-:W-:Y:S01]  /*14a0*/  LEA R22, P3, R6, R240, 0x6 ;  /* 0x000000f006167211 */ /* 0x000fe200078630ff */
[----:B------:R-:W-:Y:S01]  /*14b0*/  ULDC.64 UR18, c[0x0][0x218] ;  /* 0x0000860000127ab9 */ /* 0x000fe20000000a00 */
[----:B------:R-:W-:Y:S01]  /*14c0*/  LEA R18, P2, R10, R242, 0x6 ;  /* 0x000000f20a127211 */ /* 0x000fe200078430ff */
[----:B------:R-:W-:Y:S01]  /*14d0*/  IMAD R12, R217, R5, R12 ;  /* 0x00000005d90c7224 */ /* 0x000fe200078e020c */
[----:B------:R-:W-:Y:S01]  /*14e0*/  LEA.HI.X R23, R6, R241, R7, 0x6, P3 ;  /* 0x000000f106177211 */ /* 0x000fe200018f3407 */
[----:B------:R-:W-:Y:S01]  /*14f0*/  VIADD R13, R216, 0x2000 ;  /* 0x00002000d80d7836 */ /* 0x000fe20000000000 */
[----:B------:R-:W2:Y:S01]  /*1500*/  S2R R7, SR_TID.X ;  /* 0x0000000000077919 */ /* 0x000ea20000002100 */
[----:B------:R-:W-:Y:S01]  /*1510*/  IMAD.IADD R12, R27, 0x1, R12 ;  /* 0x000000011b0c7824 */ /* 0x000fe200078e020c */
[----:B------:R-:W-:-:S02]  /*1520*/  LEA R24, P1, R26, UR18, 0x1 ;  /* 0x000000121a187c11 */ /* 0x000fc4000f8208ff */
[----:B------:R-:W-:Y:S01]  /*1530*/  SEL R13, R13, R216, !P0 ;  /* 0x000000d80d0d7207 */ /* 0x000fe20004000000 */
[----:B------:R-:W-:Y:S01]  /*1540*/  LDGSTS.E.BYPASS.LTC128B.128 [R228+0x8000], desc[UR14][R240.64] ;  /* 0x08000000f0e47fae */ /* 0x000fe2000b901d4e */
[----:B------:R-:W-:Y:S01]  /*1550*/  LEA.HI.X R25, R26, UR19, R12, 0x1, P1 ;  /* 0x000000131a197c11 */ /* 0x000fe200088f0c0c */
[----:B------:R-:W-:Y:S01]  /*1560*/  ULDC UR19, c[0x0][0x2dc] ;  /* 0x0000b70000137ab9 */ /* 0x000fe20000000800 */
[----:B------:R-:W-:Y:S01]  /*1570*/  LEA R20, P1, R4, R24, 0x6 ;  /* 0x0000001804147211 */ /* 0x000fe200078230ff */
[----:B------:R-:W3:Y:S01]  /*1580*/  S2R R12, SR_CTAID.X ;  /* 0x00000000000c7919 */ /* 0x000ee20000002500 */
[----:B------:R-:W-:Y:S01]  /*1590*/  LEA.HI.X R19, R10, R243, R11, 0x6, P2 ;  /* 0x000000f30a137211 */ /* 0x000fe200010f340b */
[----:B------:R-:W-:Y:S01]  /*15a0*/  IMAD.WIDE R26, R220, 0x4, R244 ;  /* 0x00000004dc1a7825 */ /* 0x000fe200078e02f4 */
[----:B------:R-:W-:Y:S01]  /*15b0*/  LEA.HI.X R21, R4, R25, R5, 0x6, P1 ;  /* 0x0000001904157211 */ /* 0x000fe200008f3405 */
[----:B------:R-:W4:Y:S01]  /*15c0*/  LDC.64 R10, c[0x0][0x2f0] ;  /* 0x0000bc00ff0a7b82 */ /* 0x000f220000000a00 */
[----:B------:R-:W-:Y:S01]  /*15d0*/  LEA R239, R13, UR5, 0x1 ;  /* 0x000000050def7c11 */ /* 0x000fe2000f8e08ff */
[----:B------:R-:W-:Y:S04]  /*15e0*/  LDGSTS.E.BYPASS.LTC128B.128 [R228+0xa000], desc[UR14][R240.64+0x80] ;  /* 0x0a000080f0e47fae */ /* 0x000fe8000b901d4e */
[----:B------:R-:W-:Y:S02]  /*15f0*/  LDGSTS.E.BYPASS.LTC128B.128 [R228+0x9000], desc[UR14][R22.64] ;  /* 0x0900000016e47fae */ /* 0x000fe4000b901d4e */
[----:B------:R-:W3:Y:S02]  /*1600*/  LDC.64 R4, c[0x0][0x488] ;  /* 0x00012200ff047b82 */ /* 0x000ee40000000a00 */
[----:B------:R3:W-:Y:S04]  /*1610*/  LDGSTS.E.BYPASS.LTC128B.128 [R228+0xb000], desc[UR14][R22.64+0x80] ;  /* 0x0b00008016e47fae */ /* 0x0007e8000b901d4e */
[----:B------:R-:W-:Y:S04]  /*1620*/  LDGSTS.E.BYPASS.LTC128B.128 [R239], desc[UR14][R242.64] ;  /* 0x00000000f2ef7fae */ /* 0x000fe8000b901d4e */
[----:B------:R-:W-:Y:S04]  /*1630*/  LDGSTS.E.BYPASS.LTC128B.128 [R239+0x2000], desc[UR14][R242.64+0x80] ;  /* 0x02000080f2ef7fae */ /* 0x000fe8000b901d4e */
[----:B------:R-:W-:Y:S04]  /*1640*/  LDGSTS.E.BYPASS.LTC128B.128 [R239+0x1000], desc[UR14][R18.64] ;  /* 0x0100000012ef7fae */ /* 0x000fe8000b901d4e */
[----:B------:R1:W-:Y:S04]  /*1650*/  LDGSTS.E.BYPASS.LTC128B.128 [R239+0x3000], desc[UR14][R18.64+0x80] ;  /* 0x0300008012ef7fae */ /* 0x0003e8000b901d4e */
[----:B------:R-:W-:Y:S04]  /*1660*/  LDGSTS.E.BYPASS.LTC128B.128 [R228+0xc000], desc[UR14][R24.64] ;  /* 0x0c00000018e47fae */ /* 0x000fe8000b901d4e */
[----:B------:R-:W-:Y:S04]  /*1670*/  LDGSTS.E.BYPASS.LTC128B.128 [R228+0xe000], desc[UR14][R24.64+0x80] ;  /* 0x0e00008018e47fae */ /* 0x000fe8000b901d4e */
[----:B------:R-:W-:Y:S04]  /*1680*/  LDGSTS.E.BYPASS.LTC128B.128 [R228+0xd000], desc[UR14][R20.64] ;  /* 0x0d00000014e47fae */ /* 0x000fe8000b901d4e */
[----:B------:R4:W-:Y:S01]  /*1690*/  LDGSTS.E.BYPASS.LTC128B.128 [R228+0xf000], desc[UR14][R20.64+0x80] ;  /* 0x0f00008014e47fae */ /* 0x0009e2000b901d4e */
[----:B---3--:R-:W-:-:S03]  /*16a0*/  IMAD.WIDE.U32 R22, R12, R4, RZ ;  /* 0x000000040c167225 */ /* 0x008fc600078e00ff */
[----:B------:R-:W0:Y:S01]  /*16b0*/  LDGDEPBAR ;  /* 0x00000000000079af */ /* 0x000e220000000000 */
[----:B--2---:R-:W-:Y:S01]  /*16c0*/  SHF.R.S32.HI R6, RZ, 0x1f, R7 ;  /* 0x0000001fff067819 */ /* 0x004fe20000011407 */
[----:B------:R-:W-:Y:S02]  /*16d0*/  UIMAD UR39, UR24, UR19, URZ ;  /* 0x00000013182772a4 */ /* 0x000fe4000f8e023f */
[----:B------:R-:W-:Y:S01]  /*16e0*/  UIMAD.WIDE.U32 UR22, UR19, UR24, URZ ;  /* 0x00000018131672a5 */ /* 0x000fe2000f8e003f */
[----:B------:R-:W-:Y:S01]  /*16f0*/  LEA.HI R13, R6, R7, RZ, 0x5 ;  /* 0x00000007060d7211 */ /* 0x000fe200078f28ff */
[----:B------:R-:W5:Y:S03]  /*1700*/  LDG.E R238, desc[UR14][R26.64] ;  /* 0x0000000e1aee7981 */ /* 0x000f66000c1e1900 */
[----:B------:R-:W-:Y:S01]  /*1710*/  LOP3.LUT R246, R13, 0xffffffe0, RZ, 0xc0, !PT ;  /* 0xffffffe00df67812 */ /* 0x000fe200078ec0ff */
[----:B------:R2:W5:Y:S01]  /*1720*/  LDG.E R237, desc[UR14][R26.64+0x20] ;  /* 0x0000200e1aed7981 */ /* 0x000562000c1e1900 */
[----:B------:R-:W-:Y:S01]  /*1730*/  SHF.R.S32.HI R13, RZ, 0x5, R13 ;  /* 0x00000005ff0d7819 */ /* 0x000fe2000001140d */
[----:B------:R-:W-:Y:S01]  /*1740*/  USHF.L.U32 UR20, UR39, 0x6, URZ ;  /* 0x0000000627147899 */ /* 0x000fe2000800063f */
[----:B-1----:R-:W-:Y:S01]  /*1750*/  IMAD R19, R9, UR19, RZ ;  /* 0x0000001309137c24 */ /* 0x002fe2000f8e02ff */
[----:B------:R-:W-:Y:S01]  /*1760*/  CS2R R94, SRZ ;  /* 0x00000000005e7805 */ /* 0x000fe2000001ff00 */
[----:B------:R-:W-:Y:S01]  /*1770*/  IMAD.IADD R246, R7, 0x1, -R246 ;  /* 0x0000000107f67824 */ /* 0x000fe200078e0af6 */
[----:B------:R-:W-:Y:S01]  /*1780*/  USHF.R.S32.HI UR18, URZ, 0x1f, UR20 ;  /* 0x0000001f3f127899 */ /* 0x000fe20008011414 */
[----:B------:R-:W-:Y:S01]  /*1790*/  IMAD R5, R12, R5, R23 ;  /* 0x000000050c057224 */ /* 0x000fe200078e0217 */
[----:B------:R-:W-:-:S02]  /*17a0*/  CS2R R92, SRZ ;  /* 0x00000000005c7805 */ /* 0x000fc4000001ff00 */
[----:B------:R-:W-:Y:S02]  /*17b0*/  CS2R R98, SRZ ;  /* 0x0000000000627805 */ /* 0x000fe4000001ff00 */
[----:B------:R-:W-:Y:S02]  /*17c0*/  CS2R R96, SRZ ;  /* 0x0000000000607805 */ /* 0x000fe4000001ff00 */
[----:B------:R-:W-:Y:S02]  /*17d0*/  CS2R R90, SRZ ;  /* 0x00000000005a7805 */ /* 0x000fe4000001ff00 */
[----:B------:R-:W-:Y:S01]  /*17e0*/  SEL R5, R5, RZ, P4 ;  /* 0x000000ff05057207 */ /* 0x000fe20002000000 */
[----:B----4-:R-:W-:Y:S01]  /*17f0*/  IMAD R20, R13, UR39, R246 ;  /* 0x000000270d147c24 */ /* 0x010fe2000f8e02f6 */
[----:B------:R-:W-:Y:S01]  /*1800*/  SHF.R.S32.HI R13, RZ, 0x1f, R19 ;  /* 0x0000001fff0d7819 */ /* 0x000fe20000011413 */
[----:B------:R-:W-:-:S04]  /*1810*/  DEPBAR.LE SB0, 0x1 ;  /* 0x000080400000791a */ /* 0x000fc80000000000 */
[----:B------:R-:W-:Y:S01]  /*1820*/  IADD3 R18, P2, P1, R20, UR20, R19 ;  /* 0x0000001414127c10 */ /* 0x000fe2000f95e013 */
[----:B------:R-:W-:Y:S01]  /*1830*/  USHF.R.S32.HI UR20, URZ, 0x1f, UR19 ;  /* 0x0000001f3f147899 */ /* 0x000fe20008011413 */
[----:B------:R-:W-:Y:S01]  /*1840*/  SHF.R.S32.HI R20, RZ, 0x1f, R20 ;  /* 0x0000001fff147819 */ /* 0x000fe20000011414 */
[----:B------:R-:W-:Y:S01]  /*1850*/  BAR.SYNC.DEFER_BLOCKING 0x0 ;  /* 0x0000000000007b1d */ /* 0x000fe20000010000 */
[----:B------:R-:W-:Y:S01]  /*1860*/  SEL R19, R22, RZ, P4 ;  /* 0x000000ff16137207 */ /* 0x000fe20002000000 */
[----:B------:R-:W-:Y:S01]  /*1870*/  UIMAD UR20, UR20, UR24, URZ ;  /* 0x00000018141472a4 */ /* 0x000fe2000f8e023f */
[----:B------:R-:W-:Y:S01]  /*1880*/  IADD3.X R4, R20, UR18, R13, P2, P1 ;  /* 0x0000001214047c10 */ /* 0x000fe200097e240d */
[----:B------:R-:W-:Y:S01]  /*1890*/  IMAD.WIDE R12, R8, 0x80, RZ ;  /* 0x00000080080c7825 */ /* 0x000fe200078e02ff */
[----:B------:R-:W-:Y:S01]  /*18a0*/  ISETP.NE.U32.AND P2, PT, R10, RZ, PT ;  /* 0x000000ff0a00720c */ /* 0x000fe20003f45070 */
[----:B------:R-:W-:Y:S01]  /*18b0*/  ULDC UR18, c[0x0][0x398] ;  /* 0x0000e60000127ab9 */ /* 0x000fe20000000800 */
[----:B------:R-:W-:Y:S01]  /*18c0*/  IADD3 R18, P1, R19, R18, RZ ;  /* 0x0000001213127210 */ /* 0x000fe20007f3e0ff */
[----:B------:R-:W-:Y:S01]  /*18d0*/  IMAD.WIDE R20, R8, UR17, R16 ;  /* 0x0000001108147c25 */ /* 0x000fe2000f8e0210 */
[----:B------:R-:W-:Y:S01]  /*18e0*/  ISETP.NE.AND.EX P2, PT, R11, RZ, PT, P2 ;  /* 0x000000ff0b00720c */ /* 0x000fe20003f45320 */
[----:B------:R-:W-:Y:S01]  /*18f0*/  UIMAD UR20, UR25, UR19, UR20 ;  /* 0x00000013191472a4 */ /* 0x000fe2000f8e0214 */
[----:B------:R-:W-:Y:S01]  /*1900*/  CS2R R88, SRZ ;  /* 0x0000000000587805 */ /* 0x000fe2000001ff00 */
[----:B------:R-:W-:Y:S01]  /*1910*/  IMAD.X R19, R5, 0x1, R4, P1 ;  /* 0x0000000105137824 */ /* 0x000fe200008e0604 */
[----:B------:R-:W-:Y:S01]  /*1920*/  SEL R11, R12, RZ, P2 ;  /* 0x000000ff0c0b7207 */ /* 0x000fe20001000000 */
[----:B------:R-:W-:Y:S01]  /*1930*/  UIADD3 UR20, UR23, UR20, URZ ;  /* 0x0000001417147290 */ /* 0x000fe2000fffe03f */
[----:B------:R-:W-:Y:S01]  /*1940*/  IADD3 R12, -R230, UR4, R233 ;  /* 0x00000004e60c7c10 */ /* 0x000fe2000fffe1e9 */
[----:B------:R-:W-:Y:S01]  /*1950*/  IMAD.IADD R17, R16, 0x1, R14 ;  /* 0x0000000110117824 */ /* 0x000fe200078e020e */
[----:B------:R-:W-:-:S02]  /*1960*/  SEL R10, R13, RZ, P2 ;  /* 0x000000ff0d0a7207 */ /* 0x000fc40001000000 */
[----:B------:R-:W-:Y:S02]  /*1970*/  CS2R R86, SRZ ;  /* 0x0000000000567805 */ /* 0x000fe4000001ff00 */
[----:B------:R-:W-:Y:S01]  /*1980*/  IADD3 R11, P2, R20, R11, RZ ;  /* 0x0000000b140b7210 */ /* 0x000fe20007f5e0ff */
[----:B------:R-:W-:Y:S01]  /*1990*/  VIADD R12, R12, -UR18 ;  /* 0x800000120c0c7c36 */ /* 0x000fe20008000000 */
[----:B------:R-:W-:Y:S01]  /*19a0*/  ULDC.64 UR18, c[0x0][0x400] ;  /* 0x0001000000127ab9 */ /* 0x000fe20000000a00 */
[----:B------:R-:W-:Y:S01]  /*19b0*/  IMAD.WIDE R234, R17, 0x4, R234 ;  /* 0x0000000411ea7825 */ /* 0x000fe200078e02ea */
[----:B------:R-:W-:Y:S01]  /*19c0*/  CS2R R84, SRZ ;  /* 0x0000000000547805 */ /* 0x000fe2000001ff00 */
[----:B------:R1:W3:Y:S01]  /*19d0*/  LDSM.16.M88.4 R116, [R201+0x10000] ;  /* 0x01000000c974783b */ /* 0x0002e20000000200 */
[----:B------:R-:W-:Y:S01]  /*19e0*/  SHF.R.S32.HI R5, RZ, 0x1f, R12 ;  /* 0x0000001fff057819 */ /* 0x000fe2000001140c */
[----:B------:R-:W-:Y:S01]  /*19f0*/  IMAD.X R13, R21, 0x1, R10, P2 ;  /* 0x00000001150d7824 */ /* 0x000fe200010e060a */
[----:B------:R-:W-:Y:S01]  /*1a00*/  CS2R R78, SRZ ;  /* 0x00000000004e7805 */ /* 0x000fe2000001ff00 */
[----:B------:R-:W-:Y:S01]  /*1a10*/  IMAD R4, R11, UR20, RZ ;  /* 0x000000140b047c24 */ /* 0x000fe2000f8e02ff */
[----:B------:R-:W-:Y:S01]  /*1a20*/  LEA.HI R12, R5, R12, RZ, 0x6 ;  /* 0x0000000c050c7211 */ /* 0x000fe200078f30ff */
[----:B------:R-:W-:Y:S01]  /*1a30*/  IMAD.WIDE.U32 R18, R11, UR22, R18 ;  /* 0x000000160b127c25 */ /* 0x000fe2000f8e0012 */
[----:B------:R-:W-:Y:S01]  /*1a40*/  LEA.HI R5, R6, R7, RZ, 0x3 ;  /* 0x0000000706057211 */ /* 0x000fe200078f18ff */
[----:B------:R1:W4:Y:S01]  /*1a50*/  LDSM.16.M88.4 R120, [R201+0x10800] ;  /* 0x01080000c978783b */ /* 0x0003220000000200 */
[----:B------:R-:W-:Y:S01]  /*1a60*/  SHF.R.S32.HI R12, RZ, 0x6, R12 ;  /* 0x00000006ff0c7819 */ /* 0x000fe2000001140c */
[----:B------:R-:W-:Y:S01]  /*1a70*/  IMAD R4, R13, UR22, R4 ;  /* 0x000000160d047c24 */ /* 0x000fe2000f8e0204 */
[----:B------:R-:W-:Y:S01]  /*1a80*/  LOP3.LUT R10, R5, 0xfffffff8, RZ, 0xc0, !PT ;  /* 0xfffffff8050a7812 */ /* 0x000fe200078ec0ff */
[----:B------:R1:W1:Y:S01]  /*1a90*/  LDSM.16.M88.4 R124, [R200+0x10000] ;  /* 0x01000000c87c783b */ /* 0x0002620000000200 */
[----:B------:R-:W-:Y:S01]  /*1aa0*/  VIMNMX R226, RZ, R12, !PT ;  /* 0x0000000cffe27248 */ /* 0x000fe20007fe0100 */
[----:B------:R-:W-:Y:S01]  /*1ab0*/  IMAD.IADD R5, R19, 0x1, R4 ;  /* 0x0000000113057824 */ /* 0x000fe200078e0204 */
[C---:B------:R-:W-:Y:S01]  /*1ac0*/  LEA R248, P2, R18.reuse, UR18, 0x2 ;  /* 0x0000001212f87c11 */ /* 0x040fe2000f8410ff */
[----:B------:R-:W-:Y:S01]  /*1ad0*/  IMAD.IADD R10, R7, 0x1, -R10 ;  /* 0x00000001070a7824 */ /* 0x000fe200078e0a0a */
[----:B------:R-:W-:Y:S01]  /*1ae0*/  ISETP.GT.AND P3, PT, R15, R226, PT ;  /* 0x000000e20f00720c */ /* 0x000fe20003f64270 */
[----:B------:R-:W-:Y:S01]  /*1af0*/  IMAD.MOV.U32 R4, RZ, RZ, 0x20 ;  /* 0x00000020ff047424 */ /* 0x000fe200078e00ff */
[----:B------:R-:W-:Y:S01]  /*1b00*/  LEA.HI.X R249, R18, UR19, R5, 0x2, P2 ;  /* 0x0000001312f97c11 */ /* 0x000fe200090f1405 */
[----:B------:R1:W1:Y:S01]  /*1b10*/  LDSM.16.M88.4 R128, [R200+0x10800] ;  /* 0x01080000c880783b */ /* 0x0002620000000200 */
[----:B------:R-:W-:-:S02]  /*1b20*/  LOP3.LUT P1, RZ, R10, 0x2, RZ, 0xc0, !PT ;  /* 0x000000020aff7812 */ /* 0x000fc4000782c0ff */
[----:B------:R-:W-:Y:S02]  /*1b30*/  CS2R R76, SRZ ;  /* 0x00000000004c7805 */ /* 0x000fe4000001ff00 */
[----:B------:R-:W-:Y:S01]  /*1b40*/  CS2R R82, SRZ ;  /* 0x0000000000527805 */ /* 0x000fe2000001ff00 */
[----:B------:R1:W1:Y:S01]  /*1b50*/  LDSM.16.M88.4 R132, [R3+0x10000] ;  /* 0x010000000384783b */ /* 0x0002620000000200 */
[----:B------:R-:W-:Y:S02]  /*1b60*/  SEL R4, R4, 0xffffffe0, !P1 ;  /* 0xffffffe004047807 */ /* 0x000fe40004800000 */
[----:B------:R-:W-:Y:S02]  /*1b70*/  CS2R R80, SRZ ;  /* 0x0000000000507805 */ /* 0x000fe4000001ff00 */
[----:B------:R-:W-:Y:S01]  /*1b80*/  CS2R R74, SRZ ;  /* 0x00000000004a7805 */ /* 0x000fe2000001ff00 */
[----:B------:R1:W1:Y:S01]  /*1b90*/  LDSM.16.M88.4 R136, [R3+0x10800] ;  /* 0x010800000388783b */ /* 0x0002620000000200 */
[----:B------:R-:W-:Y:S01]  /*1ba0*/  CS2R R72, SRZ ;  /* 0x0000000000487805 */ /* 0x000fe2000001ff00 */
[----:B------:R-:W-:Y:S01]  /*1bb0*/  IMAD.IADD R4, R4, 0x1, R3 ;  /* 0x0000000104047824 */ /* 0x000fe200078e0203 */
[----:B------:R-:W-:Y:S01]  /*1bc0*/  CS2R R70, SRZ ;  /* 0x0000000000467805 */ /* 0x000fe2000001ff00 */
[----:B------:R1:W1:Y:S01]  /*1bd0*/  LDSM.16.M88.4 R148, [R201+0x12000] ;  /* 0x01200000c994783b */ /* 0x0002620000000200 */
[----:B------:R-:W-:-:S02]  /*1be0*/  CS2R R68, SRZ ;  /* 0x0000000000447805 */ /* 0x000fc4000001ff00 */
[----:B------:R-:W-:Y:S02]  /*1bf0*/  CS2R R46, SRZ ;  /* 0x00000000002e7805 */ /* 0x000fe4000001ff00 */
[----:B------:R-:W-:Y:S01]  /*1c00*/  CS2R R44, SRZ ;  /* 0x00000000002c7805 */ /* 0x000fe2000001ff00 */
[----:B------:R1:W1:Y:S01]  /*1c10*/  LDSM.16.M88.4 R140, [R4+0x10000] ;  /* 0x01000000048c783b */ /* 0x0002620000000200 */
[----:B------:R-:W-:Y:S02]  /*1c20*/  CS2R R50, SRZ ;  /* 0x0000000000327805 */ /* 0x000fe4000001ff00 */
[----:B------:R-:W-:Y:S02]  /*1c30*/  CS2R R48, SRZ ;  /* 0x0000000000307805 */ /* 0x000fe4000001ff00 */
        /* <DEDUP_REMOVED lines=11> */
[----:B--2---:R-:W-:Y:S02]  /*1cf0*/  CS2R R26, SRZ ;  /* 0x00000000001a7805 */ /* 0x004fe4000001ff00 */
[----:B------:R-:W-:Y:S01]  /*1d00*/  CS2R R24, SRZ ;  /* 0x0000000000187805 */ /* 0x000fe2000001ff00 */
[----:B------:R2:W1:Y:S01]  /*1d10*/  LDSM.16.M88.4 R152, [R201+0x12800] ;  /* 0x01280000c998783b */ /* 0x0004620000000200 */
[----:B------:R-:W-:Y:S02]  /*1d20*/  CS2R R22, SRZ ;  /* 0x0000000000167805 */ /* 0x000fe4000001ff00 */
[----:B------:R-:W-:Y:S01]  /*1d30*/  CS2R R20, SRZ ;  /* 0x0000000000147805 */ /* 0x000fe2000001ff00 */
[----:B------:R2:W1:Y:S04]  /*1d40*/  LDSM.16.M88.4 R156, [R200+0x12000] ;  /* 0x01200000c89c783b */ /* 0x0004680000000200 */
[----:B------:R2:W1:Y:S04]  /*1d50*/  LDSM.16.M88.4 R160, [R200+0x12800] ;  /* 0x01280000c8a0783b */ /* 0x0004680000000200 */
[----:B------:R2:W1:Y:S04]  /*1d60*/  LDSM.16.M88.4 R164, [R3+0x12000] ;  /* 0x0120000003a4783b */ /* 0x0004680000000200 */
[----:B------:R2:W1:Y:S01]  /*1d70*/  LDSM.16.M88.4 R168, [R3+0x12800] ;  /* 0x0128000003a8783b */ /* 0x0004620000000200 */
[----:B---34-:R-:W-:Y:S05]  /*1d80*/  @!P3 BRA `(.L_x_441) ;  /* 0x000000300094b947 */ /* 0x018fea0003800000 */
[----:B------:R-:W1:Y:S01]  /*1d90*/  LDC.64 R12, c[0x0][0x3b8] ;  /* 0x0000ee00ff0c7b82 */ /* 0x000e620000000a00 */
[----:B------:R-:W-:Y:S01]  /*1da0*/  LEA.HI R6, R6, R7, RZ, 0x4 ;  /* 0x0000000706067211 */ /* 0x000fe200078f20ff */
[----:B------:R-:W-:Y:S01]  /*1db0*/  IMAD R8, R8, UR24, R9 ;  /* 0x0000001808087c24 */ /* 0x000fe2000f8e0209 */
[----:B------:R-:W-:Y:S02]  /*1dc0*/  USHF.L.U32 UR44, UR39, 0x4, URZ ;  /* 0x00000004272c7899 */ /* 0x000fe4000800063f */
[----:B------:R-:W-:Y:S02]  /*1dd0*/  USHF.L.U32 UR45, UR39, 0x3, URZ ;  /* 0x00000003272d7899 */ /* 0x000fe4000800063f */
[----:B------:R-:W-:Y:S01]  /*1de0*/  UIMAD UR43, UR39, 0x18, URZ ;  /* 0x00000018272b78a4 */ /* 0x000fe2000f8e023f */
[----:B------:R-:W3:Y:S01]  /*1df0*/  LDC R232, c[0x0][0x2dc] ;  /* 0x0000b700ffe87b82 */ /* 0x000ee20000000800 */
[----:B------:R-:W-:Y:S02]  /*1e00*/  USHF.L.U32 UR42, UR39, 0x5, URZ ;  /* 0x00000005272a7899 */ /* 0x000fe4000800063f */
[----:B------:R-:W-:-:S02]  /*1e10*/  UIMAD UR41, UR39, 0x28, URZ ;  /* 0x00000028272978a4 */ /* 0x000fc4000f8e023f */
[----:B------:R-:W-:Y:S01]  /*1e20*/  UIMAD UR40, UR39, 0x30, URZ ;  /* 0x00000030272878a4 */ /* 0x000fe2000f8e023f */
[----:B------:R-:W-:Y:S01]  /*1e30*/  ULDC UR26, c[0x0][0x270] ;  /* 0x00009c00001a7ab9 */ /* 0x000fe20000000800 */
[----:B-1----:R-:W4:Y:S04]  /*1e40*/  LDG.E.64 R4, desc[UR14][R12.64] ;  /* 0x0000000e0c047981 */ /* 0x002f28000c1e1b00 */
[----:B------:R-:W2:Y:S01]  /*1e50*/  LDG.E.64 R10, desc[UR14][R12.64+0x8] ;  /* 0x0000080e0c0a7981 */ /* 0x000ea2000c1e1b00 */
        /* <DEDUP_REMOVED lines=10> */
[----:B------:R-:W-:Y:S01]  /*1f00*/  VIADD R233, R233, UR4 ;  /* 0x00000004e9e97c36 */ /* 0x000fe20008000000 */
[----:B------:R-:W-:Y:S01]  /*1f10*/  SHF.R.S32.HI R6, RZ, 0x1f, R7 ;  /* 0x0000001fff067819 */ /* 0x000fe20000011407 */
[----:B------:R-:W-:Y:S01]  /*1f20*/  UIADD3 UR23, UR45, UR24, URZ ;  /* 0x000000182d177290 */ /* 0x000fe2000fffe03f */
[----:B------:R-:W-:Y:S01]  /*1f30*/  IMAD.MOV.U32 R205, RZ, RZ, 0x40 ;  /* 0x00000040ffcd7424 */ /* 0x000fe200078e00ff */
[----:B------:R-:W-:Y:S01]  /*1f40*/  UIADD3 UR34, UR45, UR35, URZ ;  /* 0x000000232d227290 */ /* 0x000fe2000fffe03f */
[----:B------:R-:W-:Y:S01]  /*1f50*/  LEA.HI R6, R6, R7, RZ, 0x3 ;  /* 0x0000000706067211 */ /* 0x000fe200078f18ff */
[----:B------:R-:W-:Y:S01]  /*1f60*/  UIADD3 UR25, UR45, UR37, URZ ;  /* 0x000000252d197290 */ /* 0x000fe2000fffe03f */
[----:B------:R-:W-:Y:S01]  /*1f70*/  SEL R208, R208, R211, !P0 ;  /* 0x000000d3d0d07207 */ /* 0x000fe20004000000 */
[----:B------:R-:W-:Y:S01]  /*1f80*/  UIADD3 UR22, UR45, UR23, URZ ;  /* 0x000000172d167290 */ /* 0x000fe2000fffe03f */
[----:B------:R-:W-:Y:S01]  /*1f90*/  LOP3.LUT R6, R6, 0xfffffff8, RZ, 0xc0, !PT ;  /* 0xfffffff806067812 */ /* 0x000fe200078ec0ff */
[----:B------:R-:W-:Y:S01]  /*1fa0*/  UIADD3 UR33, UR45, UR34, URZ ;  /* 0x000000222d217290 */ /* 0x000fe2000fffe03f */
[----:B------:R-:W-:Y:S01]  /*1fb0*/  SEL R207, R207, R212, !P0 ;  /* 0x000000d4cfcf7207 */ /* 0x000fe20004000000 */
[----:B------:R-:W-:Y:S01]  /*1fc0*/  UIADD3 UR21, UR45, UR22, URZ ;  /* 0x000000162d157290 */ /* 0x000fe2000fffe03f */
[----:B------:R-:W-:Y:S01]  /*1fd0*/  IMAD.SHL.U32 R231, R214, 0x20, RZ ;  /* 0x00000020d6e77824 */ /* 0x000fe200078e00ff */
[----:B------:R-:W-:Y:S01]  /*1fe0*/  UIADD3 UR18, UR45, UR25, URZ ;  /* 0x000000192d127290 */ /* 0x000fe2000fffe03f */
[----:B------:R-:W-:Y:S01]  /*1ff0*/  IMAD.IADD R6, R7, 0x1, -R6 ;  /* 0x0000000107067824 */ /* 0x000fe200078e0a06 */
[----:B------:R-:W-:Y:S01]  /*2000*/  UIADD3 UR32, UR45, UR33, URZ ;  /* 0x000000212d207290 */ /* 0x000fe2000fffe03f */
[----:B------:R-:W-:Y:S01]  /*2010*/  IMAD.SHL.U32 R7, R8, 0x20, RZ ;  /* 0x0000002008077824 */ /* 0x000fe200078e00ff */
[----:B------:R-:W-:Y:S01]  /*2020*/  UIADD3 UR20, UR45, UR21, URZ ;  /* 0x000000152d147290 */ /* 0x000fe2000fffe03f */
[----:B------:R-:W-:Y:S01]  /*2030*/  IMAD.MOV.U32 R95, RZ, RZ, RZ ;  /* 0x000000ffff5f7224 */ /* 0x000fe200078e00ff */
[----:B------:R-:W-:Y:S01]  /*2040*/  R2P PR, R6, 0x6 ;  /* 0x0000000606007804 */ /* 0x000fe20000000000 */
[----:B------:R-:W-:Y:S01]  /*2050*/  UIADD3 UR17, UR45, UR18, URZ ;  /* 0x000000122d117290 */ /* 0x000fe2000fffe03f */
[----:B------:R-:W-:Y:S01]  /*2060*/  IADD3 R233, -R230, 0x40, R233 ;  /* 0x00000040e6e97810 */ /* 0x000fe20007ffe1e9 */
[----:B------:R-:W-:Y:S01]  /*2070*/  UIMAD UR39, UR39, 0x38, URZ ;  /* 0x00000038272778a4 */ /* 0x000fe2000f8e023f */
[----:B------:R-:W-:Y:S01]  /*2080*/  LEA R208, R208, UR5, 0x1 ;  /* 0x00000005d0d07c11 */ /* 0x000fe2000f8e08ff */
[----:B------:R-:W-:Y:S01]  /*2090*/  UIADD3 UR31, UR45, UR32, URZ ;  /* 0x000000202d1f7290 */ /* 0x000fe2000fffe03f */
[----:B------:R-:W-:Y:S01]  /*20a0*/  SEL R206, R206, 0xffffffe0, !P1 ;  /* 0xffffffe0cece7807 */ /* 0x000fe20004800000 */
[----:B------:R-:W-:Y:S01]  /*20b0*/  UIADD3 UR19, UR45, UR20, URZ ;  /* 0x000000142d137290 */ /* 0x000fe2000fffe03f */
[----:B------:R-:W-:Y:S01]  /*20c0*/  LEA R207, R207, UR5, 0x1 ;  /* 0x00000005cfcf7c11 */ /* 0x000fe2000f8e08ff */
[----:B------:R-:W-:Y:S01]  /*20d0*/  UIADD3 UR4, UR45, UR17, URZ ;  /* 0x000000112d047290 */ /* 0x000fe2000fffe03f */
[----:B------:R-:W-:Y:S01]  /*20e0*/  SEL R205, R205, 0xffffffc0, !P2 ;  /* 0xffffffc0cdcd7807 */ /* 0x000fe20005000000 */
[----:B------:R-:W-:Y:S01]  /*20f0*/  IMAD.IADD R204, R209, 0x1, R206 ;  /* 0x00000001d1cc7824 */ /* 0x000fe200078e02ce */
[----:B----4-:R-:W-:-:S02]  /*2100*/  R2UR UR48, R5 ;  /* 0x00000000053072ca */ /* 0x010fc400000e0000 */
[--C-:B------:R-:W-:Y:S02]  /*2110*/  SHF.R.S32.HI R5, RZ, 0x1f, R246.reuse ;  /* 0x0000001fff057819 */ /* 0x100fe400000114f6 */
[----:B--2---:R-:W-:Y:S02]  /*2120*/  IADD3 R246, P4, P3, R7, R10, R246 ;  /* 0x0000000a07f67210 */ /* 0x004fe40007b9e0f6 */
[----:B------:R-:W-:Y:S02]  /*2130*/  SHF.R.S32.HI R10, RZ, 0x1f, R7 ;  /* 0x0000001fff0a7819 */ /* 0x000fe40000011407 */
[----:B------:R-:W-:Y:S01]  /*2140*/  R2UR UR49, R4 ;  /* 0x00000000043172ca */ /* 0x000fe200000e0000 */
[----:B------:R-:W-:Y:S01]  /*2150*/  IMAD.WIDE.U32 R246, R246, -0x2daee0ad, RZ ;  /* 0xd2511f53f6f67825 */ /* 0x000fe200078e00ff */
[----:B------:R-:W-:-:S03]  /*2160*/  IADD3.X R236, R10, R11, R5, P4, P3 ;  /* 0x0000000b0aec7210 */ /* 0x000fc600027e6405 */
[----:B------:R-:W-:-:S04]  /*2170*/  IMAD.U32 R5, RZ, RZ, UR12 ;  /* 0x0000000cff057e24 */ /* 0x000fc8000f8e00ff */
[----:B------:R-:W-:-:S05]  /*2180*/  IMAD R5, R5, 0x2, R214 ;  /* 0x0000000205057824 */ /* 0x000fca00078e02d6 */
[----:B------:R-:W-:-:S04]  /*2190*/  LOP3.LUT R5, R5, UR48, RZ, 0x3c, !PT ;  /* 0x0000003005057c12 */ /* 0x000fc8000f8e3cff */
[----:B------:R-:W-:-:S05]  /*21a0*/  LOP3.LUT R250, R5, R247, RZ, 0x3c, !PT ;  /* 0x000000f705fa7212 */ /* 0x000fca00078e3cff */
[----:B------:R-:W-:Y:S01]  /*21b0*/  IMAD.WIDE.U32 R250, R250, -0x326172a9, RZ ;  /* 0xcd9e8d57fafa7825 */ /* 0x000fe200078e00ff */
[----:B------:R-:W-:Y:S01]  /*21c0*/  IADD3 R202, R209, R205, RZ ;  /* 0x000000cdd1ca7210 */ /* 0x000fe20007ffe0ff */
[----:B------:R-:W-:Y:S01]  /*21d0*/  ULDC.U8 UR30, c[0x0][0x388] ;  /* 0x0000e200001e7ab9 */ /* 0x000fe20000000000 */
[----:B------:R-:W-:Y:S01]  /*21e0*/  IADD3 R203, R205, R204, RZ ;  /* 0x000000cccdcb7210 */ /* 0x000fe20007ffe0ff */
[----:B---3--:R-:W-:-:S06]  /*21f0*/  ULDC UR29, c[0x0][0x2ec] ;  /* 0x0000bb00001d7ab9 */ /* 0x008fcc0000000800 */
.L_x_444:
[----:B------:R-:W0:Y:S01]  /*2200*/  LDGDEPBAR ;  /* 0x00000000000079af */ /* 0x000e220000000000 */
[C---:B------:R-:W-:Y:S01]  /*2210*/  IMAD.IADD R182, R207.reuse, 0x1, R206 ;  /* 0x00000001cfb67824 */ /* 0x040fe200078e02ce */
[----:B------:R-:W-:Y:S01]  /*2220*/  UIADD3 UR46, UR49, -0x61c88647, URZ ;  /* 0x9e3779b9312e7890 */ /* 0x000fe2000fffe03f */
[--C-:B------:R-:W-:Y:S01]  /*2230*/  IMAD.IADD R181, R207, 0x1, R205.reuse ;  /* 0x00000001cfb57824 */ /* 0x100fe200078e02cd */
[----:B------:R-:W-:Y:S01]  /*2240*/  UIADD3 UR47, UR48, 0x76cf5d0a, URZ ;  /* 0x76cf5d0a302f7890 */ /* 0x000fe2000fffe03f */
[----:B------:R-:W-:Y:S01]  /*2250*/  IMAD.IADD R180, R182, 0x1, R205 ;  /* 0x00000001b6b47824 */ /* 0x000fe200078e02cd */
[----:B------:R-:W-:Y:S01]  /*2260*/  LEA R196, P0, R220, R234, 0x2 ;  /* 0x000000eadcc47211 */ /* 0x000fe200078010ff */
[C---:B------:R-:W-:Y:S02]  /*2270*/  IMAD.SHL.U32 R185, R229.reuse, 0x40, RZ ;  /* 0x00000040e5b97824 */ /* 0x040fe400078e00ff */
[----:B-----5:R-:W-:Y:S01]  /*2280*/  FMUL.FTZ R198, R238, 1.4426950216293334961 ;  /* 0x3fb8aa3beec67820 */ /* 0x020fe20000410000 */
[----:B------:R-:W-:Y:S01]  /*2290*/  IMAD R183, R229, 0x4, R215 ;  /* 0x00000004e5b77824 */ /* 0x000fe200078e02d7 */
[----:B------:R-:W-:Y:S01]  /*22a0*/  LEA.HI.X.SX32 R197, R220, R235, 0x2, P0 ;  /* 0x000000ebdcc57211 */ /* 0x000fe200000f16ff */
[----:B------:R-:W-:Y:S01]  /*22b0*/  FMUL.FTZ R213, R237, 1.4426950216293334961 ;  /* 0x3fb8aa3bedd57820 */ /* 0x000fe20000410000 */
[----:B------:R-:W-:Y:S01]  /*22c0*/  ISETP.GE.AND P6, PT, R185, R233, PT ;  /* 0x000000e9b900720c */ /* 0x000fe20003fc6270 */
[----:B------:R-:W-:Y:S01]  /*22d0*/  IMAD.WIDE.U32 R186, R183, -0x326172a9, RZ ;  /* 0xcd9e8d57b7ba7825 */ /* 0x000fe200078e00ff */
[----:B------:R-:W-:Y:S04]  /*22e0*/  FSETP.NEU.FTZ.AND P0, PT, R238, -INF , PT ;  /* 0xff800000ee00780b */ /* 0x000fe80003f1d000 */
[----:B------:R-:W-:Y:S02]  /*22f0*/  LOP3.LUT R184, R187, UR49, R236, 0x96, !PT ;  /* 0x00000031bbb87c12 */ /* 0x000fe4000f8e96ec */
[----:B------:R-:W-:Y:S01]  /*2300*/  LOP3.LUT R186, R251, UR46, R186, 0x96, !PT ;  /* 0x0000002efbba7c12 */ /* 0x000fe2000f8e96ba */
[----:B------:R-:W-:Y:S01]  /*2310*/  UIADD3 UR46, UR48, -0x4498517b, URZ ;  /* 0xbb67ae85302e7890 */ /* 0x000fe2000fffe03f */
[----:B------:R-:W-:Y:S01]  /*2320*/  FSEL R198, R198, RZ, P0 ;  /* 0x000000ffc6c67208 */ /* 0x000fe20000000000 */
[----:B------:R-:W-:Y:S01]  /*2330*/  IMAD.WIDE.U32 R188, R184, -0x2daee0ad, RZ ;  /* 0xd2511f53b8bc7825 */ /* 0x000fe200078e00ff */
[----:B------:R-:W-:Y:S04]  /*2340*/  DEPBAR.LE SB0, 0x0 ;  /* 0x000080000000791a */ /* 0x000fe80000000000 */
[----:B------:R-:W-:Y:S01]  /*2350*/  BAR.SYNC.DEFER_BLOCKING 0x0 ;  /* 0x0000000000007b1d */ /* 0x000fe20000010000 */
[----:B------:R-:W-:Y:S01]  /*2360*/  IMAD.WIDE.U32 R186, R186, -0x2daee0ad, RZ ;  /* 0xd2511f53baba7825 */ /* 0x000fe200078e00ff */
[----:B------:R-:W-:Y:S01]  /*2370*/  LOP3.LUT R184, R189, UR46, R246, 0x96, !PT ;  /* 0x0000002ebdb87c12 */ /* 0x000fe2000f8e96f6 */
[----:B------:R-:W-:Y:S01]  /*2380*/  UIADD3 UR46, UR49, 0x3c6ef372, URZ ;  /* 0x3c6ef372312e7890 */ /* 0x000fe2000fffe03f */
[----:B------:R-:W-:Y:S02]  /*2390*/  FSETP.NEU.FTZ.AND P0, PT, R237, -INF , PT ;  /* 0xff800000ed00780b */ /* 0x000fe40003f1d000 */
[----:B------:R-:W-:Y:S01]  /*23a0*/  LOP3.LUT R188, R187, UR47, R188, 0x96, !PT ;  /* 0x0000002fbbbc7c12 */ /* 0x000fe2000f8e96bc */
[----:B------:R-:W-:Y:S01]  /*23b0*/  UIADD3 UR47, UR49, -0x255992d5, URZ ;  /* 0xdaa66d2b312f7890 */ /* 0x000fe2000fffe03f */
[----:B------:R-:W-:Y:S01]  /*23c0*/  IMAD.WIDE.U32 R192, R184, -0x326172a9, RZ ;  /* 0xcd9e8d57b8c07825 */ /* 0x000fe200078e00ff */
[----:B------:R-:W-:Y:S03]  /*23d0*/  FSEL R213, R213, RZ, P0 ;  /* 0x000000ffd5d57208 */ /* 0x000fe60000000000 */
[----:B------:R-:W-:Y:S01]  /*23e0*/  IMAD.WIDE.U32 R188, R188, -0x326172a9, RZ ;  /* 0xcd9e8d57bcbc7825 */ /* 0x000fe200078e00ff */
[----:B------:R-:W-:Y:S01]  /*23f0*/  LOP3.LUT R190, R193, UR46, R250, 0x96, !PT ;  /* 0x0000002ec1be7c12 */ /* 0x000fe2000f8e96fa */
[----:B------:R-:W-:Y:S03]  /*2400*/  UIADD3 UR46, UR48, 0x32370b8f, URZ ;  /* 0x32370b8f302e7890 */ /* 0x000fe6000fffe03f */
[----:B------:R-:W-:Y:S01]  /*2410*/  LOP3.LUT R184, R189, UR47, R192, 0x96, !PT ;  /* 0x0000002fbdb87c12 */ /* 0x000fe2000f8e96c0 */
[----:B------:R-:W-:Y:S01]  /*2420*/  IMAD.WIDE.U32 R192, R190, -0x2daee0ad, RZ ;  /* 0xd2511f53bec07825 */ /* 0x000fe200078e00ff */
[----:B------:R-:W-:Y:S03]  /*2430*/  UIADD3 UR47, UR48, -0x126145ec, URZ ;  /* 0xed9eba14302f7890 */ /* 0x000fe6000fffe03f */
[----:B------:R-:W-:Y:S01]  /*2440*/  IMAD.WIDE.U32 R190, R184, -0x2daee0ad, RZ ;  /* 0xd2511f53b8be7825 */ /* 0x000fe200078e00ff */
[----:B------:R-:W-:Y:S01]  /*2450*/  LOP3.LUT R189, R193, UR46, R186, 0x96, !PT ;  /* 0x0000002ec1bd7c12 */ /* 0x000fe2000f8e96ba */
[----:B------:R-:W-:Y:S01]  /*2460*/  LDSM.16.M88.4 R52, [R207] ;  /* 0x00000000cf34783b */ /* 0x000fe20000000200 */
[----:B------:R-:W1:Y:S01]  /*2470*/  @!P6 LDC R187, c[0x0][0x2c4] ;  /* 0x0000b100ffbbeb82 */ /* 0x000e620000000800 */
[----:B------:R-:W-:Y:S01]  /*2480*/  UIADD3 UR46, UR49, 0x78dde6e4, URZ ;  /* 0x78dde6e4312e7890 */ /* 0x000fe2000fffe03f */
[----:B------:R-:W-:Y:S01]  /*2490*/  LOP3.LUT R186, R191, UR47, R192, 0x96, !PT ;  /* 0x0000002fbfba7c12 */ /* 0x000fe2000f8e96c0 */
[----:B------:R-:W-:Y:S01]  /*24a0*/  IMAD.WIDE.U32 R194, R189, -0x326172a9, RZ ;  /* 0xcd9e8d57bdc27825 */ /* 0x000fe200078e00ff */
[----:B------:R-:W-:Y:S03]  /*24b0*/  UIADD3 UR47, UR49, 0x1715609d, URZ ;  /* 0x1715609d312f7890 */ /* 0x000fe6000fffe03f */
[----:B------:R-:W2:Y:S01]  /*24c0*/  LDSM.16.M88.4 R56, [R201+0xc000] ;  /* 0x00c00000c938783b */ /* 0x000ea20000000200 */
[----:B------:R-:W-:Y:S01]  /*24d0*/  LOP3.LUT R188, R195, UR46, R188, 0x96, !PT ;  /* 0x0000002ec3bc7c12 */ /* 0x000fe2000f8e96bc */
[----:B------:R-:W-:Y:S01]  /*24e0*/  IMAD.U32 R193, RZ, RZ, UR12 ;  /* 0x0000000cffc17e24 */ /* 0x000fe2000f8e00ff */
[----:B------:R-:W-:Y:S03]  /*24f0*/  UIADD3 UR46, UR48, -0x56f99767, URZ ;  /* 0xa9066899302e7890 */ /* 0x000fe6000fffe03f */
[----:B------:R-:W-:Y:S02]  /*2500*/  IMAD.WIDE.U32 R188, R188, -0x2daee0ad, RZ ;  /* 0xd2511f53bcbc7825 */ /* 0x000fe400078e00ff */
[----:B------:R-:W3:Y:S08]  /*2510*/  LDSM.16.M88.4 R60, [R201+0xc800] ;  /* 0x00c80000c93c783b */ /* 0x000ef00000000200 */
[----:B------:R-:W-:Y:S01]  /*2520*/  LDSM.16.M88.4 R64, [R182] ;  /* 0x00000000b640783b */ /* 0x000fe20000000200 */
[----:B-1----:R-:W-:Y:S04]  /*2530*/  @!P6 IADD3 R187, R220, 0x1, -R187 ;  /* 0x00000001dcbbe810 */ /* 0x002fe80007ffe8bb */
[----:B------:R-:W-:Y:S02]  /*2540*/  @!P6 IADD3 R185, R185, R187, R230 ;  /* 0x000000bbb9b9e210 */ /* 0x000fe40007ffe0e6 */
[----:B------:R-:W-:Y:S01]  /*2550*/  LOP3.LUT R187, R189, UR46, R190, 0x96, !PT ;  /* 0x0000002ebdbb7c12 */ /* 0x000fe2000f8e96be */
[----:B------:R-:W1:Y:S01]  /*2560*/  LDSM.16.M88.4 R100, [R200+0xc000] ;  /* 0x00c00000c864783b */ /* 0x000e620000000200 */
[----:B------:R-:W-:Y:S07]  /*2570*/  UIADD3 UR46, UR49, -0x4ab325aa, URZ ;  /* 0xb54cda56312e7890 */ /* 0x000fee000fffe03f */
[----:B------:R-:W4:Y:S01]  /*2580*/  LDSM.16.M88.4 R104, [R200+0xc800] ;  /* 0x00c80000c868783b */ /* 0x000f220000000200 */
[C---:B--2---:R-:W-:Y:S07]  /*2590*/  HMMA.16816.F32 R4, R52.reuse, R56, RZ ;  /* 0x000000383404723c */ /* 0x044fee00000018ff */
[----:B------:R-:W2:Y:S04]  /*25a0*/  LDG.E R184, desc[UR14][R196.64] ;  /* 0x0000000ec4b87981 */ /* 0x000ea8000c1e1900 */
[----:B------:R-:W-:Y:S01]  /*25b0*/  LDSM.16.M88.4 R108, [R3+0xc000] ;  /* 0x00c00000036c783b */ /* 0x000fe20000000200 */
[C---:B------:R-:W-:Y:S06]  /*25c0*/  HMMA.16816.F32 R8, R52.reuse, R58, RZ ;  /* 0x0000003a3408723c */ /* 0x040fec00000018ff */
[C---:B---3--:R-:W-:Y:S01]  /*25d0*/  HMMA.16816.F32 R12, R52.reuse, R60, RZ ;  /* 0x0000003c340c723c */ /* 0x048fe200000018ff */
[----:B------:R-:W3:Y:S05]  /*25e0*/  LDSM.16.M88.4 R56, [R181] ;  /* 0x00000000b538783b */ /* 0x000eea0000000200 */
[----:B------:R-:W-:Y:S03]  /*25f0*/  HMMA.16816.F32 R16, R52, R62, RZ ;  /* 0x0000003e3410723c */ /* 0x000fe600000018ff */
[----:B------:R-:W3:Y:S03]  /*2600*/  LDSM.16.M88.4 R112, [R3+0xc800] ;  /* 0x00c800000370783b */ /* 0x000ee60000000200 */
[C---:B-1----:R-:W-:Y:S05]  /*2610*/  HMMA.16816.F32 R4, R64.reuse, R100, R4 ;  /* 0x000000644004723c */ /* 0x042fea0000001804 */
[----:B------:R-:W-:Y:S01]  /*2620*/  LDSM.16.M88.4 R52, [R180] ;  /* 0x00000000b434783b */ /* 0x000fe20000000200 */
[C---:B------:R-:W-:Y:S06]  /*2630*/  HMMA.16816.F32 R8, R64.reuse, R102, R8 ;  /* 0x000000664008723c */ /* 0x040fec0000001808 */
[C---:B----4-:R-:W-:Y:S01]  /*2640*/  HMMA.16816.F32 R12, R64.reuse, R104, R12 ;  /* 0x00000068400c723c */ /* 0x050fe2000000180c */
[----:B------:R-:W1:Y:S05]  /*2650*/  LDSM.16.M88.4 R60, [R2+0xc000] ;  /* 0x00c00000023c783b */ /* 0x000e6a0000000200 */
[----:B------:R-:W-:Y:S03]  /*2660*/  HMMA.16816.F32 R16, R64, R106, R16 ;  /* 0x0000006a4010723c */ /* 0x000fe60000001810 */
[----:B------:R-:W4:Y:S03]  /*2670*/  LDSM.16.M88.4 R100, [R2+0xc800] ;  /* 0x00c800000264783b */ /* 0x000f260000000200 */
[C---:B---3--:R-:W-:Y:S05]  /*2680*/  HMMA.16816.F32 R4, R56.reuse, R108, R4 ;  /* 0x0000006c3804723c */ /* 0x048fea0000001804 */
[----:B------:R-:W-:Y:S01]  /*2690*/  LDSM.16.M88.4 R64, [R207+0x2000] ;  /* 0x00200000cf40783b */ /* 0x000fe20000000200 */
[C---:B------:R-:W-:Y:S07]  /*26a0*/  HMMA.16816.F32 R8, R56.reuse, R110, R8 ;  /* 0x0000006e3808723c */ /* 0x040fee0000001808 */
[----:B------:R-:W3:Y:S01]  /*26b0*/  LDSM.16.M88.4 R104, [R201+0xe000] ;  /* 0x00e00000c968783b */ /* 0x000ee20000000200 */
[C---:B------:R-:W-:Y:S07]  /*26c0*/  HMMA.16816.F32 R12, R56.reuse, R112, R12 ;  /* 0x00000070380c723c */ /* 0x040fee000000180c */
[----:B------:R-:W3:Y:S01]  /*26d0*/  LDSM.16.M88.4 R108, [R201+0xe800] ;  /* 0x00e80000c96c783b */ /* 0x000ee20000000200 */
[----:B------:R-:W-:Y:S06]  /*26e0*/  HMMA.16816.F32 R16, R56, R114, R16 ;  /* 0x000000723810723c */ /* 0x000fec0000001810 */
[C---:B-1----:R-:W-:Y:S01]  /*26f0*/  HMMA.16816.F32 R4, R52.reuse, R60, R4 ;  /* 0x0000003c3404723c */ /* 0x042fe20000001804 */
[----:B------:R-:W-:Y:S05]  /*2700*/  LDSM.16.M88.4 R56, [R182+0x2000] ;  /* 0x00200000b638783b */ /* 0x000fea0000000200 */
[C---:B------:R-:W-:Y:S03]  /*2710*/  HMMA.16816.F32 R8, R52.reuse, R62, R8 ;  /* 0x0000003e3408723c */ /* 0x040fe60000001808 */
[----:B------:R-:W1:Y:S03]  /*2720*/  LDSM.16.M88.4 R60, [R200+0xe000] ;  /* 0x00e00000c83c783b */ /* 0x000e660000000200 */
[C---:B----4-:R-:W-:Y:S05]  /*2730*/  HMMA.16816.F32 R12, R52.reuse, R100, R12 ;  /* 0x00000064340c723c */ /* 0x050fea000000180c */
[----:B------:R-:W4:Y:S01]  /*2740*/  LDSM.16.M88.4 R112, [R200+0xe800] ;  /* 0x00e80000c870783b */ /* 0x000f220000000200 */
[----:B------:R-:W-:Y:S06]  /*2750*/  HMMA.16816.F32 R16, R52, R102, R16 ;  /* 0x000000663410723c */ /* 0x000fec0000001810 */
[C---:B---3--:R-:W-:Y:S01]  /*2760*/  HMMA.16816.F32 R4, R64.reuse, R104, R4 ;  /* 0x000000684004723c */ /* 0x048fe20000001804 */
[----:B------:R-:W-:Y:S05]  /*2770*/  LDSM.16.M88.4 R52, [R181+0x2000] ;  /* 0x00200000b534783b */ /* 0x000fea0000000200 */
[C---:B------:R-:W-:Y:S03]  /*2780*/  HMMA.16816.F32 R8, R64.reuse, R106, R8 ;  /* 0x0000006a4008723c */ /* 0x040fe60000001808 */
[----:B------:R-:W3:Y:S03]  /*2790*/  LDSM.16.M88.4 R100, [R3+0xe000] ;  /* 0x00e000000364783b */ /* 0x000ee60000000200 */
[C---:B------:R-:W-:Y:S05]  /*27a0*/  HMMA.16816.F32 R12, R64.reuse, R108, R12 ;  /* 0x0000006c400c723c */ /* 0x040fea000000180c */
[----:B------:R-:W-:Y:S01]  /*27b0*/  LDSM.16.M88.4 R104, [R2+0xe000] ;  /* 0x00e000000268783b */ /* 0x000fe20000000200 */
[----:B------:R-:W-:Y:S06]  /*27c0*/  HMMA.16816.F32 R16, R64, R110, R16 ;  /* 0x0000006e4010723c */ /* 0x000fec0000001810 */
[C---:B-1----:R-:W-:Y:S01]  /*27d0*/  HMMA.16816.F32 R4, R56.reuse, R60, R4 ;  /* 0x0000003c3804723c */ /* 0x042fe20000001804 */
[----:B------:R-:W1:Y:S05]  /*27e0*/  LDSM.16.M88.4 R64, [R3+0xe800] ;  /* 0x00e800000340783b */ /* 0x000e6a0000000200 */
[C---:B------:R-:W-:Y:S03]  /*27f0*/  HMMA.16816.F32 R8, R56.reuse, R62, R8 ;  /* 0x0000003e3808723c */ /* 0x040fe60000001808 */
[----:B------:R1:W1:Y:S03]  /*2800*/  LDSM.16.M88.4 R60, [R180+0x2000] ;  /* 0x00200000b43c783b */ /* 0x0002660000000200 */
[C---:B----4-:R-:W-:Y:S01]  /*2810*/  HMMA.16816.F32 R12, R56.reuse, R112, R12 ;  /* 0x00000070380c723c */ /* 0x050fe2000000180c */
[----:B------:R-:W4:Y:S05]  /*2820*/  @!P6 S2R R183, SR_TID.X ;  /* 0x0000000000b7e919 */ /* 0x000f2a0000002100 */
[----:B------:R-:W-:Y:S06]  /*2830*/  HMMA.16816.F32 R16, R56, R114, R16 ;  /* 0x000000723810723c */ /* 0x000fec0000001810 */
[C---:B---3--:R-:W-:Y:S05]  /*2840*/  HMMA.16816.F32 R4, R52.reuse, R100, R4 ;  /* 0x000000643404723c */ /* 0x048fea0000001804 */
[----:B------:R-:W-:Y:S01]  /*2850*/  IMAD.WIDE.U32 R114, R186, -0x326172a9, RZ ;  /* 0xcd9e8d57ba727825 */ /* 0x000fe200078e00ff */
[C---:B------:R-:W-:Y:S05]  /*2860*/  HMMA.16816.F32 R8, R52.reuse, R102, R8 ;  /* 0x000000663408723c */ /* 0x040fea0000001808 */
[----:B------:R-:W-:Y:S01]  /*2870*/  LOP3.LUT R186, R115, UR47, R194, 0x96, !PT ;  /* 0x0000002f73ba7c12 */ /* 0x000fe2000f8e96c2 */
[----:B------:R-:W-:Y:S01]  /*2880*/  UIADD3 UR47, UR48, 0x646e171e, URZ ;  /* 0x646e171e302f7890 */ /* 0x000fe2000fffe03f */
[----:B------:R-:W-:Y:S01]  /*2890*/  @!P6 VIMNMX R194, R185, R230, PT ;  /* 0x000000e6b9c2e248 */ /* 0x000fe20003fe0100 */
[C---:B-1----:R-:W-:Y:S03]  /*28a0*/  HMMA.16816.F32 R12, R52.reuse, R64, R12 ;  /* 0x00000040340c723c */ /* 0x042fe6000000180c */
[----:B------:R-:W-:Y:S03]  /*28b0*/  IMAD.WIDE.U32 R180, R186, -0x2daee0ad, RZ ;  /* 0xd2511f53bab47825 */ /* 0x000fe600078e00ff */
[----:B------:R-:W-:Y:S01]  /*28c0*/  HMMA.16816.F32 R16, R52, R66, R16 ;  /* 0x000000423410723c */ /* 0x000fe20000001810 */
[----:B------:R-:W1:Y:S04]  /*28d0*/  LDSM.16.M88.4 R52, [R2+0xe800] ;  /* 0x00e800000234783b */ /* 0x000e680000000200 */
[----:B------:R-:W-:Y:S01]  /*28e0*/  LOP3.LUT R190, R180, 0xff, RZ, 0xc0, !PT ;  /* 0x000000ffb4be7812 */ /* 0x000fe200078ec0ff */
[----:B----4-:R-:W-:Y:S01]  /*28f0*/  @!P6 IMAD.SHL.U32 R192, R183, 0x2, RZ ;  /* 0x00000002b7c0e824 */ /* 0x010fe200078e00ff */
[----:B------:R-:W-:Y:S01]  /*2900*/  LOP3.LUT R199, R181, UR47, R188, 0x96, !PT ;  /* 0x0000002fb5c77c12 */ /* 0x000fe2000f8e96bc */
[C---:B------:R-:W-:Y:S01]  /*2910*/  HMMA.16816.F32 R4, R60.reuse, R104, R4 ;  /* 0x000000683c04723c */ /* 0x040fe20000001804 */
[----:B------:R3:W4:Y:S04]  /*2920*/  LDG.E R183, desc[UR14][R196.64+0x20] ;  /* 0x0000200ec4b77981 */ /* 0x000728000c1e1900 */
[----:B------:R-:W-:Y:S01]  /*2930*/  @!P6 LOP3.LUT R192, R231, 0x6, R192, 0xf8, !PT ;  /* 0x00000006e7c0e812 */ /* 0x000fe200078ef8c0 */
[C---:B------:R-:W-:Y:S03]  /*2940*/  HMMA.16816.F32 R8, R60.reuse, R106, R8 ;  /* 0x0000006a3c08723c */ /* 0x040fe60000001808 */
[----:B------:R-:W-:Y:S02]  /*2950*/  ISETP.LE.U32.AND P3, PT, R190, UR30, PT ;  /* 0x0000001ebe007c0c */ /* 0x000fe4000bf63070 */
[----:B------:R-:W-:Y:S01]  /*2960*/  LOP3.LUT R252, R180, 0xffff, RZ, 0xc0, !PT ;  /* 0x0000ffffb4fc7812 */ /* 0x000fe200078ec0ff */
[----:B------:R-:W-:Y:S01]  /*2970*/  @!P6 IMAD R193, R193, 0x40, R192 ;  /* 0x00000040c1c1e824 */ /* 0x000fe200078e02c0 */
[--C-:B------:R-:W-:Y:S04]  /*2980*/  SHF.R.U32.HI R188, RZ, 0x18, R180.reuse ;  /* 0x00000018ffbc7819 */ /* 0x100fe800000116b4 */
[CC--:B------:R-:W-:Y:S01]  /*2990*/  @!P6 ISETP.GE.AND P1, PT, R193.reuse, R194.reuse, PT ;  /* 0x000000c2c100e20c */ /* 0x0c0fe20003f26270 */
[C---:B------:R-:W-:Y:S01]  /*29a0*/  @!P6 VIADD R189, R193.reuse, 0x1 ;  /* 0x00000001c1bde836 */ /* 0x040fe20000000000 */
[----:B------:R-:W-:Y:S01]  /*29b0*/  SHF.R.U32.HI R113, RZ, 0x10, R180 ;  /* 0x00000010ff717819 */ /* 0x000fe200000116b4 */
[----:B------:R-:W-:Y:S01]  /*29c0*/  @!P6 VIADD R190, R193, 0x8 ;  /* 0x00000008c1bee836 */ /* 0x000fe20000000000 */
[----:B------:R-:W-:Y:S01]  /*29d0*/  LEA R67, R212, UR5, 0x1 ;  /* 0x00000005d4437c11 */ /* 0x000fe2000f8e08ff */
[----:B------:R-:W-:Y:S01]  /*29e0*/  IMAD.WIDE.U32 R102, R187, -0x326172a9, RZ ;  /* 0xcd9e8d57bb667825 */ /* 0x000fe200078e00ff */
[----:B------:R-:W-:Y:S02]  /*29f0*/  @!P6 ISETP.GE.AND P2, PT, R189, R194, PT ;  /* 0x000000c2bd00e20c */ /* 0x000fe40003f46270 */
[----:B------:R-:W-:Y:S01]  /*2a00*/  @!P6 FSEL R4, R4, -INF , !P1 ;  /* 0xff8000000404e808 */ /* 0x000fe20004800000 */
[--C-:B------:R-:W-:Y:S01]  /*2a10*/  IMAD.IADD R66, R206, 0x1, R67.reuse ;  /* 0x00000001ce427824 */ /* 0x100fe200078e0243 */
[----:B------:R-:W-:Y:S01]  /*2a20*/  @!P6 FSEL R5, R5, -INF , !P2 ;  /* 0xff8000000505e808 */ /* 0x000fe20005000000 */
[----:B------:R-:W-:Y:S01]  /*2a30*/  IMAD.IADD R65, R205, 0x1, R67 ;  /* 0x00000001cd417824 */ /* 0x000fe200078e0243 */
[----:B---3--:R-:W-:Y:S01]  /*2a40*/  @!P6 VIADDMNMX R196, R185, 0x8, R230, PT ;  /* 0x00000008b9c4e846 */ /* 0x008fe200038001e6 */
[----:B------:R-:W-:Y:S02]  /*2a50*/  IMAD.IADD R64, R205, 0x1, R66 ;  /* 0x00000001cd407824 */ /* 0x000fe400078e0242 */
[--C-:B------:R-:W-:Y:S01]  /*2a60*/  FFMA.FTZ R185, R4, UR29, -R198.reuse ;  /* 0x0000001d04b97c23 */ /* 0x100fe200080108c6 */
[----:B------:R-:W-:Y:S01]  /*2a70*/  FFMA.FTZ R186, R5, UR29, -R198 ;  /* 0x0000001d05ba7c23 */ /* 0x000fe200080108c6 */
[C---:B-1----:R-:W-:Y:S03]  /*2a80*/  HMMA.16816.F32 R12, R60.reuse, R52, R12 ;  /* 0x000000343c0c723c */ /* 0x042fe6000000180c */
[-C--:B------:R-:W-:Y:S01]  /*2a90*/  @!P6 ISETP.GE.AND P1, PT, R193, R196.reuse, PT ;  /* 0x000000c4c100e20c */ /* 0x080fe20003f26270 */
[----:B------:R-:W1:Y:S01]  /*2aa0*/  MUFU.EX2 R185, R185 ;  /* 0x000000b900b97308 */ /* 0x000e620000000800 */
[----:B------:R-:W-:Y:S01]  /*2ab0*/  LOP3.LUT R195, R103, UR46, R114, 0x96, !PT ;  /* 0x0000002e67c37c12 */ /* 0x000fe2000f8e9672 */
[----:B------:R-:W-:Y:S03]  /*2ac0*/  HMMA.16816.F32 R16, R60, R54, R16 ;  /* 0x000000363c10723c */ /* 0x000fe60000001810 */
[----:B------:R-:W-:Y:S02]  /*2ad0*/  @!P6 ISETP.GE.AND P2, PT, R190, R196, PT ;  /* 0x000000c4be00e20c */ /* 0x000fe40003f46270 */
[----:B------:R-:W-:Y:S01]  /*2ae0*/  @!P6 FSEL R6, R6, -INF , !P1 ;  /* 0xff8000000606e808 */ /* 0x000fe20004800000 */
[C---:B------:R-:W-:Y:S01]  /*2af0*/  @!P6 VIADD R191, R193.reuse, 0x9 ;  /* 0x00000009c1bfe836 */ /* 0x040fe20000000000 */
[----:B------:R-:W-:Y:S01]  /*2b00*/  @!P6 ISETP.GE.AND P1, PT, R190, R194, PT ;  /* 0x000000c2be00e20c */ /* 0x000fe20003f26270 */
[----:B------:R-:W-:Y:S01]  /*2b10*/  @!P6 VIADD R181, R193, 0x10 ;  /* 0x00000010c1b5e836 */ /* 0x000fe20000000000 */
[----:B------:R-:W-:Y:S01]  /*2b20*/  @!P6 ISETP.GE.AND P0, PT, R189, R196, PT ;  /* 0x000000c4bd00e20c */ /* 0x000fe20003f06270 */
[----:B------:R-:W-:Y:S01]  /*2b30*/  MUFU.EX2 R186, R186 ;  /* 0x000000ba00ba7308 */ /* 0x000fe20000000800 */
[----:B------:R-:W-:Y:S01]  /*2b40*/  @!P6 FSEL R8, R8, -INF , !P1 ;  /* 0xff8000000808e808 */ /* 0x000fe20004800000 */
[----:B------:R-:W-:Y:S01]  /*2b50*/  FFMA.FTZ R189, R6, UR29, -R213 ;  /* 0x0000001d06bd7c23 */ /* 0x000fe200080108d5 */
[----:B------:R-:W-:Y:S01]  /*2b60*/  @!P6 ISETP.GE.AND P1, PT, R191, R194, PT ;  /* 0x000000c2bf00e20c */ /* 0x000fe20003f26270 */
[----:B------:R-:W-:Y:S01]  /*2b70*/  @!P6 VIADD R105, R193, 0x18 ;  /* 0x00000018c169e836 */ /* 0x000fe20000000000 */
[----:B------:R-:W-:Y:S02]  /*2b80*/  LOP3.LUT R192, R195, 0xff, RZ, 0xc0, !PT ;  /* 0x000000ffc3c07812 */ /* 0x000fe400078ec0ff */
[----:B------:R-:W-:Y:S03]  /*2b90*/  @!P6 FSEL R9, R9, -INF , !P1 ;  /* 0xff8000000909e808 */ /* 0x000fe60004800000 */
[----:B------:R3:W3:Y:S01]  /*2ba0*/  MUFU.EX2 R187, R189 ;  /* 0x000000bd00bb7308 */ /* 0x0006e20000000800 */
[----:B------:R-:W-:Y:S02]  /*2bb0*/  @!P6 FSEL R10, R10, -INF , !P2 ;  /* 0xff8000000a0ae808 */ /* 0x000fe40005000000 */
[----:B------:R-:W-:Y:S01]  /*2bc0*/  ISETP.LE.U32.AND P5, PT, R192, UR30, PT ;  /* 0x0000001ec0007c0c */ /* 0x000fe2000bfa3070 */
[----:B------:R-:W-:Y:S01]  /*2bd0*/  @!P6 VIADD R192, R193, 0x11 ;  /* 0x00000011c1c0e836 */ /* 0x000fe20000000000 */
[----:B------:R-:W-:Y:S01]  /*2be0*/  @!P6 ISETP.GE.AND P1, PT, R191, R196, PT ;  /* 0x000000c4bf00e20c */ /* 0x000fe20003f26270 */
[--C-:B------:R-:W-:Y:S01]  /*2bf0*/  FFMA.FTZ R190, R9, UR29, -R198.reuse ;  /* 0x0000001d09be7c23 */ /* 0x100fe200080108c6 */
[-C--:B------:R-:W-:Y:S02]  /*2c00*/  @!P6 ISETP.GE.AND P2, PT, R181, R194.reuse, PT ;  /* 0x000000c2b500e20c */ /* 0x080fe40003f46270 */
[----:B------:R-:W-:Y:S02]  /*2c10*/  SHF.R.U32.HI R191, RZ, 0x10, R195 ;  /* 0x00000010ffbf7819 */ /* 0x000fe400000116c3 */
[----:B------:R-:W-:Y:S01]  /*2c20*/  @!P6 FSEL R11, R11, -INF , !P1 ;  /* 0xff8000000b0be808 */ /* 0x000fe20004800000 */
[----:B------:R-:W-:Y:S01]  /*2c30*/  MUFU.EX2 R190, R190 ;  /* 0x000000be00be7308 */ /* 0x000fe20000000800 */
[----:B------:R-:W-:Y:S02]  /*2c40*/  @!P6 FSEL R12, R12, -INF , !P2 ;  /* 0xff8000000c0ce808 */ /* 0x000fe40005000000 */
[----:B------:R-:W-:Y:S01]  /*2c50*/  @!P6 ISETP.GE.AND P1, PT, R192, R194, PT ;  /* 0x000000c2c000e20c */ /* 0x000fe20003f26270 */
[----:B-1----:R-:W-:Y:S01]  /*2c60*/  @!P5 FADD.FTZ R185, -R185, -RZ ;  /* 0x800000ffb9b9d221 */ /* 0x002fe20000010100 */
[-C--:B------:R-:W-:Y:S01]  /*2c70*/  @!P6 ISETP.GE.AND P2, PT, R181, R196.reuse, PT ;  /* 0x000000c4b500e20c */ /* 0x080fe20003f46270 */
[----:B------:R-:W-:Y:S01]  /*2c80*/  @!P6 VIADD R181, R193, 0x19 ;  /* 0x00000019c1b5e836 */ /* 0x000fe20000000000 */
[----:B------:R-:W-:Y:S01]  /*2c90*/  LOP3.LUT R180, R102, 0xffff, RZ, 0xc0, !PT ;  /* 0x0000ffff66b47812 */ /* 0x000fe200078ec0ff */
[----:B---3--:R-:W-:Y:S01]  /*2ca0*/  FFMA.FTZ R189, R8, UR29, -R198 ;  /* 0x0000001d08bd7c23 */ /* 0x008fe200080108c6 */
[--C-:B------:R-:W-:Y:S01]  /*2cb0*/  SHF.R.U32.HI R197, RZ, 0x10, R102.reuse ;  /* 0x00000010ffc57819 */ /* 0x100fe20000011666 */
[--C-:B------:R-:W-:Y:S01]  /*2cc0*/  FFMA.FTZ R103, R10, UR29, -R213.reuse ;  /* 0x0000001d0a677c23 */ /* 0x100fe200080108d5 */
[----:B------:R-:W-:Y:S01]  /*2cd0*/  SHF.R.U32.HI R114, RZ, 0x18, R102 ;  /* 0x00000018ff727819 */ /* 0x000fe20000011666 */
[----:B------:R-:W-:Y:S01]  /*2ce0*/  FFMA.FTZ R106, R11, UR29, -R213 ;  /* 0x0000001d0b6a7c23 */ /* 0x000fe200080108d5 */
[----:B------:R-:W-:Y:S01]  /*2cf0*/  LOP3.LUT R115, R102, 0xff, RZ, 0xc0, !PT ;  /* 0x000000ff66737812 */ /* 0x000fe200078ec0ff */
[----:B------:R-:W-:Y:S01]  /*2d00*/  MUFU.EX2 R189, R189 ;  /* 0x000000bd00bd7308 */ /* 0x000fe20000000800 */
[----:B------:R-:W-:Y:S02]  /*2d10*/  LOP3.LUT R102, R191, 0xff, RZ, 0xc0, !PT ;  /* 0x000000ffbf667812 */ /* 0x000fe400078ec0ff */
[----:B------:R-:W-:Y:S02]  /*2d20*/  LOP3.LUT R193, R195, 0xffff, RZ, 0xc0, !PT ;  /* 0x0000ffffc3c17812 */ /* 0x000fe400078ec0ff */
[----:B------:R-:W-:Y:S02]  /*2d30*/  @!P6 FSEL R13, R13, -INF , !P1 ;  /* 0xff8000000d0de808 */ /* 0x000fe40004800000 */
[----:B------:R-:W-:Y:S03]  /*2d40*/  @!P6 FSEL R14, R14, -INF , !P2 ;  /* 0xff8000000e0ee808 */ /* 0x000fe60005000000 */
[----:B------:R1:W-:Y:S01]  /*2d50*/  MUFU.EX2 R191, R103 ;  /* 0x0000006700bf7308 */ /* 0x0003e20000000800 */
[----:B------:R-:W-:Y:S02]  /*2d60*/  @!P6 FSEL R7, R7, -INF , !P0 ;  /* 0xff8000000707e808 */ /* 0x000fe40004000000 */
[----:B------:R-:W-:Y:S02]  /*2d70*/  @!P6 ISETP.GE.AND P1, PT, R192, R196, PT ;  /* 0x000000c4c000e20c */ /* 0x000fe40003f26270 */
[-C--:B------:R-:W-:Y:S02]  /*2d80*/  @!P6 ISETP.GE.AND P2, PT, R105, R194.reuse, PT ;  /* 0x000000c26900e20c */ /* 0x080fe40003f46270 */
[----:B------:R-:W-:Y:S03]  /*2d90*/  ISETP.LE.U32.AND P4, PT, R102, UR30, PT ;  /* 0x0000001e66007c0c */ /* 0x000fe6000bf83070 */
[----:B------:R-:W-:Y:S01]  /*2da0*/  MUFU.EX2 R192, R106 ;  /* 0x0000006a00c07308 */ /* 0x000fe20000000800 */
[----:B------:R-:W-:Y:S02]  /*2db0*/  SHF.R.U32.HI R102, RZ, 0x8, R193 ;  /* 0x00000008ff667819 */ /* 0x000fe400000116c1 */
[----:B------:R-:W-:Y:S02]  /*2dc0*/  @!P6 FSEL R15, R15, -INF , !P1 ;  /* 0xff8000000f0fe808 */ /* 0x000fe40004800000 */
[----:B------:R-:W-:Y:S02]  /*2dd0*/  @!P6 FSEL R16, R16, -INF , !P2 ;  /* 0xff8000001010e808 */ /* 0x000fe40005000000 */
[----:B------:R-:W-:Y:S01]  /*2de0*/  ISETP.LE.U32.AND P0, PT, R188, UR30, PT ;  /* 0x0000001ebc007c0c */ /* 0x000fe2000bf03070 */
[--C-:B------:R-:W-:Y:S01]  /*2df0*/  FFMA.FTZ R188, R7, UR29, -R213.reuse ;  /* 0x0000001d07bc7c23 */ /* 0x100fe200080108d5 */
[----:B------:R-:W-:Y:S01]  /*2e00*/  @!P6 ISETP.GE.AND P1, PT, R181, R194, PT ;  /* 0x000000c2b500e20c */ /* 0x000fe20003f26270 */
[--C-:B-1----:R-:W-:Y:S01]  /*2e10*/  FFMA.FTZ R103, R12, UR29, -R198.reuse ;  /* 0x0000001d0c677c23 */ /* 0x102fe200080108c6 */
[-C--:B------:R-:W-:Y:S01]  /*2e20*/  @!P6 ISETP.GE.AND P2, PT, R105, R196.reuse, PT ;  /* 0x000000c46900e20c */ /* 0x080fe20003f46270 */
[----:B------:R-:W-:Y:S01]  /*2e30*/  @!P4 FADD.FTZ R187, -R187, -RZ ;  /* 0x800000ffbbbbc221 */ /* 0x000fe20000010100 */
[----:B------:R-:W-:Y:S01]  /*2e40*/  LOP3.LUT R102, R102, 0xffff, RZ, 0xc0, !PT ;  /* 0x0000ffff66667812 */ /* 0x000fe200078ec0ff */
[----:B------:R-:W1:Y:S01]  /*2e50*/  MUFU.EX2 R188, R188 ;  /* 0x000000bc00bc7308 */ /* 0x000e620000000800 */
[----:B------:R-:W-:Y:S01]  /*2e60*/  @!P6 FSEL R17, R17, -INF , !P1 ;  /* 0xff8000001111e808 */ /* 0x000fe20004800000 */
[--C-:B------:R-:W-:Y:S01]  /*2e70*/  FFMA.FTZ R194, R13, UR29, -R198.reuse ;  /* 0x0000001d0dc27c23 */ /* 0x100fe200080108c6 */
[----:B------:R-:W-:Y:S02]  /*2e80*/  @!P6 FSEL R18, R18, -INF , !P2 ;  /* 0xff8000001212e808 */ /* 0x000fe40005000000 */
[----:B------:R-:W-:Y:S01]  /*2e90*/  ISETP.LE.U32.AND P1, PT, R102, UR30, PT ;  /* 0x0000001e66007c0c */ /* 0x000fe2000bf23070 */
[----:B------:R-:W-:Y:S01]  /*2ea0*/  FFMA.FTZ R102, R14, UR29, -R213 ;  /* 0x0000001d0e667c23 */ /* 0x000fe200080108d5 */
[----:B------:R-:W-:Y:S03]  /*2eb0*/  @!P6 ISETP.GE.AND P2, PT, R181, R196, PT ;  /* 0x000000c4b500e20c */ /* 0x000fe60003f46270 */
[----:B------:R-:W-:Y:S01]  /*2ec0*/  MUFU.EX2 R193, R103 ;  /* 0x0000006700c17308 */ /* 0x000fe20000000800 */
[----:B------:R-:W-:Y:S02]  /*2ed0*/  SHF.R.U32.HI R181, RZ, 0x18, R195 ;  /* 0x00000018ffb57819 */ /* 0x000fe400000116c3 */
[----:B------:R-:W-:Y:S02]  /*2ee0*/  @!P6 FSEL R19, R19, -INF , !P2 ;  /* 0xff8000001313e808 */ /* 0x000fe40005000000 */
[----:B------:R-:W-:Y:S01]  /*2ef0*/  ISETP.LE.U32.AND P6, PT, R181, UR30, PT ;  /* 0x0000001eb5007c0c */ /* 0x000fe2000bfc3070 */
[----:B------:R-:W-:Y:S01]  /*2f00*/  FFMA.FTZ R181, R16, UR29, -R198 ;  /* 0x0000001d10b57c23 */ /* 0x000fe200080108c6 */
[----:B------:R-:W-:Y:S01]  /*2f10*/  SHF.R.U32.HI R180, RZ, 0x8, R180 ;  /* 0x00000008ffb47819 */ /* 0x000fe200000116b4 */
[----:B------:R-:W-:Y:S01]  /*2f20*/  FFMA.FTZ R198, R17, UR29, -R198 ;  /* 0x0000001d11c67c23 */ /* 0x000fe200080108c6 */
[----:B------:R-:W-:Y:S01]  /*2f30*/  ISETP.LE.U32.AND P5, PT, R115, UR30, PT ;  /* 0x0000001e73007c0c */ /* 0x000fe2000bfa3070 */
[----:B------:R-:W-:Y:S01]  /*2f40*/  @!P1 FADD.FTZ R186, -R186, -RZ ;  /* 0x800000ffbaba9221 */ /* 0x000fe20000010100 */
[----:B------:R-:W-:Y:S01]  /*2f50*/  LOP3.LUT R180, R180, 0xffff, RZ, 0xc0, !PT ;  /* 0x0000ffffb4b47812 */ /* 0x000fe200078ec0ff */
[----:B------:R-:W-:Y:S01]  /*2f60*/  MUFU.EX2 R194, R194 ;  /* 0x000000c200c27308 */ /* 0x000fe20000000800 */
[----:B------:R-:W-:Y:S02]  /*2f70*/  SHF.R.U32.HI R115, RZ, 0x18, R199 ;  /* 0x00000018ff737819 */ /* 0x000fe400000116c7 */
[----:B------:R-:W-:Y:S02]  /*2f80*/  ISETP.LE.U32.AND P1, PT, R180, UR30, PT ;  /* 0x0000001eb4007c0c */ /* 0x000fe4000bf23070 */
[----:B------:R-:W-:Y:S01]  /*2f90*/  LOP3.LUT R180, R197, 0xff, RZ, 0xc0, !PT ;  /* 0x000000ffc5b47812 */ /* 0x000fe200078ec0ff */
[----:B-1----:R-:W-:Y:S01]  /*2fa0*/  @!P6 FADD.FTZ R188, -R188, -RZ ;  /* 0x800000ffbcbce221 */ /* 0x002fe20000010100 */
[----:B------:R-:W-:Y:S03]  /*2fb0*/  ISETP.LE.U32.AND P4, PT, R115, UR30, PT ;  /* 0x0000001e73007c0c */ /* 0x000fe6000bf83070 */
[----:B------:R-:W-:Y:S01]  /*2fc0*/  MUFU.EX2 R195, R102 ;  /* 0x0000006600c37308 */ /* 0x000fe20000000800 */
[----:B------:R-:W-:Y:S01]  /*2fd0*/  ISETP.LE.U32.AND P6, PT, R180, UR30, PT ;  /* 0x0000001eb4007c0c */ /* 0x000fe2000bfc3070 */
[----:B------:R-:W-:Y:S01]  /*2fe0*/  @!P5 FADD.FTZ R189, -R189, -RZ ;  /* 0x800000ffbdbdd221 */ /* 0x000fe20000010100 */
[----:B------:R-:W-:Y:S02]  /*2ff0*/  LOP3.LUT R115, R199, 0xffff, RZ, 0xc0, !PT ;  /* 0x0000ffffc7737812 */ /* 0x000fe400078ec0ff */
[----:B------:R-:W-:Y:S02]  /*3000*/  LOP3.LUT R113, R113, 0xff, RZ, 0xc0, !PT ;  /* 0x000000ff71717812 */ /* 0x000fe400078ec0ff */
[----:B------:R-:W-:Y:S01]  /*3010*/  SHF.R.U32.HI R115, RZ, 0x8, R115 ;  /* 0x00000008ff737819 */ /* 0x000fe20000011673 */
[----:B------:R-:W-:Y:S01]  /*3020*/  @!P1 FADD.FTZ R190, -R190, -RZ ;  /* 0x800000ffbebe9221 */ /* 0x000fe20000010100 */
[----:B------:R-:W-:Y:S01]  /*3030*/  LOP3.LUT R196, R199, 0xff, RZ, 0xc0, !PT ;  /* 0x000000ffc7c47812 */ /* 0x000fe200078ec0ff */
[----:B------:R-:W1:Y:S01]  /*3040*/  MUFU.EX2 R197, R181 ;  /* 0x000000b500c57308 */ /* 0x000e620000000800 */
[----:B------:R-:W-:Y:S01]  /*3050*/  ISETP.LE.U32.AND P5, PT, R114, UR30, PT ;  /* 0x0000001e72007c0c */ /* 0x000fe2000bfa3070 */
[--C-:B------:R-:W-:Y:S01]  /*3060*/  FFMA.FTZ R114, R18, UR29, -R213.reuse ;  /* 0x0000001d12727c23 */ /* 0x100fe200080108d5 */
[----:B------:R-:W-:Y:S01]  /*3070*/  ISETP.LE.U32.AND P1, PT, R113, UR30, PT ;  /* 0x0000001e71007c0c */ /* 0x000fe2000bf23070 */
[----:B------:R-:W-:Y:S01]  /*3080*/  @!P6 FADD.FTZ R191, -R191, -RZ ;  /* 0x800000ffbfbfe221 */ /* 0x000fe20000010100 */
[----:B------:R-:W-:Y:S02]  /*3090*/  LOP3.LUT R115, R115, 0xffff, RZ, 0xc0, !PT ;  /* 0x0000ffff73737812 */ /* 0x000fe400078ec0ff */
[----:B------:R-:W-:Y:S01]  /*30a0*/  ISETP.LE.U32.AND P2, PT, R196, UR30, PT ;  /* 0x0000001ec4007c0c */ /* 0x000fe2000bf43070 */
[----:B------:R-:W-:Y:S01]  /*30b0*/  FFMA.FTZ R196, R15, UR29, -R213 ;  /* 0x0000001d0fc47c23 */ /* 0x000fe200080108d5 */
[----:B------:R-:W-:Y:S01]  /*30c0*/  SHF.R.U32.HI R113, RZ, 0x10, R199 ;  /* 0x00000010ff717819 */ /* 0x000fe200000116c7 */
[----:B------:R-:W-:Y:S01]  /*30d0*/  FFMA.FTZ R213, R19, UR29, -R213 ;  /* 0x0000001d13d57c23 */ /* 0x000fe200080108d5 */
[----:B------:R-:W-:Y:S01]  /*30e0*/  SHF.R.U32.HI R252, RZ, 0x8, R252 ;  /* 0x00000008fffc7819 */ /* 0x000fe200000116fc */
[----:B------:R3:W2:Y:S01]  /*30f0*/  MUFU.EX2 R199, R114 ;  /* 0x0000007200c77308 */ /* 0x0006a20000000800 */
[----:B------:R-:W-:Y:S01]  /*3100*/  ISETP.LE.U32.AND P6, PT, R115, UR30, PT ;  /* 0x0000001e73007c0c */ /* 0x000fe2000bfc3070 */
[----:B------:R-:W-:Y:S01]  /*3110*/  @!P5 FADD.FTZ R192, -R192, -RZ ;  /* 0x800000ffc0c0d221 */ /* 0x000fe20000010100 */
[----:B------:R-:W-:Y:S02]  /*3120*/  LOP3.LUT R115, R252, 0xffff, RZ, 0xc0, !PT ;  /* 0x0000fffffc737812 */ /* 0x000fe400078ec0ff */
[----:B------:R-:W-:Y:S01]  /*3130*/  F2FP.RELU.F16.F32.PACK_AB R180, R186, R185 ;  /* 0x000000b9bab4723e */ /* 0x000fe200000008ff */
[----:B-1----:R-:W-:Y:S01]  /*3140*/  @!P3 FADD.FTZ R197, -R197, -RZ ;  /* 0x800000ffc5c5b221 */ /* 0x002fe20000010100 */
[----:B------:R-:W-:Y:S03]  /*3150*/  LOP3.LUT R113, R113, 0xff, RZ, 0xc0, !PT ;  /* 0x000000ff71717812 */ /* 0x000fe600078ec0ff */
[----:B------:R1:W1:Y:S01]  /*3160*/  MUFU.EX2 R252, R213 ;  /* 0x000000d500fc7308 */ /* 0x0002620000000800 */
[----:B------:R-:W-:Y:S01]  /*3170*/  @!P2 FADD.FTZ R193, -R193, -RZ ;  /* 0x800000ffc1c1a221 */ /* 0x000fe20000010100 */
[----:B------:R1:W-:Y:S01]  /*3180*/  STS [R221+0x12000], R180 ;  /* 0x012000b4dd007388 */ /* 0x0003e20000000800 */
[----:B------:R-:W-:Y:S02]  /*3190*/  ISETP.LE.U32.AND P5, PT, R113, UR30, PT ;  /* 0x0000001e71007c0c */ /* 0x000fe4000bfa3070 */
[----:B------:R-:W-:Y:S01]  /*31a0*/  ISETP.LE.U32.AND P2, PT, R115, UR30, PT ;  /* 0x0000001e73007c0c */ /* 0x000fe2000bf43070 */
[----:B------:R-:W-:Y:S01]  /*31b0*/  @!P6 FADD.FTZ R194, -R194, -RZ ;  /* 0x800000ffc2c2e221 */ /* 0x000fe20000010100 */
[----:B------:R-:W-:Y:S03]  /*31c0*/  F2FP.RELU.F16.F32.PACK_AB R115, R192, R191 ;  /* 0x000000bfc073723e */ /* 0x000fe600000008ff */
[----:B------:R-:W1:Y:S01]  /*31d0*/  MUFU.EX2 R196, R196 ;  /* 0x000000c400c47308 */ /* 0x000e620000000800 */
[----:B---3--:R-:W-:Y:S01]  /*31e0*/  F2FP.RELU.F16.F32.PACK_AB R114, R188, R187 ;  /* 0x000000bbbc72723e */ /* 0x008fe200000008ff */
[----:B--2---:R-:W-:Y:S01]  /*31f0*/  @!P1 FADD.FTZ R199, -R199, -RZ ;  /* 0x800000ffc7c79221 */ /* 0x004fe20000010100 */
[----:B------:R-:W-:Y:S02]  /*3200*/  F2FP.RELU.F16.F32.PACK_AB R113, R194, R193 ;  /* 0x000000c1c271723e */ /* 0x000fe400000008ff */
[----:B------:R-:W-:Y:S01]  /*3210*/  FSETP.GE.FTZ.AND P1, PT, R185, RZ, PT ;  /* 0x000000ffb900720b */ /* 0x000fe20003f36000 */
[----:B------:R2:W-:Y:S01]  /*3220*/  STS [R221+0x12400], R114 ;  /* 0x01240072dd007388 */ /* 0x0005e20000000800 */
[----:B------:R-:W-:Y:S03]  /*3230*/  FSETP.GE.FTZ.AND P3, PT, R189, RZ, PT ;  /* 0x000000ffbd00720b */ /* 0x000fe60003f76000 */
[----:B------:R-:W3:Y:S01]  /*3240*/  MUFU.EX2 R198, R198 ;  /* 0x000000c600c67308 */ /* 0x000ee20000000800 */
[----:B-1----:R-:W-:Y:S01]  /*3250*/  F2FP.RELU.F16.F32.PACK_AB R213, R190, R189 ;  /* 0x000000bdbed5723e */ /* 0x002fe200000008ff */
[----:B------:R-:W-:Y:S01]  /*3260*/  @!P5 FADD.FTZ R195, -R195, -RZ ;  /* 0x800000ffc3c3d221 */ /* 0x000fe20000010100 */
[----:B------:R-:W-:Y:S01]  /*3270*/  @!P0 FADD.FTZ R252, -R252, -RZ ;  /* 0x800000fffcfc8221 */ /* 0x000fe20000010100 */
[----:B------:R-:W-:Y:S01]  /*3280*/  STS [R225+0x12400], R115 ;  /* 0x01240073e1007388 */ /* 0x000fe20000000800 */
[----:B------:R-:W-:Y:S03]  /*3290*/  FSETP.GE.FTZ.AND P0, PT, R186, RZ, PT ;  /* 0x000000ffba00720b */ /* 0x000fe60003f16000 */
[----:B------:R1:W-:Y:S01]  /*32a0*/  STS [R225+0x12000], R213 ;  /* 0x012000d5e1007388 */ /* 0x0003e20000000800 */
[----:B------:R-:W-:Y:S01]  /*32b0*/  @!P4 FADD.FTZ R196, -R196, -RZ ;  /* 0x800000ffc4c4c221 */ /* 0x000fe20000010100 */
[----:B------:R-:W-:Y:S02]  /*32c0*/  ISETP.GT.AND P4, PT, R229, R226, PT ;  /* 0x000000e2e500720c */ /* 0x000fe40003f84270 */
[----:B------:R-:W-:Y:S02]  /*32d0*/  STS [R223+0x12000], R113 ;  /* 0x01200071df007388 */ /* 0x000fe40000000800 */
[----:B------:R-:W-:Y:S01]  /*32e0*/  F2FP.RELU.F16.F32.PACK_AB R180, R196, R195 ;  /* 0x000000c3c4b4723e */ /* 0x000fe200000008ff */
[----:B---3--:R-:W-:Y:S01]  /*32f0*/  @!P2 FADD.FTZ R198, -R198, -RZ ;  /* 0x800000ffc6c6a221 */ /* 0x008fe20000010100 */
[----:B------:R-:W-:Y:S03]  /*3300*/  FSETP.GE.FTZ.AND P2, PT, R190, RZ, PT ;  /* 0x000000ffbe00720b */ /* 0x000fe60003f56000 */
[----:B------:R-:W-:Y:S01]  /*3310*/  STS [R223+0x12400], R180 ;  /* 0x012400b4df007388 */ /* 0x000fe20000000800 */
[----:B--2---:R-:W-:Y:S05]  /*3320*/  F2FP.RELU.F16.F32.PACK_AB R114, R198, R197 ;  /* 0x000000c5c672723e */ /* 0x004fea00000008ff */
[----:B------:R-:W-:Y:S01]  /*3330*/  STS [R227+0x12000], R114 ;  /* 0x01200072e3007388 */ /* 0x000fe20000000800 */
[----:B-1----:R-:W-:Y:S05]  /*3340*/  F2FP.RELU.F16.F32.PACK_AB R213, R252, R199 ;  /* 0x000000c7fcd5723e */ /* 0x002fea00000008ff */
[----:B------:R-:W-:Y:S04]  /*3350*/  STS [R227+0x12400], R213 ;  /* 0x012400d5e3007388 */ /* 0x000fe80000000800 */
[----:B------:R-:W1:Y:S08]  /*3360*/  LDSM.16.M88.4 R52, [R67+0x8000] ;  /* 0x008000004334783b */ /* 0x000e700000000200 */
[----:B------:R-:W2:Y:S08]  /*3370*/  LDSM.16.M88.4 R56, [R66+0x8000] ;  /* 0x008000004238783b */ /* 0x000eb00000000200 */
[----:B------:R-:W3:Y:S01]  /*3380*/  LDSM.16.M88.4 R60, [R65+0x8000] ;  /* 0x00800000413c783b */ /* 0x000ee20000000200 */
[C---:B-1----:R-:W-:Y:S06]  /*3390*/  HMMA.16816.F32 R4, R52.reuse, R116, RZ ;  /* 0x000000743404723c */ /* 0x042fec00000018ff */
[C---:B------:R-:W-:Y:S06]  /*33a0*/  HMMA.16816.F32 R8, R52.reuse, R118, RZ ;  /* 0x000000763408723c */ /* 0x040fec00000018ff */
[C---:B------:R-:W-:Y:S06]  /*33b0*/  HMMA.16816.F32 R12, R52.reuse, R120, RZ ;  /* 0x00000078340c723c */ /* 0x040fec00000018ff */
[----:B------:R-:W-:Y:S01]  /*33c0*/  HMMA.16816.F32 R16, R52, R122, RZ ;  /* 0x0000007a3410723c */ /* 0x000fe200000018ff */
[----:B------:R-:W1:Y:S05]  /*33d0*/  LDSM.16.M88.4 R52, [R64+0x8000] ;  /* 0x008000004034783b */ /* 0x000e6a0000000200 */
[C---:B--2---:R-:W-:Y:S06]  /*33e0*/  HMMA.16816.F32 R4, R56.reuse, R124, R4 ;  /* 0x0000007c3804723c */ /* 0x044fec0000001804 */
[C---:B------:R-:W-:Y:S06]  /*33f0*/  HMMA.16816.F32 R8, R56.reuse, R126, R8 ;  /* 0x0000007e3808723c */ /* 0x040fec0000001808 */
[C---:B------:R-:W-:Y:S06]  /*3400*/  HMMA.16816.F32 R12, R56.reuse, R128, R12 ;  /* 0x00000080380c723c */ /* 0x040fec000000180c */
[----:B------:R-:W-:Y:S01]  /*3410*/  HMMA.16816.F32 R16, R56, R130, R16 ;  /* 0x000000823810723c */ /* 0x000fe20000001810 */
[----:B------:R-:W2:Y:S05]  /*3420*/  LDSM.16.M88.4 R56, [R67+0xa000] ;  /* 0x00a000004338783b */ /* 0x000eaa0000000200 */
[C---:B---3--:R-:W-:Y:S06]  /*3430*/  HMMA.16816.F32 R4, R60.reuse, R132, R4 ;  /* 0x000000843c04723c */ /* 0x048fec0000001804 */
[C---:B------:R-:W-:Y:S06]  /*3440*/  HMMA.16816.F32 R8, R60.reuse, R134, R8 ;  /* 0x000000863c08723c */ /* 0x040fec0000001808 */
[C---:B------:R-:W-:Y:S06]  /*3450*/  HMMA.16816.F32 R12, R60.reuse, R136, R12 ;  /* 0x000000883c0c723c */ /* 0x040fec000000180c */
[----:B------:R-:W-:Y:S01]  /*3460*/  HMMA.16816.F32 R16, R60, R138, R16 ;  /* 0x0000008a3c10723c */ /* 0x000fe20000001810 */
[----:B------:R-:W3:Y:S05]  /*3470*/  LDSM.16.M88.4 R60, [R66+0xa000] ;  /* 0x00a00000423c783b */ /* 0x000eea0000000200 */
[C---:B-1----:R-:W-:Y:S06]  /*3480*/  HMMA.16816.F32 R4, R52.reuse, R140, R4 ;  /* 0x0000008c3404723c */ /* 0x042fec0000001804 */
[C---:B------:R-:W-:Y:S06]  /*3490*/  HMMA.16816.F32 R8, R52.reuse, R142, R8 ;  /* 0x0000008e3408723c */ /* 0x040fec0000001808 */
[C---:B------:R-:W-:Y:S06]  /*34a0*/  HMMA.16816.F32 R12, R52.reuse, R144, R12 ;  /* 0x00000090340c723c */ /* 0x040fec000000180c */
[----:B------:R-:W-:Y:S01]  /*34b0*/  HMMA.16816.F32 R16, R52, R146, R16 ;  /* 0x000000923410723c */ /* 0x000fe20000001810 */
        /* <DEDUP_REMOVED lines=9> */
[----:B------:R-:W-:Y:S06]  /*3550*/  HMMA.16816.F32 R16, R60, R162, R16 ;  /* 0x000000a23c10723c */ /* 0x000fec0000001810 */
[C---:B-1----:R-:W-:Y:S06]  /*3560*/  HMMA.16816.F32 R4, R52.reuse, R164, R4 ;  /* 0x000000a43404723c */ /* 0x042fec0000001804 */
[C---:B------:R-:W-:Y:S06]  /*3570*/  HMMA.16816.F32 R8, R52.reuse, R166, R8 ;  /* 0x000000a63408723c */ /* 0x040fec0000001808 */
[C---:B------:R-:W-:Y:S06]  /*3580*/  HMMA.16816.F32 R12, R52.reuse, R168, R12 ;  /* 0x000000a8340c723c */ /* 0x040fec000000180c */
[----:B------:R-:W-:Y:S06]  /*3590*/  HMMA.16816.F32 R16, R52, R170, R16 ;  /* 0x000000aa3410723c */ /* 0x000fec0000001810 */
[C---:B--2---:R-:W-:Y:S06]  /*35a0*/  HMMA.16816.F32 R4, R56.reuse, R172, R4 ;  /* 0x000000ac3804723c */ /* 0x044fec0000001804 */
[C---:B------:R-:W-:Y:S06]  /*35b0*/  HMMA.16816.F32 R8, R56.reuse, R174, R8 ;  /* 0x000000ae3808723c */ /* 0x040fec0000001808 */
[C---:B------:R-:W-:Y:S06]  /*35c0*/  HMMA.16816.F32 R12, R56.reuse, R176, R12 ;  /* 0x000000b0380c723c */ /* 0x040fec000000180c */
[----:B------:R-:W-:Y:S06]  /*35d0*/  HMMA.16816.F32 R16, R56, R178, R16 ;  /* 0x000000b23810723c */ /* 0x000fec0000001810 */
[C---:B------:R-:W-:Y:S01]  /*35e0*/  FADD.FTZ R213, -R184.reuse, R4 ;  /* 0x00000004b8d57221 */ /* 0x040fe20000010100 */
[----:B------:R-:W-:Y:S04]  /*35f0*/  FADD.FTZ R113, -R184, R5 ;  /* 0x00000005b8717221 */ /* 0x000fe80000010100 */
[-C--:B------:R-:W-:Y:S02]  /*3600*/  FSEL R213, R213, R184.reuse, P1 ;  /* 0x000000b8d5d57208 */ /* 0x080fe40000800000 */
[-C--:B------:R-:W-:Y:S02]  /*3610*/  FSEL R113, R113, R184.reuse, P0 ;  /* 0x000000b871717208 */ /* 0x080fe40000000000 */
[----:B------:R-:W-:Y:S01]  /*3620*/  FSETP.GE.FTZ.AND P0, PT, R198, RZ, PT ;  /* 0x000000ffc600720b */ /* 0x000fe20003f16000 */
[----:B------:R-:W-:Y:S01]  /*3630*/  FMUL.FTZ R213, R185, R213 ;  /* 0x000000d5b9d57220 */ /* 0x000fe20000410000 */
[----:B------:R-:W-:Y:S01]  /*3640*/  FSETP.GE.FTZ.AND P1, PT, R193, RZ, PT ;  /* 0x000000ffc100720b */ /* 0x000fe20003f36000 */
[----:B------:R-:W-:Y:S01]  /*3650*/  FMUL.FTZ R186, R186, R113 ;  /* 0x00000071baba7220 */ /* 0x000fe20000410000 */
[C---:B------:R-:W-:Y:S01]  /*3660*/  FADD.FTZ R185, -R184.reuse, R8 ;  /* 0x00000008b8b97221 */ /* 0x040fe20000010100 */
[C---:B------:R-:W-:Y:S01]  /*3670*/  FADD.FTZ R113, -R184.reuse, R9 ;  /* 0x00000009b8717221 */ /* 0x040fe20000010100 */
[C---:B------:R-:W-:Y:S01]  /*3680*/  FADD.FTZ R115, -R184.reuse, R12 ;  /* 0x0000000cb8737221 */ /* 0x040fe20000010100 */
[----:B------:R-:W-:Y:S01]  /*3690*/  FADD.FTZ R181, -R184, R13 ;  /* 0x0000000db8b57221 */ /* 0x000fe20000010100 */
[----:B------:R-:W-:Y:S02]  /*36a0*/  F2FP.F16.F32.PACK_AB R186, R186, R213 ;  /* 0x000000d5baba723e */ /* 0x000fe400000000ff */
[-C--:B------:R-:W-:Y:S02]  /*36b0*/  FSEL R185, R185, R184.reuse, P3 ;  /* 0x000000b8b9b97208 */ /* 0x080fe40001800000 */
[-C--:B------:R-:W-:Y:S02]  /*36c0*/  FSEL R113, R113, R184.reuse, P2 ;  /* 0x000000b871717208 */ /* 0x080fe40001000000 */
[----:B------:R-:W-:Y:S01]  /*36d0*/  FSETP.GE.FTZ.AND P2, PT, R194, RZ, PT ;  /* 0x000000ffc200720b */ /* 0x000fe20003f56000 */
[----:B------:R-:W-:Y:S01]  /*36e0*/  FMUL.FTZ R185, R189, R185 ;  /* 0x000000b9bdb97220 */ /* 0x000fe20000410000 */
[-C--:B------:R-:W-:Y:S01]  /*36f0*/  FSEL R189, R115, R184.reuse, P1 ;  /* 0x000000b873bd7208 */ /* 0x080fe20000800000 */
[----:B------:R-:W-:Y:S01]  /*3700*/  FMUL.FTZ R190, R190, R113 ;  /* 0x00000071bebe7220 */ /* 0x000fe20000410000 */
[-C--:B------:R-:W-:Y:S01]  /*3710*/  FSEL R181, R181, R184.reuse, P2 ;  /* 0x000000b8b5b57208 */ /* 0x080fe20001000000 */
[----:B------:R-:W-:Y:S01]  /*3720*/  FADD.FTZ R113, -R184, R16 ;  /* 0x00000010b8717221 */ /* 0x000fe20000010100 */
[----:B------:R-:W-:Y:S01]  /*3730*/  FSETP.GE.FTZ.AND P1, PT, R197, RZ, PT ;  /* 0x000000ffc500720b */ /* 0x000fe20003f36000 */
[----:B------:R-:W-:Y:S01]  /*3740*/  FMUL.FTZ R189, R193, R189 ;  /* 0x000000bdc1bd7220 */ /* 0x000fe20000410000 */
[----:B------:R-:W-:Y:S01]  /*3750*/  F2FP.F16.F32.PACK_AB R190, R190, R185 ;  /* 0x000000b9bebe723e */ /* 0x000fe200000000ff */
[----:B------:R-:W-:Y:S01]  /*3760*/  FMUL.FTZ R194, R194, R181 ;  /* 0x000000b5c2c27220 */ /* 0x000fe20000410000 */
[----:B------:R-:W-:Y:S01]  /*3770*/  FSEL R193, R113, R184, P1 ;  /* 0x000000b871c17208 */ /* 0x000fe20000800000 */
[----:B------:R-:W-:Y:S01]  /*3780*/  @P0 FADD.FTZ R184, -R184, R17 ;  /* 0x00000011b8b80221 */ /* 0x000fe20000010100 */
[----:B------:R-:W-:Y:S01]  /*3790*/  FSETP.GE.FTZ.AND P3, PT, R187, RZ, PT ;  /* 0x000000ffbb00720b */ /* 0x000fe20003f76000 */
[----:B----4-:R-:W-:Y:S01]  /*37a0*/  FADD.FTZ R185, -R183, R7 ;  /* 0x00000007b7b97221 */ /* 0x010fe20000010100 */
[----:B------:R-:W-:Y:S01]  /*37b0*/  FSETP.GE.FTZ.AND P2, PT, R188, RZ, PT ;  /* 0x000000ffbc00720b */ /* 0x000fe20003f56000 */
[----:B------:R-:W-:Y:S01]  /*37c0*/  FMUL.FTZ R184, R198, R184 ;  /* 0x000000b8c6b87220 */ /* 0x000fe20000410000 */
[----:B------:R-:W-:Y:S01]  /*37d0*/  FMUL.FTZ R193, R197, R193 ;  /* 0x000000c1c5c17220 */ /* 0x000fe20000410000 */
[----:B------:R-:W-:Y:S01]  /*37e0*/  F2FP.F16.F32.PACK_AB R194, R194, R189 ;  /* 0x000000bdc2c2723e */ /* 0x000fe200000000ff */
[----:B------:R-:W-:Y:S01]  /*37f0*/  FADD.FTZ R198, -R183, R6 ;  /* 0x00000006b7c67221 */ /* 0x000fe20000010100 */
[----:B------:R-:W-:Y:S08]  /*3800*/  @!P4 BRA `(.L_x_442) ;  /* 0x000000000054c947 */ /* 0x000ff00003800000 */
[----:B------:R-:W1:Y:S01]  /*3810*/  LDC R7, c[0x0][0x240] ;  /* 0x00009000ff077b82 */ /* 0x000e620000000800 */
[----:B------:R-:W-:Y:S04]  /*3820*/  LOP3.LUT R4, R229, 0x1, RZ, 0xc0, !PT ;  /* 0x00000001e5047812 */ /* 0x000fe800078ec0ff */
[----:B------:R-:W-:Y:S01]  /*3830*/  ISETP.NE.U32.AND P1, PT, R4, 0x1, PT ;  /* 0x000000010400780c */ /* 0x000fe20003f25070 */
[----:B------:R-:W-:Y:S02]  /*3840*/  IMAD.MOV.U32 R4, RZ, RZ, -0x4000 ;  /* 0xffffc000ff047424 */ /* 0x000fe400078e00ff */
[----:B------:R-:W2:Y:S03]  /*3850*/  LDC R5, c[0x0][0x244] ;  /* 0x00009100ff057b82 */ /* 0x000ea60000000800 */
[----:B------:R-:W-:Y:S05]  /*3860*/  SEL R4, R4, 0x4000, !P1 ;  /* 0x0000400004047807 */ /* 0x000fea0004800000 */
[--C-:B------:R-:W-:Y:S02]  /*3870*/  IMAD.IADD R239, R239, 0x1, R4.reuse ;  /* 0x00000001efef7824 */ /* 0x100fe400078e0204 */
[----:B------:R-:W-:Y:S02]  /*3880*/  IMAD.IADD R207, R207, 0x1, R4 ;  /* 0x00000001cfcf7824 */ /* 0x000fe400078e0204 */
        /* <DEDUP_REMOVED lines=13> */
.L_x_442:
[----:B------:R-:W-:Y:S01]  /*3960*/  FADD.FTZ R10, -R183, R10 ;  /* 0x0000000ab70a7221 */ /* 0x000fe20000010100 */
[----:B------:R-:W-:Y:S01]  /*3970*/  FSETP.GE.FTZ.AND P0, PT, R191, RZ, PT ;  /* 0x000000ffbf00720b */ /* 0x000fe20003f16000 */
[C---:B------:R-:W-:Y:S01]  /*3980*/  FADD.FTZ R4, -R183.reuse, R11 ;  /* 0x0000000bb7047221 */ /* 0x040fe20000010100 */
[-C--:B------:R-:W-:Y:S01]  /*3990*/  FSEL R198, R198, R183.reuse, P3 ;  /* 0x000000b7c6c67208 */ /* 0x080fe20001800000 */
[C---:B-1----:R-:W-:Y:S01]  /*39a0*/  FADD.FTZ R6, -R183.reuse, R15 ;  /* 0x0000000fb7067221 */ /* 0x042fe20000010100 */
[-C--:B------:R-:W-:Y:S01]  /*39b0*/  FSEL R10, R10, R183.reuse, P0 ;  /* 0x000000b70a0a7208 */ /* 0x080fe20000000000 */
[----:B------:R-:W-:Y:S01]  /*39c0*/  FADD.FTZ R14, -R183, R14 ;  /* 0x0000000eb70e7221 */ /* 0x000fe20000010100 */
[----:B------:R-:W-:Y:S01]  /*39d0*/  FSEL R185, R185, R183, P2 ;  /* 0x000000b7b9b97208 */ /* 0x000fe20001000000 */
[----:B------:R-:W-:Y:S01]  /*39e0*/  FMUL.FTZ R198, R187, R198 ;  /* 0x000000c6bbc67220 */ /* 0x000fe20000410000 */
[----:B------:R-:W-:Y:S01]  /*39f0*/  FSETP.GE.FTZ.AND P1, PT, R192, RZ, PT ;  /* 0x000000ffc000720b */ /* 0x000fe20003f36000 */
[----:B------:R-:W-:Y:S01]  /*3a00*/  FADD.FTZ R18, -R183, R18 ;  /* 0x00000012b7127221 */ /* 0x000fe20000010100 */
[----:B------:R-:W-:Y:S01]  /*3a10*/  FSETP.GE.FTZ.AND P0, PT, R252, RZ, PT ;  /* 0x000000fffc00720b */ /* 0x000fe20003f16000 */
[----:B------:R-:W-:Y:S01]  /*3a20*/  FMUL.FTZ R185, R188, R185 ;  /* 0x000000b9bcb97220 */ /* 0x000fe20000410000 */
[----:B------:R-:W-:Y:S01]  /*3a30*/  FSEL R5, R4, R183, P1 ;  /* 0x000000b704057208 */ /* 0x000fe20000800000 */
[----:B------:R-:W-:Y:S01]  /*3a40*/  FMUL.FTZ R10, R191, R10 ;  /* 0x0000000abf0a7220 */ /* 0x000fe20000410000 */
[----:B------:R-:W-:Y:S01]  /*3a50*/  FSETP.GE.FTZ.AND P2, PT, R196, RZ, PT ;  /* 0x000000ffc400720b */ /* 0x000fe20003f56000 */
[----:B------:R-:W-:Y:S01]  /*3a60*/  STS [R221+0x10000], R186 ;  /* 0x010000badd007388 */ /* 0x000fe20000000800 */
[----:B------:R-:W-:Y:S01]  /*3a70*/  FSETP.GE.FTZ.AND P3, PT, R195, RZ, PT ;  /* 0x000000ffc300720b */ /* 0x000fe20003f76000 */
[----:B------:R-:W-:Y:S01]  /*3a80*/  FMUL.FTZ R5, R192, R5 ;  /* 0x00000005c0057220 */ /* 0x000fe20000410000 */
[-C--:B------:R-:W-:Y:S02]  /*3a90*/  FSEL R7, R6, R183.reuse, P2 ;  /* 0x000000b706077208 */ /* 0x080fe40001000000 */
[----:B------:R-:W-:Y:S02]  /*3aa0*/  FSEL R14, R14, R183, P3 ;  /* 0x000000b70e0e7208 */ /* 0x000fe40001800000 */
[----:B------:R-:W-:Y:S01]  /*3ab0*/  FSETP.GE.FTZ.AND P1, PT, R199, RZ, PT ;  /* 0x000000ffc700720b */ /* 0x000fe20003f36000 */
[----:B------:R-:W-:Y:S01]  /*3ac0*/  FMUL.FTZ R7, R196, R7 ;  /* 0x00000007c4077220 */ /* 0x000fe20000410000 */
[----:B------:R-:W-:Y:S01]  /*3ad0*/  F2FP.F16.F32.PACK_AB R198, R185, R198 ;  /* 0x000000c6b9c6723e */ /* 0x000fe200000000ff */
[----:B------:R-:W-:Y:S01]  /*3ae0*/  FMUL.FTZ R14, R195, R14 ;  /* 0x0000000ec30e7220 */ /* 0x000fe20000410000 */
[----:B------:R-:W-:Y:S01]  /*3af0*/  FSEL R18, R18, R183, P1 ;  /* 0x000000b712127208 */ /* 0x000fe20000800000 */
[----:B------:R-:W-:Y:S01]  /*3b00*/  @P0 FADD.FTZ R183, -R183, R19 ;  /* 0x00000013b7b70221 */ /* 0x000fe20000010100 */
[----:B------:R-:W-:Y:S01]  /*3b10*/  F2FP.F16.F32.PACK_AB R52, R5, R10 ;  /* 0x0000000a0534723e */ /* 0x000fe200000000ff */
[----:B------:R-:W-:Y:S01]  /*3b20*/  STS [R221+0x10400], R198 ;  /* 0x010400c6dd007388 */ /* 0x000fe20000000800 */
[----:B------:R-:W-:Y:S01]  /*3b30*/  F2FP.F16.F32.PACK_AB R60, R7, R14 ;  /* 0x0000000e073c723e */ /* 0x000fe200000000ff */
[----:B------:R-:W-:Y:S01]  /*3b40*/  FMUL.FTZ R18, R199, R18 ;  /* 0x00000012c7127220 */ /* 0x000fe20000410000 */
[----:B------:R-:W-:Y:S01]  /*3b50*/  FMUL.FTZ R183, R252, R183 ;  /* 0x000000b7fcb77220 */ /* 0x000fe20000410000 */
[----:B------:R-:W-:Y:S01]  /*3b60*/  STS [R225+0x10000], R190 ;  /* 0x010000bee1007388 */ /* 0x000fe20000000800 */
[----:B------:R-:W-:Y:S02]  /*3b70*/  F2FP.F16.F32.PACK_AB R184, R184, R193 ;  /* 0x000000c1b8b8723e */ /* 0x000fe400000000ff */
[----:B------:R-:W-:Y:S01]  /*3b80*/  LEA R213, R211, UR5, 0x1 ;  /* 0x00000005d3d57c11 */ /* 0x000fe2000f8e08ff */
[----:B------:R-:W-:Y:S01]  /*3b90*/  STS [R225+0x10400], R52 ;  /* 0x01040034e1007388 */ /* 0x000fe20000000800 */
[----:B------:R-:W-:Y:S03]  /*3ba0*/  F2FP.F16.F32.PACK_AB R100, R183, R18 ;  /* 0x00000012b764723e */ /* 0x000fe600000000ff */
        /* <DEDUP_REMOVED lines=76> */
.L_x_443:
[----:B------:R-:W-:Y:S04]  /*4070*/  LDSM.16.M88.4 R100, [R209] ;  /* 0x00000000d164783b */ /* 0x000fe80000000200 */
[----:B------:R-:W2:Y:S04]  /*4080*/  LDSM.16.MT88.4 R16, [R213+0xc000] ;  /* 0x00c00000d510783b */ /* 0x000ea80000004200 */
[----:B------:R-:W1:Y:S04]  /*4090*/  LDSM.16.M88.4 R60, [R209+0x1000] ;  /* 0x00100000d13c783b */ /* 0x000e680000000200 */
        /* <DEDUP_REMOVED lines=9> */
[----:B------:R-:W-:Y:S03]  /*4130*/  LDSM.16.MT88.4 R196, [R213+0xd800] ;  /* 0x00d80000d5c4783b */ /* 0x000fe60000004200 */
        /* <DEDUP_REMOVED lines=12> */
[----:B------:R-:W2:Y:S05]  /*4200*/  LDSM.16.M88.4 R108, [R203] ;  /* 0x00000000cb6c783b */ /* 0x000eaa0000000200 */
[-C--:B------:R-:W-:Y:S06]  /*4210*/  HMMA.16816.F32 R52, R104, R180.reuse, R52 ;  /* 0x000000b46834723c */ /* 0x080fec0000001834 */
[C---:B------:R-:W-:Y:S06]  /*4220*/  HMMA.16816.F32 R56, R112.reuse, R180, R56 ;  /* 0x000000b47038723c */ /* 0x040fec0000001838 */
[-C--:B------:R-:W-:Y:S01]  /*4230*/  HMMA.16816.F32 R60, R112, R182.reuse, R60 ;  /* 0x000000b6703c723c */ /* 0x080fe2000000183c */
[----:B------:R-:W3:Y:S01]  /*4240*/  LDSM.16.M88.4 R112, [R203+0x1000] ;  /* 0x00100000cb70783b */ /* 0x000ee20000000200 */
[----:B------:R-:W-:Y:S03]  /*4250*/  IMAD.U32 R181, RZ, RZ, UR45 ;  /* 0x0000002dffb57e24 */ /* 0x000fe6000f8e00ff */
[----:B------:R-:W-:Y:S01]  /*4260*/  @P4 IADD3 R180, P0, R244, -0x100, RZ ;  /* 0xffffff00f4b44810 */ /* 0x000fe20007f1e0ff */
[----:B------:R-:W-:Y:S01]  /*4270*/  HMMA.16816.F32 R64, R104, R182, R64 ;  /* 0x000000b66840723c */ /* 0x000fe20000001840 */
[----:B------:R-:W4:Y:S04]  /*4280*/  LDSM.16.MT88.4 R104, [R213+0xf800] ;  /* 0x00f80000d568783b */ /* 0x000f280000004200 */
[----:B------:R-:W-:Y:S01]  /*4290*/  @P4 IMAD.MOV.U32 R244, RZ, RZ, R180 ;  /* 0x000000fffff44224 */ /* 0x000fe200078e00b4 */
[-C--:B------:R-:W-:Y:S05]  /*42a0*/  HMMA.16816.F32 R4, R184, R188.reuse, R4 ;  /* 0x000000bcb804723c */ /* 0x080fea0000001804 */
[----:B------:R-:W-:Y:S01]  /*42b0*/  @P4 IADD3.X R183, R245, -0x1, RZ, P0, !PT ;  /* 0xfffffffff5b74810 */ /* 0x000fe200007fe4ff */
[C---:B------:R-:W-:Y:S05]  /*42c0*/  HMMA.16816.F32 R8, R192.reuse, R188, R8 ;  /* 0x000000bcc008723c */ /* 0x040fea0000001808 */
[-C--:B------:R-:W-:Y:S01]  /*42d0*/  LEA R180, P0, R181, R248.reuse, 0x2 ;  /* 0x000000f8b5b47211 */ /* 0x080fe200078010ff */
[-C--:B------:R-:W-:Y:S01]  /*42e0*/  HMMA.16816.F32 R12, R192, R190.reuse, R12 ;  /* 0x000000bec00c723c */ /* 0x080fe2000000180c */
[----:B------:R-:W-:Y:S04]  /*42f0*/  IMAD.U32 R189, RZ, RZ, UR44 ;  /* 0x0000002cffbd7e24 */ /* 0x000fe8000f8e00ff */
[----:B------:R-:W-:Y:S01]  /*4300*/  @P4 IMAD.MOV.U32 R245, RZ, RZ, R183 ;  /* 0x000000fffff54224 */ /* 0x000fe200078e00b7 */
[C---:B------:R-:W-:Y:S01]  /*4310*/  HMMA.16816.F32 R16, R184.reuse, R190, R16 ;  /* 0x000000beb810723c */ /* 0x040fe20000001810 */
[----:B------:R-:W-:Y:S05]  /*4320*/  IMAD.U32 R183, RZ, RZ, UR45 ;  /* 0x0000002dffb77e24 */ /* 0x000fea000f8e00ff */
[-C--:B-1----:R-:W-:Y:S05]  /*4330*/  HMMA.16816.F32 R52, R184, R100.reuse, R52 ;  /* 0x00000064b834723c */ /* 0x082fea0000001834 */
[-C--:B------:R-:W-:Y:S01]  /*4340*/  LEA.HI.X.SX32 R181, R183, R249.reuse, 0x2, P0 ;  /* 0x000000f9b7b57211 */ /* 0x080fe200000f16ff */
[C---:B------:R-:W-:Y:S01]  /*4350*/  HMMA.16816.F32 R56, R192.reuse, R100, R56 ;  /* 0x00000064c038723c */ /* 0x040fe20000001838 */
[----:B------:R-:W-:Y:S05]  /*4360*/  IMAD.U32 R183, RZ, RZ, UR43 ;  /* 0x0000002bffb77e24 */ /* 0x000fea000f8e00ff */
[-C--:B------:R-:W-:Y:S06]  /*4370*/  HMMA.16816.F32 R60, R192, R102.reuse, R60 ;  /* 0x00000066c03c723c */ /* 0x080fec000000183c */
[----:B------:R-:W-:Y:S01]  /*4380*/  HMMA.16816.F32 R64, R184, R102, R64 ;  /* 0x00000066b840723c */ /* 0x000fe20000001840 */
[----:B------:R-:W-:Y:S05]  /*4390*/  LDSM.16.MT88.4 R100, [R208+0x2800] ;  /* 0x00280000d064783b */ /* 0x000fea0000004200 */
[-C--:B--2---:R-:W-:Y:S01]  /*43a0*/  HMMA.16816.F32 R4, R108, R196.reuse, R4 ;  /* 0x000000c46c04723c */ /* 0x084fe20000001804 */
[----:B------:R-:W-:Y:S04]  /*43b0*/  IMAD.U32 R187, RZ, RZ, UR43 ;  /* 0x0000002bffbb7e24 */ /* 0x000fe8000f8e00ff */
[----:B------:R-:W-:Y:S01]  /*43c0*/  @P4 IMAD.WIDE R184, R220, 0x4, R244 ;  /* 0x00000004dcb84825 */ /* 0x000fe200078e02f4 */
[C---:B---3--:R-:W-:Y:S04]  /*43d0*/  HMMA.16816.F32 R8, R112.reuse, R196, R8 ;  /* 0x000000c47008723c */ /* 0x048fe80000001808 */
[----:B------:R3:W5:Y:S02]  /*43e0*/  @P4 LDG.E R238, desc[UR14][R184.64] ;  /* 0x0000000eb8ee4981 */ /* 0x000764000c1e1900 */
[-C--:B------:R-:W-:Y:S02]  /*43f0*/  HMMA.16816.F32 R12, R112, R198.reuse, R12 ;  /* 0x000000c6700c723c */ /* 0x080fe4000000180c */
[----:B------:R3:W5:Y:S04]  /*4400*/  @P4 LDG.E R237, desc[UR14][R184.64+0x20] ;  /* 0x0000200eb8ed4981 */ /* 0x000768000c1e1900 */
[C---:B------:R-:W-:Y:S05]  /*4410*/  HMMA.16816.F32 R16, R108.reuse, R198, R16 ;  /* 0x000000c66c10723c */ /* 0x040fea0000001810 */
[----:B------:R-:W-:Y:S01]  /*4420*/  REDG.E.ADD.F32.FTZ.RN.STRONG.GPU desc[UR14][R248.64], R4 ;  /* 0x00000004f80079a6 */ /* 0x000fe2000c10f38e */
[-C--:B----4-:R-:W-:Y:S03]  /*4430*/  HMMA.16816.F32 R52, R108, R104.reuse, R52 ;  /* 0x000000686c34723c */ /* 0x090fe60000001834 */
        /* <DEDUP_REMOVED lines=10> */
[-C--:B------:R-:W-:Y:S01]  /*44e0*/  LEA R112, P2, R187, R248.reuse, 0x2 ;  /* 0x000000f8bb707211 */ /* 0x080fe200078410ff */
[----:B-1----:R-:W-:Y:S01]  /*44f0*/  IMAD.U32 R5, RZ, RZ, UR41 ;  /* 0x00000029ff057e24 */ /* 0x002fe2000f8e00ff */
[-C--:B------:R-:W-:Y:S01]  /*4500*/  LEA.HI.X.SX32 R115, R189, R249.reuse, 0x2, P0 ;  /* 0x000000f9bd737211 */ /* 0x080fe200000f16ff */
[----:B------:R-:W-:Y:S01]  /*4510*/  IMAD.U32 R107, RZ, RZ, UR39 ;  /* 0x00000027ff6b7e24 */ /* 0x000fe2000f8e00ff */
[-C--:B------:R-:W-:Y:S01]  /*4520*/  LEA R182, P0, R113, R248.reuse, 0x2 ;  /* 0x000000f871b67211 */ /* 0x080fe200078010ff */
[----:B------:R-:W-:Y:S01]  /*4530*/  IMAD.U32 R109, RZ, RZ, UR40 ;  /* 0x00000028ff6d7e24 */ /* 0x000fe2000f8e00ff */
[-C--:B------:R-:W-:Y:S01]  /*4540*/  LEA.HI.X.SX32 R113, R183, R249.reuse, 0x2, P2 ;  /* 0x000000f9b7717211 */ /* 0x080fe200010f16ff */
[----:B------:R-:W-:Y:S01]  /*4550*/  REDG.E.ADD.F32.FTZ.RN.STRONG.GPU desc[UR14][R114.64], R6 ;  /* 0x00000006720079a6 */ /* 0x000fe2000c10f38e */
[-C--:B------:R-:W-:Y:S01]  /*4560*/  LEA.HI.X.SX32 R105, R105, R249.reuse, 0x2, P1 ;  /* 0x000000f969697211 */ /* 0x080fe200008f16ff */
[----:B------:R-:W-:Y:S01]  /*4570*/  IMAD.U32 R111, RZ, RZ, UR39 ;  /* 0x00000027ff6f7e24 */ /* 0x000fe2000f8e00ff */
        /* <DEDUP_REMOVED lines=8> */
[-C--:B------:R-:W-:Y:S02]  /*4600*/  LEA.HI.X.SX32 R107, R109, R249.reuse, 0x2, P1 ;  /* 0x000000f96d6b7211 */ /* 0x080fe400008f16ff */
[-C--:B------:R-:W-:Y:S02]  /*4610*/  LEA.HI.X.SX32 R109, R111, R249.reuse, 0x2, P0 ;  /* 0x000000f96f6d7211 */ /* 0x080fe400000f16ff */
[-C--:B------:R-:W-:Y:S01]  /*4620*/  LEA R110, P1, R5, R248.reuse, 0x2 ;  /* 0x000000f8056e7211 */ /* 0x080fe200078210ff */
[----:B------:R3:W-:Y:S01]  /*4630*/  REDG.E.ADD.F32.FTZ.RN.STRONG.GPU desc[UR14][R106.64], R10 ;  /* 0x0000000a6a0079a6 */ /* 0x0007e2000c10f38e */
[----:B------:R-:W-:Y:S03]  /*4640*/  IMAD.U32 R5, RZ, RZ, UR23 ;  /* 0x00000017ff057e24 */ /* 0x000fe6000f8e00ff */
[----:B------:R3:W-:Y:S04]  /*4650*/  REDG.E.ADD.F32.FTZ.RN.STRONG.GPU desc[UR14][R108.64], R11 ;  /* 0x0000000b6c0079a6 */ /* 0x0007e8000c10f38e */
[----:B------:R-:W-:Y:S01]  /*4660*/  REDG.E.ADD.F32.FTZ.RN.STRONG.GPU desc[UR14][R248.64+0x80], R16 ;  /* 0x00008010f80079a6 */ /* 0x000fe2000c10f38e */
[----:B-1----:R-:W-:Y:S03]  /*4670*/  IMAD.U32 R7, RZ, RZ, UR23 ;  /* 0x00000017ff077e24 */ /* 0x002fe6000f8e00ff */
[----:B------:R1:W-:Y:S01]  /*4680*/  REDG.E.ADD.F32.FTZ.RN.STRONG.GPU desc[UR14][R180.64+0x80], R17 ;  /* 0x00008011b40079a6 */ /* 0x0003e2000c10f38e */
[----:B--2---:R-:W-:Y:S01]  /*4690*/  IMAD.U32 R105, RZ, RZ, UR24 ;  /* 0x00000018ff697e24 */ /* 0x004fe2000f8e00ff */
[-C--:B------:R-:W-:Y:S01]  /*46a0*/  LEA R112, P0, R7, R248.reuse, 0x2 ;  /* 0x000000f807707211 */ /* 0x080fe200078010ff */
[----:B------:R-:W-:Y:S02]  /*46b0*/  IMAD.U32 R7, RZ, RZ, UR19 ;  /* 0x00000013ff077e24 */ /* 0x000fe4000f8e00ff */
[----:B----4-:R-:W-:Y:S01]  /*46c0*/  IMAD.U32 R9, RZ, RZ, UR20 ;  /* 0x00000014ff097e24 */ /* 0x010fe2000f8e00ff */
[-C--:B------:R-:W-:Y:S01]  /*46d0*/  LEA.HI.X.SX32 R111, R105, R249.reuse, 0x2, P1 ;  /* 0x000000f9696f7211 */ /* 0x080fe200008f16ff */
[----:B------:R-:W-:Y:S01]  /*46e0*/  IMAD.U32 R105, RZ, RZ, UR21 ;  /* 0x00000015ff697e24 */ /* 0x000fe2000f8e00ff */
[-C--:B------:R-:W-:Y:S01]  /*46f0*/  LEA.HI.X.SX32 R113, R5, R249.reuse, 0x2, P0 ;  /* 0x000000f905717211 */ /* 0x080fe200000f16ff */
[----:B------:R-:W-:Y:S02]  /*4700*/  IMAD.U32 R5, RZ, RZ, UR22 ;  /* 0x00000016ff057e24 */ /* 0x000fe4000f8e00ff */
[----:B------:R2:W-:Y:S01]  /*4710*/  REDG.E.ADD.F32.FTZ.RN.STRONG.GPU desc[UR14][R110.64], R18 ;  /* 0x000000126e0079a6 */ /* 0x0005e2000c10f38e */
[----:B---3--:R-:W-:Y:S01]  /*4720*/  IMAD.U32 R107, RZ, RZ, UR22 ;  /* 0x00000016ff6b7e24 */ /* 0x008fe2000f8e00ff */
[-C--:B------:R-:W-:Y:S02]  /*4730*/  LEA R106, P2, R105, R248.reuse, 0x2 ;  /* 0x000000f8696a7211 */ /* 0x080fe400078410ff */
[----:B------:R3:W-:Y:S01]  /*4740*/  REDG.E.ADD.F32.FTZ.RN.STRONG.GPU desc[UR14][R112.64], R19 ;  /* 0x00000013700079a6 */ /* 0x0007e2000c10f38e */
[-C--:B------:R-:W-:Y:S01]  /*4750*/  LEA R104, P0, R5, R248.reuse, 0x2 ;  /* 0x000000f805687211 */ /* 0x080fe200078010ff */
[----:B------:R-:W-:Y:S01]  /*4760*/  IMAD.U32 R11, RZ, RZ, UR21 ;  /* 0x00000015ff0b7e24 */ /* 0x000fe2000f8e00ff */
[-C--:B------:R-:W-:Y:S01]  /*4770*/  LEA R108, P1, R9, R248.reuse, 0x2 ;  /* 0x000000f8096c7211 */ /* 0x080fe200078210ff */
[----:B------:R-:W-:Y:S01]  /*4780*/  IMAD.U32 R5, RZ, RZ, UR20 ;  /* 0x00000014ff057e24 */ /* 0x000fe2000f8e00ff */
[-C--:B------:R-:W-:Y:S01]  /*4790*/  LEA.HI.X.SX32 R105, R107, R249.reuse, 0x2, P0 ;  /* 0x000000f96b697211 */ /* 0x080fe200000f16ff */
[----:B------:R-:W-:Y:S01]  /*47a0*/  IMAD.U32 R9, RZ, RZ, UR19 ;  /* 0x00000013ff097e24 */ /* 0x000fe2000f8e00ff */
[-C--:B------:R-:W-:Y:S01]  /*47b0*/  LEA.HI.X.SX32 R107, R11, R249.reuse, 0x2, P2 ;  /* 0x000000f90b6b7211 */ /* 0x080fe200010f16ff */
[----:B------:R-:W-:Y:S01]  /*47c0*/  IMAD.U32 R11, RZ, RZ, UR37 ;  /* 0x00000025ff0b7e24 */ /* 0x000fe2000f8e00ff */
[-C--:B------:R-:W-:Y:S01]  /*47d0*/  LEA.HI.X.SX32 R109, R5, R249.reuse, 0x2, P1 ;  /* 0x000000f9056d7211 */ /* 0x080fe200008f16ff */
[----:B------:R4:W-:Y:S01]  /*47e0*/  REDG.E.ADD.F32.FTZ.RN.STRONG.GPU desc[UR14][R104.64], R12 ;  /* 0x0000000c680079a6 */ /* 0x0009e2000c10f38e */
[----:B------:R-:W-:Y:S02]  /*47f0*/  IMAD.U32 R5, RZ, RZ, UR38 ;  /* 0x00000026ff057e24 */ /* 0x000fe4000f8e00ff */
[----:B-1----:R-:W-:Y:S01]  /*4800*/  IMAD.U32 R17, RZ, RZ, UR38 ;  /* 0x00000026ff117e24 */ /* 0x002fe2000f8e00ff */
[----:B------:R1:W-:Y:S02]  /*4810*/  REDG.E.ADD.F32.FTZ.RN.STRONG.GPU desc[UR14][R106.64], R13 ;  /* 0x0000000d6a0079a6 */ /* 0x0003e4000c10f38e */
[-C--:B------:R-:W-:Y:S01]  /*4820*/  LEA R16, P2, R5, R248.reuse, 0x2 ;  /* 0x000000f805107211 */ /* 0x080fe200078410ff */
[----:B------:R-:W-:Y:S01]  /*4830*/  IMAD.U32 R5, RZ, RZ, UR25 ;  /* 0x00000019ff057e24 */ /* 0x000fe2000f8e00ff */
[----:B------:R-:W-:Y:S02]  /*4840*/  REDG.E.ADD.F32.FTZ.RN.STRONG.GPU desc[UR14][R108.64], R14 ;  /* 0x0000000e6c0079a6 */ /* 0x000fe4000c10f38e */
[-C--:B------:R-:W-:Y:S02]  /*4850*/  LEA.HI.X.SX32 R17, R17, R249.reuse, 0x2, P2 ;  /* 0x000000f911117211 */ /* 0x080fe400010f16ff */
[-C--:B--2---:R-:W-:Y:S01]  /*4860*/  LEA R18, P0, R7, R248.reuse, 0x2 ;  /* 0x000000f807127211 */ /* 0x084fe200078010ff */
[----:B------:R-:W-:Y:S01]  /*4870*/  IMAD.U32 R7, RZ, RZ, UR25 ;  /* 0x00000019ff077e24 */ /* 0x000fe2000f8e00ff */
[-C--:B------:R-:W-:Y:S01]  /*4880*/  LEA R110, P1, R11, R248.reuse, 0x2 ;  /* 0x000000f80b6e7211 */ /* 0x080fe200078210ff */
[----:B------:R-:W-:Y:S01]  /*4890*/  IMAD.U32 R11, RZ, RZ, UR17 ;  /* 0x00000011ff0b7e24 */ /* 0x000fe2000f8e00ff */
[-C--:B---3--:R-:W-:Y:S01]  /*48a0*/  LEA.HI.X.SX32 R19, R9, R249.reuse, 0x2, P0 ;  /* 0x000000f909137211 */ /* 0x088fe200000f16ff */
[----:B------:R-:W-:Y:S04]  /*48b0*/  IMAD.U32 R9, RZ, RZ, UR37 ;  /* 0x00000025ff097e24 */ /* 0x000fe8000f8e00ff */
[----:B------:R2:W-:Y:S01]  /*48c0*/  REDG.E.ADD.F32.FTZ.RN.STRONG.GPU desc[UR14][R18.64], R15 ;  /* 0x0000000f120079a6 */ /* 0x0005e2000c10f38e */
[-C--:B------:R-:W-:Y:S01]  /*48d0*/  LEA.HI.X.SX32 R111, R9, R249.reuse, 0x2, P1 ;  /* 0x000000f9096f7211 */ /* 0x080fe200008f16ff */
[----:B------:R-:W-:Y:S02]  /*48e0*/  IMAD.U32 R9, RZ, RZ, UR4 ;  /* 0x00000004ff097e24 */ /* 0x000fe4000f8e00ff */
[----:B------:R3:W-:Y:S01]  /*48f0*/  REDG.E.ADD.F32.FTZ.RN.STRONG.GPU desc[UR14][R248.64+0x100], R52 ;  /* 0x00010034f80079a6 */ /* 0x0007e2000c10f38e */
[-C--:B----4-:R-:W-:Y:S01]  /*4900*/  LEA R104, P0, R7, R248.reuse, 0x2 ;  /* 0x000000f807687211 */ /* 0x090fe200078010ff */
[----:B------:R-:W-:Y:S02]  /*4910*/  IMAD.U32 R7, RZ, RZ, UR36 ;  /* 0x00000024ff077e24 */ /* 0x000fe4000f8e00ff */
[----:B------:R4:W-:Y:S01]  /*4920*/  REDG.E.ADD.F32.FTZ.RN.STRONG.GPU desc[UR14][R180.64+0x100], R53 ;  /* 0x00010035b40079a6 */ /* 0x0009e2000c10f38e */
[-C--:B------:R-:W-:Y:S01]  /*4930*/  LEA.HI.X.SX32 R105, R5, R249.reuse, 0x2, P0 ;  /* 0x000000f905697211 */ /* 0x080fe200000f16ff */
[----:B------:R-:W-:Y:S02]  /*4940*/  IMAD.U32 R5, RZ, RZ, UR18 ;  /* 0x00000012ff057e24 */ /* 0x000fe4000f8e00ff */
[----:B------:R4:W-:Y:S01]  /*4950*/  REDG.E.ADD.F32.FTZ.RN.STRONG.GPU desc[UR14][R16.64], R54 ;  /* 0x00000036100079a6 */ /* 0x0009e2000c10f38e */
[----:B-1----:R-:W-:Y:S02]  /*4960*/  IMAD.U32 R13, RZ, RZ, UR17 ;  /* 0x00000011ff0d7e24 */ /* 0x002fe4000f8e00ff */
[-C--:B------:R-:W-:Y:S01]  /*4970*/  LEA R12, P2, R5, R248.reuse, 0x2 ;  /* 0x000000f8050c7211 */ /* 0x080fe200078410ff */
[----:B------:R1:W-:Y:S01]  /*4980*/  REDG.E.ADD.F32.FTZ.RN.STRONG.GPU desc[UR14][R110.64], R55 ;  /* 0x000000376e0079a6 */ /* 0x0003e2000c10f38e */
[----:B------:R-:W-:Y:S03]  /*4990*/  IMAD.U32 R5, RZ, RZ, UR4 ;  /* 0x00000004ff057e24 */ /* 0x000fe6000f8e00ff */
[----:B------:R1:W-:Y:S01]  /*49a0*/  REDG.E.ADD.F32.FTZ.RN.STRONG.GPU desc[UR14][R104.64], R56 ;  /* 0x00000038680079a6 */ /* 0x0003e2000c10f38e */
[----:B--2---:R-:W-:Y:S02]  /*49b0*/  IMAD.U32 R15, RZ, RZ, UR18 ;  /* 0x00000012ff0f7e24 */ /* 0x004fe4000f8e00ff */
[----:B------:R-:W-:Y:S01]  /*49c0*/  IMAD.U32 R19, RZ, RZ, UR35 ;  /* 0x00000023ff137e24 */ /* 0x000fe2000f8e00ff */
[-C--:B---3--:R-:W-:Y:S01]  /*49d0*/  LEA R52, P0, R9, R248.reuse, 0x2 ;  /* 0x000000f809347211 */ /* 0x088fe200078010ff */
[----:B------:R-:W-:Y:S03]  /*49e0*/  IMAD.U32 R9, RZ, RZ, UR36 ;  /* 0x00000024ff097e24 */ /* 0x000fe6000f8e00ff */
[-C--:B----4-:R-:W-:Y:S01]  /*49f0*/  LEA.HI.X.SX32 R53, R5, R249.reuse, 0x2, P0 ;  /* 0x000000f905357211 */ /* 0x090fe200000f16ff */
[----:B------:R-:W-:Y:S01]  /*4a00*/  IMAD.U32 R5, RZ, RZ, UR35 ;  /* 0x00000023ff057e24 */ /* 0x000fe2000f8e00ff */
[-C--:B------:R-:W-:Y:S02]  /*4a10*/  LEA R16, P1, R13, R248.reuse, 0x2 ;  /* 0x000000f80d107211 */ /* 0x080fe400078210ff */
[-C--:B------:R-:W-:Y:S01]  /*4a20*/  LEA.HI.X.SX32 R13, R15, R249.reuse, 0x2, P2 ;  /* 0x000000f90f0d7211 */ /* 0x080fe200010f16ff */
[----:B------:R-:W-:Y:S01]  /*4a30*/  IMAD.U32 R15, RZ, RZ, UR33 ;  /* 0x00000021ff0f7e24 */ /* 0x000fe2000f8e00ff */
[-C--:B------:R-:W-:Y:S01]  /*4a40*/  LEA.HI.X.SX32 R17, R11, R249.reuse, 0x2, P1 ;  /* 0x000000f90b117211 */ /* 0x080fe200008f16ff */
[----:B------:R-:W-:Y:S01]  /*4a50*/  IMAD.U32 R11, RZ, RZ, UR32 ;  /* 0x00000020ff0b7e24 */ /* 0x000fe2000f8e00ff */
[-C--:B------:R-:W-:Y:S01]  /*4a60*/  LEA R54, P1, R7, R248.reuse, 0x2 ;  /* 0x000000f807367211 */ /* 0x080fe200078210ff */
[----:B------:R2:W-:Y:S01]  /*4a70*/  REDG.E.ADD.F32.FTZ.RN.STRONG.GPU desc[UR14][R12.64], R57 ;  /* 0x000000390c0079a6 */ /* 0x0005e2000c10f38e */
[----:B------:R-:W-:Y:S01]  /*4a80*/  IMAD.U32 R7, RZ, RZ, UR34 ;  /* 0x00000022ff077e24 */ /* 0x000fe2000f8e00ff */
[-C--:B------:R-:W-:Y:S01]  /*4a90*/  LEA R18, P0, R5, R248.reuse, 0x2 ;  /* 0x000000f805127211 */ /* 0x080fe200078010ff */
[----:B------:R-:W-:Y:S01]  /*4aa0*/  IMAD.U32 R5, RZ, RZ, UR31 ;  /* 0x0000001fff057e24 */ /* 0x000fe2000f8e00ff */
[----:B------:R3:W-:Y:S01]  /*4ab0*/  REDG.E.ADD.F32.FTZ.RN.STRONG.GPU desc[UR14][R16.64], R58 ;  /* 0x0000003a100079a6 */ /* 0x0007e2000c10f38e */
[-C--:B-1----:R-:W-:Y:S01]  /*4ac0*/  LEA.HI.X.SX32 R55, R9, R249.reuse, 0x2, P1 ;  /* 0x000000f909377211 */ /* 0x082fe200008f16ff */
[----:B------:R-:W-:Y:S01]  /*4ad0*/  IMAD.U32 R9, RZ, RZ, UR31 ;  /* 0x0000001fff097e24 */ /* 0x000fe2000f8e00ff */
[-C--:B------:R-:W-:Y:S01]  /*4ae0*/  LEA R104, P3, R7, R248.reuse, 0x2 ;  /* 0x000000f807687211 */ /* 0x080fe200078610ff */
[----:B------:R1:W-:Y:S01]  /*4af0*/  REDG.E.ADD.F32.FTZ.RN.STRONG.GPU desc[UR14][R52.64], R59 ;  /* 0x0000003b340079a6 */ /* 0x0003e2000c10f38e */
[-C--:B------:R-:W-:Y:S02]  /*4b00*/  LEA.HI.X.SX32 R19, R19, R249.reuse, 0x2, P0 ;  /* 0x000000f913137211 */ /* 0x080fe400000f16ff */
[-C--:B------:R-:W-:Y:S01]  /*4b10*/  LEA R106, P2, R15, R248.reuse, 0x2 ;  /* 0x000000f80f6a7211 */ /* 0x080fe200078410ff */
[----:B------:R-:W-:Y:S01]  /*4b20*/  REDG.E.ADD.F32.FTZ.RN.STRONG.GPU desc[UR14][R248.64+0x180], R64 ;  /* 0x00018040f80079a6 */ /* 0x000fe2000c10f38e */
[-C--:B------:R-:W-:Y:S02]  /*4b30*/  LEA R108, P1, R11, R248.reuse, 0x2 ;  /* 0x000000f80b6c7211 */ /* 0x080fe400078210ff */
[----:B------:R-:W-:Y:S01]  /*4b40*/  LEA R110, P0, R9, R248, 0x2 ;  /* 0x000000f8096e7211 */ /* 0x000fe200078010ff */
[----:B------:R-:W-:Y:S03]  /*4b50*/  REDG.E.ADD.F32.FTZ.RN.STRONG.GPU desc[UR14][R180.64+0x180], R65 ;  /* 0x00018041b40079a6 */ /* 0x000fe6000c10f38e */
[-C--:B------:R-:W-:Y:S01]  /*4b60*/  LEA.HI.X.SX32 R111, R5, R249.reuse, 0x2, P0 ;  /* 0x000000f9056f7211 */ /* 0x080fe200000f16ff */
[----:B------:R-:W-:Y:S04]  /*4b70*/  REDG.E.ADD.F32.FTZ.RN.STRONG.GPU desc[UR14][R54.64], R66 ;  /* 0x00000042360079a6 */ /* 0x000fe8000c10f38e */
[----:B------:R-:W-:Y:S01]  /*4b80*/  REDG.E.ADD.F32.FTZ.RN.STRONG.GPU desc[UR14][R18.64], R67 ;  /* 0x00000043120079a6 */ /* 0x000fe2000c10f38e */
[----:B--2---:R-:W-:Y:S03]  /*4b90*/  IMAD.U32 R13, RZ, RZ, UR33 ;  /* 0x00000021ff0d7e24 */ /* 0x004fe6000f8e00ff */
[----:B------:R-:W-:Y:S01]  /*4ba0*/  LDSM.16.MT88.4 R4, [R210+0x10000] ;  /* 0x01000000d204783b */ /* 0x000fe20000004200 */
[----:B---3--:R-:W-:Y:S01]  /*4bb0*/  IMAD.U32 R17, RZ, RZ, UR34 ;  /* 0x00000022ff117e24 */ /* 0x008fe2000f8e00ff */
[-C--:B------:R-:W-:Y:S02]  /*4bc0*/  LEA.HI.X.SX32 R107, R13, R249.reuse, 0x2, P2 ;  /* 0x000000f90d6b7211 */ /* 0x080fe400010f16ff */
[----:B------:R-:W2:Y:S01]  /*4bd0*/  LDSM.16.MT88.4 R8, [R208] ;  /* 0x00000000d008783b */ /* 0x000ea20000004200 */
[----:B------:R-:W-:Y:S01]  /*4be0*/  ISETP.GT.AND P2, PT, R229, R226, PT ;  /* 0x000000e2e500720c */ /* 0x000fe20003f44270 */
[----:B-1----:R-:W-:Y:S01]  /*4bf0*/  IMAD.U32 R53, RZ, RZ, UR32 ;  /* 0x00000020ff357e24 */ /* 0x002fe2000f8e00ff */
[-C--:B------:R-:W-:Y:S01]  /*4c00*/  LEA.HI.X.SX32 R105, R17, R249.reuse, 0x2, P3 ;  /* 0x000000f911697211 */ /* 0x080fe200018f16ff */
[----:B------:R-:W1:Y:S03]  /*4c10*/  LDSM.16.MT88.4 R12, [R0+0x10000] ;  /* 0x01000000000c783b */ /* 0x000e660000004200 */
[----:B------:R-:W-:Y:S01]  /*4c20*/  LEA.HI.X.SX32 R109, R53, R249, 0x2, P1 ;  /* 0x000000f9356d7211 */ /* 0x000fe200008f16ff */
[----:B------:R-:W-:Y:S01]  /*4c30*/  REDG.E.ADD.F32.FTZ.RN.STRONG.GPU desc[UR14][R104.64], R60 ;  /* 0x0000003c680079a6 */ /* 0x000fe2000c10f38e */
[----:B------:R-:W-:Y:S03]  /*4c40*/  @P4 IADD3 R234, P1, R234, -0x100, RZ ;  /* 0xffffff00eaea4810 */ /* 0x000fe60007f3e0ff */
[----:B------:R-:W-:Y:S01]  /*4c50*/  REDG.E.ADD.F32.FTZ.RN.STRONG.GPU desc[UR14][R106.64], R61 ;  /* 0x0000003d6a0079a6 */ /* 0x000fe2000c10f38e */
[----:B------:R-:W-:Y:S03]  /*4c60*/  @P4 IADD3.X R235, R235, -0x1, RZ, P1, !PT ;  /* 0xffffffffebeb4810 */ /* 0x000fe60000ffe4ff */
[----:B------:R-:W-:Y:S04]  /*4c70*/  REDG.E.ADD.F32.FTZ.RN.STRONG.GPU desc[UR14][R108.64], R62 ;  /* 0x0000003e6c0079a6 */ /* 0x000fe8000c10f38e */
[----:B------:R-:W-:Y:S04]  /*4c80*/  REDG.E.ADD.F32.FTZ.RN.STRONG.GPU desc[UR14][R110.64], R63 ;  /* 0x0000003f6e0079a6 */ /* 0x000fe8000c10f38e */
[----:B------:R-:W3:Y:S04]  /*4c90*/  LDSM.16.MT88.4 R16, [R208+0x2000] ;  /* 0x00200000d010783b */ /* 0x000ee80000004200 */
[----:B------:R-:W-:Y:S04]  /*4ca0*/  LDSM.16.MT88.4 R52, [R210+0x10800] ;  /* 0x01080000d234783b */ /* 0x000fe80000004200 */
[----:B------:R-:W4:Y:S04]  /*4cb0*/  LDSM.16.MT88.4 R56, [R208+0x800] ;  /* 0x00080000d038783b */ /* 0x000f280000004200 */
[----:B------:R-:W4:Y:S01]  /*4cc0*/  LDSM.16.MT88.4 R64, [R0+0x10800] ;  /* 0x010800000040783b */ /* 0x000f220000004200 */
[-C--:B--2---:R-:W-:Y:S03]  /*4cd0*/  HMMA.16816.F32 R68, R4, R8.reuse, R68 ;  /* 0x000000080444723c */ /* 0x084fe60000001844 */
[----:B------:R-:W-:Y:S03]  /*4ce0*/  LDSM.16.MT88.4 R60, [R0+0x11000] ;  /* 0x01100000003c783b */ /* 0x000fe60000004200 */
[C---:B-1----:R-:W-:Y:S06]  /*4cf0*/  HMMA.16816.F32 R72, R12.reuse, R8, R72 ;  /* 0x000000080c48723c */ /* 0x042fec0000001848 */
[-C--:B------:R-:W-:Y:S06]  /*4d00*/  HMMA.16816.F32 R76, R12, R10.reuse, R76 ;  /* 0x0000000a0c4c723c */ /* 0x080fec000000184c */
[C---:B------:R-:W-:Y:S01]  /*4d10*/  HMMA.16816.F32 R80, R4.reuse, R10, R80 ;  /* 0x0000000a0450723c */ /* 0x040fe20000001850 */
[----:B------:R-:W-:Y:S05]  /*4d20*/  LDSM.16.MT88.4 R8, [R210+0x11000] ;  /* 0x01100000d208783b */ /* 0x000fea0000004200 */
[-C--:B---3--:R-:W-:Y:S06]  /*4d30*/  HMMA.16816.F32 R84, R4, R16.reuse, R84 ;  /* 0x000000100454723c */ /* 0x088fec0000001854 */
[C---:B------:R-:W-:Y:S06]  /*4d40*/  HMMA.16816.F32 R88, R12.reuse, R16, R88 ;  /* 0x000000100c58723c */ /* 0x040fec0000001858 */
[-C--:B------:R-:W-:Y:S01]  /*4d50*/  HMMA.16816.F32 R92, R12, R18.reuse, R92 ;  /* 0x000000120c5c723c */ /* 0x080fe2000000185c */
[----:B------:R-:W1:Y:S05]  /*4d60*/  LDSM.16.MT88.4 R12, [R208+0x1000] ;  /* 0x00100000d00c783b */ /* 0x000e6a0000004200 */
[----:B------:R-:W-:Y:S01]  /*4d70*/  HMMA.16816.F32 R96, R4, R18, R96 ;  /* 0x000000120460723c */ /* 0x000fe20000001860 */
[----:B------:R-:W2:Y:S04]  /*4d80*/  LDSM.16.MT88.4 R4, [R208+0x3000] ;  /* 0x00300000d004783b */ /* 0x000ea80000004200 */
[----:B------:R-:W-:Y:S01]  /*4d90*/  LDSM.16.MT88.4 R16, [R210+0x11800] ;  /* 0x01180000d210783b */ /* 0x000fe20000004200 */
        /* <DEDUP_REMOVED lines=14> */
[C---:B------:R-:W-:Y:S06]  /*4e80*/  HMMA.16816.F32 R80, R8.reuse, R14, R80 ;  /* 0x0000000e0850723c */ /* 0x040fec0000001850 */
[-C--:B--2---:R-:W-:Y:S06]  /*4e90*/  HMMA.16816.F32 R84, R8, R4.reuse, R84 ;  /* 0x000000040854723c */ /* 0x084fec0000001854 */
[C---:B------:R-:W-:Y:S06]  /*4ea0*/  HMMA.16816.F32 R88, R60.reuse, R4, R88 ;  /* 0x000000043c58723c */ /* 0x040fec0000001858 */
[-C--:B------:R-:W-:Y:S05]  /*4eb0*/  HMMA.16816.F32 R92, R60, R6.reuse, R92 ;  /* 0x000000063c5c723c */ /* 0x080fea000000185c */
[C---:B------:R-:W-:Y:S01]  /*4ec0*/  LOP3.LUT R4, R229.reuse, 0x1, RZ, 0xc0, !PT ;  /* 0x00000001e5047812 */ /* 0x040fe200078ec0ff */
[----:B------:R-:W-:Y:S04]  /*4ed0*/  HMMA.16816.F32 R96, R8, R6, R96 ;  /* 0x000000060860723c */ /* 0x000fe80000001860 */
[----:B------:R-:W-:Y:S01]  /*4ee0*/  ISETP.NE.U32.AND P0, PT, R4, 0x1, PT ;  /* 0x000000010400780c */ /* 0x000fe20003f05070 */
[C---:B------:R-:W-:Y:S01]  /*4ef0*/  VIADD R4, R208.reuse, 0xffffc000 ;  /* 0xffffc000d0047836 */ /* 0x040fe20000000000 */
[-C--:B---3--:R-:W-:Y:S05]  /*4f00*/  HMMA.16816.F32 R68, R16, R56.reuse, R68 ;  /* 0x000000381044723c */ /* 0x088fea0000001844 */
[----:B------:R-:W-:Y:S01]  /*4f10*/  VIADD R229, R229, 0xffffffff ;  /* 0xffffffffe5e57836 */ /* 0x000fe20000000000 */
[C---:B----4-:R-:W-:Y:S05]  /*4f20*/  HMMA.16816.F32 R72, R64.reuse, R56, R72 ;  /* 0x000000384048723c */ /* 0x050fea0000001848 */
[----:B------:R-:W-:Y:S01]  /*4f30*/  @P0 VIADD R4, R208, 0x4000 ;  /* 0x00004000d0040836 */ /* 0x000fe20000000000 */
[-C--:B------:R-:W-:Y:S05]  /*4f40*/  HMMA.16816.F32 R76, R64, R58.reuse, R76 ;  /* 0x0000003a404c723c */ /* 0x080fea000000184c */
[----:B------:R-:W-:Y:S01]  /*4f50*/  IMAD.MOV.U32 R208, RZ, RZ, R4 ;  /* 0x000000ffffd07224 */ /* 0x000fe200078e0004 */
        /* <DEDUP_REMOVED lines=8> */
.L_x_441:
[----:B------:R-:W-:Y:S01]  /*4fe0*/  BAR.SYNC.DEFER_BLOCKING 0x0 ;  /* 0x0000000000007b1d */ /* 0x000fe20000010000 */
[----:B------:R-:W-:Y:S02]  /*4ff0*/  SHF.R.S32.HI R17, RZ, 0x1f, R218 ;  /* 0x0000001fff117819 */ /* 0x000fe400000114da */
[----:B------:R-:W-:-:S03]  /*5000*/  MOV R16, R218 ;  /* 0x000000da00107202 */ /* 0x000fc60000000f00 */
[----:B------:R-:W-:Y:S02]  /*5010*/  ULDC UR4, c[0x0][0x390] ;  /* 0x0000e40000047ab9 */ /* 0x000fe40000000800 */
[----:B------:R-:W1:Y:S01]  /*5020*/  LDC.64 R8, c[0x0][0x450] ;  /* 0x00011400ff087b82 */ /* 0x000e620000000a00 */
        /* <DEDUP_REMOVED lines=25> */
[----:B------:R-:W-:Y:S01]  /*51c0*/  ULDC UR17, c[0x0][0x38c] ;  /* 0x0000e30000117ab9 */ /* 0x000fe20000000800 */
        /* <DEDUP_REMOVED lines=12> */
[----:B------:R-:W3:Y:S01]  /*5290*/  LDC.64 R6, c[0x0][0x458] ;  /* 0x00011600ff067b82 */ /* 0x000ee20000000a00 */
        /* <DEDUP_REMOVED lines=18> */
[----:B------:R-:W-:Y:S01]  /*53c0*/  STS [R222], R69 ;  /* 0x00000045de007388 */ /* 0x000fe20000000800 */
[----:B------:R-:W-:Y:S01]  /*53d0*/  F2FP.F16.F32.PACK_AB R99, R99, R98 ;  /* 0x000000626363723e */ /* 0x000fe200000000ff */
[----:B------:R-:W-:Y:S01]  /*53e0*/  FMUL.FTZ R28, R28, UR17 ;  /* 0x000000111c1c7c20 */ /* 0x000fe20008410000 */
[----:B------:R-:W-:Y:S01]  /*53f0*/  FMUL.FTZ R29, R29, UR17 ;  /* 0x000000111d1d7c20 */ /* 0x000fe20008410000 */
[----:B------:R-:W-:Y:S01]  /*5400*/  STS [R222+0x400], R71 ;  /* 0x00040047de007388 */ /* 0x000fe20000000800 */
        /* <DEDUP_REMOVED lines=11> */
[----:B------:R-:W-:Y:S01]  /*54c0*/  STS [R222+0x1000], R73 ;  /* 0x00100049de007388 */ /* 0x000fe20000000800 */
        /* <DEDUP_REMOVED lines=9> */
[----:B------:R-:W4:Y:S01]  /*5560*/  LDC.64 R12, c[0x0][0x438] ;  /* 0x00010e00ff0c7b82 */ /* 0x000f220000000a00 */
[----:B------:R-:W-:Y:S01]  /*5570*/  FMUL.FTZ R40, R40, UR17 ;  /* 0x0000001128287c20 */ /* 0x000fe20008410000 */
[----:B------:R-:W-:Y:S01]  /*5580*/  STS [R224+0x1400], R79 ;  /* 0x0014004fe0007388 */ /* 0x000fe20000000800 */
[----:B------:R-:W-:Y:S01]  /*5590*/  FMUL.FTZ R41, R41, UR17 ;  /* 0x0000001129297c20 */ /* 0x000fe20008410000 */
        /* <DEDUP_REMOVED lines=13> */
[----:B------:R-:W2:Y:S01]  /*5670*/  LDC.64 R14, c[0x0][0x440] ;  /* 0x00011000ff0e7b82 */ /* 0x000ea20000000a00 */
[----:B------:R-:W-:Y:S01]  /*5680*/  F2FP.F16.F32.PACK_AB R29, R29, R28 ;  /* 0x0000001c1d1d723e */ /* 0x000fe200000000ff */
[----:B------:R-:W-:Y:S01]  /*5690*/  STS [R224+0x2400], R99 ;  /* 0x00240063e0007388 */ /* 0x000fe20000000800 */
[----:B------:R-:W-:Y:S01]  /*56a0*/  F2FP.F16.F32.PACK_AB R31, R31, R30 ;  /* 0x0000001e1f1f723e */ /* 0x000fe200000000ff */
[----:B-1----:R-:W-:Y:S01]  /*56b0*/  IMAD R4, R8, UR27, RZ ;  /* 0x0000001b08047c24 */ /* 0x002fe2000f8e02ff */
[----:B------:R-:W-:Y:S01]  /*56c0*/  F2FP.F16.F32.PACK_AB R37, R37, R36 ;  /* 0x000000242525723e */ /* 0x000fe200000000ff */
[----:B------:R-:W-:Y:S01]  /*56d0*/  STS [R222+0x3000], R89 ;  /* 0x00300059de007388 */ /* 0x000fe20000000800 */
[----:B------:R-:W-:Y:S01]  /*56e0*/  F2FP.F16.F32.PACK_AB R39, R39, R38 ;  /* 0x000000262727723e */ /* 0x000fe200000000ff */
[----:B------:R-:W1:Y:S01]  /*56f0*/  LDC.64 R10, c[0x0][0x468] ;  /* 0x00011a00ff0a7b82 */ /* 0x000e620000000a00 */
        /* <DEDUP_REMOVED lines=12> */
[----:B------:R-:W-:Y:S01]  /*57c0*/  ULDC.64 UR18, c[0x0][0x3f0] ;  /* 0x0000fc0000127ab9 */ /* 0x000fe20000000a00 */
[----:B------:R3:W-:Y:S01]  /*57d0*/  STS [R222+0x4000], R21 ;  /* 0x00400015de007388 */ /* 0x0007e20000000800 */
[----:B----4-:R-:W-:-:S03]  /*57e0*/  IMAD R22, R12, UR13, RZ ;  /* 0x0000000d0c167c24 */ /* 0x010fc6000f8e02ff */
[----:B------:R-:W-:Y:S01]  /*57f0*/  STS [R222+0x4400], R23 ;  /* 0x00440017de007388 */ /* 0x000fe20000000800 */
[----:B------:R-:W-:-:S03]  /*5800*/  IMAD R13, R13, UR10, R22 ;  /* 0x0000000a0d0d7c24 */ /* 0x000fc6000f8e0216 */
[----:B------:R-:W-:Y:S04]  /*5810*/  STS [R224+0x4000], R33 ;  /* 0x00400021e0007388 */ /* 0x000fe80000000800 */
[----:B------:R-:W-:Y:S04]  /*5820*/  STS [R224+0x4400], R35 ;  /* 0x00440023e0007388 */ /* 0x000fe80000000800 */
[----:B------:R-:W-:Y:S04]  /*5830*/  STS [R222+0x5000], R25 ;  /* 0x00500019de007388 */ /* 0x000fe80000000800 */
[----:B------:R-:W-:Y:S04]  /*5840*/  STS [R222+0x5400], R27 ;  /* 0x0054001bde007388 */ /* 0x000fe80000000800 */
[----:B------:R-:W-:Y:S01]  /*5850*/  STS [R224+0x5000], R29 ;  /* 0x0050001de0007388 */ /* 0x000fe20000000800 */
[----:B---3--:R-:W-:-:S03]  /*5860*/  IMAD.WIDE.U32 R20, R8, UR28, R16 ;  /* 0x0000001c08147c25 */ /* 0x008fc6000f8e0010 */
[----:B------:R-:W-:Y:S01]  /*5870*/  STS [R224+0x5400], R31 ;  /* 0x0054001fe0007388 */ /* 0x000fe20000000800 */
[----:B------:R-:W-:Y:S01]  /*5880*/  IMAD.WIDE.U32 R16, R6, UR28, R16 ;  /* 0x0000001c06107c25 */ /* 0x000fe2000f8e0010 */
[----:B------:R-:W-:Y:S02]  /*5890*/  IADD3 R21, R21, R4, RZ ;  /* 0x0000000415157210 */ /* 0x000fe40007ffe0ff */
[----:B------:R-:W-:Y:S01]  /*58a0*/  STS [R222+0x6000], R37 ;  /* 0x00600025de007388 */ /* 0x000fe20000000800 */
[----:B------:R-:W3:Y:S01]  /*58b0*/  LDC.64 R4, c[0x0][0x470] ;  /* 0x00011c00ff047b82 */ /* 0x000ee20000000a00 */
[----:B------:R-:W-:Y:S01]  /*58c0*/  IADD3 R17, R17, R18, RZ ;  /* 0x0000001211117210 */ /* 0x000fe20007ffe0ff */
[----:B------:R-:W-:Y:S01]  /*58d0*/  IMAD.WIDE.U32 R20, R12, UR10, R20 ;  /* 0x0000000a0c147c25 */ /* 0x000fe2000f8e0014 */
[----:B------:R-:W-:Y:S03]  /*58e0*/  STS [R222+0x6400], R39 ;  /* 0x00640027de007388 */ /* 0x000fe60000000800 */
[----:B--2---:R-:W-:Y:S01]  /*58f0*/  IMAD R12, R14, UR13, RZ ;  /* 0x0000000d0e0c7c24 */ /* 0x004fe2000f8e02ff */
[----:B------:R2:W-:Y:S01]  /*5900*/  STS [R224+0x6000], R49 ;  /* 0x00600031e0007388 */ /* 0x0005e20000000800 */
[----:B------:R-:W-:-:S02]  /*5910*/  IADD3 R13, R21, R13, RZ ;  /* 0x0000000d150d7210 */ /* 0x000fc40007ffe0ff */
[----:B------:R-:W-:Y:S01]  /*5920*/  IMAD R15, R15, UR10, R12 ;  /* 0x0000000a0f0f7c24 */ /* 0x000fe2000f8e020c */
[----:B------:R-:W-:Y:S01]  /*5930*/  STS [R224+0x6400], R51 ;  /* 0x00640033e0007388 */ /* 0x000fe20000000800 */
[----:B------:R-:W-:-:S03]  /*5940*/  MOV R12, R20 ;  /* 0x00000014000c7202 */ /* 0x000fc60000000f00 */
[----:B------:R-:W-:Y:S04]  /*5950*/  STS [R222+0x7000], R41 ;  /* 0x00700029de007388 */ /* 0x000fe80000000800 */
[----:B------:R-:W-:Y:S04]  /*5960*/  STS [R222+0x7400], R43 ;  /* 0x0074002bde007388 */ /* 0x000fe80000000800 */
[----:B------:R4:W-:Y:S04]  /*5970*/  STS [R224+0x7000], R45 ;  /* 0x0070002de0007388 */ /* 0x0009e80000000800 */
[----:B------:R4:W-:Y:S01]  /*5980*/  STS [R224+0x7400], R47 ;  /* 0x0074002fe0007388 */ /* 0x0009e20000000800 */
[----:B------:R-:W-:Y:S01]  /*5990*/  BAR.SYNC.DEFER_BLOCKING 0x0 ;  /* 0x0000000000007b1d */ /* 0x000fe20000010000 */
[----:B--2---:R-:W-:-:S04]  /*59a0*/  IMAD.WIDE.U32 R48, R14, UR10, R16 ;  /* 0x0000000a0e307c25 */ /* 0x004fc8000f8e0010 */
[----:B-1----:R-:W-:Y:S01]  /*59b0*/  IMAD R14, R10, UR16, RZ ;  /* 0x000000100a0e7c24 */ /* 0x002fe2000f8e02ff */
[----:B------:R-:W-:-:S03]  /*59c0*/  IADD3 R49, R49, R15, RZ ;  /* 0x0000000f31317210 */ /* 0x000fc60007ffe0ff */
[----:B------:R-:W-:Y:S02]  /*59d0*/  IMAD R11, R11, UR11, R14 ;  /* 0x0000000b0b0b7c24 */ /* 0x000fe4000f8e020e */
[----:B---3--:R-:W-:Y:S01]  /*59e0*/  IMAD.WIDE.U32 R48, R4, UR11, R48 ;  /* 0x0000000b04307c25 */ /* 0x008fe2000f8e0030 */
[----:B----4-:R-:W-:-:S03]  /*59f0*/  SHF.R.S32.HI R45, RZ, 0x1f, R217 ;  /* 0x0000001fff2d7819 */ /* 0x010fc600000114d9 */
[----:B------:R-:W-:Y:S01]  /*5a00*/  IMAD.WIDE.U32 R46, R10, UR11, R12 ;  /* 0x0000000b0a2e7c25 */ /* 0x000fe2000f8e000c */
[----:B------:R-:W1:Y:S03]  /*5a10*/  LDS.128 R36, [R228+0xc000] ;  /* 0x00c00000e4247984 */ /* 0x000e660000000c00 */
[----:B------:R-:W-:Y:S01]  /*5a20*/  IMAD R10, R4, UR16, RZ ;  /* 0x00000010040a7c24 */ /* 0x000fe2000f8e02ff */
[----:B------:R-:W-:Y:S01]  /*5a30*/  IADD3 R51, R47, R11, RZ ;  /* 0x0000000b2f337210 */ /* 0x000fe20007ffe0ff */
[----:B------:R-:W-:Y:S01]  /*5a40*/  IMAD R4, R45, R8, RZ ;  /* 0x000000082d047224 */ /* 0x000fe200078e02ff */
[----:B------:R-:W2:Y:S01]  /*5a50*/  LDS.128 R28, [R228+0xe000] ;  /* 0x00e00000e41c7984 */ /* 0x000ea20000000c00 */
[----:B------:R-:W-:Y:S01]  /*5a60*/  MOV R50, R46 ;  /* 0x0000002e00327202 */ /* 0x000fe20000000f00 */
[----:B------:R-:W-:Y:S01]  /*5a70*/  IMAD R5, R5, UR11, R10 ;  /* 0x0000000b05057c24 */ /* 0x000fe2000f8e020a */
[----:B------:R-:W-:Y:S01]  /*5a80*/  MOV R46, R48 ;  /* 0x00000030002e7202 */ /* 0x000fe20000000f00 */
[----:B------:R-:W3:Y:S01]  /*5a90*/  LDS.128 R32, [R228+0xd000] ;  /* 0x00d00000e4207984 */ /* 0x000ee20000000c00 */
[----:B------:R-:W-:-:S02]  /*5aa0*/  IMAD R4, R217, R9, R4 ;  /* 0x00000009d9047224 */ /* 0x000fc400078e0204 */
[----:B------:R-:W-:Y:S01]  /*5ab0*/  IMAD.WIDE.U32 R50, R217, R8, R50 ;  /* 0x00000008d9327225 */ /* 0x000fe200078e0032 */
[----:B------:R-:W4:Y:S01]  /*5ac0*/  LDS.128 R24, [R228+0xf000] ;  /* 0x00f00000e4187984 */ /* 0x000f220000000c00 */
[----:B------:R-:W-:Y:S02]  /*5ad0*/  IADD3 R47, R49, R5, RZ ;  /* 0x00000005312f7210 */ /* 0x000fe40007ffe0ff */
[----:B------:R-:W-:Y:S01]  /*5ae0*/  IMAD R10, R45, R6, RZ ;  /* 0x000000062d0a7224 */ /* 0x000fe200078e02ff */
[----:B------:R-:W4:Y:S01]  /*5af0*/  LDS.128 R20, [R228+0x10000] ;  /* 0x01000000e4147984 */ /* 0x000f220000000c00 */
[----:B------:R-:W-:Y:S01]  /*5b00*/  IADD3 R4, R51, R4, RZ ;  /* 0x0000000433047210 */ /* 0x000fe20007ffe0ff */
[C---:B------:R-:W-:Y:S01]  /*5b10*/  IMAD.WIDE.U32 R46, R217.reuse, R6, R46 ;  /* 0x00000006d92e7225 */ /* 0x040fe200078e002e */
[C---:B------:R-:W-:Y:S01]  /*5b20*/  LEA R44, P0, R50.reuse, UR18, 0x1 ;  /* 0x00000012322c7c11 */ /* 0x040fe2000f8008ff */
[----:B------:R-:W4:Y:S02]  /*5b30*/  LDS.128 R12, [R228+0x12000] ;  /* 0x01200000e40c7984 */ /* 0x000f240000000c00 */
[----:B------:R-:W-:Y:S01]  /*5b40*/  IMAD R10, R217, R7, R10 ;  /* 0x00000007d90a7224 */ /* 0x000fe200078e020a */
[----:B------:R-:W-:Y:S01]  /*5b50*/  LEA.HI.X R45, R50, UR19, R4, 0x1, P0 ;  /* 0x00000013322d7c11 */ /* 0x000fe200080f0c04 */
[----:B------:R-:W4:Y:S01]  /*5b60*/  LDS.128 R16, [R228+0x11000] ;  /* 0x01100000e4107984 */ /* 0x000f220000000c00 */
[----:B------:R-:W-:Y:S01]  /*5b70*/  ULDC.64 UR18, c[0x0][0x3f8] ;  /* 0x0000fe0000127ab9 */ /* 0x000fe20000000a00 */
[----:B------:R-:W-:-:S02]  /*5b80*/  LEA R4, P1, R8, R44, 0x6 ;  /* 0x0000002c08047211 */ /* 0x000fc400078230ff */
[----:B------:R-:W4:Y:S01]  /*5b90*/  LDS.128 R40, [R228+0x13000] ;  /* 0x01300000e4287984 */ /* 0x000f220000000c00 */
        /* <DEDUP_REMOVED lines=14> */
.L_x_438:
        /* <DEDUP_REMOVED lines=11> */
.L_x_445:
[----:B------:R-:W-:Y:S05]  /*5d30*/  EXIT ;  /* 0x000000000000794d */ /* 0x000fea0003800000 */
.L_x_447:
        /* <DEDUP_REMOVED lines=12> */
.L_x_1077:


//--------------------- .text._ZN5flash44flash_bwd_dq_dk_dv_loop_seqk_parallel_kernelI23Flash_bwd_kernel_traitsILi128ELi64ELi64ELi8ELi4ELi2ELi2ELb1ELb0EN7cutlass6half_tE19Flash_kernel_traitsILi128ELi64ELi64ELi8ES3_EELb0ELb1ELb0ELb0ELb1ELb1ELb1EEEvNS_16Flash_bwd_paramsE --------------------------
	.section	.text._ZN5flash44flash_bwd_dq_dk_dv_loop_seqk_parallel_kernelI23Flash_bwd_kernel_traitsILi128ELi64ELi64ELi8ELi4ELi2ELi2ELb1ELb0EN7cutlass6half_tE19Flash_kernel_traitsILi128ELi64ELi64ELi8ES3_EELb0ELb1ELb0ELb0ELb1ELb1ELb1EEEvNS_16Flash_bwd_paramsE,"ax",@progbits
	.align	128
        .global         _ZN5flash44flash_bwd_dq_dk_dv_loop_seqk_parallel_kernelI23Flash_bwd_kernel_traitsILi128ELi64ELi64ELi8ELi4ELi2ELi2ELb1ELb0EN7cutlass6half_tE19Flash_kernel_traitsILi128ELi64ELi64ELi8ES3_EELb0ELb1ELb0ELb0ELb1ELb1ELb1EEEvNS_16Flash_bwd_paramsE
        .type           _ZN5flash44flash_bwd_dq_dk_dv_loop_seqk_parallel_kernelI23Flash_bwd_kernel_traitsILi128ELi64ELi64ELi8ELi4ELi2ELi2ELb1ELb0EN7cutlass6half_tE19Flash_kernel_traitsILi128ELi64ELi64ELi8ES3_EELb0ELb1ELb0ELb0ELb1ELb1ELb1EEEvNS_16Flash_bwd_paramsE,@function
        .size           _ZN5flash44flash_bwd_dq_dk_dv_loop_seqk_parallel_kernelI23Flash_bwd_kernel_traitsILi128ELi64ELi64ELi8ELi4ELi2ELi2ELb1ELb0EN7cutlass6half_tE19Flash_kernel_traitsILi128ELi64ELi64ELi8ES3_EELb0ELb1ELb0ELb0ELb1ELb1ELb1EEEvNS_16Flash_bwd_paramsE,(.L_x_1078 - _ZN5flash44flash_bwd_dq_dk_dv_loop_seqk_parallel_kernelI23Flash_bwd_kernel_traitsILi128ELi64ELi64ELi8ELi4ELi2ELi2ELb1ELb0EN7cutlass6half_tE19Flash_kernel_traitsILi128ELi64ELi64ELi8ES3_EELb0ELb1ELb0ELb0ELb1ELb1ELb1EEEvNS_16Flash_bwd_paramsE)
        .other          _ZN5flash44flash_bwd_dq_dk_dv_loop_seqk_parallel_kernelI23Flash_bwd_kernel_traitsILi128ELi64ELi64ELi8ELi4ELi2ELi2ELb1ELb0EN7cutlass6half_tE19Flash_kernel_traitsILi128ELi64ELi64ELi8ES3_EELb0ELb1ELb0ELb0ELb1ELb1ELb1EEEvNS_16Flash_bwd_paramsE,@"STO_CUDA_ENTRY STV_DEFAULT"
_ZN5flash44flash_bwd_dq_dk_dv_loop_seqk_parallel_kernelI23Flash_bwd_kernel_traitsILi128ELi64ELi64ELi8ELi4ELi2ELi2ELb1ELb0EN7cutlass6half_tE19Flash_kernel_traitsILi128ELi64ELi64ELi8ES3_EELb0ELb1ELb0ELb0ELb1ELb1ELb1EEEvNS_16Flash_bwd_paramsE:
.text._ZN5flash44flash_bwd_dq_dk_dv_loop_seqk_parallel_kernelI23Flash_bwd_kernel_traitsILi128ELi64ELi64ELi8ELi4ELi2ELi2ELb1ELb0EN7cutlass6half_tE19Flash_kernel_traitsILi128ELi64ELi64ELi8ES3_EELb0ELb1ELb0ELb0ELb1ELb1ELb1EEEvNS_16Flash_bwd_paramsE:
        /* <DEDUP_REMOVED lines=18> */
[----:B------:R-:W-:Y:S01]  /*0120*/  ULDC.64 UR10, c[0x0][0x308] ;  /* 0x0000c200000a7ab9 */ /* 0x000fe20000000a00 */
[----:B------:R-:W3:Y:S08]  /*0130*/  LDC R251, c[0x0][0x2c4] ;  /* 0x0000b100fffb7b82 */ /* 0x000ef00000000800 */
[----:B------:R-:W4:Y:S08]  /*0140*/  S2UR UR16, SR_CTAID.Y ;  /* 0x00000000001079c3 */ /* 0x000f300000002600 */
[----:B------:R-:W5:Y:S01]  /*0150*/  S2UR UR15, SR_CTAID.Z ;  /* 0x00000000000f79c3 */ /* 0x000f620000002700 */
[----:B--2---:R-:W-:-:S04]  /*0160*/  ULEA UR5, UR5, UR4, 0x18 ;  /* 0x0000000405057291 */ /* 0x004fc8000f8ec03f */
[----:B------:R-:W-:Y:S01]  /*0170*/  UIADD3 UR6, UR5, 0xc000, URZ ;  /* 0x0000c00005067890 */ /* 0x000fe2000fffe03f */
[----:B-1----:R-:W-:Y:S01]  /*0180*/  SHF.R.S32.HI R14, RZ, 0x1f, R15 ;  /* 0x0000001fff0e7819 */ /* 0x002fe2000001140f */
[----:B------:R-:W-:Y:S01]  /*0190*/  IMAD.SHL.U32 R252, R15, 0x2, RZ ;  /* 0x000000020ffc7824 */ /* 0x000fe200078e00ff */
[----:B------:R-:W1:Y:S01]  /*01a0*/  S2UR UR14, SR_CTAID.Y ;  /* 0x00000000000e79c3 */ /* 0x000e620000002600 */
[----:B------:R-:W-:Y:S01]  /*01b0*/  UIADD3 UR4, UR5, 0x10000, URZ ;  /* 0x0001000005047890 */ /* 0x000fe2000fffe03f */
[CC--:B------:R-:W-:Y:S02]  /*01c0*/  LEA.HI R4, R14.reuse, R15.reuse, RZ, 0x5 ;  /* 0x0000000f0e047211 */ /* 0x0c0fe400078f28ff */
[CC--:B------:R-:W-:Y:S02]  /*01d0*/  LEA.HI R18, R14.reuse, R15.reuse, RZ, 0x2 ;  /* 0x0000000f0e127211 */ /* 0x0c0fe400078f10ff */
[--C-:B------:R-:W-:Y:S01]  /*01e0*/  SHF.R.S32.HI R6, RZ, 0x5, R4.reuse ;  /* 0x00000005ff067819 */ /* 0x100fe20000011404 */
[----:B----4-:R-:W-:Y:S01]  /*01f0*/  USHF.R.S32.HI UR21, URZ, 0x1f, UR16 ;  /* 0x0000001f3f157899 */ /* 0x010fe20008011410 */
[----:B------:R-:W-:Y:S01]  /*0200*/  SHF.R.S32.HI R0, RZ, 0x1f, R4 ;  /* 0x0000001fff007819 */ /* 0x000fe20000011404 */
[----:B------:R-:W-:Y:S01]  /*0210*/  UIMAD.WIDE UR24, UR16, 0x80, URZ ;  /* 0x00000080101878a5 */ /* 0x000fe2000f8e023f */
[----:B------:R-:W-:-:S02]  /*0220*/  LEA.HI R9, R14, R15, RZ, 0x4 ;  /* 0x0000000f0e097211 */ /* 0x000fc400078f20ff */
[-C--:B------:R-:W-:Y:S02]  /*0230*/  LEA.HI R0, R0, R6.reuse, RZ, 0x2 ;  /* 0x0000000600007211 */ /* 0x080fe400078f10ff */
[----:B------:R-:W-:Y:S01]  /*0240*/  LEA.HI R2, R4, R6, RZ, 0x1 ;  /* 0x0000000604027211 */ /* 0x000fe200078f08ff */
[----:B-----5:R-:W-:Y:S01]  /*0250*/  USHF.R.S32.HI UR20, URZ, 0x1f, UR15 ;  /* 0x0000001f3f147899 */ /* 0x020fe2000801140f */
[--C-:B------:R-:W-:Y:S02]  /*0260*/  SHF.R.S32.HI R11, RZ, 0x2, R18.reuse ;  /* 0x00000002ff0b7819 */ /* 0x100fe40000011412 */
[----:B------:R-:W-:Y:S02]  /*0270*/  SHF.R.S32.HI R7, RZ, 0x1f, R18 ;  /* 0x0000001fff077819 */ /* 0x000fe40000011412 */
[----:B------:R-:W-:Y:S02]  /*0280*/  LOP3.LUT R3, R0, 0xfffffffc, RZ, 0xc0, !PT ;  /* 0xfffffffc00037812 */ /* 0x000fe400078ec0ff */
[----:B------:R-:W-:-:S02]  /*0290*/  SHF.R.S32.HI R8, RZ, 0x4, R9 ;  /* 0x00000004ff087819 */ /* 0x000fc40000011409 */
[----:B------:R-:W-:Y:S01]  /*02a0*/  LOP3.LUT R0, R2, 0xfffffffe, RZ, 0xc0, !PT ;  /* 0xfffffffe02007812 */ /* 0x000fe200078ec0ff */
[C---:B------:R-:W-:Y:S01]  /*02b0*/  IMAD.IADD R12, R6.reuse, 0x1, -R3 ;  /* 0x00000001060c7824 */ /* 0x040fe200078e0a03 */
[----:B------:R-:W-:Y:S01]  /*02c0*/  LEA.HI R2, R7, R11, RZ, 0x3 ;  /* 0x0000000b07027211 */ /* 0x000fe200078f18ff */
[----:B-1----:R-:W-:Y:S01]  /*02d0*/  USHF.R.S32.HI UR17, URZ, 0x1f, UR14 ;  /* 0x0000001f3f117899 */ /* 0x002fe2000801140e */
[----:B------:R-:W-:Y:S01]  /*02e0*/  LEA.HI R5, R9, R8, RZ, 0x1 ;  /* 0x0000000809057211 */ /* 0x000fe200078f08ff */
[----:B------:R-:W-:Y:S01]  /*02f0*/  IMAD.IADD R194, R6, 0x1, -R0 ;  /* 0x0000000106c27824 */ /* 0x000fe200078e0a00 */
[----:B------:R-:W-:Y:S02]  /*0300*/  LOP3.LUT R0, R2, 0xfffffff8, RZ, 0xc0, !PT ;  /* 0xfffffff802007812 */ /* 0x000fe400078ec0ff */
[----:B------:R-:W-:Y:S02]  /*0310*/  LOP3.LUT R2, R4, 0xffffffe0, RZ, 0xc0, !PT ;  /* 0xffffffe004027812 */ /* 0x000fe400078ec0ff */
[----:B------:R-:W-:Y:S01]  /*0320*/  LOP3.LUT R3, R5, 0xfffffffe, RZ, 0xc0, !PT ;  /* 0xfffffffe05037812 */ /* 0x000fe200078ec0ff */
[----:B------:R-:W-:Y:S01]  /*0330*/  IMAD.IADD R5, R11, 0x1, -R0 ;  /* 0x000000010b057824 */ /* 0x000fe200078e0a00 */
[----:B------:R-:W-:Y:S01]  /*0340*/  LEA.HI R16, R14, R15, RZ, 0x3 ;  /* 0x0000000f0e107211 */ /* 0x000fe200078f18ff */
[----:B------:R-:W-:-:S02]  /*0350*/  IMAD.IADD R2, R15, 0x1, -R2 ;  /* 0x000000010f027824 */ /* 0x000fc400078e0a02 */
[----:B------:R-:W-:Y:S01]  /*0360*/  IMAD.IADD R10, R8, 0x1, -R3 ;  /* 0x00000001080a7824 */ /* 0x000fe200078e0a03 */
[----:B------:R-:W-:Y:S02]  /*0370*/  SHF.R.S32.HI R13, RZ, 0x3, R16 ;  /* 0x00000003ff0d7819 */ /* 0x000fe40000011410 */
[----:B------:R-:W-:Y:S01]  /*0380*/  LOP3.LUT R0, R16, 0xfffffff8, RZ, 0xc0, !PT ;  /* 0xfffffff810007812 */ /* 0x000fe200078ec0ff */
[----:B------:R-:W-:Y:S01]  /*0390*/  IMAD.SHL.U32 R7, R10, 0x200, RZ ;  /* 0x000002000a077824 */ /* 0x000fe200078e00ff */
[----:B------:R-:W-:Y:S01]  /*03a0*/  LOP3.LUT R3, R9, 0xfffffff0, RZ, 0xc0, !PT ;  /* 0xfffffff009037812 */ /* 0x000fe200078ec0ff */
[----:B------:R-:W-:Y:S01]  /*03b0*/  IMAD.SHL.U32 R4, R13, 0x40, RZ ;  /* 0x000000400d047824 */ /* 0x000fe200078e00ff */
[----:B------:R-:W-:Y:S01]  /*03c0*/  SHF.R.S32.HI R6, RZ, 0x1f, R2 ;  /* 0x0000001fff067819 */ /* 0x000fe20000011402 */
[C---:B------:R-:W-:Y:S02]  /*03d0*/  IMAD.IADD R0, R15.reuse, 0x1, -R0 ;  /* 0x000000010f007824 */ /* 0x040fe400078e0a00 */
[----:B------:R-:W-:Y:S01]  /*03e0*/  IMAD.IADD R3, R15, 0x1, -R3 ;  /* 0x000000010f037824 */ /* 0x000fe200078e0a03 */
[----:B------:R-:W-:Y:S01]  /*03f0*/  LEA.HI R17, R6, R2, RZ, 0x2 ;  /* 0x0000000206117211 */ /* 0x000fe200078f10ff */
[----:B------:R-:W-:Y:S01]  /*0400*/  IMAD.SHL.U32 R8, R0, 0x8, RZ ;  /* 0x0000000800087824 */ /* 0x000fe200078e00ff */
[----:B------:R-:W-:-:S02]  /*0410*/  LOP3.LUT R2, R4, 0x1c0, RZ, 0xc0, !PT ;  /* 0x000001c004027812 */ /* 0x000fc400078ec0ff */
[----:B------:R-:W-:Y:S02]  /*0420*/  SHF.R.S32.HI R6, RZ, 0x1f, R3 ;  /* 0x0000001fff067819 */ /* 0x000fe40000011403 */
[----:B------:R-:W-:Y:S01]  /*0430*/  SHF.R.U32.HI R4, RZ, 0x3, R2 ;  /* 0x00000003ff047819 */ /* 0x000fe20000011602 */
[----:B------:R1:W-:Y:S01]  /*0440*/  STL [R1+0x8], R8 ;  /* 0x0000080801007387 */ /* 0x0003e20000100800 */
[----:B------:R-:W-:Y:S02]  /*0450*/  LOP3.LUT R2, R2, 0x38, R8, 0xf8, !PT ;  /* 0x0000003802027812 */ /* 0x000fe400078ef808 */
[----:B------:R-:W-:Y:S02]  /*0460*/  LOP3.LUT P4, RZ, R0, 0x2, RZ, 0xc0, !PT ;  /* 0x0000000200ff7812 */ /* 0x000fe4000788c0ff */
[----:B------:R-:W-:Y:S02]  /*0470*/  LEA.HI R11, R6, R3, RZ, 0x3 ;  /* 0x00000003060b7211 */ /* 0x000fe400078f18ff */
[C---:B------:R-:W-:Y:S01]  /*0480*/  LOP3.LUT P3, RZ, R0.reuse, 0x4, RZ, 0xc0, !PT ;  /* 0x0000000400ff7812 */ /* 0x040fe2000786c0ff */
[----:B------:R-:W-:Y:S01]  /*0490*/  IMAD.SHL.U32 R0, R0, 0x40, RZ ;  /* 0x0000004000007824 */ /* 0x000fe200078e00ff */
[----:B------:R-:W-:-:S02]  /*04a0*/  LEA.HI R6, R14, R15, RZ, 0x7 ;  /* 0x0000000f0e067211 */ /* 0x000fc400078f38ff */
[----:B------:R-:W-:Y:S02]  /*04b0*/  SEL R191, R191, 0xffffffe0, !P4 ;  /* 0xffffffe0bfbf7807 */ /* 0x000fe40006000000 */
[----:B------:R-:W-:Y:S02]  /*04c0*/  LOP3.LUT R0, R0, 0x1c0, RZ, 0xc0, !PT ;  /* 0x000001c000007812 */ /* 0x000fe400078ec0ff */
[----:B------:R-:W-:Y:S02]  /*04d0*/  SHF.R.S32.HI R6, RZ, 0x7, R6 ;  /* 0x00000007ff067819 */ /* 0x000fe40000011406 */
[----:B------:R-:W-:Y:S02]  /*04e0*/  LOP3.LUT R190, R0, 0x8, R16, 0xf8, !PT ;  /* 0x0000000800be7812 */ /* 0x000fe400078ef810 */
[----:B------:R-:W-:Y:S02]  /*04f0*/  SHF.R.U32.HI R185, RZ, 0x3, R0 ;  /* 0x00000003ffb97819 */ /* 0x000fe40000011600 */
[----:B------:R-:W-:-:S02]  /*0500*/  SEL R186, R186, 0xffffffc0, !P3 ;  /* 0xffffffc0baba7807 */ /* 0x000fc40005800000 */
[----:B------:R-:W-:Y:S02]  /*0510*/  LOP3.LUT R190, R190, R185, RZ, 0x3c, !PT ;  /* 0x000000b9bebe7212 */ /* 0x000fe400078e3cff */
[----:B-1----:R-:W-:Y:S01]  /*0520*/  LOP3.LUT R8, R2, R4, RZ, 0x3c, !PT ;  /* 0x0000000402087212 */ /* 0x002fe200078e3cff */
[----:B------:R-:W-:Y:S01]  /*0530*/  IMAD.SHL.U32 R2, R194, 0x10, RZ ;  /* 0x00000010c2027824 */ /* 0x000fe200078e00ff */
[----:B------:R-:W-:-:S05]  /*0540*/  LOP3.LUT R4, R11, 0xfffffff8, RZ, 0xc0, !PT ;  /* 0xfffffff80b047812 */ /* 0x000fca00078ec0ff */
[----:B------:R-:W-:Y:S01]  /*0550*/  IMAD.IADD R13, R3, 0x1, -R4 ;  /* 0x00000001030d7824 */ /* 0x000fe200078e0a04 */
[----:B------:R-:W-:Y:S01]  /*0560*/  LOP3.LUT R3, R0, 0x10, R2, 0xf8, !PT ;  /* 0x0000001000037812 */ /* 0x000fe200078ef802 */
[----:B------:R-:W-:Y:S01]  /*0570*/  IMAD R2, R6, 0x800, R7 ;  /* 0x0000080006027824 */ /* 0x000fe200078e0207 */
[----:B------:R-:W-:Y:S02]  /*0580*/  LOP3.LUT R0, R5, 0x1, RZ, 0xc0, !PT ;  /* 0x0000000105007812 */ /* 0x000fe400078ec0ff */
[----:B------:R-:W-:Y:S01]  /*0590*/  LEA.HI R4, R14, R15, RZ, 0x6 ;  /* 0x0000000f0e047211 */ /* 0x000fe200078f30ff */
[----:B------:R-:W-:Y:S01]  /*05a0*/  IMAD.IADD R190, R2, 0x1, R190 ;  /* 0x0000000102be7824 */ /* 0x000fe200078e02be */
[----:B------:R-:W-:Y:S02]  /*05b0*/  ISETP.NE.U32.AND P0, PT, R0, 0x1, PT ;  /* 0x000000010000780c */ /* 0x000fe40003f05070 */
[----:B------:R-:W-:Y:S01]  /*05c0*/  SHF.R.S32.HI R0, RZ, 0x6, R4 ;  /* 0x00000006ff007819 */ /* 0x000fe20000011404 */
[----:B------:R-:W-:Y:S01]  /*05d0*/  IMAD.SHL.U32 R190, R190, 0x2, RZ ;  /* 0x00000002bebe7824 */ /* 0x000fe200078e00ff */
[----:B------:R-:W-:-:S02]  /*05e0*/  LOP3.LUT R9, R3, 0x8, R16, 0xf8, !PT ;  /* 0x0000000803097812 */ /* 0x000fc400078ef810 */
[----:B------:R-:W-:Y:S01]  /*05f0*/  LOP3.LUT R2, R18, 0x7ffffffc, RZ, 0xc0, !PT ;  /* 0x7ffffffc12027812 */ /* 0x000fe200078ec0ff */
[C---:B------:R-:W-:Y:S01]  /*0600*/  IMAD R3, R0.reuse, 0x200, R8 ;  /* 0x0000020000037824 */ /* 0x040fe200078e0208 */
[----:B------:R-:W-:Y:S01]  /*0610*/  R2P PR, R5, 0x6 ;  /* 0x0000000605007804 */ /* 0x000fe20000000000 */
[----:B------:R-:W-:Y:S01]  /*0620*/  IMAD.SHL.U32 R4, R0, 0x8, RZ ;  /* 0x0000000800047824 */ /* 0x000fe200078e00ff */
[----:B------:R-:W-:Y:S01]  /*0630*/  LOP3.LUT R185, R7, R9, R185, 0xf6, !PT ;  /* 0x0000000907b97212 */ /* 0x000fe200078ef6b9 */
[----:B------:R-:W-:Y:S01]  /*0640*/  IMAD.SHL.U32 R0, R6, 0x20, RZ ;  /* 0x0000002006007824 */ /* 0x000fe200078e00ff */
[----:B------:R1:W-:Y:S01]  /*0650*/  STL [R1+0x14], R3 ;  /* 0x0000140301007387 */ /* 0x0003e20000100800 */
[----:B------:R-:W-:Y:S01]  /*0660*/  IMAD.SHL.U32 R6, R10, 0x20, RZ ;  /* 0x000000200a067824 */ /* 0x000fe200078e00ff */
[----:B------:R-:W-:Y:S01]  /*0670*/  SEL R213, R213, 0x10, !P0 ;  /* 0x00000010d5d57807 */ /* 0x000fe20004000000 */
[----:B------:R-:W-:Y:S01]  /*0680*/  VIADD R188, R190, UR5 ;  /* 0x00000005bebc7c36 */ /* 0x000fe20008000000 */
[----:B------:R-:W-:-:S02]  /*0690*/  LOP3.LUT R252, R0, 0x6, R252, 0xf8, !PT ;  /* 0x0000000600fc7812 */ /* 0x000fc400078ef8fc */
[C---:B------:R-:W-:Y:S01]  /*06a0*/  IADD3 R192, R191.reuse, UR6, R190 ;  /* 0x00000006bfc07c10 */ /* 0x040fe2000fffe0be */
[--C-:B------:R-:W-:Y:S01]  /*06b0*/  IMAD.IADD R191, R191, 0x1, R188.reuse ;  /* 0x00000001bfbf7824 */ /* 0x100fe200078e02bc */
[----:B------:R-:W-:Y:S01]  /*06c0*/  LEA R185, R185, UR5, 0x1 ;  /* 0x00000005b9b97c11 */ /* 0x000fe2000f8e08ff */
[C---:B------:R-:W-:Y:S02]  /*06d0*/  IMAD.IADD R188, R186.reuse, 0x1, R188 ;  /* 0x00000001babc7824 */ /* 0x040fe400078e02bc */
[C---:B------:R-:W-:Y:S02]  /*06e0*/  IMAD.IADD R192, R186.reuse, 0x1, R192 ;  /* 0x00000001bac07824 */ /* 0x040fe400078e02c0 */
[----:B------:R-:W-:Y:S02]  /*06f0*/  IMAD.IADD R186, R186, 0x1, R185 ;  /* 0x00000001baba7824 */ /* 0x000fe400078e02b9 */
[----:B-1----:R-:W-:Y:S02]  /*0700*/  IMAD.SHL.U32 R3, R5, 0x40, RZ ;  /* 0x0000004005037824 */ /* 0x002fe400078e00ff */
[----:B------:R-:W-:-:S03]  /*0710*/  IMAD.IADD R5, R15, 0x1, -R2 ;  /* 0x000000010f057824 */ /* 0x000fc600078e0a02 */
[----:B------:R-:W-:Y:S01]  /*0720*/  LOP3.LUT R2, R3, 0x1c0, RZ, 0xc0, !PT ;  /* 0x000001c003027812 */ /* 0x000fe200078ec0ff */
[----:B------:R-:W-:Y:S01]  /*0730*/  IMAD.SHL.U32 R5, R5, 0x2, RZ ;  /* 0x0000000205057824 */ /* 0x000fe200078e00ff */
[----:B------:R-:W-:Y:S02]  /*0740*/  LOP3.LUT R3, R4, 0x18, RZ, 0xc0, !PT ;  /* 0x0000001804037812 */ /* 0x000fe400078ec0ff */
[----:B------:R-:W-:Y:S01]  /*0750*/  LOP3.LUT R4, R2, 0x20, R0, 0xf8, !PT ;  /* 0x0000002002047812 */ /* 0x000fe200078ef800 */
[----:B------:R-:W-:Y:S01]  /*0760*/  IMAD R7, R12, 0x400, R5 ;  /* 0x000004000c077824 */ /* 0x000fe200078e0205 */
[----:B------:R-:W-:Y:S02]  /*0770*/  SHF.R.U32.HI R0, RZ, 0x3, R2 ;  /* 0x00000003ff007819 */ /* 0x000fe40000011602 */
[----:B------:R-:W-:Y:S02]  /*0780*/  LOP3.LUT R8, R3, 0x20, R6, 0xf8, !PT ;  /* 0x0000002003087812 */ /* 0x000fe400078ef806 */
[----:B------:R-:W-:-:S02]  /*0790*/  LOP3.LUT R4, R4, R0, RZ, 0x3c, !PT ;  /* 0x0000000004047212 */ /* 0x000fc400078e3cff */
[----:B------:R-:W-:Y:S01]  /*07a0*/  LOP3.LUT R6, R0, R2, R3, 0x1e, !PT ;  /* 0x0000000200067212 */ /* 0x000fe200078e1e03 */
[----:B------:R-:W-:Y:S02]  /*07b0*/  IMAD.SHL.U32 R3, R13, 0x40, RZ ;  /* 0x000000400d037824 */ /* 0x000fe400078e00ff */
[----:B------:R-:W-:Y:S02]  /*07c0*/  IMAD R0, R194, 0x400, R5 ;  /* 0x00000400c2007824 */ /* 0x000fe400078e0205 */
[----:B------:R-:W-:Y:S01]  /*07d0*/  IMAD.IADD R7, R7, 0x1, R4 ;  /* 0x0000000107077824 */ /* 0x000fe200078e0204 */
[----:B------:R-:W-:Y:S01]  /*07e0*/  LOP3.LUT R3, R3, 0x1c0, RZ, 0xc0, !PT ;  /* 0x000001c003037812 */ /* 0x000fe200078ec0ff */
[----:B------:R-:W-:Y:S02]  /*07f0*/  IMAD.SHL.U32 R4, R10, 0x8, RZ ;  /* 0x000000080a047824 */ /* 0x000fe400078e00ff */
[----:B------:R-:W-:Y:S01]  /*0800*/  IMAD.IADD R6, R0, 0x1, R6 ;  /* 0x0000000100067824 */ /* 0x000fe200078e0206 */
[----:B------:R-:W-:Y:S01]  /*0810*/  SHF.R.U32.HI R2, RZ, 0x3, R3 ;  /* 0x00000003ff027819 */ /* 0x000fe20000011603 */
[----:B------:R-:W-:Y:S01]  /*0820*/  IMAD.SHL.U32 R0, R11, 0x40, RZ ;  /* 0x000000400b007824 */ /* 0x000fe200078e00ff */
[----:B------:R-:W-:-:S02]  /*0830*/  LOP3.LUT R4, R3, 0x8, R4, 0xf8, !PT ;  /* 0x0000000803047812 */ /* 0x000fc400078ef804 */
[----:B------:R-:W-:Y:S02]  /*0840*/  LOP3.LUT R3, R2, R8, R3, 0x1e, !PT ;  /* 0x0000000802037212 */ /* 0x000fe400078e1e03 */
[----:B------:R-:W-:Y:S02]  /*0850*/  LOP3.LUT R0, R0, 0xfffffe00, RZ, 0xc0, !PT ;  /* 0xfffffe0000007812 */ /* 0x000fe400078ec0ff */
[----:B------:R-:W-:Y:S02]  /*0860*/  LOP3.LUT R2, R4, R2, RZ, 0x3c, !PT ;  /* 0x0000000204027212 */ /* 0x000fe400078e3cff */
[----:B------:R-:W-:Y:S01]  /*0870*/  SHF.R.S32.HI R4, RZ, 0x2, R17 ;  /* 0x00000002ff047819 */ /* 0x000fe20000011411 */
[----:B------:R-:W-:Y:S01]  /*0880*/  IMAD R194, R194, 0x400, R0 ;  /* 0x00000400c2c27824 */ /* 0x000fe200078e0200 */
[----:B------:R-:W-:Y:S02]  /*0890*/  LEA R214, R7, UR5, 0x1 ;  /* 0x0000000507d67c11 */ /* 0x000fe4000f8e08ff */
[----:B------:R-:W-:Y:S01]  /*08a0*/  LEA R249, R6, UR6, 0x1 ;  /* 0x0000000606f97c11 */ /* 0x000fe2000f8e08ff */
[----:B------:R-:W-:Y:S01]  /*08b0*/  IMAD R5, R12, 0x10, R4 ;  /* 0x000000100c057824 */ /* 0x000fe200078e0204 */
[----:B------:R-:W-:Y:S01]  /*08c0*/  LOP3.LUT R199, R3, R0, RZ, 0xfc, !PT ;  /* 0x0000000003c77212 */ /* 0x000fe200078efcff */
[----:B------:R-:W-:-:S02]  /*08d0*/  IMAD.IADD R194, R2, 0x1, R194 ;  /* 0x0000000102c27824 */ /* 0x000fc400078e02c2 */
[----:B------:R-:W-:Y:S01]  /*08e0*/  VIADD R212, R214, 0x20 ;  /* 0x00000020d6d47836 */ /* 0x000fe20000000000 */
[----:B---3--:R-:W-:Y:S01]  /*08f0*/  IADD3 R251, R5, 0x1, -R251 ;  /* 0x0000000105fb7810 */ /* 0x008fe20007ffe8fb */
[----:B------:R-:W-:Y:S01]  /*0900*/  IMAD R4, R12, 0x400, R0 ;  /* 0x000004000c047824 */ /* 0x000fe200078e0200 */
[----:B------:R-:W-:Y:S01]  /*0910*/  LEA R194, R194, UR4, 0x1 ;  /* 0x00000004c2c27c11 */ /* 0x000fe2000f8e08ff */
[C---:B------:R-:W-:Y:S02]  /*0920*/  @P1 VIADD R212, R214.reuse, 0xffffffe0 ;  /* 0xffffffe0d6d41836 */ /* 0x040fe40000000000 */
[----:B------:R-:W-:Y:S02]  /*0930*/  VIADD R250, R249, 0x40 ;  /* 0x00000040f9fa7836 */ /* 0x000fe40000000000 */
[----:B------:R-:W-:Y:S02]  /*0940*/  IMAD.IADD R215, R214, 0x1, R213 ;  /* 0x00000001d6d77824 */ /* 0x000fe400078e02d5 */
[----:B------:R-:W-:-:S02]  /*0950*/  IMAD.IADD R198, R4, 0x1, R2 ;  /* 0x0000000104c67824 */ /* 0x000fc400078e0202 */
[----:B------:R-:W-:Y:S02]  /*0960*/  @P2 VIADD R250, R249, 0xffffffc0 ;  /* 0xffffffc0f9fa2836 */ /* 0x000fe40000000000 */
[----:B------:R-:W-:-:S07]  /*0970*/  IMAD.IADD R213, R213, 0x1, R212 ;  /* 0x00000001d5d57824 */ /* 0x000fce00078e02d4 */
.L_x_456:
[----:B------:R-:W-:Y:S01]  /*0980*/  ISETP.NE.U32.AND P0, PT, RZ, UR12, PT ;  /* 0x0000000cff007c0c */ /* 0x000fe2000bf05070 */
[----:B--2---:R-:W-:Y:S01]  /*0990*/  IMAD.MOV.U32 R6, RZ, RZ, RZ ;  /* 0x000000ffff067224 */ /* 0x004fe200078e00ff */
[----:B------:R-:W-:Y:S02]  /*09a0*/  ISETP.NE.U32.AND P1, PT, RZ, UR10, PT ;  /* 0x0000000aff007c0c */ /* 0x000fe4000bf25070 */
[----:B------:R-:W-:Y:S02]  /*09b0*/  ISETP.NE.AND.EX P0, PT, RZ, UR13, PT, P0 ;  /* 0x0000000dff007c0c */ /* 0x000fe4000bf05300 */
[----:B------:R-:W-:-:S11]  /*09c0*/  ISETP.NE.AND.EX P1, PT, RZ, UR11, PT, P1 ;  /* 0x0000000bff007c0c */ /* 0x000fd6000bf25310 */
[----:B------:R-:W1:Y:S01]  /*09d0*/  @P0 S2R R0, SR_CTAID.Y ;  /* 0x0000000000000919 */ /* 0x000e620000002600 */
[----:B------:R-:W1:Y:S01]  /*09e0*/  @P0 LDC.64 R4, c[0x0][0x300] ;  /* 0x0000c000ff040b82 */ /* 0x000e620000000a00 */
[----:B------:R-:W2:Y:S07]  /*09f0*/  @P1 S2R R7, SR_CTAID.Y ;  /* 0x0000000000071919 */ /* 0x000eae0000002600 */
[----:B------:R-:W2:Y:S01]  /*0a00*/  @P1 LDC.64 R2, c[0x0][0x308] ;  /* 0x0000c200ff021b82 */ /* 0x000ea20000000a00 */
[----:B-1----:R-:W-:-:S04]  /*0a10*/  @P0 IMAD.WIDE R4, R0, 0x4, R4 ;  /* 0x0000000400040825 */ /* 0x002fc800078e0204 */
[----:B--2---:R-:W-:Y:S01]  /*0a20*/  @P1 IMAD.WIDE R2, R7, 0x4, R2 ;  /* 0x0000000407021825 */ /* 0x004fe200078e0202 */
[----:B------:R1:W2:Y:S04]  /*0a30*/  @P0 LDG.E R6, desc[UR18][R4.64] ;  /* 0x0000001204060981 */ /* 0x0002a8000c1e1900 */
[----:B------:R-:W2:Y:S01]  /*0a40*/  @P1 LDG.E R0, desc[UR18][R2.64] ;  /* 0x0000001202001981 */ /* 0x000ea2000c1e1900 */
[----:B------:R-:W-:Y:S01]  /*0a50*/  IMAD.SHL.U32 R52, R244, 0x40, RZ ;  /* 0x00000040f4347824 */ /* 0x000fe200078e00ff */
[----:B-1----:R-:W1:Y:S08]  /*0a60*/  @!P1 LDC.64 R4, c[0x0][0x2c8] ;  /* 0x0000b200ff049b82 */ /* 0x002e700000000a00 */
[----:B------:R-:W3:Y:S02]  /*0a70*/  @!P1 LDC.64 R2, c[0x0][0x318] ;  /* 0x0000c600ff029b82 */ /* 0x000ee40000000a00 */
[----:B---3--:R-:W-:-:S04]  /*0a80*/  @!P1 ISETP.NE.U32.AND P0, PT, R2, RZ, PT ;  /* 0x000000ff0200920c */ /* 0x008fc80003f05070 */
[----:B------:R-:W-:Y:S01]  /*0a90*/  @!P1 ISETP.NE.AND.EX P0, PT, R3, RZ, PT, P0 ;  /* 0x000000ff0300920c */ /* 0x000fe20003f05300 */
[----:B--2---:R-:W-:-:S03]  /*0aa0*/  @P1 IMAD.IADD R223, R0, 0x1, -R6 ;  /* 0x0000000100df1824 */ /* 0x004fc600078e0a06 */
[----:B-1----:R-:W-:-:S04]  /*0ab0*/  @!P1 SEL R0, R5, RZ, P0 ;  /* 0x000000ff05009207 */ /* 0x002fc80000000000 */
[----:B------:R-:W-:-:S04]  /*0ac0*/  @!P1 IADD3 R223, R0, R4, -R6 ;  /* 0x0000000400df9210 */ /* 0x000fc80007ffe806 */
[----:B------:R-:W-:-:S13]  /*0ad0*/  ISETP.GE.AND P0, PT, R52, R223, PT ;  /* 0x000000df3400720c */ /* 0x000fda0003f06270 */
[----:B-----5:R-:W-:Y:S05]  /*0ae0*/  @P0 BRA `(.L_x_448) ;  /* 0x0000004c00200947 */ /* 0x020fea0003800000 */
[----:B------:R-:W1:Y:S01]  /*0af0*/  LDC R8, c[0x0][0x278] ;  /* 0x00009e00ff087b82 */ /* 0x000e620000000800 */
[----:B------:R-:W2:Y:S01]  /*0b00*/  S2R R36, SR_CTAID.Z ;  /* 0x0000000000247919 */ /* 0x000ea20000002700 */
[----:B------:R-:W-:Y:S01]  /*0b10*/  ULDC.64 UR6, c[0x0][0x2f0] ;  /* 0x0000bc0000067ab9 */ /* 0x000fe20000000a00 */
[----:B------:R-:W-:Y:S01]  /*0b20*/  ULDC.U8 UR4, c[0x0][0x480] ;  /* 0x0001200000047ab9 */ /* 0x000fe20000000000 */
[----:B------:R-:W-:Y:S01]  /*0b30*/  UISETP.NE.U32.AND UP0, UPT, UR6, URZ, UPT ;  /* 0x0000003f0600728c */ /* 0x000fe2000bf05070 */
[----:B------:R-:W3:Y:S01]  /*0b40*/  S2R R10, SR_CTAID.X ;  /* 0x00000000000a7919 */ /* 0x000ee20000002500 */
[----:B------:R-:W-:Y:S02]  /*0b50*/  SHF.R.S32.HI R14, RZ, 0x1f, R6 ;  /* 0x0000001fff0e7819 */ /* 0x000fe40000011406 */
[----:B------:R-:W4:Y:S01]  /*0b60*/  LDC R245, c[0x0][0x2c4] ;  /* 0x0000b100fff57b82 */ /* 0x000f220000000800 */
[----:B------:R-:W-:-:S04]  /*0b70*/  UISETP.NE.AND.EX UP0, UPT, UR7, URZ, UPT, UP0 ;  /* 0x0000003f0700728c */ /* 0x000fc8000bf05300 */
[----:B------:R-:W-:Y:S02]  /*0b80*/  USEL UR23, UR24, URZ, UP0 ;  /* 0x0000003f18177287 */ /* 0x000fe40008000000 */
[----:B------:R-:W-:Y:S01]  /*0b90*/  USEL UR22, UR25, URZ, UP0 ;  /* 0x0000003f19167287 */ /* 0x000fe20008000000 */
[----:B------:R-:W5:Y:S01]  /*0ba0*/  LDC R38, c[0x0][0x270] ;  /* 0x00009c00ff267b82 */ /* 0x000f620000000800 */
[----:B-1----:R-:W-:-:S04]  /*0bb0*/  IABS R7, R8 ;  /* 0x0000000800077213 */ /* 0x002fc80000000000 */
[----:B------:R-:W1:Y:S01]  /*0bc0*/  I2F.RP R2, R7 ;  /* 0x0000000700027306 */ /* 0x000e620000209400 */
[----:B--2---:R-:W-:Y:S02]  /*0bd0*/  IABS R4, R36 ;  /* 0x0000002400047213 */ /* 0x004fe40000000000 */
[----:B------:R-:W-:Y:S02]  /*0be0*/  SHF.R.S32.HI R40, RZ, 0x1f, R36 ;  /* 0x0000001fff287819 */ /* 0x000fe40000011424 */
[----:B-----5:R-:W-:-:S03]  /*0bf0*/  SHF.R.S32.HI R42, RZ, 0x1f, R38 ;  /* 0x0000001fff2a7819 */ /* 0x020fc60000011426 */
[----:B-1----:R-:W1:Y:S02]  /*0c00*/  MUFU.RCP R2, R2 ;  /* 0x0000000200027308 */ /* 0x002e640000001000 */
[----:B-1----:R-:W-:-:S06]  /*0c10*/  VIADD R2, R2, 0xffffffe ;  /* 0x0ffffffe02027836 */ /* 0x002fcc0000000000 */
[----:B------:R-:W1:Y:S02]  /*0c20*/  F2I.FTZ.U32.TRUNC.NTZ R3, R2 ;  /* 0x0000000200037305 */ /* 0x000e64000021f000 */
[----:B-1----:R-:W-:Y:S02]  /*0c30*/  IMAD.MOV R0, RZ, RZ, -R3 ;  /* 0x000000ffff007224 */ /* 0x002fe400078e0a03 */
[----:B------:R-:W-:Y:S02]  /*0c40*/  IMAD.MOV.U32 R2, RZ, RZ, RZ ;  /* 0x000000ffff027224 */ /* 0x000fe400078e00ff */
[----:B------:R-:W-:-:S04]  /*0c50*/  IMAD R0, R0, R7, RZ ;  /* 0x0000000700007224 */ /* 0x000fc800078e02ff */
[----:B------:R-:W-:-:S04]  /*0c60*/  IMAD.HI.U32 R0, R3, R0, R2 ;  /* 0x0000000003007227 */ /* 0x000fc800078e0002 */
[----:B------:R-:W-:Y:S02]  /*0c70*/  IMAD.MOV.U32 R3, RZ, RZ, R4 ;  /* 0x000000ffff037224 */ /* 0x000fe400078e0004 */
[----:B------:R-:W1:Y:S02]  /*0c80*/  LDC.U8 R4, c[0x0][0x3d8] ;  /* 0x0000f600ff047b82 */ /* 0x000e640000000000 */
[----:B------:R-:W-:-:S04]  /*0c90*/  IMAD.HI.U32 R0, R0, R3, RZ ;  /* 0x0000000300007227 */ /* 0x000fc800078e00ff */
[----:B------:R-:W-:-:S04]  /*0ca0*/  IMAD.MOV R2, RZ, RZ, -R0 ;  /* 0x000000ffff027224 */ /* 0x000fc800078e0a00 */
[----:B------:R-:W-:-:S05]  /*0cb0*/  IMAD R2, R7, R2, R3 ;  /* 0x0000000207027224 */ /* 0x000fca00078e0203 */
[----:B------:R-:W-:Y:S02]  /*0cc0*/  ISETP.GT.U32.AND P2, PT, R7, R2, PT ;  /* 0x000000020700720c */ /* 0x000fe40003f44070 */
[----:B-1----:R-:W-:Y:S02]  /*0cd0*/  ISETP.NE.AND P0, PT, R4, RZ, PT ;  /* 0x000000ff0400720c */ /* 0x002fe40003f05270 */
[----:B------:R-:W3:Y:S09]  /*0ce0*/  LDC.64 R4, c[0x0][0x488] ;  /* 0x00012200ff047b82 */ /* 0x000ef20000000a00 */
[----:B------:R-:W-:-:S02]  /*0cf0*/  @!P2 IMAD.IADD R2, R2, 0x1, -R7 ;  /* 0x000000010202a824 */ /* 0x000fc400078e0a07 */
[----:B------:R-:W-:Y:S01]  /*0d00*/  @!P2 VIADD R0, R0, 0x1 ;  /* 0x000000010000a836 */ /* 0x000fe20000000000 */
[----:B------:R-:W-:Y:S02]  /*0d10*/  ISETP.NE.AND P2, PT, R8, RZ, PT ;  /* 0x000000ff0800720c */ /* 0x000fe40003f45270 */
[----:B------:R-:W-:Y:S02]  /*0d20*/  ISETP.GE.U32.AND P3, PT, R2, R7, PT ;  /* 0x000000070200720c */ /* 0x000fe40003f66070 */
[----:B------:R-:W-:Y:S01]  /*0d30*/  LOP3.LUT R2, R36, R8, RZ, 0x3c, !PT ;  /* 0x0000000824027212 */ /* 0x000fe200078e3cff */
[----:B------:R-:W1:Y:S03]  /*0d40*/  @P0 LDC R30, c[0x0][0x2e4] ;  /* 0x0000b900ff1e0b82 */ /* 0x000e660000000800 */
[----:B------:R-:W-:-:S07]  /*0d50*/  ISETP.GE.AND P1, PT, R2, RZ, PT ;  /* 0x000000ff0200720c */ /* 0x000fce0003f26270 */
[----:B------:R-:W-:Y:S01]  /*0d60*/  @P3 VIADD R0, R0, 0x1 ;  /* 0x0000000100003836 */ /* 0x000fe20000000000 */
[----:B------:R-:W-:Y:S01]  /*0d70*/  ISETP.NE.AND P3, PT, RZ, UR4, PT ;  /* 0x00000004ff007c0c */ /* 0x000fe2000bf65270 */
[----:B------:R-:W-:Y:S02]  /*0d80*/  ULDC UR4, c[0x0][0x2dc] ;  /* 0x0000b70000047ab9 */ /* 0x000fe40000000800 */
[----:B------:R-:W-:Y:S02]  /*0d90*/  IMAD.MOV.U32 R9, RZ, RZ, R0 ;  /* 0x000000ffff097224 */ /* 0x000fe400078e0000 */
[----:B----4-:R-:W-:Y:S02]  /*0da0*/  @P0 IMAD R0, R245, UR16, RZ ;  /* 0x00000010f5000c24 */ /* 0x010fe4000f8e02ff */
[----:B---3--:R-:W-:-:S04]  /*0db0*/  IMAD.WIDE.U32 R2, R10, R4, RZ ;  /* 0x000000040a027225 */ /* 0x008fc800078e00ff */
[----:B------:R-:W-:Y:S01]  /*0dc0*/  @!P1 IMAD.MOV R9, RZ, RZ, -R9 ;  /* 0x000000ffff099224 */ /* 0x000fe200078e0a09 */
[----:B------:R-:W-:Y:S01]  /*0dd0*/  @!P2 LOP3.LUT R9, RZ, R8, RZ, 0x33, !PT ;  /* 0x00000008ff09a212 */ /* 0x000fe200078e33ff */
[----:B------:R-:W-:Y:S01]  /*0de0*/  IMAD R5, R10, R5, R3 ;  /* 0x000000050a057224 */ /* 0x000fe200078e0203 */
[----:B------:R-:W-:Y:S01]  /*0df0*/  SEL R33, R2, RZ, P3 ;  /* 0x000000ff02217207 */ /* 0x000fe20001800000 */
[C---:B-1----:R-:W-:Y:S01]  /*0e00*/  @P0 IMAD R30, R36.reuse, R30, R0 ;  /* 0x0000001e241e0224 */ /* 0x042fe200078e0200 */
[----:B------:R-:W-:Y:S01]  /*0e10*/  SHF.R.S32.HI R8, RZ, 0x1f, R52 ;  /* 0x0000001fff087819 */ /* 0x000fe20000011434 */
[----:B------:R-:W-:Y:S01]  /*0e20*/  VIADD R0, R245, 0x3f ;  /* 0x0000003ff5007836 */ /* 0x000fe20000000000 */
[----:B------:R-:W-:Y:S01]  /*0e30*/  SEL R34, R5, RZ, P3 ;  /* 0x000000ff05227207 */ /* 0x000fe20001800000 */
[----:B------:R-:W-:Y:S01]  /*0e40*/  IMAD R37, R36, UR4, RZ ;  /* 0x0000000424257c24 */ /* 0x000fe2000f8e02ff */
[----:B------:R-:W-:Y:S01]  /*0e50*/  SHF.R.S32.HI R29, RZ, 0x1f, R9 ;  /* 0x0000001fff1d7819 */ /* 0x000fe20000011409 */
[----:B------:R-:W-:Y:S01]  /*0e60*/  @!P0 IMAD R3, R38, UR16, R36 ;  /* 0x0000001026038c24 */ /* 0x000fe2000f8e0224 */
[----:B------:R-:W-:-:S02]  /*0e70*/  SHF.R.S32.HI R4, RZ, 0x1f, R0 ;  /* 0x0000001fff047819 */ /* 0x000fc40000011400 */
[----:B------:R-:W-:Y:S01]  /*0e80*/  SHF.R.S32.HI R39, RZ, 0x1f, R37 ;  /* 0x0000001fff277819 */ /* 0x000fe20000011425 */
[----:B------:R-:W-:Y:S01]  /*0e90*/  @!P0 IMAD R30, R3, R245, RZ ;  /* 0x000000f5031e8224 */ /* 0x000fe200078e02ff */
[----:B------:R-:W-:-:S04]  /*0ea0*/  LEA.HI R0, R4, R0, RZ, 0x6 ;  /* 0x0000000004007211 */ /* 0x000fc800078f30ff */
[----:B------:R-:W-:Y:S02]  /*0eb0*/  LOP3.LUT R12, R0, 0xffffffc0, RZ, 0xc0, !PT ;  /* 0xffffffc0000c7812 */ /* 0x000fe400078ec0ff */
[----:B------:R-:W-:-:S03]  /*0ec0*/  SHF.R.S32.HI R32, RZ, 0x6, R0 ;  /* 0x00000006ff207819 */ /* 0x000fc60000011400 */
[----:B------:R-:W-:-:S05]  /*0ed0*/  VIADD R12, R12, 0xffffffc0 ;  /* 0xffffffc00c0c7836 */ /* 0x000fca0000000000 */
[----:B------:R-:W-:Y:S01]  /*0ee0*/  SHF.R.S32.HI R13, RZ, 0x1f, R12 ;  /* 0x0000001fff0d7819 */ /* 0x000fe2000001140c */
[----:B------:R-:W-:Y:S06]  /*0ef0*/  @!P0 BRA `(.L_x_449) ;  /* 0x0000000000208947 */ /* 0x000fec0003800000 */
[----:B------:R-:W1:Y:S01]  /*0f00*/  LDC R41, c[0x0][0x2d4] ;  /* 0x0000b500ff297b82 */ /* 0x000e620000000800 */
[----:B------:R-:W-:Y:S01]  /*0f10*/  ULDC UR7, c[0x0][0x2c0] ;  /* 0x0000b00000077ab9 */ /* 0x000fe20000000800 */
[----:B------:R-:W-:Y:S02]  /*0f20*/  ULDC UR6, c[0x0][0x2e4] ;  /* 0x0000b90000067ab9 */ /* 0x000fe40000000800 */
[----:B------:R-:W-:Y:S01]  /*0f30*/  ULEA UR6, UR7, UR6, 0x7 ;  /* 0x0000000607067291 */ /* 0x000fe2000f8e383f */
[----:B-1----:R-:W-:-:S05]  /*0f40*/  IADD3 R0, R41, 0x80, RZ ;  /* 0x0000008029007810 */ /* 0x002fca0007ffe0ff */
[----:B------:R-:W-:-:S04]  /*0f50*/  IMAD R0, R0, UR16, RZ ;  /* 0x0000001000007c24 */ /* 0x000fc8000f8e02ff */
[----:B------:R-:W-:Y:S01]  /*0f60*/  IMAD R31, R36, UR6, R0 ;  /* 0x00000006241f7c24 */ /* 0x000fe2000f8e0200 */
[----:B------:R-:W-:Y:S06]  /*0f70*/  BRA `(.L_x_450) ;  /* 0x00000000000c7947 */ /* 0x000fec0003800000 */
.L_x_449:
[----:B------:R-:W1:Y:S01]  /*0f80*/  LDC R41, c[0x0][0x2d4] ;  /* 0x0000b500ff297b82 */ /* 0x000e620000000800 */
[----:B------:R-:W-:-:S04]  /*0f90*/  IMAD R0, R38, UR16, R36 ;  /* 0x0000001026007c24 */ /* 0x000fc8000f8e0224 */
[----:B-1----:R-:W-:-:S07]  /*0fa0*/  IMAD R31, R0, R41, RZ ;  /* 0x00000029001f7224 */ /* 0x002fce00078e02ff */
.L_x_450:
[----:B------:R-:W2:Y:S01]  /*0fb0*/  LDL.64 R2, [R1+0x8] ;  /* 0x0000080001027983 */ /* 0x000ea20000100a00 */
[----:B------:R-:W1:Y:S03]  /*0fc0*/  LDC.64 R26, c[0x0][0x240] ;  /* 0x00009000ff1a7b82 */ /* 0x000e660000000a00 */
[----:B------:R-:W2:Y:S01]  /*0fd0*/  LDL.64 R46, [R1+0x8] ;  /* 0x00000800012e7983 */ /* 0x000ea20000100a00 */
[----:B------:R-:W-:Y:S01]  /*0fe0*/  VIADD R206, R32, 0xffffffff ;  /* 0xffffffff20ce7836 */ /* 0x000fe20000000000 */
[----:B------:R-:W-:Y:S01]  /*0ff0*/  ULDC.64 UR6, c[0x0][0x258] ;  /* 0x0000960000067ab9 */ /* 0x000fe20000000a00 */
[----:B------:R-:W-:Y:S01]  /*1000*/  ULDC.64 UR8, c[0x0][0x428] ;  /* 0x00010a0000087ab9 */ /* 0x000fe20000000a00 */
[----:B------:R-:W3:Y:S01]  /*1010*/  S2R R43, SR_TID.X ;  /* 0x00000000002b7919 */ /* 0x000ee20000002100 */
[----:B------:R-:W4:Y:S01]  /*1020*/  LDC.64 R4, c[0x0][0x228] ;  /* 0x00008a00ff047b82 */ /* 0x000f220000000a00 */
[----:B------:R-:W1:Y:S01]  /*1030*/  S2R R44, SR_TID.X ;  /* 0x00000000002c7919 */ /* 0x000e620000002100 */
[----:B------:R-:W1:Y:S06]  /*1040*/  S2R R53, SR_TID.X ;  /* 0x0000000000357919 */ /* 0x000e6c0000002100 */
[----:B------:R-:W1:Y:S08]  /*1050*/  LDC.64 R10, c[0x0][0x418] ;  /* 0x00010600ff0a7b82 */ /* 0x000e700000000a00 */
[----:B------:R-:W2:Y:S01]  /*1060*/  LDC.64 R24, c[0x0][0x420] ;  /* 0x00010800ff187b82 */ /* 0x000ea20000000a00 */
[----:B----4-:R-:W-:-:S07]  /*1070*/  IMAD R16, R4, UR21, RZ ;  /* 0x0000001504107c24 */ /* 0x010fce000f8e02ff */
[----:B------:R-:W4:Y:S01]  /*1080*/  LDC.64 R18, c[0x0][0x238] ;  /* 0x00008e00ff127b82 */ /* 0x000f220000000a00 */
[----:B------:R-:W-:Y:S01]  /*1090*/  IMAD R5, R5, UR16, R16 ;  /* 0x0000001005057c24 */ /* 0x000fe2000f8e0210 */
[----:B---3--:R-:W-:Y:S01]  /*10a0*/  SHF.R.S32.HI R43, RZ, 0x1f, R43 ;  /* 0x0000001fff2b7819 */ /* 0x008fe2000001142b */
[----:B-1----:R-:W-:-:S05]  /*10b0*/  IMAD R22, R10, UR21, RZ ;  /* 0x000000150a167c24 */ /* 0x002fca000f8e02ff */
[----:B------:R-:W1:Y:S01]  /*10c0*/  LDC.64 R16, c[0x0][0x250] ;  /* 0x00009400ff107b82 */ /* 0x000e620000000a00 */
[----:B------:R-:W-:Y:S01]  /*10d0*/  LEA.HI R43, R43, R44, RZ, 0x3 ;  /* 0x0000002c2b2b7211 */ /* 0x000fe200078f18ff */
[----:B------:R-:W-:-:S03]  /*10e0*/  IMAD R22, R11, UR16, R22 ;  /* 0x000000100b167c24 */ /* 0x000fc6000f8e0216 */
[----:B------:R-:W-:Y:S02]  /*10f0*/  SHF.R.S32.HI R43, RZ, 0x3, R43 ;  /* 0x00000003ff2b7819 */ /* 0x000fe4000001142b */
[----:B------:R-:W-:Y:S01]  /*1100*/  SHF.R.S32.HI R54, RZ, 0x1f, R53 ;  /* 0x0000001fff367819 */ /* 0x000fe20000011435 */
[----:B------:R-:W3:Y:S01]  /*1110*/  LDC.64 R20, c[0x0][0x248] ;  /* 0x00009200ff147b82 */ /* 0x000ee20000000a00 */
[----:B------:R-:W-:Y:S02]  /*1120*/  SHF.R.S32.HI R35, RZ, 0x1f, R43 ;  /* 0x0000001fff237819 */ /* 0x000fe4000001142b */
[----:B------:R-:W-:-:S05]  /*1130*/  IADD3 R0, P0, R43, R12, RZ ;  /* 0x0000000c2b007210 */ /* 0x000fca0007f1e0ff */
[----:B------:R-:W-:Y:S01]  /*1140*/  IMAD.X R15, R35, 0x1, R13, P0 ;  /* 0x00000001230f7824 */ /* 0x000fe200000e060d */
[----:B------:R-:W-:Y:S02]  /*1150*/  IADD3 R45, P0, R52, R6, RZ ;  /* 0x00000006342d7210 */ /* 0x000fe40007f1e0ff */
[----:B------:R-:W-:Y:S01]  /*1160*/  LEA.HI R6, R54, R53, RZ, 0x5 ;  /* 0x0000003536067211 */ /* 0x000fe200078f28ff */
[----:B------:R-:W-:Y:S02]  /*1170*/  IMAD R7, R15, R26, RZ ;  /* 0x0000001a0f077224 */ /* 0x000fe400078e02ff */
[----:B------:R-:W-:Y:S01]  /*1180*/  IMAD.X R44, R14, 0x1, R8, P0 ;  /* 0x000000010e2c7824 */ /* 0x000fe200000e0608 */
[----:B------:R-:W-:Y:S01]  /*1190*/  SHF.R.S32.HI R28, RZ, 0x5, R6 ;  /* 0x00000005ff1c7819 */ /* 0x000fe20000011406 */
[----:B------:R-:W-:Y:S02]  /*11a0*/  IMAD R7, R0, R27, R7 ;  /* 0x0000001b00077224 */ /* 0x000fe400078e0207 */
[----:B------:R-:W-:-:S02]  /*11b0*/  IMAD R14, R40, UR6, RZ ;  /* 0x00000006280e7c24 */ /* 0x000fc4000f8e02ff */
[----:B-1----:R-:W-:Y:S02]  /*11c0*/  IMAD R11, R44, R16, RZ ;  /* 0x000000102c0b7224 */ /* 0x002fe400078e02ff */
[----:B------:R-:W-:Y:S02]  /*11d0*/  IMAD R14, R36, UR7, R14 ;  /* 0x00000007240e7c24 */ /* 0x000fe4000f8e020e */
[----:B------:R-:W-:Y:S01]  /*11e0*/  IMAD R11, R45, R17, R11 ;  /* 0x000000112d0b7224 */ /* 0x000fe200078e020b */
[----:B------:R-:W-:Y:S01]  /*11f0*/  @P3 BAR.SYNC.DEFER_BLOCKING 0x0 ;  /* 0x0000000000003b1d */ /* 0x000fe20000010000 */
[----:B--2---:R-:W-:-:S05]  /*1200*/  IMAD.MOV.U32 R46, RZ, RZ, R2 ;  /* 0x000000ffff2e7224 */ /* 0x004fca00078e0002 */
[----:B------:R-:W-:-:S03]  /*1210*/  SHF.R.S32.HI R47, RZ, 0x1f, R46 ;  /* 0x0000001fff2f7819 */ /* 0x000fc6000001142e */
[----:B------:R-:W-:Y:S02]  /*1220*/  IMAD.WIDE.U32 R2, R0, R26, R46 ;  /* 0x0000001a00027225 */ /* 0x000fe400078e002e */
[----:B------:R1:W-:Y:S02]  /*1230*/  STL [R1+0xc], R47 ;  /* 0x00000c2f01007387 */ /* 0x0003e40000100800 */
[----:B------:R-:W-:Y:S01]  /*1240*/  IMAD.IADD R3, R3, 0x1, R7 ;  /* 0x0000000103037824 */ /* 0x000fe200078e0207 */
[----:B------:R-:W-:Y:S01]  /*1250*/  LEA.HI R7, R206, R206, RZ, 0x1 ;  /* 0x000000cece077211 */ /* 0x000fe200078f08ff */
[----:B------:R-:W-:Y:S01]  /*1260*/  STL [R1], R45 ;  /* 0x0000002d01007387 */ /* 0x000fe20000100800 */
[----:B------:R-:W-:Y:S02]  /*1270*/  IMAD.WIDE.U32 R2, R4, UR16, R2 ;  /* 0x0000001004027c25 */ /* 0x000fe4000f8e0002 */
[----:B------:R-:W-:Y:S01]  /*1280*/  LOP3.LUT R4, R7, 0xfffffffe, RZ, 0xc0, !PT ;  /* 0xfffffffe07047812 */ /* 0x000fe200078ec0ff */
[----:B------:R2:W-:Y:S01]  /*1290*/  STL [R1+0x10], R44 ;  /* 0x0000102c01007387 */ /* 0x0005e20000100800 */
[----:B------:R-:W-:-:S03]  /*12a0*/  IMAD.IADD R3, R3, 0x1, R5 ;  /* 0x0000000103037824 */ /* 0x000fc600078e0205 */
[----:B------:R-:W-:Y:S02]  /*12b0*/  IMAD.IADD R4, R206, 0x1, -R4 ;  /* 0x00000001ce047824 */ /* 0x000fe400078e0a04 */
[----:B------:R-:W-:Y:S01]  /*12c0*/  IMAD.WIDE.U32 R2, R36, UR6, R2 ;  /* 0x0000000624027c25 */ /* 0x000fe2000f8e0002 */
[----:B------:R-:W-:Y:S02]  /*12d0*/  ULDC.64 UR6, c[0x0][0x210] ;  /* 0x0000840000067ab9 */ /* 0x000fe40000000a00 */
[----:B------:R-:W-:Y:S01]  /*12e0*/  ISETP.NE.AND P0, PT, R4, 0x1, PT ;  /* 0x000000010400780c */ /* 0x000fe20003f05270 */
[----:B------:R-:W-:Y:S01]  /*12f0*/  IMAD.IADD R3, R3, 0x1, R14 ;  /* 0x0000000103037824 */ /* 0x000fe200078e020e */
[----:B------:R-:W-:Y:S02]  /*1300*/  LOP3.LUT R4, R6, 0xffffffe0, RZ, 0xc0, !PT ;  /* 0xffffffe006047812 */ /* 0x000fe400078ec0ff */
[----:B------:R-:W-:Y:S02]  /*1310*/  SHF.R.S32.HI R6, RZ, 0x1f, R6 ;  /* 0x0000001fff067819 */ /* 0x000fe40000011406 */
[----:B------:R-:W-:Y:S01]  /*1320*/  LEA R204, P1, R2, UR6, 0x1 ;  /* 0x0000000602cc7c11 */ /* 0x000fe2000f8208ff */
[----:B------:R-:W-:Y:S01]  /*1330*/  IMAD.IADD R23, R53, 0x1, -R4 ;  /* 0x0000000135177824 */ /* 0x000fe200078e0a04 */
[----:B------:R-:W-:Y:S01]  /*1340*/  LEA.HI R6, R6, R28, RZ, 0x2 ;  /* 0x0000001c06067211 */ /* 0x000fe200078f10ff */
[----:B------:R-:W-:Y:S01]  /*1350*/  IMAD.WIDE.U32 R4, R10, UR16, R46 ;  /* 0x000000100a047c25 */ /* 0x000fe2000f8e002e */
[----:B------:R-:W-:Y:S01]  /*1360*/  LEA.HI.X R205, R2, UR7, R3, 0x1, P1 ;  /* 0x0000000702cd7c11 */ /* 0x000fe200088f0c03 */
[----:B------:R-:W-:Y:S01]  /*1370*/  ULDC.64 UR6, c[0x0][0x268] ;  /* 0x00009a0000067ab9 */ /* 0x000fe20000000a00 */
[----:B------:R-:W-:Y:S01]  /*1380*/  SHF.R.S32.HI R8, RZ, 0x1f, R23 ;  /* 0x0000001fff087819 */ /* 0x000fe20000011417 */
[----:B------:R-:W-:Y:S01]  /*1390*/  IMAD.IADD R5, R5, 0x1, R22 ;  /* 0x0000000105057824 */ /* 0x000fe200078e0216 */
[----:B------:R-:W-:Y:S01]  /*13a0*/  LOP3.LUT R10, R6, 0xfffffffc, RZ, 0xc0, !PT ;  /* 0xfffffffc060a7812 */ /* 0x000fe200078ec0ff */
[----:B------:R-:W-:Y:S01]  /*13b0*/  IMAD.WIDE.U32 R6, R45, R16, R46 ;  /* 0x000000102d067225 */ /* 0x000fe200078e002e */
[----:B------:R-:W-:-:S03]  /*13c0*/  LEA.HI R8, R8, R23, RZ, 0x2 ;  /* 0x0000001708087211 */ /* 0x000fc600078f10ff */
[-C--:B------:R-:W-:Y:S01]  /*13d0*/  IMAD R2, R15, R24.reuse, RZ ;  /* 0x000000180f027224 */ /* 0x080fe200078e02ff */
[----:B------:R-:W-:Y:S01]  /*13e0*/  SHF.R.S32.HI R8, RZ, 0x2, R8 ;  /* 0x00000002ff087819 */ /* 0x000fe20000011408 */
[----:B------:R-:W-:Y:S02]  /*13f0*/  IMAD.IADD R10, R28, 0x1, -R10 ;  /* 0x000000011c0a7824 */ /* 0x000fe400078e0a0a */
[----:B------:R-:W-:Y:S02]  /*1400*/  IMAD.IADD R3, R7, 0x1, R11 ;  /* 0x0000000107037824 */ /* 0x000fe400078e020b */
[C---:B------:R-:W-:Y:S02]  /*1410*/  IMAD R7, R0.reuse, R25, R2 ;  /* 0x0000001900077224 */ /* 0x040fe400078e0202 */
[----:B------:R-:W-:-:S04]  /*1420*/  IMAD.WIDE.U32 R4, R0, R24, R4 ;  /* 0x0000001800047225 */ /* 0x000fc800078e0004 */
[----:B------:R-:W-:Y:S02]  /*1430*/  IMAD R22, R10, 0x10, R8 ;  /* 0x000000100a167824 */ /* 0x000fe400078e0208 */
[----:B------:R-:W-:Y:S02]  /*1440*/  IMAD.IADD R5, R5, 0x1, R7 ;  /* 0x0000000105057824 */ /* 0x000fe400078e0207 */
[----:B------:R-:W-:Y:S02]  /*1450*/  IMAD R10, R40, UR8, RZ ;  /* 0x00000008280a7c24 */ /* 0x000fe4000f8e02ff */
[----:B------:R-:W-:-:S04]  /*1460*/  IMAD.WIDE.U32 R4, R36, UR8, R4 ;  /* 0x0000000824047c25 */ /* 0x000fc8000f8e0004 */
[----:B------:R-:W-:Y:S01]  /*1470*/  IMAD R10, R36, UR9, R10 ;  /* 0x00000009240a7c24 */ /* 0x000fe2000f8e020a */
[----:B------:R-:W-:Y:S01]  /*1480*/  ULDC.64 UR8, c[0x0][0x220] ;  /* 0x0000880000087ab9 */ /* 0x000fe20000000a00 */
[----:B------:R-:W2:Y:S01]  /*1490*/  LDL R36, [R1+0x14] ;  /* 0x0000140001247983 */ /* 0x000ea20000100800 */
[C---:B----4-:R-:W-:Y:S02]  /*14a0*/  IMAD R8, R18.reuse, UR21, RZ ;  /* 0x0000001512087c24 */ /* 0x050fe4000f8e02ff */
[----:B------:R-:W-:Y:S02]  /*14b0*/  IMAD.MOV.U32 R2, RZ, RZ, R6 ;  /* 0x000000ffff027224 */ /* 0x000fe400078e0006 */
[----:B------:R-:W-:Y:S02]  /*14c0*/  IMAD R0, R19, UR16, R8 ;  /* 0x0000001013007c24 */ /* 0x000fe4000f8e0208 */
[----:B------:R-:W-:Y:S02]  /*14d0*/  IMAD.WIDE.U32 R2, R18, UR16, R2 ;  /* 0x0000001012027c25 */ /* 0x000fe4000f8e0002 */
[----:B------:R-:W4:Y:S02]  /*14e0*/  LDC.64 R18, c[0x0][0x230] ;  /* 0x00008c00ff127b82 */ /* 0x000f240000000a00 */
[----:B------:R-:W-:-:S02]  /*14f0*/  IMAD.IADD R3, R3, 0x1, R0 ;  /* 0x0000000103037824 */ /* 0x000fc400078e0200 */
[----:B------:R-:W-:Y:S02]  /*1500*/  IMAD R0, R29, UR6, RZ ;  /* 0x000000061d007c24 */ /* 0x000fe4000f8e02ff */
[----:B------:R-:W-:-:S04]  /*1510*/  IMAD.WIDE.U32 R2, R9, UR6, R2 ;  /* 0x0000000609027c25 */ /* 0x000fc8000f8e0002 */
[----:B------:R-:W-:Y:S01]  /*1520*/  IMAD R8, R9, UR7, R0 ;  /* 0x0000000709087c24 */ /* 0x000fe2000f8e0200 */
[----:B------:R-:W-:Y:S01]  /*1530*/  ULDC.64 UR6, c[0x0][0x3e0] ;  /* 0x0000f80000067ab9 */ /* 0x000fe20000000a00 */
[-C--:B---3--:R-:W-:Y:S01]  /*1540*/  IMAD R0, R44, R20.reuse, RZ ;  /* 0x000000142c007224 */ /* 0x088fe200078e02ff */
[----:B------:R-:W-:Y:S01]  /*1550*/  LEA R202, P2, R4, UR6, 0x1 ;  /* 0x0000000604ca7c11 */ /* 0x000fe2000f8408ff */
[----:B------:R-:W-:Y:S02]  /*1560*/  IMAD.IADD R10, R5, 0x1, R10 ;  /* 0x00000001050a7824 */ /* 0x000fe400078e020a */
[----:B------:R-:W-:-:S03]  /*1570*/  IMAD.WIDE.U32 R6, R45, R20, R46 ;  /* 0x000000142d067225 */ /* 0x000fc600078e002e */
[----:B------:R-:W-:Y:S01]  /*1580*/  LEA.HI.X R203, R4, UR7, R10, 0x1, P2 ;  /* 0x0000000704cb7c11 */ /* 0x000fe200090f0c0a */
[----:B------:R-:W-:Y:S01]  /*1590*/  IMAD R0, R45, R21, R0 ;  /* 0x000000152d007224 */ /* 0x000fe200078e0200 */
[----:B------:R-:W-:Y:S01]  /*15a0*/  LEA R14, P1, R26, R204, 0x6 ;  /* 0x000000cc1a0e7211 */ /* 0x000fe200078230ff */
[----:B------:R-:W-:Y:S01]  /*15b0*/  IMAD.MOV.U32 R4, RZ, RZ, R2 ;  /* 0x000000ffff047224 */ /* 0x000fe200078e0002 */
[----:B------:R-:W-:Y:S01]  /*15c0*/  MOV R2, R6 ;  /* 0x0000000600027202 */ /* 0x000fe20000000f00 */
[----:B------:R-:W-:Y:S01]  /*15d0*/  IMAD.IADD R5, R3, 0x1, R8 ;  /* 0x0000000103057824 */ /* 0x000fe200078e0208 */
[----:B------:R-:W-:Y:S01]  /*15e0*/  ULDC.64 UR6, c[0x0][0x260] ;  /* 0x0000980000067ab9 */ /* 0x000fe20000000a00 */
[----:B------:R-:W-:Y:S02]  /*15f0*/  IMAD.IADD R3, R7, 0x1, R0 ;  /* 0x0000000107037824 */ /* 0x000fe400078e0200 */
[C---:B----4-:R-:W-:Y:S02]  /*1600*/  IMAD R8, R18.reuse, UR21, RZ ;  /* 0x0000001512087c24 */ /* 0x050fe4000f8e02ff */
[----:B------:R-:W-:-:S04]  /*1610*/  IMAD.WIDE.U32 R6, R18, UR16, R2 ;  /* 0x0000001012067c25 */ /* 0x000fc8000f8e0002 */
[----:B------:R-:W-:Y:S02]  /*1620*/  IMAD R8, R19, UR16, R8 ;  /* 0x0000001013087c24 */ /* 0x000fe4000f8e0208 */
[----:B------:R-:W3:Y:S01]  /*1630*/  LDC.64 R18, c[0x0][0x2b0] ;  /* 0x0000ac00ff127b82 */ /* 0x000ee20000000a00 */
[-C--:B------:R-:W-:Y:S02]  /*1640*/  IMAD R0, R35, R16.reuse, RZ ;  /* 0x0000001023007224 */ /* 0x080fe400078e02ff */
[----:B------:R-:W-:-:S04]  /*1650*/  IMAD.WIDE.U32 R4, R43, R16, R4 ;  /* 0x000000102b047225 */ /* 0x000fc800078e0004 */
[----:B------:R-:W-:Y:S01]  /*1660*/  IMAD R0, R43, R17, R0 ;  /* 0x000000112b007224 */ /* 0x000fe200078e0200 */
[----:B------:R-:W-:-:S03]  /*1670*/  LEA R2, P2, R4, UR8, 0x1 ;  /* 0x0000000804027c11 */ /* 0x000fc6000f8408ff */
[----:B------:R-:W-:Y:S01]  /*1680*/  IMAD.IADD R0, R5, 0x1, R0 ;  /* 0x0000000105007824 */ /* 0x000fe200078e0200 */
[----:B------:R-:W-:Y:S01]  /*1690*/  LEA.HI.X R15, R26, R205, R27, 0x6, P1 ;  /* 0x000000cd1a0f7211 */ /* 0x000fe200008f341b */
[----:B------:R-:W-:Y:S01]  /*16a0*/  IMAD.IADD R5, R7, 0x1, R8 ;  /* 0x0000000107057824 */ /* 0x000fe200078e0208 */
[----:B------:R-:W-:Y:S01]  /*16b0*/  LEA R10, P1, R24, R202, 0x6 ;  /* 0x000000ca180a7211 */ /* 0x000fe200078230ff */
[----:B------:R-:W-:Y:S01]  /*16c0*/  IMAD R7, R29, UR6, RZ ;  /* 0x000000061d077c24 */ /* 0x000fe2000f8e02ff */
[----:B------:R-:W-:Y:S01]  /*16d0*/  LEA.HI.X R3, R4, UR9, R0, 0x1, P2 ;  /* 0x0000000904037c11 */ /* 0x000fe200090f0c00 */
[----:B------:R-:W-:Y:S01]  /*16e0*/  IMAD.MOV.U32 R4, RZ, RZ, R6 ;  /* 0x000000ffff047224 */ /* 0x000fe200078e0006 */
[----:B------:R-:W-:Y:S01]  /*16f0*/  LEA.HI.X R11, R24, R203, R25, 0x6, P1 ;  /* 0x000000cb180b7211 */ /* 0x000fe200008f3419 */
[C---:B------:R-:W-:Y:S01]  /*1700*/  IMAD R6, R9.reuse, UR7, R7 ;  /* 0x0000000709067c24 */ /* 0x040fe2000f8e0207 */
[----:B------:R-:W-:Y:S01]  /*1710*/  LEA R8, P1, R16, R2, 0x6 ;  /* 0x0000000210087211 */ /* 0x000fe200078230ff */
[----:B------:R-:W-:Y:S01]  /*1720*/  IMAD.WIDE.U32 R4, R9, UR6, R4 ;  /* 0x0000000609047c25 */ /* 0x000fe2000f8e0004 */
[----:B------:R-:W-:-:S03]  /*1730*/  ULDC.64 UR6, c[0x0][0x218] ;  /* 0x0000860000067ab9 */ /* 0x000fc60000000a00 */
[----:B------:R-:W-:Y:S01]  /*1740*/  IMAD.IADD R0, R12, 0x1, R30 ;  /* 0x000000010c007824 */ /* 0x000fe200078e021e */
[----:B------:R-:W-:Y:S01]  /*1750*/  LEA.HI.X R9, R16, R3, R17, 0x6, P1 ;  /* 0x0000000310097211 */ /* 0x000fe200008f3411 */
[----:B------:R-:W-:Y:S02]  /*1760*/  IMAD.IADD R5, R5, 0x1, R6 ;  /* 0x0000000105057824 */ /* 0x000fe400078e0206 */
[----:B---3--:R-:W-:Y:S01]  /*1770*/  IMAD.WIDE R6, R0, 0x4, R18 ;  /* 0x0000000400067825 */ /* 0x008fe200078e0212 */
[----:B------:R-:W-:-:S03]  /*1780*/  SHF.R.S32.HI R0, RZ, 0x1f, R22 ;  /* 0x0000001fff007819 */ /* 0x000fc60000011416 */
[----:B------:R-:W-:Y:S01]  /*1790*/  IMAD.WIDE.U32 R4, R43, R20, R4 ;  /* 0x000000142b047225 */ /* 0x000fe200078e0004 */
[----:B------:R-:W-:-:S03]  /*17a0*/  SHF.L.U64.HI R243, R22, 0x2, R0 ;  /* 0x0000000216f37819 */ /* 0x000fc60000010200 */
[----:B------:R-:W-:Y:S02]  /*17b0*/  IMAD.MOV.U32 R221, RZ, RZ, R7 ;  /* 0x000000ffffdd7224 */ /* 0x000fe400078e0007 */
[----:B------:R-:W-:Y:S02]  /*17c0*/  IMAD.MOV.U32 R222, RZ, RZ, R6 ;  /* 0x000000ffffde7224 */ /* 0x000fe400078e0006 */
[----:B------:R-:W-:Y:S02]  /*17d0*/  IMAD.SHL.U32 R242, R22, 0x4, RZ ;  /* 0x0000000416f27824 */ /* 0x000fe400078e00ff */
[----:B------:R-:W-:-:S03]  /*17e0*/  IMAD R237, R38, UR4, RZ ;  /* 0x0000000426ed7c24 */ /* 0x000fc6000f8e02ff */
[----:B------:R-:W-:Y:S01]  /*17f0*/  IADD3 R6, P2, R242, R222, RZ ;  /* 0x000000def2067210 */ /* 0x000fe20007f5e0ff */
[----:B------:R-:W-:Y:S01]  /*1800*/  IMAD.MOV.U32 R176, RZ, RZ, 0x20 ;  /* 0x00000020ffb07424 */ /* 0x000fe200078e00ff */
        /* <DEDUP_REMOVED lines=16> */
[----:B-1----:R-:W-:-:S02]  /*1910*/  CS2R R46, SRZ ;  /* 0x00000000002e7805 */ /* 0x002fc4000001ff00 */
[----:B--2---:R-:W-:Y:S02]  /*1920*/  CS2R R44, SRZ ;  /* 0x00000000002c7805 */ /* 0x004fe4000001ff00 */
[----:B------:R-:W-:Y:S02]  /*1930*/  CS2R R50, SRZ ;  /* 0x0000000000327805 */ /* 0x000fe4000001ff00 */
[----:B------:R-:W-:Y:S02]  /*1940*/  CS2R R48, SRZ ;  /* 0x0000000000307805 */ /* 0x000fe4000001ff00 */
[----:B------:R-:W-:Y:S02]  /*1950*/  CS2R R26, SRZ ;  /* 0x00000000001a7805 */ /* 0x000fe4000001ff00 */
[----:B------:R-:W-:Y:S02]  /*1960*/  CS2R R24, SRZ ;  /* 0x0000000000187805 */ /* 0x000fe4000001ff00 */
[----:B------:R-:W-:-:S05]  /*1970*/  LEA R208, R36, UR5, 0x1 ;  /* 0x0000000524d07c11 */ /* 0x000fca000f8e08ff */
[----:B------:R-:W-:Y:S01]  /*1980*/  @!PT LDS RZ, [RZ] ;  /* 0x00000000fffff984 */ /* 0x000fe20000000800 */
[----:B------:R-:W-:Y:S01]  /*1990*/  @!PT LDS RZ, [RZ] ;  /* 0x00000000fffff984 */ /* 0x000fe20000000800 */
[----:B------:R-:W-:Y:S01]  /*19a0*/  @!PT LDS RZ, [RZ] ;  /* 0x00000000fffff984 */ /* 0x000fe20000000800 */
[----:B------:R-:W-:Y:S04]  /*19b0*/  LDGSTS.E.BYPASS.LTC128B.128 [R208+0x10000], desc[UR18][R2.64] ;  /* 0x1000000002d07fae */ /* 0x000fe8000b901d52 */
[----:B------:R1:W-:Y:S04]  /*19c0*/  LDGSTS.E.BYPASS.LTC128B.128 [R208+0x12000], desc[UR18][R2.64+0x80] ;  /* 0x1200008002d07fae */ /* 0x0003e8000b901d52 */
[----:B------:R-:W-:Y:S04]  /*19d0*/  LDGSTS.E.BYPASS.LTC128B.128 [R208+0x11000], desc[UR18][R8.64] ;  /* 0x1100000008d07fae */ /* 0x000fe8000b901d52 */
[----:B------:R-:W-:Y:S04]  /*19e0*/  LDGSTS.E.BYPASS.LTC128B.128 [R208+0x13000], desc[UR18][R8.64+0x80] ;  /* 0x1300008008d07fae */ /* 0x000fe8000b901d52 */
[----:B------:R-:W0:Y:S04]  /*19f0*/  LDGDEPBAR ;  /* 0x00000000000079af */ /* 0x000e280000000000 */
[----:B------:R-:W-:Y:S04]  /*1a00*/  LDGSTS.E.BYPASS.LTC128B.128 [R208+0x8000], desc[UR18][R202.64] ;  /* 0x08000000cad07fae */ /* 0x000fe8000b901d52 */
[----:B------:R-:W-:Y:S04]  /*1a10*/  LDGSTS.E.BYPASS.LTC128B.128 [R208+0xa000], desc[UR18][R202.64+0x80] ;  /* 0x0a000080cad07fae */ /* 0x000fe8000b901d52 */
[----:B------:R-:W-:Y:S01]  /*1a20*/  LDGSTS.E.BYPASS.LTC128B.128 [R208+0x9000], desc[UR18][R10.64] ;  /* 0x090000000ad07fae */ /* 0x000fe2000b901d52 */
[----:B-1----:R-:W-:-:S03]  /*1a30*/  IMAD R3, R35, R20, RZ ;  /* 0x0000001423037224 */ /* 0x002fc600078e02ff */
[----:B------:R1:W-:Y:S01]  /*1a40*/  LDGSTS.E.BYPASS.LTC128B.128 [R208+0xb000], desc[UR18][R10.64+0x80] ;  /* 0x0b0000800ad07fae */ /* 0x0003e2000b901d52 */
[----:B------:R-:W-:Y:S02]  /*1a50*/  VIADD R2, R36, 0x2000 ;  /* 0x0000200024027836 */ /* 0x000fe40000000000 */
[----:B------:R-:W-:-:S03]  /*1a60*/  IMAD R3, R43, R21, R3 ;  /* 0x000000152b037224 */ /* 0x000fc600078e0203 */
[----:B------:R-:W-:Y:S01]  /*1a70*/  SEL R7, R2, R36, !P0 ;  /* 0x0000002402077207 */ /* 0x000fe20004000000 */
[----:B------:R-:W-:Y:S01]  /*1a80*/  IMAD.IADD R0, R5, 0x1, R3 ;  /* 0x0000000105007824 */ /* 0x000fe200078e0203 */
[C---:B------:R-:W-:Y:S02]  /*1a90*/  LEA R2, P1, R4.reuse, UR6, 0x1 ;  /* 0x0000000604027c11 */ /* 0x040fe4000f8208ff */
[----:B------:R-:W-:Y:S02]  /*1aa0*/  LEA R207, R7, UR5, 0x1 ;  /* 0x0000000507cf7c11 */ /* 0x000fe4000f8e08ff */
[----:B------:R-:W-:Y:S02]  /*1ab0*/  LEA.HI.X R3, R4, UR7, R0, 0x1, P1 ;  /* 0x0000000704037c11 */ /* 0x000fe400088f0c00 */
[C---:B------:R-:W-:Y:S01]  /*1ac0*/  LEA R4, P1, R20.reuse, R2, 0x6 ;  /* 0x0000000214047211 */ /* 0x040fe200078230ff */
[----:B------:R-:W-:Y:S04]  /*1ad0*/  LDGSTS.E.BYPASS.LTC128B.128 [R207], desc[UR18][R204.64] ;  /* 0x00000000cccf7fae */ /* 0x000fe8000b901d52 */
[----:B------:R-:W-:Y:S01]  /*1ae0*/  LDGSTS.E.BYPASS.LTC128B.128 [R207+0x2000], desc[UR18][R204.64+0x80] ;  /* 0x02000080cccf7fae */ /* 0x000fe2000b901d52 */
[----:B------:R-:W-:-:S03]  /*1af0*/  LEA.HI.X R5, R20, R3, R21, 0x6, P1 ;  /* 0x0000000314057211 */ /* 0x000fc600008f3415 */
[----:B------:R-:W-:Y:S01]  /*1b00*/  LDGSTS.E.BYPASS.LTC128B.128 [R207+0x1000], desc[UR18][R14.64] ;  /* 0x010000000ecf7fae */ /* 0x000fe2000b901d52 */
[----:B------:R-:W-:-:S03]  /*1b10*/  IMAD.SHL.U32 R0, R237, 0x40, RZ ;  /* 0x00000040ed007824 */ /* 0x000fc600078e00ff */
[----:B------:R2:W-:Y:S04]  /*1b20*/  LDGSTS.E.BYPASS.LTC128B.128 [R207+0x3000], desc[UR18][R14.64+0x80] ;  /* 0x030000800ecf7fae */ /* 0x0005e8000b901d52 */
[----:B------:R-:W-:Y:S04]  /*1b30*/  LDGSTS.E.BYPASS.LTC128B.128 [R208+0xc000], desc[UR18][R2.64] ;  /* 0x0c00000002d07fae */ /* 0x000fe8000b901d52 */
[----:B------:R3:W-:Y:S01]  /*1b40*/  LDGSTS.E.BYPASS.LTC128B.128 [R208+0xe000], desc[UR18][R2.64+0x80] ;  /* 0x0e00008002d07fae */ /* 0x0007e2000b901d52 */
[----:B------:R-:W-:Y:S01]  /*1b50*/  IADD3.X R7, R243, R221, RZ, P2, !PT ;  /* 0x000000ddf3077210 */ /* 0x000fe200017fe4ff */
[----:B------:R-:W-:-:S02]  /*1b60*/  USHF.R.S32.HI UR6, URZ, 0x1f, UR4 ;  /* 0x0000001f3f067899 */ /* 0x000fc40008011404 */
[----:B------:R-:W-:Y:S04]  /*1b70*/  LDGSTS.E.BYPASS.LTC128B.128 [R208+0xd000], desc[UR18][R4.64] ;  /* 0x0d00000004d07fae */ /* 0x000fe8000b901d52 */
[----:B------:R4:W-:Y:S04]  /*1b80*/  LDGSTS.E.BYPASS.LTC128B.128 [R208+0xf000], desc[UR18][R4.64+0x80] ;  /* 0x0f00008004d07fae */ /* 0x0009e8000b901d52 */
[----:B------:R-:W0:Y:S04]  /*1b90*/  LDGDEPBAR ;  /* 0x00000000000079af */ /* 0x000e280000000000 */
[----:B------:R-:W5:Y:S01]  /*1ba0*/  LDG.E R217, desc[UR18][R6.64] ;  /* 0x0000001206d97981 */ /* 0x000f62000c1e1900 */
[----:B-1----:R-:W-:Y:S01]  /*1bb0*/  IMAD.WIDE.U32 R10, R38, UR4, RZ ;  /* 0x00000004260a7c25 */ /* 0x002fe2000f8e00ff */
[----:B--2---:R-:W1:Y:S02]  /*1bc0*/  LDC.64 R14, c[0x0][0x478] ;  /* 0x00011e00ff0e7b82 */ /* 0x004e640000000a00 */
[----:B------:R2:W5:Y:S01]  /*1bd0*/  LDG.E R216, desc[UR18][R6.64+0x20] ;  /* 0x0000201206d87981 */ /* 0x000562000c1e1900 */
[----:B---3--:R-:W-:-:S05]  /*1be0*/  IMAD R2, R28, R237, R23 ;  /* 0x000000ed1c027224 */ /* 0x008fca00078e0217 */
[----:B------:R-:W-:Y:S02]  /*1bf0*/  IADD3 R3, P2, P1, R2, R0, R37 ;  /* 0x0000000002037210 */ /* 0x000fe4000795e025 */
[----:B------:R-:W-:Y:S02]  /*1c00*/  SHF.R.S32.HI R0, RZ, 0x1f, R0 ;  /* 0x0000001fff007819 */ /* 0x000fe40000011400 */
[----:B------:R-:W-:Y:S01]  /*1c10*/  SHF.R.S32.HI R2, RZ, 0x1f, R2 ;  /* 0x0000001fff027819 */ /* 0x000fe20000011402 */
[----:B----4-:R-:W-:Y:S01]  /*1c20*/  IMAD.WIDE R4, R41, UR16, R12 ;  /* 0x0000001029047c25 */ /* 0x010fe2000f8e020c */
[----:B------:R-:W-:-:S04]  /*1c30*/  DEPBAR.LE SB0, 0x1 ;  /* 0x000080400000791a */ /* 0x000fc80000000000 */
[----:B------:R-:W-:Y:S01]  /*1c40*/  IADD3.X R8, R2, R0, R39, P2, P1 ;  /* 0x0000000002087210 */ /* 0x000fe200017e2427 */
[----:B------:R-:W-:Y:S01]  /*1c50*/  BAR.SYNC.DEFER_BLOCKING 0x0 ;  /* 0x0000000000007b1d */ /* 0x000fe20000010000 */
[----:B------:R-:W-:Y:S01]  /*1c60*/  IADD3 R2, P1, R3, R33, RZ ;  /* 0x0000002103027210 */ /* 0x000fe20007f3e0ff */
[----:B--2---:R-:W-:Y:S01]  /*1c70*/  IMAD R7, R38, UR6, RZ ;  /* 0x0000000626077c24 */ /* 0x004fe2000f8e02ff */
[----:B------:R-:W-:-:S03]  /*1c80*/  IADD3 R3, -R223, R245, R52 ;  /* 0x000000f5df037210 */ /* 0x000fc60007ffe134 */
[----:B------:R-:W-:Y:S01]  /*1c90*/  IMAD R7, R42, UR4, R7 ;  /* 0x000000042a077c24 */ /* 0x000fe2000f8e0207 */
[----:B------:R-:W-:Y:S01]  /*1ca0*/  ULDC UR4, c[0x0][0x398] ;  /* 0x0000e60000047ab9 */ /* 0x000fe20000000800 */
[----:B------:R-:W-:Y:S01]  /*1cb0*/  IADD3 R0, P2, R4, UR23, RZ ;  /* 0x0000001704007c10 */ /* 0x000fe2000ff5e0ff */
[----:B------:R-:W-:Y:S01]  /*1cc0*/  VIADD R4, R3, -UR4 ;  /* 0x8000000403047c36 */ /* 0x000fe20008000000 */
[----:B------:R-:W-:-:S04]  /*1cd0*/  ULDC.64 UR6, c[0x0][0x400] ;  /* 0x0001000000067ab9 */ /* 0x000fc80000000a00 */
[----:B------:R-:W-:Y:S01]  /*1ce0*/  SHF.R.S32.HI R6, RZ, 0x1f, R4 ;  /* 0x0000001fff067819 */ /* 0x000fe20000011404 */
[----:B------:R-:W-:Y:S02]  /*1cf0*/  IMAD.IADD R7, R11, 0x1, R7 ;  /* 0x000000010b077824 */ /* 0x000fe400078e0207 */
[----:B------:R-:W-:Y:S01]  /*1d00*/  IMAD.X R3, R8, 0x1, R34, P1 ;  /* 0x0000000108037824 */ /* 0x000fe200008e0622 */
[----:B------:R-:W-:Y:S02]  /*1d10*/  LEA.HI R4, R6, R4, RZ, 0x6 ;  /* 0x0000000406047211 */ /* 0x000fe400078f30ff */
[----:B------:R-:W-:Y:S01]  /*1d20*/  LEA.HI R6, R54, R53, RZ, 0x3 ;  /* 0x0000003536067211 */ /* 0x000fe200078f18ff */
[----:B------:R-:W-:Y:S02]  /*1d30*/  IMAD R7, R7, R0, RZ ;  /* 0x0000000007077224 */ /* 0x000fe400078e02ff */
[----:B------:R-:W-:Y:S01]  /*1d40*/  IMAD.WIDE.U32 R2, R0, R10, R2 ;  /* 0x0000000a00027225 */ /* 0x000fe200078e0002 */
[----:B------:R-:W-:Y:S01]  /*1d50*/  LOP3.LUT R0, R6, 0xfffffff8, RZ, 0xc0, !PT ;  /* 0xfffffff806007812 */ /* 0x000fe200078ec0ff */
[----:B------:R2:W3:Y:S01]  /*1d60*/  LDSM.16.M88.4 R116, [R190+UR5+0x10000] ;  /* 0x01000005be74783b */ /* 0x0004e20008000200 */
[----:B------:R-:W-:-:S03]  /*1d70*/  SHF.R.S32.HI R4, RZ, 0x6, R4 ;  /* 0x00000006ff047819 */ /* 0x000fc60000011404 */
[----:B------:R-:W-:Y:S01]  /*1d80*/  IMAD.IADD R0, R53, 0x1, -R0 ;  /* 0x0000000135007824 */ /* 0x000fe200078e0a00 */
[----:B------:R-:W-:Y:S01]  /*1d90*/  VIMNMX R233, RZ, R4, !PT ;  /* 0x00000004ffe97248 */ /* 0x000fe20007fe0100 */
[----:B------:R-:W-:Y:S01]  /*1da0*/  IMAD.IADD R12, R12, 0x1, R31 ;  /* 0x000000010c0c7824 */ /* 0x000fe200078e021f */
[----:B------:R-:W-:Y:S01]  /*1db0*/  IADD3.X R5, R5, UR22, RZ, P2, !PT ;  /* 0x0000001605057c10 */ /* 0x000fe200097fe4ff */
[----:B------:R2:W4:Y:S01]  /*1dc0*/  LDSM.16.M88.4 R120, [R190+UR5+0x10800] ;  /* 0x01080005be78783b */ /* 0x0005220008000200 */
[----:B------:R-:W-:Y:S02]  /*1dd0*/  LOP3.LUT P1, RZ, R0, 0x2, RZ, 0xc0, !PT ;  /* 0x0000000200ff7812 */ /* 0x000fe4000782c0ff */
[----:B------:R-:W-:Y:S01]  /*1de0*/  ISETP.GT.AND P3, PT, R32, R233, PT ;  /* 0x000000e92000720c */ /* 0x000fe20003f64270 */
[----:B------:R2:W2:Y:S01]  /*1df0*/  LDSM.16.M88.4 R124, [R191+0x10000] ;  /* 0x01000000bf7c783b */ /* 0x0004a20000000200 */
[----:B------:R-:W-:Y:S01]  /*1e00*/  SEL R176, R176, 0xffffffe0, !P1 ;  /* 0xffffffe0b0b07807 */ /* 0x000fe20004800000 */
[----:B------:R-:W-:Y:S01]  /*1e10*/  IMAD R5, R5, R10, R7 ;  /* 0x0000000a05057224 */ /* 0x000fe200078e0207 */
[----:B------:R-:W-:Y:S01]  /*1e20*/  LEA R200, P2, R2, UR6, 0x2 ;  /* 0x0000000602c87c11 */ /* 0x000fe2000f8410ff */
[----:B------:R2:W2:Y:S02]  /*1e30*/  LDSM.16.M88.4 R128, [R191+0x10800] ;  /* 0x01080000bf80783b */ /* 0x0004a40000000200 */
[----:B------:R-:W-:-:S02]  /*1e40*/  IMAD.IADD R176, R176, 0x1, R188 ;  /* 0x00000001b0b07824 */ /* 0x000fc400078e02bc */
[----:B------:R-:W-:Y:S01]  /*1e50*/  IMAD.IADD R3, R3, 0x1, R5 ;  /* 0x0000000103037824 */ /* 0x000fe200078e0205 */
[----:B------:R2:W2:Y:S04]  /*1e60*/  LDSM.16.M88.4 R132, [R188+0x10000] ;  /* 0x01000000bc84783b */ /* 0x0004a80000000200 */
[----:B------:R2:W2:Y:S01]  /*1e70*/  LDSM.16.M88.4 R140, [R176+0x10000] ;  /* 0x01000000b08c783b */ /* 0x0004a20000000200 */
[----:B------:R-:W-:-:S03]  /*1e80*/  LEA.HI.X R201, R2, UR7, R3, 0x2, P2 ;  /* 0x0000000702c97c11 */ /* 0x000fc600090f1403 */
[----:B------:R2:W2:Y:S04]  /*1e90*/  LDSM.16.M88.4 R144, [R176+0x10800] ;  /* 0x01080000b090783b */ /* 0x0004a80000000200 */
[----:B------:R2:W2:Y:S01]  /*1ea0*/  LDSM.16.M88.4 R172, [R176+0x12000] ;  /* 0x01200000b0ac783b */ /* 0x0004a20000000200 */
[----:B-1----:R-:W-:-:S03]  /*1eb0*/  IMAD.WIDE R12, R12, 0x4, R14 ;  /* 0x000000040c0c7825 */ /* 0x002fc600078e020e */
[----:B------:R-:W1:Y:S01]  /*1ec0*/  LDSM.16.M88.4 R176, [R176+0x12800] ;  /* 0x01280000b0b0783b */ /* 0x000e620000000200 */
[----:B------:R-:W-:-:S03]  /*1ed0*/  CS2R R42, SRZ ;  /* 0x00000000002a7805 */ /* 0x000fc6000001ff00 */
[----:B------:R1:W1:Y:S01]  /*1ee0*/  LDSM.16.M88.4 R136, [R188+0x10800] ;  /* 0x01080000bc88783b */ /* 0x0002620000000200 */
[----:B------:R-:W-:-:S03]  /*1ef0*/  CS2R R40, SRZ ;  /* 0x0000000000287805 */ /* 0x000fc6000001ff00 */
[----:B------:R1:W1:Y:S01]  /*1f00*/  LDSM.16.M88.4 R148, [R190+UR5+0x12000] ;  /* 0x01200005be94783b */ /* 0x0002620008000200 */
[----:B------:R-:W-:-:S03]  /*1f10*/  CS2R R38, SRZ ;  /* 0x0000000000267805 */ /* 0x000fc6000001ff00 */
[----:B------:R1:W1:Y:S01]  /*1f20*/  LDSM.16.M88.4 R152, [R190+UR5+0x12800] ;  /* 0x01280005be98783b */ /* 0x0002620008000200 */
[----:B------:R-:W-:-:S03]  /*1f30*/  CS2R R36, SRZ ;  /* 0x0000000000247805 */ /* 0x000fc6000001ff00 */
[----:B------:R1:W1:Y:S01]  /*1f40*/  LDSM.16.M88.4 R156, [R191+0x12000] ;  /* 0x01200000bf9c783b */ /* 0x0002620000000200 */
[----:B------:R-:W-:-:S03]  /*1f50*/  CS2R R30, SRZ ;  /* 0x00000000001e7805 */ /* 0x000fc6000001ff00 */
[----:B------:R1:W1:Y:S01]  /*1f60*/  LDSM.16.M88.4 R160, [R191+0x12800] ;  /* 0x01280000bfa0783b */ /* 0x0002620000000200 */
[----:B------:R-:W-:-:S03]  /*1f70*/  CS2R R28, SRZ ;  /* 0x00000000001c7805 */ /* 0x000fc6000001ff00 */
[----:B------:R1:W1:Y:S01]  /*1f80*/  LDSM.16.M88.4 R164, [R188+0x12000] ;  /* 0x01200000bca4783b */ /* 0x0002620000000200 */
[----:B------:R-:W-:-:S03]  /*1f90*/  CS2R R34, SRZ ;  /* 0x0000000000227805 */ /* 0x000fc6000001ff00 */
[----:B------:R1:W1:Y:S01]  /*1fa0*/  LDSM.16.M88.4 R168, [R188+0x12800] ;  /* 0x01280000bca8783b */ /* 0x0002620000000200 */
[----:B------:R-:W-:Y:S02]  /*1fb0*/  CS2R R32, SRZ ;  /* 0x0000000000207805 */ /* 0x000fe4000001ff00 */
[----:B------:R-:W-:Y:S02]  /*1fc0*/  CS2R R22, SRZ ;  /* 0x0000000000167805 */ /* 0x000fe4000001ff00 */
[----:B------:R-:W-:Y:S01]  /*1fd0*/  CS2R R20, SRZ ;  /* 0x0000000000147805 */ /* 0x000fe2000001ff00 */
[----:B---34-:R-:W-:Y:S06]  /*1fe0*/  @!P3 BRA `(.L_x_451) ;  /* 0x0000002c0024b947 */ /* 0x018fec0003800000 */
[----:B------:R-:W-:Y:S01]  /*1ff0*/  LEA.HI R0, R54, R53, RZ, 0x4 ;  /* 0x0000003536007211 */ /* 0x000fe200078f20ff */
[C---:B------:R-:W-:Y:S01]  /*2000*/  IMAD.SHL.U32 R218, R237.reuse, 0x10, RZ ;  /* 0x00000010edda7824 */ /* 0x040fe200078e00ff */
[----:B------:R-:W-:Y:S01]  /*2010*/  SHF.L.U32 R209, R237, 0x3, RZ ;  /* 0x00000003edd17819 */ /* 0x000fe200000006ff */
[----:B------:R-:W-:Y:S01]  /*2020*/  IMAD.MOV.U32 R193, RZ, RZ, 0x20 ;  /* 0x00000020ffc17424 */ /* 0x000fe200078e00ff */
[----:B------:R-:W-:Y:S01]  /*2030*/  LOP3.LUT R0, R0, 0xfffffff0, RZ, 0xc0, !PT ;  /* 0xfffffff000007812 */ /* 0x000fe200078ec0ff */
[C---:B------:R-:W-:Y:S01]  /*2040*/  VIADD R247, R218.reuse, 0x60 ;  /* 0x00000060daf77836 */ /* 0x040fe20000000000 */
[C---:B------:R-:W-:Y:S01]  /*2050*/  IADD3 R246, R218.reuse, 0x20, RZ ;  /* 0x00000020daf67810 */ /* 0x040fe20007ffe0ff */
[----:B------:R-:W-:Y:S01]  /*2060*/  VIADD R248, R218, 0x40 ;  /* 0x00000040daf87836 */ /* 0x000fe20000000000 */
[----:B------:R-:W-:Y:S01]  /*2070*/  IADD3 R245, R52, R245, RZ ;  /* 0x000000f534f57210 */ /* 0x000fe20007ffe0ff */
[----:B------:R-:W-:Y:S01]  /*2080*/  IMAD.IADD R0, R53, 0x1, -R0 ;  /* 0x0000000135007824 */ /* 0x000fe200078e0a00 */
[C---:B------:R-:W-:Y:S01]  /*2090*/  IADD3 R4, R209.reuse, R246, RZ ;  /* 0x000000f6d1047210 */ /* 0x040fe20007ffe0ff */
[C---:B------:R-:W-:Y:S01]  /*20a0*/  IMAD.IADD R5, R209.reuse, 0x1, R247 ;  /* 0x00000001d1057824 */ /* 0x040fe200078e02f7 */
[----:B------:R-:W-:Y:S01]  /*20b0*/  MOV R189, 0x40 ;  /* 0x0000004000bd7802 */ /* 0x000fe20000000f00 */
[C---:B------:R-:W-:Y:S01]  /*20c0*/  IMAD.IADD R3, R209.reuse, 0x1, R248 ;  /* 0x00000001d1037824 */ /* 0x040fe200078e02f8 */
[----:B------:R-:W-:Y:S01]  /*20d0*/  SHF.R.S32.HI R2, RZ, 0x1f, R0 ;  /* 0x0000001fff027819 */ /* 0x000fe20000011400 */
[C---:B------:R-:W-:Y:S01]  /*20e0*/  IMAD.IADD R227, R209.reuse, 0x1, R4 ;  /* 0x00000001d1e37824 */ /* 0x040fe200078e0204 */
[----:B------:R-:W-:Y:S01]  /*20f0*/  IADD3 R231, R209, R5, RZ ;  /* 0x00000005d1e77210 */ /* 0x000fe20007ffe0ff */
[C---:B------:R-:W-:Y:S01]  /*2100*/  IMAD R241, R237.reuse, 0x18, RZ ;  /* 0x00000018edf17824 */ /* 0x040fe200078e02ff */
[----:B------:R-:W-:Y:S01]  /*2110*/  LEA.HI R2, R2, R0, RZ, 0x3 ;  /* 0x0000000002027211 */ /* 0x000fe200078f18ff */
[----:B------:R-:W-:Y:S01]  /*2120*/  IMAD.SHL.U32 R240, R237, 0x20, RZ ;  /* 0x00000020edf07824 */ /* 0x000fe200078e00ff */
[C---:B------:R-:W-:Y:S01]  /*2130*/  IADD3 R232, R209.reuse, R3, RZ ;  /* 0x00000003d1e87210 */ /* 0x040fe20007ffe0ff */
[----:B------:R-:W-:Y:S01]  /*2140*/  IMAD.IADD R230, R209, 0x1, R231 ;  /* 0x00000001d1e67824 */ /* 0x000fe200078e02e7 */
[----:B------:R-:W-:Y:S01]  /*2150*/  LOP3.LUT R2, R2, 0xfffffff8, RZ, 0xc0, !PT ;  /* 0xfffffff802027812 */ /* 0x000fe200078ec0ff */
[----:B------:R-:W-:Y:S01]  /*2160*/  IMAD R239, R237, 0x28, RZ ;  /* 0x00000028edef7824 */ /* 0x000fe200078e02ff */
[C---:B------:R-:W-:Y:S01]  /*2170*/  IADD3 R226, R209.reuse, R227, RZ ;  /* 0x000000e3d1e27210 */ /* 0x040fe20007ffe0ff */
[C---:B------:R-:W-:Y:S01]  /*2180*/  IMAD.IADD R228, R209.reuse, 0x1, R232 ;  /* 0x00000001d1e47824 */ /* 0x040fe200078e02e8 */
[----:B------:R-:W-:Y:S01]  /*2190*/  IADD3 R229, R209, R230, RZ ;  /* 0x000000e6d1e57210 */ /* 0x000fe20007ffe0ff */
[----:B------:R-:W-:Y:S01]  /*21a0*/  IMAD.IADD R2, R0, 0x1, -R2 ;  /* 0x0000000100027824 */ /* 0x000fe200078e0a02 */
[----:B------:R-:W-:Y:S01]  /*21b0*/  IADD3 R0, R199, 0x2000, RZ ;  /* 0x00002000c7007810 */ /* 0x000fe20007ffe0ff */
[C---:B------:R-:W-:Y:S01]  /*21c0*/  IMAD.IADD R225, R209.reuse, 0x1, R226 ;  /* 0x00000001d1e17824 */ /* 0x040fe200078e02e2 */
[----:B------:R-:W-:Y:S01]  /*21d0*/  IADD3 R224, R209, R228, RZ ;  /* 0x000000e4d1e07210 */ /* 0x000fe20007ffe0ff */
[----:B------:R-:W-:Y:S01]  /*21e0*/  IMAD R238, R237, 0x30, RZ ;  /* 0x00000030edee7824 */ /* 0x000fe200078e02ff */
[----:B------:R-:W-:Y:S01]  /*21f0*/  R2P PR, R2, 0x6 ;  /* 0x0000000602007804 */ /* 0x000fe20000000000 */
[----:B------:R-:W-:Y:S01]  /*2200*/  VIADD R2, R198, 0x2000 ;  /* 0x00002000c6027836 */ /* 0x000fe20000000000 */
[----:B------:R-:W-:Y:S01]  /*2210*/  SEL R0, R0, R199, !P0 ;  /* 0x000000c700007207 */ /* 0x000fe20004000000 */
[----:B------:R-:W-:Y:S01]  /*2220*/  IMAD.MOV.U32 R220, RZ, RZ, R12 ;  /* 0x000000ffffdc7224 */ /* 0x000fe200078e000c */
[----:B------:R-:W-:Y:S01]  /*2230*/  IADD3 R245, -R223, 0x40, R245 ;  /* 0x00000040dff57810 */ /* 0x000fe20007ffe1f5 */
[----:B------:R-:W-:Y:S01]  /*2240*/  IMAD.MOV.U32 R219, RZ, RZ, R13 ;  /* 0x000000ffffdb7224 */ /* 0x000fe200078e000d */
[----:B------:R-:W-:Y:S01]  /*2250*/  SEL R193, R193, 0xffffffe0, !P1 ;  /* 0xffffffe0c1c17807 */ /* 0x000fe20004800000 */
[----:B------:R-:W-:Y:S01]  /*2260*/  IMAD R237, R237, 0x38, RZ ;  /* 0x00000038eded7824 */ /* 0x000fe200078e02ff */
[----:B------:R-:W-:Y:S01]  /*2270*/  SEL R2, R2, R198, !P0 ;  /* 0x000000c602027207 */ /* 0x000fe20004000000 */
[----:B------:R-:W-:Y:S01]  /*2280*/  IMAD.MOV.U32 R95, RZ, RZ, RZ ;  /* 0x000000ffff5f7224 */ /* 0x000fe200078e00ff */
[----:B------:R-:W-:Y:S01]  /*2290*/  LEA R184, R0, UR5, 0x1 ;  /* 0x0000000500b87c11 */ /* 0x000fe2000f8e08ff */
[C---:B------:R-:W-:Y:S01]  /*22a0*/  IMAD.IADD R236, R209.reuse, 0x1, R229 ;  /* 0x00000001d1ec7824 */ /* 0x040fe200078e02e5 */
[----:B------:R-:W-:Y:S01]  /*22b0*/  LEA R187, R2, UR5, 0x1 ;  /* 0x0000000502bb7c11 */ /* 0x000fe2000f8e08ff */
[----:B------:R-:W-:Y:S01]  /*22c0*/  IMAD.IADD R195, R194, 0x1, R193 ;  /* 0x00000001c2c37824 */ /* 0x000fe200078e02c1 */
[----:B------:R-:W-:Y:S01]  /*22d0*/  IADD3 R235, R209, R225, RZ ;  /* 0x000000e1d1eb7210 */ /* 0x000fe20007ffe0ff */
[----:B------:R-:W-:Y:S01]  /*22e0*/  ULDC UR4, c[0x0][0x270] ;  /* 0x00009c0000047ab9 */ /* 0x000fe20000000800 */
[----:B------:R-:W-:-:S02]  /*22f0*/  SEL R189, R189, 0xffffffc0, !P2 ;  /* 0xffffffc0bdbd7807 */ /* 0x000fc40005000000 */
[----:B------:R-:W-:Y:S02]  /*2300*/  IADD3 R234, R209, R224, RZ ;  /* 0x000000e0d1ea7210 */ /* 0x000fe40007ffe0ff */
[----:B------:R-:W-:Y:S01]  /*2310*/  IADD3 R196, R194, R189, RZ ;  /* 0x000000bdc2c47210 */ /* 0x000fe20007ffe0ff */
[----:B------:R-:W-:Y:S01]  /*2320*/  ULDC UR7, c[0x0][0x39c] ;  /* 0x0000e70000077ab9 */ /* 0x000fe20000000800 */
[----:B------:R-:W-:Y:S01]  /*2330*/  IADD3 R197, R189, R195, RZ ;  /* 0x000000c3bdc57210 */ /* 0x000fe20007ffe0ff */
[----:B------:R-:W-:-:S06]  /*2340*/  ULDC UR6, c[0x0][0x2ec] ;  /* 0x0000bb0000067ab9 */ /* 0x000fcc0000000800 */
.L_x_454:
[----:B------:R-:W0:Y:S01]  /*2350*/  LDGDEPBAR ;  /* 0x00000000000079af */ /* 0x000e220000000000 */
[C---:B------:R-:W-:Y:S02]  /*2360*/  IADD3 R0, R187.reuse, R193, RZ ;  /* 0x000000c1bb007210 */ /* 0x040fe40007ffe0ff */
[-C--:B------:R-:W-:Y:S02]  /*2370*/  IADD3 R2, R187, R189.reuse, RZ ;  /* 0x000000bdbb027210 */ /* 0x080fe40007ffe0ff */
[----:B------:R-:W-:Y:S02]  /*2380*/  IADD3 R3, R0, R189, RZ ;  /* 0x000000bd00037210 */ /* 0x000fe40007ffe0ff */
[C---:B-----5:R-:W-:Y:S02]  /*2390*/  FSETP.NEU.FTZ.AND P0, PT, R217.reuse, -INF , PT ;  /* 0xff800000d900780b */ /* 0x060fe40003f1d000 */
[C---:B------:R-:W-:Y:S01]  /*23a0*/  ISETP.GT.AND P4, PT, R206.reuse, R233, PT ;  /* 0x000000e9ce00720c */ /* 0x040fe20003f84270 */
[----:B------:R-:W-:Y:S04]  /*23b0*/  DEPBAR.LE SB0, 0x0 ;  /* 0x000080000000791a */ /* 0x000fe80000000000 */
[----:B------:R-:W-:Y:S06]  /*23c0*/  BAR.SYNC.DEFER_BLOCKING 0x0 ;  /* 0x0000000000007b1d */ /* 0x000fec0000010000 */
[----:B------:R-:W-:Y:S08]  /*23d0*/  LDSM.16.M88.4 R16, [R187] ;  /* 0x00000000bb10783b */ /* 0x000ff00000000200 */
[----:B------:R-:W3:Y:S08]  /*23e0*/  LDSM.16.M88.4 R8, [R190+UR5+0xc000] ;  /* 0x00c00005be08783b */ /* 0x000ef00008000200 */
[----:B------:R-:W4:Y:S08]  /*23f0*/  LDSM.16.M88.4 R52, [R190+UR5+0xc800] ;  /* 0x00c80005be34783b */ /* 0x000f300008000200 */
[----:B------:R-:W-:Y:S08]  /*2400*/  LDSM.16.M88.4 R56, [R0] ;  /* 0x000000000038783b */ /* 0x000ff00000000200 */
[----:B------:R-:W1:Y:S08]  /*2410*/  LDSM.16.M88.4 R60, [R191+0xc000] ;  /* 0x00c00000bf3c783b */ /* 0x000e700000000200 */
[----:B------:R-:W2:Y:S01]  /*2420*/  LDSM.16.M88.4 R64, [R191+0xc800] ;  /* 0x00c80000bf40783b */ /* 0x000ea20000000200 */
[C---:B---3--:R-:W-:Y:S07]  /*2430*/  HMMA.16816.F32 R4, R16.reuse, R8, RZ ;  /* 0x000000081004723c */ /* 0x048fee00000018ff */
[----:B------:R-:W-:Y:S01]  /*2440*/  LDSM.16.M88.4 R100, [R2] ;  /* 0x000000000264783b */ /* 0x000fe20000000200 */
[C---:B------:R-:W-:Y:S07]  /*2450*/  HMMA.16816.F32 R8, R16.reuse, R10, RZ ;  /* 0x0000000a1008723c */ /* 0x040fee00000018ff */
[----:B------:R-:W3:Y:S01]  /*2460*/  LDSM.16.M88.4 R104, [R188+0xc000] ;  /* 0x00c00000bc68783b */ /* 0x000ee20000000200 */
[C---:B----4-:R-:W-:Y:S07]  /*2470*/  HMMA.16816.F32 R12, R16.reuse, R52, RZ ;  /* 0x00000034100c723c */ /* 0x050fee00000018ff */
[----:B------:R-:W-:Y:S01]  /*2480*/  LDSM.16.M88.4 R108, [R3] ;  /* 0x00000000036c783b */ /* 0x000fe20000000200 */
[----:B------:R-:W-:Y:S06]  /*2490*/  HMMA.16816.F32 R16, R16, R54, RZ ;  /* 0x000000361010723c */ /* 0x000fec00000018ff */
[C---:B-1----:R-:W-:Y:S01]  /*24a0*/  HMMA.16816.F32 R4, R56.reuse, R60, R4 ;  /* 0x0000003c3804723c */ /* 0x042fe20000001804 */
[----:B------:R-:W1:Y:S05]  /*24b0*/  LDSM.16.M88.4 R52, [R188+0xc800] ;  /* 0x00c80000bc34783b */ /* 0x000e6a0000000200 */
[C---:B------:R-:W-:Y:S03]  /*24c0*/  HMMA.16816.F32 R8, R56.reuse, R62, R8 ;  /* 0x0000003e3808723c */ /* 0x040fe60000001808 */
[----:B------:R-:W4:Y:S03]  /*24d0*/  LDSM.16.M88.4 R112, [R192] ;  /* 0x00000000c070783b */ /* 0x000f260000000200 */
[C---:B--2---:R-:W-:Y:S05]  /*24e0*/  HMMA.16816.F32 R12, R56.reuse, R64, R12 ;  /* 0x00000040380c723c */ /* 0x044fea000000180c */
[----:B------:R-:W-:Y:S01]  /*24f0*/  LDSM.16.M88.4 R60, [R187+0x2000] ;  /* 0x00200000bb3c783b */ /* 0x000fe20000000200 */
[----:B------:R-:W-:Y:S06]  /*2500*/  HMMA.16816.F32 R16, R56, R66, R16 ;  /* 0x000000423810723c */ /* 0x000fec0000001810 */
[C---:B---3--:R-:W-:Y:S01]  /*2510*/  HMMA.16816.F32 R4, R100.reuse, R104, R4 ;  /* 0x000000686404723c */ /* 0x048fe20000001804 */
[----:B------:R-:W2:Y:S05]  /*2520*/  LDSM.16.M88.4 R56, [R192+0x800] ;  /* 0x00080000c038783b */ /* 0x000eaa0000000200 */
[C---:B------:R-:W-:Y:S03]  /*2530*/  HMMA.16816.F32 R8, R100.reuse, R106, R8 ;  /* 0x0000006a6408723c */ /* 0x040fe60000001808 */
[----:B------:R-:W3:Y:S03]  /*2540*/  LDSM.16.M88.4 R64, [R190+UR5+0xe000] ;  /* 0x00e00005be40783b */ /* 0x000ee60008000200 */
[C---:B-1----:R-:W-:Y:S05]  /*2550*/  HMMA.16816.F32 R12, R100.reuse, R52, R12 ;  /* 0x00000034640c723c */ /* 0x042fea000000180c */
[----:B------:R-:W-:Y:S01]  /*2560*/  LDSM.16.M88.4 R104, [R191+0xe000] ;  /* 0x00e00000bf68783b */ /* 0x000fe20000000200 */
[----:B------:R-:W-:Y:S07]  /*2570*/  HMMA.16816.F32 R16, R100, R54, R16 ;  /* 0x000000366410723c */ /* 0x000fee0000001810 */
[----:B------:R-:W1:Y:S01]  /*2580*/  LDSM.16.M88.4 R52, [R190+UR5+0xe800] ;  /* 0x00e80005be34783b */ /* 0x000e620008000200 */
[C---:B----4-:R-:W-:Y:S07]  /*2590*/  HMMA.16816.F32 R4, R108.reuse, R112, R4 ;  /* 0x000000706c04723c */ /* 0x050fee0000001804 */
[----:B------:R4:W1:Y:S01]  /*25a0*/  LDSM.16.M88.4 R100, [R0+0x2000] ;  /* 0x002000000064783b */ /* 0x0008620000000200 */
[C---:B------:R-:W-:Y:S06]  /*25b0*/  HMMA.16816.F32 R8, R108.reuse, R114, R8 ;  /* 0x000000726c08723c */ /* 0x040fec0000001808 */
[C---:B--2---:R-:W-:Y:S01]  /*25c0*/  HMMA.16816.F32 R12, R108.reuse, R56, R12 ;  /* 0x000000386c0c723c */ /* 0x044fe2000000180c */
[----:B------:R-:W-:Y:S05]  /*25d0*/  LDSM.16.M88.4 R112, [R188+0xe000] ;  /* 0x00e00000bc70783b */ /* 0x000fea0000000200 */
[----:B------:R-:W-:Y:S03]  /*25e0*/  HMMA.16816.F32 R16, R108, R58, R16 ;  /* 0x0000003a6c10723c */ /* 0x000fe60000001810 */
[----:B------:R-:W2:Y:S03]  /*25f0*/  LDSM.16.M88.4 R56, [R191+0xe800] ;  /* 0x00e80000bf38783b */ /* 0x000ea60000000200 */
[C---:B---3--:R-:W-:Y:S05]  /*2600*/  HMMA.16816.F32 R4, R60.reuse, R64, R4 ;  /* 0x000000403c04723c */ /* 0x048fea0000001804 */
[----:B------:R-:W3:Y:S01]  /*2610*/  LDSM.16.M88.4 R108, [R2+0x2000] ;  /* 0x00200000026c783b */ /* 0x000ee20000000200 */
[C---:B------:R-:W-:Y:S05]  /*2620*/  HMMA.16816.F32 R8, R60.reuse, R66, R8 ;  /* 0x000000423c08723c */ /* 0x040fea0000001808 */
[----:B----4-:R-:W-:Y:S01]  /*2630*/  SHF.L.U32 R0, R206, 0x6, RZ ;  /* 0x00000006ce007819 */ /* 0x010fe200000006ff */
[C---:B-1----:R-:W-:Y:S01]  /*2640*/  HMMA.16816.F32 R12, R60.reuse, R52, R12 ;  /* 0x000000343c0c723c */ /* 0x042fe2000000180c */
[----:B------:R-:W-:Y:S02]  /*2650*/  LDSM.16.M88.4 R64, [R192+0x2000] ;  /* 0x00200000c040783b */ /* 0x000fe40000000200 */
[----:B------:R-:W-:Y:S03]  /*2660*/  ISETP.GE.AND P2, PT, R0, R245, PT ;  /* 0x000000f50000720c */ /* 0x000fe60003f46270 */
[----:B------:R-:W-:Y:S03]  /*2670*/  HMMA.16816.F32 R16, R60, R54, R16 ;  /* 0x000000363c10723c */ /* 0x000fe60000001810 */
[----:B------:R-:W1:Y:S03]  /*2680*/  LDSM.16.M88.4 R52, [R188+0xe800] ;  /* 0x00e80000bc34783b */ /* 0x000e660000000200 */
[C---:B------:R-:W-:Y:S05]  /*2690*/  HMMA.16816.F32 R4, R100.reuse, R104, R4 ;  /* 0x000000686404723c */ /* 0x040fea0000001804 */
[----:B------:R4:W1:Y:S01]  /*26a0*/  LDSM.16.M88.4 R60, [R3+0x2000] ;  /* 0x00200000033c783b */ /* 0x0008620000000200 */
[C---:B------:R-:W-:Y:S06]  /*26b0*/  HMMA.16816.F32 R8, R100.reuse, R106, R8 ;  /* 0x0000006a6408723c */ /* 0x040fec0000001808 */
[C---:B--2---:R-:W-:Y:S06]  /*26c0*/  HMMA.16816.F32 R12, R100.reuse, R56, R12 ;  /* 0x00000038640c723c */ /* 0x044fec000000180c */
[----:B------:R-:W-:Y:S06]  /*26d0*/  HMMA.16816.F32 R16, R100, R58, R16 ;  /* 0x0000003a6410723c */ /* 0x000fec0000001810 */
[C---:B---3--:R-:W-:Y:S05]  /*26e0*/  HMMA.16816.F32 R4, R108.reuse, R112, R4 ;  /* 0x000000706c04723c */ /* 0x048fea0000001804 */
[----:B----4-:R-:W-:Y:S01]  /*26f0*/  FMUL.FTZ R3, R217, 1.4426950216293334961 ;  /* 0x3fb8aa3bd9037820 */ /* 0x010fe20000410000 */
[C---:B------:R-:W-:Y:S05]  /*2700*/  HMMA.16816.F32 R8, R108.reuse, R114, R8 ;  /* 0x000000726c08723c */ /* 0x040fea0000001808 */
[----:B------:R-:W-:Y:S01]  /*2710*/  FSEL R3, R3, RZ, P0 ;  /* 0x000000ff03037208 */ /* 0x000fe20000000000 */
[C---:B-1----:R-:W-:Y:S03]  /*2720*/  HMMA.16816.F32 R12, R108.reuse, R52, R12 ;  /* 0x000000346c0c723c */ /* 0x042fe6000000180c */
[----:B------:R-:W-:Y:S03]  /*2730*/  FSETP.NEU.FTZ.AND P0, PT, R216, -INF , PT ;  /* 0xff800000d800780b */ /* 0x000fe60003f1d000 */
        /* <DEDUP_REMOVED lines=9> */
[----:B------:R2:W3:Y:S02]  /*27d0*/  MUFU.TANH R67, R4 ;  /* 0x0000000400437308 */ /* 0x0004e40000002400 */
[----:B------:R-:W-:Y:S01]  /*27e0*/  FMUL.FTZ R10, R10, UR7 ;  /* 0x000000070a0a7c20 */ /* 0x000fe20008410000 */
[----:B------:R-:W-:Y:S01]  /*27f0*/  FMUL.FTZ R11, R11, UR7 ;  /* 0x000000070b0b7c20 */ /* 0x000fe20008410000 */
[----:B------:R-:W-:Y:S01]  /*2800*/  FMUL.FTZ R9, R9, UR7 ;  /* 0x0000000709097c20 */ /* 0x000fe20008410000 */
[----:B------:R-:W-:Y:S01]  /*2810*/  FMUL.FTZ R8, R8, UR7 ;  /* 0x0000000708087c20 */ /* 0x000fe20008410000 */
[C---:B-1----:R-:W-:Y:S04]  /*2820*/  HMMA.16816.F32 R12, R60.reuse, R52, R12 ;  /* 0x000000343c0c723c */ /* 0x042fe8000000180c */
[----:B------:R-:W1:Y:S02]  /*2830*/  MUFU.TANH R105, R6 ;  /* 0x0000000600697308 */ /* 0x000e640000002400 */
[----:B------:R-:W-:Y:S08]  /*2840*/  HMMA.16816.F32 R16, R60, R54, R16 ;  /* 0x000000363c10723c */ /* 0x000ff00000001810 */
[----:B------:R4:W4:Y:S03]  /*2850*/  MUFU.TANH R66, R5 ;  /* 0x0000000500427308 */ /* 0x0009260000002400 */
[--C-:B--2---:R-:W-:Y:S02]  /*2860*/  @!P2 IADD3 R4, R0, R251, R223.reuse ;  /* 0x000000fb0004a210 */ /* 0x104fe40007ffe0df */
[----:B------:R-:W-:Y:S05]  /*2870*/  @!P2 LEA R0, R244, R252, 0x6 ;  /* 0x000000fcf400a211 */ /* 0x000fea00078e30ff */
[----:B------:R2:W-:Y:S01]  /*2880*/  MUFU.TANH R65, R8 ;  /* 0x0000000800417308 */ /* 0x0005e20000002400 */
[----:B---3--:R-:W-:Y:S02]  /*2890*/  MOV R2, R67 ;  /* 0x0000004300027202 */ /* 0x008fe40000000f00 */
[----:B-1----:R-:W-:Y:S01]  /*28a0*/  MOV R6, R105 ;  /* 0x0000006900067202 */ /* 0x002fe20000000f00 */
[----:B------:R-:W-:Y:S06]  /*28b0*/  FMUL.FTZ R12, R12, UR7 ;  /* 0x000000070c0c7c20 */ /* 0x000fec0008410000 */
[----:B------:R1:W3:Y:S01]  /*28c0*/  MUFU.TANH R104, R7 ;  /* 0x0000000700687308 */ /* 0x0002e20000002400 */
[C---:B----4-:R-:W-:Y:S01]  /*28d0*/  @!P2 VIMNMX R5, R4.reuse, R223, PT ;  /* 0x000000df0405a248 */ /* 0x050fe20003fe0100 */
        /* <DEDUP_REMOVED lines=39> */
[----:B------:R-:W-:Y:S03]  /*2b50*/  @!P2 ISETP.GE.AND P0, PT, R7, R5, PT ;  /* 0x000000050700a20c */ /* 0x000fe60003f06270 */
[--C-:B------:R-:W-:Y:S01]  /*2b60*/  FFMA.FTZ R8, R8, UR6, -R3.reuse ;  /* 0x0000000608087c23 */ /* 0x100fe20008010803 */
[----:B--2---:R-:W-:Y:S01]  /*2b70*/  MOV R9, R64 ;  /* 0x0000004000097202 */ /* 0x004fe20000000f00 */
[----:B------:R-:W2:Y:S01]  /*2b80*/  MUFU.TANH R101, R14 ;  /* 0x0000000e00657308 */ /* 0x000ea20000002400 */
[----:B------:R-:W-:Y:S02]  /*2b90*/  @!P2 FSEL R9, R64, -INF , !P0 ;  /* 0xff8000004009a808 */ /* 0x000fe40004000000 */
[-C--:B------:R-:W-:Y:S02]  /*2ba0*/  @!P2 ISETP.GE.AND P0, PT, R6, R4.reuse, PT ;  /* 0x000000040600a20c */ /* 0x080fe40003f06270 */
        /* <DEDUP_REMOVED lines=77> */
[-C--:B------:R-:W-:Y:S03]  /*3080*/  IADD3 R56, R189, R0.reuse, RZ ;  /* 0x00000000bd387210 */ /* 0x080fe60007ffe0ff */
        /* <DEDUP_REMOVED lines=51> */
[C---:B------:R-:W-:Y:S11]  /*33c0*/  FADD.FTZ R8, -R2.reuse, R8 ;  /* 0x0000000802087221 */ /* 0x040ff60000010100 */
[----:B------:R-:W-:Y:S01]  /*33d0*/  @!UPT UIADD3 URZ, URZ, URZ, URZ ;  /* 0x0000003f3f3ff290 */ /* 0x000fe2000fffe03f */
[----:B------:R-:W-:Y:S01]  /*33e0*/  FADD.FTZ R54, -R2, R16 ;  /* 0x0000001002367221 */ /* 0x000fe20000010100 */
[----:B------:R-:W-:Y:S01]  /*33f0*/  FMUL.FTZ R4, R113, R4 ;  /* 0x0000000471047220 */ /* 0x000fe20000410000 */
[----:B------:R-:W-:Y:S01]  /*3400*/  FMUL.FTZ R52, R111, R5 ;  /* 0x000000056f347220 */ /* 0x000fe20000410000 */
[----:B------:R-:W-:Y:S01]  /*3410*/  FFMA.FTZ R5, -R66, R66, 1 ;  /* 0x3f80000042057423 */ /* 0x000fe20000010142 */
[----:B------:R-:W-:Y:S01]  /*3420*/  FADD.FTZ R53, -R2, R9 ;  /* 0x0000000902357221 */ /* 0x000fe20000010100 */
[----:B------:R-:W-:Y:S01]  /*3430*/  FMUL.FTZ R3, R4, R3 ;  /* 0x0000000304037220 */ /* 0x000fe20000410000 */
[----:B------:R-:W-:Y:S01]  /*3440*/  FFMA.FTZ R4, -R65, R65, 1 ;  /* 0x3f80000041047423 */ /* 0x000fe20000010141 */
[C---:B------:R-:W-:Y:S01]  /*3450*/  FADD.FTZ R12, -R2.reuse, R12 ;  /* 0x0000000c020c7221 */ /* 0x040fe20000010100 */
[C---:B------:R-:W-:Y:S01]  /*3460*/  FADD.FTZ R13, -R2.reuse, R13 ;  /* 0x0000000d020d7221 */ /* 0x040fe20000010100 */
[----:B------:R-:W-:Y:S01]  /*3470*/  FADD.FTZ R16, -R2, R17 ;  /* 0x0000001102107221 */ /* 0x000fe20000010100 */
[----:B------:R-:W-:Y:S01]  /*3480*/  FMUL.FTZ R5, R5, UR7 ;  /* 0x0000000705057c20 */ /* 0x000fe20008410000 */
[----:B------:R-:W-:Y:S01]  /*3490*/  FMUL.FTZ R9, R110, R8 ;  /* 0x000000086e097220 */ /* 0x000fe20000410000 */
[----:B------:R-:W-:Y:S01]  /*34a0*/  FMUL.FTZ R2, R4, UR7 ;  /* 0x0000000704027c20 */ /* 0x000fe20008410000 */
[----:B------:R-:W-:Y:S01]  /*34b0*/  FFMA.FTZ R8, -R64, R64, 1 ;  /* 0x3f80000040087423 */ /* 0x000fe20000010140 */
[----:B------:R-:W-:Y:S01]  /*34c0*/  FMUL.FTZ R5, R52, R5 ;  /* 0x0000000534057220 */ /* 0x000fe20000410000 */
[----:B------:R-:W-:Y:S01]  /*34d0*/  FMUL.FTZ R17, R112, R12 ;  /* 0x0000000c70117220 */ /* 0x000fe20000410000 */
[----:B------:R-:W-:Y:S01]  /*34e0*/  FMUL.FTZ R2, R9, R2 ;  /* 0x0000000209027220 */ /* 0x000fe20000410000 */
[----:B------:R-:W-:Y:S01]  /*34f0*/  FMUL.FTZ R53, R108, R53 ;  /* 0x000000356c357220 */ /* 0x000fe20000410000 */
[----:B------:R-:W-:Y:S01]  /*3500*/  FMUL.FTZ R8, R8, UR7 ;  /* 0x0000000708087c20 */ /* 0x000fe20008410000 */
[----:B------:R-:W-:Y:S01]  /*3510*/  FFMA.FTZ R12, -R59, R59, 1 ;  /* 0x3f8000003b0c7423 */ /* 0x000fe2000001013b */
[----:B------:R-:W-:Y:S01]  /*3520*/  FFMA.FTZ R9, -R58, R58, 1 ;  /* 0x3f8000003a097423 */ /* 0x000fe2000001013a */
[----:B------:R-:W-:Y:S01]  /*3530*/  FMUL.FTZ R52, R109, R13 ;  /* 0x0000000d6d347220 */ /* 0x000fe20000410000 */
[----:B------:R-:W-:Y:S01]  /*3540*/  FMUL.FTZ R8, R53, R8 ;  /* 0x0000000835087220 */ /* 0x000fe20000410000 */
[----:B------:R-:W-:Y:S01]  /*3550*/  F2FP.F16.F32.PACK_AB R5, R5, R3 ;  /* 0x000000030505723e */ /* 0x000fe200000000ff */
        /* <DEDUP_REMOVED lines=8> */
[----:B------:R-:W-:Y:S01]  /*35e0*/  FMUL.FTZ R4, R4, UR7 ;  /* 0x0000000704047c20 */ /* 0x000fe20008410000 */
[----:B------:R-:W-:Y:S01]  /*35f0*/  FMUL.FTZ R3, R3, UR7 ;  /* 0x0000000703037c20 */ /* 0x000fe20008410000 */
[----:B------:R-:W-:Y:S01]  /*3600*/  F2FP.F16.F32.PACK_AB R8, R8, R2 ;  /* 0x000000020808723e */ /* 0x000fe200000000ff */
[----:B----4-:R-:W-:Y:S01]  /*3610*/  FADD.FTZ R2, -R0, R7 ;  /* 0x0000000700027221 */ /* 0x010fe20000010100 */
[----:B------:R-:W-:Y:S01]  /*3620*/  FMUL.FTZ R4, R17, R4 ;  /* 0x0000000411047220 */ /* 0x000fe20000410000 */
[----:B------:R-:W-:Y:S01]  /*3630*/  FMUL.FTZ R3, R52, R3 ;  /* 0x0000000334037220 */ /* 0x000fe20000410000 */
[----:B------:R-:W-:Y:S01]  /*3640*/  F2FP.F16.F32.PACK_AB R7, R9, R12 ;  /* 0x0000000c0907723e */ /* 0x000fe200000000ff */
[----:B------:R-:W-:Y:S01]  /*3650*/  FMUL.FTZ R9, R183, R2 ;  /* 0x00000002b7097220 */ /* 0x000fe20000410000 */
[----:B------:R-:W-:Y:S01]  /*3660*/  FADD.FTZ R13, -R0, R6 ;  /* 0x00000006000d7221 */ /* 0x000fe20000010100 */
[----:B------:R-:W-:Y:S01]  /*3670*/  FFMA.FTZ R2, -R105, R105, 1 ;  /* 0x3f80000069027423 */ /* 0x000fe20000010169 */
[----:B------:R-:W-:Y:S01]  /*3680*/  F2FP.F16.F32.PACK_AB R6, R3, R4 ;  /* 0x000000040306723e */ /* 0x000fe200000000ff */
[----:B------:R-:W-:Y:S01]  /*3690*/  FFMA.FTZ R4, -R104, R104, 1 ;  /* 0x3f80000068047423 */ /* 0x000fe20000010168 */
[----:B------:R-:W-:Y:S01]  /*36a0*/  FMUL.FTZ R3, R211, R13 ;  /* 0x0000000dd3037220 */ /* 0x000fe20000410000 */
[----:B------:R-:W-:Y:S01]  /*36b0*/  FMUL.FTZ R2, R2, UR7 ;  /* 0x0000000702027c20 */ /* 0x000fe20008410000 */
[C---:B------:R-:W-:Y:S01]  /*36c0*/  FADD.FTZ R10, -R0.reuse, R10 ;  /* 0x0000000a000a7221 */ /* 0x040fe20000010100 */
[----:B------:R-:W-:Y:S01]  /*36d0*/  FADD.FTZ R11, -R0, R11 ;  /* 0x0000000b000b7221 */ /* 0x000fe20000010100 */
[----:B------:R-:W-:Y:S01]  /*36e0*/  FFMA.FTZ R13, -R102, R102, 1 ;  /* 0x3f800000660d7423 */ /* 0x000fe20000010166 */
[----:B------:R-:W-:Y:S01]  /*36f0*/  FMUL.FTZ R2, R3, R2 ;  /* 0x0000000203027220 */ /* 0x000fe20000410000 */
[----:B------:R-:W-:Y:S01]  /*3700*/  FADD.FTZ R3, -R0, R14 ;  /* 0x0000000e00037221 */ /* 0x000fe20000010100 */
[----:B------:R-:W-:Y:S01]  /*3710*/  FFMA.FTZ R14, -R103, R103, 1 ;  /* 0x3f800000670e7423 */ /* 0x000fe20000010167 */
[----:B------:R-:W-:Y:S01]  /*3720*/  FMUL.FTZ R4, R4, UR7 ;  /* 0x0000000704047c20 */ /* 0x000fe20008410000 */
[----:B------:R-:W-:Y:S01]  /*3730*/  FMUL.FTZ R10, R182, R10 ;  /* 0x0000000ab60a7220 */ /* 0x000fe20000410000 */
[----:B------:R-:W-:Y:S01]  /*3740*/  FMUL.FTZ R11, R180, R11 ;  /* 0x0000000bb40b7220 */ /* 0x000fe20000410000 */
[----:B------:R-:W-:Y:S01]  /*3750*/  FMUL.FTZ R14, R14, UR7 ;  /* 0x000000070e0e7c20 */ /* 0x000fe20008410000 */
[----:B------:R-:W-:Y:S01]  /*3760*/  FMUL.FTZ R13, R13, UR7 ;  /* 0x000000070d0d7c20 */ /* 0x000fe20008410000 */
[----:B------:R-:W-:Y:S01]  /*3770*/  FMUL.FTZ R4, R9, R4 ;  /* 0x0000000409047220 */ /* 0x000fe20000410000 */
[----:B------:R-:W-:Y:S01]  /*3780*/  FADD.FTZ R15, -R0, R15 ;  /* 0x0000000f000f7221 */ /* 0x000fe20000010100 */
[----:B------:R-:W-:Y:S01]  /*3790*/  FMUL.FTZ R14, R10, R14 ;  /* 0x0000000e0a0e7220 */ /* 0x000fe20000410000 */
[----:B------:R-:W-:Y:S01]  /*37a0*/  FMUL.FTZ R13, R11, R13 ;  /* 0x0000000d0b0d7220 */ /* 0x000fe20000410000 */
[C---:B------:R-:W-:Y:S01]  /*37b0*/  FADD.FTZ R18, -R0.reuse, R18 ;  /* 0x0000001200127221 */ /* 0x040fe20000010100 */
        /* <DEDUP_REMOVED lines=18> */
[----:B------:R-:W-:Y:S06]  /*38e0*/  @!P4 BRA `(.L_x_452) ;  /* 0x00000000005cc947 */ /* 0x000fec0003800000 */
        /* <DEDUP_REMOVED lines=8> */
[C---:B-1----:R-:W-:Y:S05]  /*3970*/  IMAD.U32 R2, R15.reuse, -0x40, RZ ;  /* 0xffffffc00f027824 */ /* 0x042fea00078e00ff */
[C---:B------:R-:W-:Y:S04]  /*3980*/  LEA R3, P0, R2.reuse, R204, 0x1 ;  /* 0x000000cc02037211 */ /* 0x040fe800078008ff */
[----:B------:R-:W-:Y:S01]  /*3990*/  LEA.HI.X.SX32 R2, R2, R205, 0x1, P0 ;  /* 0x000000cd02027211 */ /* 0x000fe200000f0eff */
[----:B------:R-:W-:Y:S04]  /*39a0*/  IMAD.MOV.U32 R204, RZ, RZ, R3 ;  /* 0x000000ffffcc7224 */ /* 0x000fe800078e0003 */
[----:B------:R-:W-:Y:S01]  /*39b0*/  IMAD.MOV.U32 R205, RZ, RZ, R2 ;  /* 0x000000ffffcd7224 */ /* 0x000fe200078e0002 */
[C---:B------:R-:W-:Y:S04]  /*39c0*/  LEA R2, P0, R15.reuse, R204, 0x6 ;  /* 0x000000cc0f027211 */ /* 0x040fe800078030ff */
        /* <DEDUP_REMOVED lines=9> */
.L_x_452:
[----:B-1----:R-:W-:Y:S01]  /*3a60*/  F2FP.F16.F32.PACK_AB R2, R13, R14 ;  /* 0x0000000e0d02723e */ /* 0x002fe200000000ff */
        /* <DEDUP_REMOVED lines=86> */
.L_x_453:
[----:B------:R-:W-:Y:S01]  /*3fd0*/  LDSM.16.M88.4 R64, [R194] ;  /* 0x00000000c240783b */ /* 0x000fe20000000200 */
[C---:B-1----:R-:W-:Y:S01]  /*3fe0*/  LEA R2, P1, R209.reuse, R200, 0x2 ;  /* 0x000000c8d1027211 */ /* 0x042fe200078210ff */
[C---:B------:R-:W-:Y:S02]  /*3ff0*/  IMAD.IADD R210, R209.reuse, 0x1, R246 ;  /* 0x00000001d1d27824 */ /* 0x040fe400078e02f6 */
[----:B------:R-:W1:Y:S01]  /*4000*/  LDSM.16.MT88.4 R16, [R0+0xc000] ;  /* 0x00c000000010783b */ /* 0x000e620000004200 */
[-C--:B------:R-:W-:Y:S03]  /*4010*/  LEA.HI.X.SX32 R3, R209, R201.reuse, 0x2, P1 ;  /* 0x000000c9d1037211 */ /* 0x080fe600008f16ff */
        /* <DEDUP_REMOVED lines=198> */
.L_x_451:
[----:B------:R-:W3:Y:S01]  /*4c80*/  LDL.64 R52, [R1+0x8] ;  /* 0x0000080001347983 */ /* 0x000ee20000100a00 */
[----:B------:R-:W-:Y:S01]  /*4c90*/  ULDC UR4, c[0x0][0x390] ;  /* 0x0000e40000047ab9 */ /* 0x000fe20000000800 */
[----:B------:R-:W-:Y:S01]  /*4ca0*/  F2FP.F16.F32.PACK_AB R20, R21, R20 ;  /* 0x000000141514723e */ /* 0x000fe200000000ff */
[----:B------:R-:W-:Y:S01]  /*4cb0*/  ULDC.64 UR6, c[0x0][0x3f0] ;  /* 0x0000fc0000067ab9 */ /* 0x000fe20000000a00 */
[----:B------:R-:W4:Y:S04]  /*4cc0*/  LDL.LU R18, [R1+0x10] ;  /* 0x0000100001127983 */ /* 0x000f280000300800 */
[----:B------:R-:W2:Y:S01]  /*4cd0*/  LDL.LU R19, [R1] ;  /* 0x0000000001137983 */ /* 0x000ea20000300800 */
        /* <DEDUP_REMOVED lines=39> */
[----:B------:R-:W-:-:S02]  /*4f50*/  F2FP.F16.F32.PACK_AB R9, R9, R76 ;  /* 0x0000004c0909723e */ /* 0x000fc400000000ff */
[----:B------:R-:W-:Y:S02]  /*4f60*/  F2FP.F16.F32.PACK_AB R8, R8, R78 ;  /* 0x0000004e0808723e */ /* 0x000fe400000000ff */
[----:B------:R-:W-:Y:S02]  /*4f70*/  F2FP.F16.F32.PACK_AB R7, R7, R84 ;  /* 0x000000540707723e */ /* 0x000fe400000000ff */
[----:B------:R-:W-:Y:S01]  /*4f80*/  F2FP.F16.F32.PACK_AB R6, R6, R86 ;  /* 0x000000560606723e */ /* 0x000fe200000000ff */
[----:B------:R-:W-:Y:S01]  /*4f90*/  STS [R249], R15 ;  /* 0x0000000ff9007388 */ /* 0x000fe20000000800 */
[----:B------:R-:W-:Y:S02]  /*4fa0*/  F2FP.F16.F32.PACK_AB R3, R3, R96 ;  /* 0x000000600303723e */ /* 0x000fe400000000ff */
[----:B------:R-:W-:Y:S01]  /*4fb0*/  F2FP.F16.F32.PACK_AB R2, R2, R98 ;  /* 0x000000620202723e */ /* 0x000fe200000000ff */
[----:B------:R1:W-:Y:S01]  /*4fc0*/  STS [R249+0x400], R14 ;  /* 0x0004000ef9007388 */ /* 0x0003e20000000800 */
[----:B------:R-:W-:-:S02]  /*4fd0*/  F2FP.F16.F32.PACK_AB R5, R5, R88 ;  /* 0x000000580505723e */ /* 0x000fc400000000ff */
[----:B------:R-:W-:Y:S01]  /*4fe0*/  F2FP.F16.F32.PACK_AB R4, R4, R90 ;  /* 0x0000005a0404723e */ /* 0x000fe200000000ff */
[----:B------:R-:W-:Y:S01]  /*4ff0*/  STS [R250], R11 ;  /* 0x0000000bfa007388 */ /* 0x000fe20000000800 */
[----:B------:R-:W-:Y:S02]  /*5000*/  F2FP.F16.F32.PACK_AB R0, R0, R92 ;  /* 0x0000005c0000723e */ /* 0x000fe400000000ff */
[----:B------:R-:W-:Y:S01]  /*5010*/  F2FP.F16.F32.PACK_AB R16, R16, R94 ;  /* 0x0000005e1010723e */ /* 0x000fe200000000ff */
[----:B------:R1:W-:Y:S01]  /*5020*/  STS [R250+0x400], R10 ;  /* 0x0004000afa007388 */ /* 0x0003e20000000800 */
[----:B------:R-:W-:Y:S02]  /*5030*/  F2FP.F16.F32.PACK_AB R22, R23, R22 ;  /* 0x000000161716723e */ /* 0x000fe400000000ff */
[----:B------:R-:W-:Y:S01]  /*5040*/  F2FP.F16.F32.PACK_AB R32, R33, R32 ;  /* 0x000000202120723e */ /* 0x000fe200000000ff */
[----:B------:R-:W-:Y:S01]  /*5050*/  STS [R249+0x1000], R13 ;  /* 0x0010000df9007388 */ /* 0x000fe20000000800 */
[----:B------:R-:W-:-:S02]  /*5060*/  F2FP.F16.F32.PACK_AB R34, R35, R34 ;  /* 0x000000222322723e */ /* 0x000fc400000000ff */
[----:B------:R-:W-:Y:S01]  /*5070*/  F2FP.F16.F32.PACK_AB R24, R25, R24 ;  /* 0x000000181918723e */ /* 0x000fe200000000ff */
[----:B------:R1:W-:Y:S01]  /*5080*/  STS [R249+0x1400], R12 ;  /* 0x0014000cf9007388 */ /* 0x0003e20000000800 */
[----:B------:R-:W-:Y:S02]  /*5090*/  F2FP.F16.F32.PACK_AB R26, R27, R26 ;  /* 0x0000001a1b1a723e */ /* 0x000fe400000000ff */
[----:B------:R-:W-:Y:S01]  /*50a0*/  F2FP.F16.F32.PACK_AB R28, R29, R28 ;  /* 0x0000001c1d1c723e */ /* 0x000fe200000000ff */
[----:B------:R-:W-:Y:S01]  /*50b0*/  STS [R250+0x1000], R9 ;  /* 0x00100009fa007388 */ /* 0x000fe20000000800 */
[----:B------:R-:W-:Y:S02]  /*50c0*/  F2FP.F16.F32.PACK_AB R30, R31, R30 ;  /* 0x0000001e1f1e723e */ /* 0x000fe400000000ff */
[----:B------:R-:W-:Y:S01]  /*50d0*/  F2FP.F16.F32.PACK_AB R36, R37, R36 ;  /* 0x000000242524723e */ /* 0x000fe200000000ff */
[----:B------:R-:W-:Y:S01]  /*50e0*/  STS [R250+0x1400], R8 ;  /* 0x00140008fa007388 */ /* 0x000fe20000000800 */
[----:B------:R-:W-:Y:S01]  /*50f0*/  F2FP.F16.F32.PACK_AB R38, R39, R38 ;  /* 0x000000262726723e */ /* 0x000fe200000000ff */
[----:B-1----:R-:W1:Y:S01]  /*5100*/  LDC.64 R14, c[0x0][0x440] ;  /* 0x00011000ff0e7b82 */ /* 0x002e620000000a00 */
[----:B------:R-:W-:Y:S01]  /*5110*/  F2FP.F16.F32.PACK_AB R48, R49, R48 ;  /* 0x000000303130723e */ /* 0x000fe200000000ff */
[----:B------:R-:W-:Y:S01]  /*5120*/  STS [R249+0x2000], R7 ;  /* 0x00200007f9007388 */ /* 0x000fe20000000800 */
[----:B------:R-:W-:-:S02]  /*5130*/  F2FP.F16.F32.PACK_AB R50, R51, R50 ;  /* 0x000000323332723e */ /* 0x000fc400000000ff */
[----:B------:R-:W-:Y:S01]  /*5140*/  F2FP.F16.F32.PACK_AB R40, R41, R40 ;  /* 0x000000282928723e */ /* 0x000fe200000000ff */
[----:B------:R1:W-:Y:S01]  /*5150*/  STS [R249+0x2400], R6 ;  /* 0x00240006f9007388 */ /* 0x0003e20000000800 */
[----:B------:R-:W-:Y:S01]  /*5160*/  F2FP.F16.F32.PACK_AB R42, R43, R42 ;  /* 0x0000002a2b2a723e */ /* 0x000fe200000000ff */
[----:B------:R-:W4:Y:S01]  /*5170*/  LDC.64 R10, c[0x0][0x458] ;  /* 0x00011600ff0a7b82 */ /* 0x000f220000000a00 */
[----:B------:R-:W-:Y:S01]  /*5180*/  F2FP.F16.F32.PACK_AB R44, R45, R44 ;  /* 0x0000002c2d2c723e */ /* 0x000fe200000000ff */
[----:B------:R-:W-:Y:S01]  /*5190*/  STS [R250+0x2000], R3 ;  /* 0x00200003fa007388 */ /* 0x000fe20000000800 */
[----:B------:R-:W-:-:S03]  /*51a0*/  F2FP.F16.F32.PACK_AB R46, R47, R46 ;  /* 0x0000002e2f2e723e */ /* 0x000fc600000000ff */
[----:B------:R-:W-:Y:S02]  /*51b0*/  STS [R250+0x2400], R2 ;  /* 0x00240002fa007388 */ /* 0x000fe40000000800 */
[----:B------:R-:W4:Y:S02]  /*51c0*/  LDC.64 R12, c[0x0][0x450] ;  /* 0x00011400ff0c7b82 */ /* 0x000f240000000a00 */
[----:B------:R-:W-:Y:S04]  /*51d0*/  STS [R249+0x3000], R5 ;  /* 0x00300005f9007388 */ /* 0x000fe80000000800 */
[----:B------:R-:W-:Y:S04]  /*51e0*/  STS [R249+0x3400], R4 ;  /* 0x00340004f9007388 */ /* 0x000fe80000000800 */
[----:B------:R-:W-:Y:S04]  /*51f0*/  STS [R250+0x3000], R0 ;  /* 0x00300000fa007388 */ /* 0x000fe80000000800 */
[----:B------:R1:W-:Y:S02]  /*5200*/  STS [R250+0x3400], R16 ;  /* 0x00340010fa007388 */ /* 0x0003e40000000800 */
[----:B-1----:R-:W1:Y:S02]  /*5210*/  LDC.64 R6, c[0x0][0x438] ;  /* 0x00010e00ff067b82 */ /* 0x002e640000000a00 */
[----:B------:R-:W-:Y:S04]  /*5220*/  STS [R249+0x4000], R20 ;  /* 0x00400014f9007388 */ /* 0x000fe80000000800 */
[----:B------:R-:W-:Y:S04]  /*5230*/  STS [R249+0x4400], R22 ;  /* 0x00440016f9007388 */ /* 0x000fe80000000800 */
[----:B------:R-:W-:Y:S04]  /*5240*/  STS [R250+0x4000], R32 ;  /* 0x00400020fa007388 */ /* 0x000fe80000000800 */
[----:B------:R-:W-:Y:S04]  /*5250*/  STS [R250+0x4400], R34 ;  /* 0x00440022fa007388 */ /* 0x000fe80000000800 */
[----:B------:R-:W-:Y:S04]  /*5260*/  STS [R249+0x5000], R24 ;  /* 0x00500018f9007388 */ /* 0x000fe80000000800 */
[----:B------:R-:W-:Y:S01]  /*5270*/  STS [R249+0x5400], R26 ;  /* 0x0054001af9007388 */ /* 0x000fe20000000800 */
[----:B------:R-:W1:Y:S03]  /*5280*/  LDC.64 R16, c[0x0][0x468] ;  /* 0x00011a00ff107b82 */ /* 0x000e660000000a00 */
[----:B------:R-:W-:Y:S04]  /*5290*/  STS [R250+0x5000], R28 ;  /* 0x0050001cfa007388 */ /* 0x000fe80000000800 */
[----:B------:R-:W-:Y:S04]  /*52a0*/  STS [R250+0x5400], R30 ;  /* 0x0054001efa007388 */ /* 0x000fe80000000800 */
[----:B------:R-:W-:Y:S04]  /*52b0*/  STS [R249+0x6000], R36 ;  /* 0x00600024f9007388 */ /* 0x000fe80000000800 */
[----:B------:R-:W-:Y:S04]  /*52c0*/  STS [R249+0x6400], R38 ;  /* 0x00640026f9007388 */ /* 0x000fe80000000800 */
[----:B------:R1:W-:Y:S01]  /*52d0*/  STS [R250+0x6000], R48 ;  /* 0x00600030fa007388 */ /* 0x0003e20000000800 */
[----:B------:R-:W1:Y:S03]  /*52e0*/  S2R R49, SR_TID.X ;  /* 0x0000000000317919 */ /* 0x000e660000002100 */
[----:B------:R-:W-:Y:S04]  /*52f0*/  STS [R250+0x6400], R50 ;  /* 0x00640032fa007388 */ /* 0x000fe80000000800 */
[----:B------:R-:W-:Y:S04]  /*5300*/  STS [R249+0x7000], R40 ;  /* 0x00700028f9007388 */ /* 0x000fe80000000800 */
[----:B------:R-:W-:Y:S04]  /*5310*/  STS [R249+0x7400], R42 ;  /* 0x0074002af9007388 */ /* 0x000fe80000000800 */
[----:B------:R-:W-:Y:S04]  /*5320*/  STS [R250+0x7000], R44 ;  /* 0x0070002cfa007388 */ /* 0x000fe80000000800 */
[----:B------:R-:W-:Y:S01]  /*5330*/  STS [R250+0x7400], R46 ;  /* 0x0074002efa007388 */ /* 0x000fe20000000800 */
[----:B-1----:R-:W1:Y:S01]  /*5340*/  S2R R48, SR_TID.X ;  /* 0x0000000000307919 */ /* 0x002e620000002100 */
[----:B------:R-:W-:Y:S06]  /*5350*/  BAR.SYNC.DEFER_BLOCKING 0x0 ;  /* 0x0000000000007b1d */ /* 0x000fec0000010000 */
[----:B------:R-:W2:Y:S01]  /*5360*/  LDS.128 R44, [R208+0xc000] ;  /* 0x00c00000d02c7984 */ /* 0x000ea20000000c00 */
[----:B-1----:R-:W-:-:S03]  /*5370*/  SHF.R.S32.HI R48, RZ, 0x1f, R48 ;  /* 0x0000001fff307819 */ /* 0x002fc60000011430 */
[----:B------:R-:W1:Y:S01]  /*5380*/  LDS.128 R40, [R208+0xe000] ;  /* 0x00e00000d0287984 */ /* 0x000e620000000c00 */
[----:B------:R-:W-:-:S03]  /*5390*/  LEA.HI R48, R48, R49, RZ, 0x3 ;  /* 0x0000003130307211 */ /* 0x000fc600078f18ff */
[----:B------:R-:W1:Y:S01]  /*53a0*/  LDS.128 R36, [R208+0xd000] ;  /* 0x00d00000d0247984 */ /* 0x000e620000000c00 */
[----:B------:R-:W-:-:S03]  /*53b0*/  SHF.R.S32.HI R48, RZ, 0x3, R48 ;  /* 0x00000003ff307819 */ /* 0x000fc60000011430 */
[----:B------:R-:W1:Y:S04]  /*53c0*/  LDS.128 R32, [R208+0xf000] ;  /* 0x00f00000d0207984 */ /* 0x000e680000000c00 */
[----:B------:R-:W1:Y:S04]  /*53d0*/  LDS.128 R28, [R208+0x10000] ;  /* 0x01000000d01c7984 */ /* 0x000e680000000c00 */
[----:B------:R-:W1:Y:S04]  /*53e0*/  LDS.128 R20, [R208+0x12000] ;  /* 0x01200000d0147984 */ /* 0x000e680000000c00 */
[----:B------:R-:W1:Y:S01]  /*53f0*/  LDS.128 R24, [R208+0x11000] ;  /* 0x01100000d0187984 */ /* 0x000e620000000c00 */
[----:B---3--:R-:W-:-:S02]  /*5400*/  SHF.R.S32.HI R3, RZ, 0x1f, R52 ;  /* 0x0000001fff037819 */ /* 0x008fc40000011434 */
[----:B------:R-:W-:Y:S01]  /*5410*/  MOV R2, R52 ;  /* 0x0000003400027202 */ /* 0x000fe20000000f00 */
[C---:B----4-:R-:W-:Y:S02]  /*5420*/  IMAD R0, R18.reuse, R12, RZ ;  /* 0x0000000c12007224 */ /* 0x050fe400078e02ff */
[----:B------:R-:W-:Y:S02]  /*5430*/  IMAD R8, R18, R10, RZ ;  /* 0x0000000a12087224 */ /* 0x000fe400078e02ff */
[C---:B--2---:R-:W-:Y:S02]  /*5440*/  IMAD R0, R19.reuse, R13, R0 ;  /* 0x0000000d13007224 */ /* 0x044fe400078e0200 */
[----:B------:R-:W-:-:S04]  /*5450*/  IMAD.WIDE.U32 R4, R19, R12, R2 ;  /* 0x0000000c13047225 */ /* 0x000fc800078e0002 */
[----:B------:R-:W-:Y:S01]  /*5460*/  IMAD.WIDE.U32 R2, R19, R10, R2 ;  /* 0x0000000a13027225 */ /* 0x000fe200078e0002 */
[----:B------:R-:W-:-:S03]  /*5470*/  IADD3 R5, R5, R0, RZ ;  /* 0x0000000005057210 */ /* 0x000fc60007ffe0ff */
[----:B------:R-:W-:Y:S02]  /*5480*/  IMAD R0, R19, R11, R8 ;  /* 0x0000000b13007224 */ /* 0x000fe400078e0208 */
[----:B------:R-:W2:Y:S01]  /*5490*/  LDC.64 R8, c[0x0][0x470] ;  /* 0x00011c00ff087b82 */ /* 0x000ea20000000a00 */
[C---:B------:R-:W-:Y:S02]  /*54a0*/  IMAD R18, R6.reuse, UR17, RZ ;  /* 0x0000001106127c24 */ /* 0x040fe4000f8e02ff */
[----:B------:R-:W-:Y:S01]  /*54b0*/  IMAD.WIDE.U32 R4, R6, UR14, R4 ;  /* 0x0000000e06047c25 */ /* 0x000fe2000f8e0004 */
[----:B------:R-:W-:-:S03]  /*54c0*/  IADD3 R3, R3, R0, RZ ;  /* 0x0000000003037210 */ /* 0x000fc60007ffe0ff */
[----:B------:R-:W-:Y:S02]  /*54d0*/  IMAD R7, R7, UR14, R18 ;  /* 0x0000000e07077c24 */ /* 0x000fe4000f8e0212 */
[C---:B------:R-:W-:Y:S02]  /*54e0*/  IMAD R0, R14.reuse, UR17, RZ ;  /* 0x000000110e007c24 */ /* 0x040fe4000f8e02ff */
[----:B------:R-:W-:Y:S01]  /*54f0*/  IMAD.WIDE.U32 R2, R14, UR14, R2 ;  /* 0x0000000e0e027c25 */ /* 0x000fe2000f8e0002 */
[----:B------:R-:W-:-:S03]  /*5500*/  IADD3 R5, R5, R7, RZ ;  /* 0x0000000705057210 */ /* 0x000fc60007ffe0ff */
[C---:B------:R-:W-:Y:S02]  /*5510*/  IMAD R14, R16.reuse, UR20, RZ ;  /* 0x00000014100e7c24 */ /* 0x040fe4000f8e02ff */
[----:B------:R-:W-:Y:S01]  /*5520*/  IMAD R0, R15, UR14, R0 ;  /* 0x0000000e0f007c24 */ /* 0x000fe2000f8e0200 */
[----:B------:R-:W-:Y:S01]  /*5530*/  SHF.R.S32.HI R15, RZ, 0x1f, R48 ;  /* 0x0000001fff0f7819 */ /* 0x000fe20000011430 */
[----:B------:R-:W-:Y:S02]  /*5540*/  IMAD R14, R17, UR15, R14 ;  /* 0x0000000f110e7c24 */ /* 0x000fe4000f8e020e */
[----:B------:R-:W-:Y:S01]  /*5550*/  IMAD.WIDE.U32 R4, R16, UR15, R4 ;  /* 0x0000000f10047c25 */ /* 0x000fe2000f8e0004 */
[----:B------:R-:W-:Y:S01]  /*5560*/  IADD3 R3, R3, R0, RZ ;  /* 0x0000000003037210 */ /* 0x000fe20007ffe0ff */
[----:B------:R-:W3:Y:S02]  /*5570*/  LDS.128 R16, [R208+0x13000] ;  /* 0x01300000d0107984 */ /* 0x000ee40000000c00 */
[----:B--2---:R-:W-:-:S02]  /*5580*/  IMAD R0, R8, UR20, RZ ;  /* 0x0000001408007c24 */ /* 0x004fc4000f8e02ff */
[----:B------:R-:W-:Y:S01]  /*5590*/  IMAD.WIDE.U32 R6, R8, UR15, R2 ;  /* 0x0000000f08067c25 */ /* 0x000fe2000f8e0002 */
[----:B------:R-:W-:Y:S02]  /*55a0*/  IADD3 R3, R5, R14, RZ ;  /* 0x0000000e05037210 */ /* 0x000fe40007ffe0ff */
[----:B------:R-:W-:Y:S01]  /*55b0*/  MOV R2, R4 ;  /* 0x0000000400027202 */ /* 0x000fe20000000f00 */
[-C--:B------:R-:W-:Y:S02]  /*55c0*/  IMAD R5, R15, R12.reuse, RZ ;  /* 0x0000000c0f057224 */ /* 0x080fe400078e02ff */
[----:B------:R-:W-:Y:S02]  /*55d0*/  IMAD R0, R9, UR15, R0 ;  /* 0x0000000f09007c24 */ /* 0x000fe4000f8e0200 */
[C---:B------:R-:W-:Y:S02]  /*55e0*/  IMAD R4, R48.reuse, R13, R5 ;  /* 0x0000000d30047224 */ /* 0x040fe400078e0205 */
[----:B------:R-:W-:Y:S01]  /*55f0*/  IMAD.WIDE.U32 R2, R48, R12, R2 ;  /* 0x0000000c30027225 */ /* 0x000fe200078e0002 */
[----:B------:R-:W-:-:S03]  /*5600*/  IADD3 R7, R7, R0, RZ ;  /* 0x0000000007077210 */ /* 0x000fc60007ffe0ff */
[----:B------:R-:W-:Y:S01]  /*5610*/  IMAD R0, R15, R10, RZ ;  /* 0x0000000a0f007224 */ /* 0x000fe200078e02ff */
[----:B------:R-:W-:Y:S01]  /*5620*/  IADD3 R3, R3, R4, RZ ;  /* 0x0000000403037210 */ /* 0x000fe20007ffe0ff */
[----:B------:R-:W-:Y:S01]  /*5630*/  IMAD.WIDE.U32 R6, R48, R10, R6 ;  /* 0x0000000a30067225 */ /* 0x000fe200078e0006 */
[----:B------:R-:W-:-:S03]  /*5640*/  LEA R4, P0, R2, UR6, 0x1 ;  /* 0x0000000602047c11 */ /* 0x000fc6000f8008ff */
[----:B------:R-:W-:Y:S01]  /*5650*/  IMAD R0, R48, R11, R0 ;  /* 0x0000000b30007224 */ /* 0x000fe200078e0200 */
[----:B------:R-:W-:Y:S01]  /*5660*/  LEA.HI.X R5, R2, UR7, R3, 0x1, P0 ;  /* 0x0000000702057c11 */ /* 0x000fe200080f0c03 */
[----:B------:R-:W-:Y:S01]  /*5670*/  ULDC.64 UR6, c[0x0][0x3f8] ;  /* 0x0000fe0000067ab9 */ /* 0x000fe20000000a00 */
[----:B------:R-:W-:Y:S02]  /*5680*/  LEA R8, P1, R12, R4, 0x6 ;  /* 0x000000040c087211 */ /* 0x000fe400078230ff */
[----:B------:R-:W-:Y:S01]  /*5690*/  IADD3 R0, R7, R0, RZ ;  /* 0x0000000007007210 */ /* 0x000fe20007ffe0ff */
[----:B------:R2:W-:Y:S01]  /*56a0*/  STG.E.128 desc[UR18][R4.64], R44 ;  /* 0x0000002c04007986 */ /* 0x0005e2000c101d12 */
[----:B------:R-:W-:Y:S02]  /*56b0*/  LEA R2, P0, R6, UR6, 0x1 ;  /* 0x0000000606027c11 */ /* 0x000fe4000f8008ff */
[----:B------:R-:W-:Y:S01]  /*56c0*/  LEA.HI.X R9, R12, R5, R13, 0x6, P1 ;  /* 0x000000050c097211 */ /* 0x000fe200008f340d */
[----:B-1----:R2:W-:Y:S01]  /*56d0*/  STG.E.128 desc[UR18][R4.64+0x80], R40 ;  /* 0x0000802804007986 */ /* 0x0025e2000c101d12 */
[----:B------:R-:W-:-:S02]  /*56e0*/  LEA.HI.X R3, R6, UR7, R0, 0x1, P0 ;  /* 0x0000000706037c11 */ /* 0x000fc400080f0c00 */
[C---:B------:R-:W-:Y:S01]  /*56f0*/  LEA R6, P0, R10.reuse, R2, 0x6 ;  /* 0x000000020a067211 */ /* 0x040fe200078030ff */
[----:B------:R2:W-:Y:S03]  /*5700*/  STG.E.128 desc[UR18][R8.64], R36 ;  /* 0x0000002408007986 */ /* 0x0005e6000c101d12 */
[----:B------:R-:W-:Y:S01]  /*5710*/  LEA.HI.X R7, R10, R3, R11, 0x6, P0 ;  /* 0x000000030a077211 */ /* 0x000fe200000f340b */
[----:B------:R2:W-:Y:S04]  /*5720*/  STG.E.128 desc[UR18][R8.64+0x80], R32 ;  /* 0x0000802008007986 */ /* 0x0005e8000c101d12 */
[----:B------:R2:W-:Y:S04]  /*5730*/  STG.E.128 desc[UR18][R2.64], R28 ;  /* 0x0000001c02007986 */ /* 0x0005e8000c101d12 */
[----:B------:R2:W-:Y:S04]  /*5740*/  STG.E.128 desc[UR18][R2.64+0x80], R20 ;  /* 0x0000801402007986 */ /* 0x0005e8000c101d12 */
[----:B------:R2:W-:Y:S04]  /*5750*/  STG.E.128 desc[UR18][R6.64], R24 ;  /* 0x0000001806007986 */ /* 0x0005e8000c101d12 */
[----:B---3--:R2:W-:Y:S02]  /*5760*/  STG.E.128 desc[UR18][R6.64+0x80], R16 ;  /* 0x0000801006007986 */ /* 0x0085e4000c101d12 */
.L_x_448:
[----:B------:R-:W1:Y:S01]  /*5770*/  LDC R0, c[0x0][0xc] ;  /* 0x00000300ff007b82 */ /* 0x000e620000000800 */
[----:B------:R-:W-:Y:S02]  /*5780*/  ULDC UR6, c[0x0][0x2c8] ;  /* 0x0000b20000067ab9 */ /* 0x000fe40000000800 */
[----:B------:R-:W-:-:S04]  /*5790*/  UIADD3 UR6, UR6, 0x3f, URZ ;  /* 0x0000003f06067890 */ /* 0x000fc8000fffe03f */
[----:B------:R-:W-:-:S04]  /*57a0*/  USHF.R.S32.HI UR4, URZ, 0x1f, UR6 ;  /* 0x0000001f3f047899 */ /* 0x000fc80008011406 */
[----:B------:R-:W-:-:S04]  /*57b0*/  ULEA.HI UR4, UR4, UR6, URZ, 0x6 ;  /* 0x0000000604047291 */ /* 0x000fc8000f8f303f */
[----:B------:R-:W-:Y:S01]  /*57c0*/  USHF.R.S32.HI UR4, URZ, 0x6, UR4 ;  /* 0x000000063f047899 */ /* 0x000fe20008011404 */
[----:B-1----:R-:W-:-:S05]  /*57d0*/  IADD3 R244, R0, R244, RZ ;  /* 0x000000f400f47210 */ /* 0x002fca0007ffe0ff */
[----:B------:R-:W-:-:S13]  /*57e0*/  ISETP.GE.AND P0, PT, R244, UR4, PT ;  /* 0x00000004f4007c0c */ /* 0x000fda000bf06270 */
[----:B------:R-:W-:Y:S05]  /*57f0*/  @P0 BRA `(.L_x_455) ;  /* 0x0000000000040947 */ /* 0x000fea0003800000 */
[----:B------:R-:W-:Y:S05]  /*5800*/  BRA `(.L_x_456) ;  /* 0xffffffb0005c7947 */ /* 0x000fea000383ffff */
.L_x_455:
[----:B------:R-:W-:Y:S05]  /*5810*/  EXIT ;  /* 0x000000000000794d */ /* 0x000fea0003800000 */
.L_x_457:
        /* <DEDUP_REMOVED lines=14> */
.L_x_1078:


//--------------------- .text._ZN5flash44flash_bwd_dq_dk_dv_loop_seqk_parallel_kernelI23Flash_bwd_kernel_traitsILi128ELi64ELi64ELi8ELi4ELi2ELi2ELb1ELb0EN7cutlass6half_tE19Flash_kernel_traitsILi128ELi64ELi64ELi8ES3_EELb1ELb1ELb0ELb0ELb0ELb1ELb0EEEvNS_16Flash_bwd_paramsE --------------------------
	.section	.text._ZN5flash44flash_bwd_dq_dk_dv_loop_seqk_parallel_kernelI23Flash_bwd_kernel_traitsILi128ELi64ELi64ELi8ELi4ELi2ELi2ELb1ELb0EN7cutlass6half_tE19Flash_kernel_traitsILi128ELi64ELi64ELi8ES3_EELb1ELb1ELb0ELb0ELb0ELb1ELb0EEEvNS_16Flash_bwd_paramsE,"ax",@progbits
	.align	128
        .global         _ZN5flash44flash_bwd_dq_dk_dv_loop_seqk_parallel_kernelI23Flash_bwd_kernel_traitsILi128ELi64ELi64ELi8ELi4ELi2ELi2ELb1ELb0EN7cutlass6half_tE19Flash_kernel_traitsILi128ELi64ELi64ELi8ES3_EELb1ELb1ELb0ELb0ELb0ELb1ELb0EEEvNS_16Flash_bwd_paramsE
        .type           _ZN5flash44flash_bwd_dq_dk_dv_loop_seqk_parallel_kernelI23Flash_bwd_kernel_traitsILi128ELi64ELi64ELi8ELi4ELi2ELi2ELb1ELb0EN7cutlass6half_tE19Flash_kernel_traitsILi128ELi64ELi64ELi8ES3_EELb1ELb1ELb0ELb0ELb0ELb1ELb0EEEvNS_16Flash_bwd_paramsE,@function
        .size           _ZN5flash44flash_bwd_dq_dk_dv_loop_seqk_parallel_kernelI23Flash_bwd_kernel_traitsILi128ELi64ELi64ELi8ELi4ELi2ELi2ELb1ELb0EN7cutlass6half_tE19Flash_kernel_traitsILi128ELi64ELi64ELi8ES3_EELb1ELb1ELb0ELb0ELb0ELb1ELb0EEEvNS_16Flash_bwd_paramsE,(.L_x_1079 - _ZN5flash44flash_bwd_dq_dk_dv_loop_seqk_parallel_kernelI23Flash_bwd_kernel_traitsILi128ELi64ELi64ELi8ELi4ELi2ELi2ELb1ELb0EN7cutlass6half_tE19Flash_kernel_traitsILi128ELi64ELi64ELi8ES3_EELb1ELb1ELb0ELb0ELb0ELb1ELb0EEEvNS_16Flash_bwd_paramsE)
        .other          _ZN5flash44flash_bwd_dq_dk_dv_loop_seqk_parallel_kernelI23Flash_bwd_kernel_traitsILi128ELi64ELi64ELi8ELi4ELi2ELi2ELb1ELb0EN7cutlass6half_tE19Flash_kernel_traitsILi128ELi64ELi64ELi8ES3_EELb1ELb1ELb0ELb0ELb0ELb1ELb0EEEvNS_16Flash_bwd_paramsE,@"STO_CUDA_ENTRY STV_DEFAULT"
_ZN5flash44flash_bwd_dq_dk_dv_loop_seqk_parallel_kernelI23Flash_bwd_kernel_traitsILi128ELi64ELi64ELi8ELi4ELi2ELi2ELb1ELb0EN7cutlass6half_tE19Flash_kernel_traitsILi128ELi64ELi64ELi8ES3_EELb1ELb1ELb0ELb0ELb0ELb1ELb0EEEvNS_16Flash_bwd_paramsE:
.text._ZN5flash44flash_bwd_dq_dk_dv_loop_seqk_parallel_kernelI23Flash_bwd_kernel_traitsILi128ELi64ELi64ELi8ELi4ELi2ELi2ELb1ELb0EN7cutlass6half_tE19Flash_kernel_traitsILi128ELi64ELi64ELi8ES3_EELb1ELb1ELb0ELb0ELb0ELb1ELb0EEEvNS_16Flash_bwd_paramsE:
        /* <DEDUP_REMOVED lines=14> */
[----:B------:R-:W-:-:S06]  /*00e0*/  IMAD.MOV.U32 R236, RZ, RZ, -0x10 ;  /* 0xfffffff0ffec7424 */ /* 0x000fcc00078e00ff */
[----:B------:R-:W3:Y:S08]  /*00f0*/  S2UR UR6, SR_CTAID.Z ;  /* 0x00000000000679c3 */ /* 0x000ef00000002700 */
[----:B------:R-:W4:Y:S01]  /*0100*/  S2UR UR7, SR_CTAID.Y ;  /* 0x00000000000779c3 */ /* 0x000f220000002600 */
[----:B--2---:R-:W-:Y:S01]  /*0110*/  ULEA UR4, UR4, UR5, 0x18 ;  /* 0x0000000504047291 */ /* 0x004fe2000f8ec03f */
[----:B-1----:R-:W-:Y:S01]  /*0120*/  SHF.R.S32.HI R2, RZ, 0x1f, R5 ;  /* 0x0000001fff027819 */ /* 0x002fe20000011405 */
[----:B---3--:R-:W-:-:S02]  /*0130*/  USHF.R.S32.HI UR5, URZ, 0x1f, UR6 ;  /* 0x0000001f3f057899 */ /* 0x008fc40008011406 */
[----:B------:R-:W-:Y:S01]  /*0140*/  USHF.R.S32.HI UR6, URZ, 0x1f, UR6 ;  /* 0x0000001f3f067899 */ /* 0x000fe20008011406 */
[CC--:B------:R-:W-:Y:S02]  /*0150*/  LEA.HI R0, R2.reuse, R5.reuse, RZ, 0x4 ;  /* 0x0000000502007211 */ /* 0x0c0fe400078f20ff */
[CC--:B------:R-:W-:Y:S01]  /*0160*/  LEA.HI R15, R2.reuse, R5.reuse, RZ, 0x3 ;  /* 0x00000005020f7211 */ /* 0x0c0fe200078f18ff */
[----:B------:R-:W-:Y:S01]  /*0170*/  IMAD.U32 R225, RZ, RZ, UR5 ;  /* 0x00000005ffe17e24 */ /* 0x000fe2000f8e00ff */
[-C--:B------:R-:W-:Y:S01]  /*0180*/  LEA.HI R3, R2, R5.reuse, RZ, 0x5 ;  /* 0x0000000502037211 */ /* 0x080fe200078f28ff */
[----:B----4-:R-:W-:Y:S01]  /*0190*/  USHF.R.S32.HI UR5, URZ, 0x1f, UR7 ;  /* 0x0000001f3f057899 */ /* 0x010fe20008011407 */
[----:B------:R-:W-:Y:S01]  /*01a0*/  LOP3.LUT R4, R0, 0xfffffff0, RZ, 0xc0, !PT ;  /* 0xfffffff000047812 */ /* 0x000fe200078ec0ff */
[----:B------:R-:W-:Y:S01]  /*01b0*/  IMAD.U32 R222, RZ, RZ, UR6 ;  /* 0x00000006ffde7e24 */ /* 0x000fe2000f8e00ff */
[CC--:B------:R-:W-:Y:S01]  /*01c0*/  LEA.HI R7, R2.reuse, R5.reuse, RZ, 0x2 ;  /* 0x0000000502077211 */ /* 0x0c0fe200078f10ff */
[----:B------:R-:W-:Y:S01]  /*01d0*/  UIADD3 UR6, UR4, 0xc000, URZ ;  /* 0x0000c00004067890 */ /* 0x000fe2000fffe03f */
[----:B------:R-:W-:Y:S01]  /*01e0*/  SHF.R.S32.HI R217, RZ, 0x3, R15 ;  /* 0x00000003ffd97819 */ /* 0x000fe2000001140f */
[----:B------:R-:W-:Y:S01]  /*01f0*/  IMAD.IADD R13, R5, 0x1, -R4 ;  /* 0x00000001050d7824 */ /* 0x000fe200078e0a04 */
[CC--:B------:R-:W-:Y:S01]  /*0200*/  LEA.HI R214, R2.reuse, R5.reuse, RZ, 0x7 ;  /* 0x0000000502d67211 */ /* 0x0c0fe200078f38ff */
[----:B------:R-:W-:Y:S01]  /*0210*/  IMAD.U32 R223, RZ, RZ, UR5 ;  /* 0x00000005ffdf7e24 */ /* 0x000fe2000f8e00ff */
[----:B------:R-:W-:Y:S01]  /*0220*/  LEA.HI R8, R2, R5, RZ, 0x6 ;  /* 0x0000000502087211 */ /* 0x000fe200078f30ff */
[----:B------:R-:W-:Y:S01]  /*0230*/  IMAD.SHL.U32 R9, R217, 0x40, RZ ;  /* 0x00000040d9097824 */ /* 0x000fe200078e00ff */
[----:B------:R-:W-:Y:S01]  /*0240*/  LOP3.LUT R10, R3, 0xffffffe0, RZ, 0xc0, !PT ;  /* 0xffffffe0030a7812 */ /* 0x000fe200078ec0ff */
[----:B------:R-:W-:Y:S01]  /*0250*/  USHF.L.U32 UR8, UR7, 0x7, URZ ;  /* 0x0000000707087899 */ /* 0x000fe2000800063f */
[----:B------:R-:W-:Y:S01]  /*0260*/  LOP3.LUT R6, R15, 0xfffffff8, RZ, 0xc0, !PT ;  /* 0xfffffff80f067812 */ /* 0x000fe200078ec0ff */
[----:B------:R-:W-:Y:S01]  /*0270*/  UIADD3 UR5, UR4, 0x10000, URZ ;  /* 0x0001000004057890 */ /* 0x000fe2000fffe03f */
        /* <DEDUP_REMOVED lines=8> */
[--C-:B------:R-:W-:Y:S01]  /*0300*/  SHF.R.S32.HI R2, RZ, 0x2, R7.reuse ;  /* 0x00000002ff027819 */ /* 0x100fe20000011407 */
[----:B------:R-:W-:Y:S01]  /*0310*/  IMAD.U32 R224, RZ, RZ, UR8 ;  /* 0x00000008ffe07e24 */ /* 0x000fe2000f8e00ff */
[----:B------:R-:W-:-:S02]  /*0320*/  SHF.R.S32.HI R7, RZ, 0x1f, R7 ;  /* 0x0000001fff077819 */ /* 0x000fc40000011407 */
        /* <DEDUP_REMOVED lines=20> */
[----:B------:R-:W-:Y:S02]  /*0470*/  SHF.R.S32.HI R2, RZ, 0x1f, R11 ;  /* 0x0000001fff027819 */ /* 0x000fe4000001140b */
[----:B------:R-:W-:Y:S01]  /*0480*/  LOP3.LUT R210, R6, 0x10, R9, 0xf8, !PT ;  /* 0x0000001006d27812 */ /* 0x000fe200078ef809 */
[----:B------:R-:W-:Y:S01]  /*0490*/  IMAD.IADD R215, R4, 0x1, -R215 ;  /* 0x0000000104d77824 */ /* 0x000fe200078e0ad7 */
[----:B------:R-:W-:Y:S01]  /*04a0*/  LEA.HI R2, R2, R11, RZ, 0x2 ;  /* 0x0000000b02027211 */ /* 0x000fe200078f10ff */
[----:B------:R-:W-:Y:S01]  /*04b0*/  IMAD.SHL.U32 R11, R0, 0x200, RZ ;  /* 0x00000200000b7824 */ /* 0x000fe200078e00ff */
[----:B------:R-:W-:Y:S02]  /*04c0*/  SHF.R.S32.HI R4, RZ, 0x1f, R13 ;  /* 0x0000001fff047819 */ /* 0x000fe4000001140d */
[----:B------:R-:W-:Y:S02]  /*04d0*/  LOP3.LUT R12, R6, 0x8, R15, 0xf8, !PT ;  /* 0x00000008060c7812 */ /* 0x000fe400078ef80f */
[----:B------:R-:W-:-:S02]  /*04e0*/  SHF.R.U32.HI R9, RZ, 0x3, R6 ;  /* 0x00000003ff097819 */ /* 0x000fc40000011606 */
[----:B------:R-:W-:Y:S02]  /*04f0*/  LOP3.LUT R210, R210, 0x8, R15, 0xf8, !PT ;  /* 0x00000008d2d27812 */ /* 0x000fe400078ef80f */
[----:B------:R-:W-:Y:S02]  /*0500*/  LOP3.LUT R10, R7, 0x1, RZ, 0xc0, !PT ;  /* 0x00000001070a7812 */ /* 0x000fe400078ec0ff */
[----:B------:R-:W-:Y:S02]  /*0510*/  LEA.HI R4, R4, R13, RZ, 0x3 ;  /* 0x0000000d04047211 */ /* 0x000fe400078f18ff */
[----:B------:R-:W-:Y:S02]  /*0520*/  LOP3.LUT R201, R12, R9, RZ, 0x3c, !PT ;  /* 0x000000090cc97212 */ /* 0x000fe400078e3cff */
[----:B------:R-:W-:Y:S02]  /*0530*/  LOP3.LUT R210, R11, R210, R9, 0xf6, !PT ;  /* 0x000000d20bd27212 */ /* 0x000fe400078ef609 */
[----:B------:R-:W-:-:S02]  /*0540*/  SHF.R.S32.HI R214, RZ, 0x7, R214 ;  /* 0x00000007ffd67819 */ /* 0x000fc400000114d6 */
[----:B------:R-:W-:Y:S01]  /*0550*/  ISETP.NE.U32.AND P0, PT, R10, 0x1, PT ;  /* 0x000000010a00780c */ /* 0x000fe20003f05070 */
[----:B------:R-:W-:Y:S01]  /*0560*/  IMAD.SHL.U32 R10, R7, 0x40, RZ ;  /* 0x00000040070a7824 */ /* 0x000fe200078e00ff */
[----:B------:R-:W-:Y:S01]  /*0570*/  SHF.R.S32.HI R9, RZ, 0x6, R8 ;  /* 0x00000006ff097819 */ /* 0x000fe20000011408 */
[----:B------:R-:W-:Y:S01]  /*0580*/  IMAD R12, R214, 0x800, R11 ;  /* 0x00000800d60c7824 */ /* 0x000fe200078e020b */
[----:B------:R-:W-:Y:S01]  /*0590*/  LOP3.LUT R6, R4, 0xfffffff8, RZ, 0xc0, !PT ;  /* 0xfffffff804067812 */ /* 0x000fe200078ec0ff */
[----:B------:R-:W-:Y:S01]  /*05a0*/  IMAD.SHL.U32 R8, R5, 0x2, RZ ;  /* 0x0000000205087824 */ /* 0x000fe200078e00ff */
[----:B------:R-:W-:Y:S01]  /*05b0*/  R2P PR, R7, 0x6 ;  /* 0x0000000607007804 */ /* 0x000fe20000000000 */
[C---:B------:R-:W-:Y:S01]  /*05c0*/  IMAD R216, R9.reuse, 0x200, R216 ;  /* 0x0000020009d87824 */ /* 0x040fe200078e02d8 */
[----:B------:R-:W-:Y:S01]  /*05d0*/  LOP3.LUT R10, R10, 0x1c0, RZ, 0xc0, !PT ;  /* 0x000001c00a0a7812 */ /* 0x000fe200078ec0ff */
[----:B------:R-:W-:Y:S01]  /*05e0*/  IMAD.SHL.U32 R7, R9, 0x8, RZ ;  /* 0x0000000809077824 */ /* 0x000fe200078e00ff */
[----:B------:R-:W-:Y:S01]  /*05f0*/  SEL R236, R236, 0x10, !P0 ;  /* 0x00000010ecec7807 */ /* 0x000fe20004000000 */
[----:B------:R-:W-:Y:S01]  /*0600*/  IMAD.SHL.U32 R9, R214, 0x20, RZ ;  /* 0x00000020d6097824 */ /* 0x000fe200078e00ff */
[----:B------:R-:W-:Y:S01]  /*0610*/  SHF.R.U32.HI R5, RZ, 0x3, R10 ;  /* 0x00000003ff057819 */ /* 0x000fe2000001160a */
[----:B------:R-:W-:Y:S01]  /*0620*/  IMAD.IADD R6, R13, 0x1, -R6 ;  /* 0x000000010d067824 */ /* 0x000fe200078e0a06 */
[----:B------:R-:W-:Y:S01]  /*0630*/  LOP3.LUT R7, R7, 0x18, RZ, 0xc0, !PT ;  /* 0x0000001807077812 */ /* 0x000fe200078ec0ff */
[----:B------:R-:W-:Y:S01]  /*0640*/  IMAD.IADD R201, R12, 0x1, R201 ;  /* 0x000000010cc97824 */ /* 0x000fe200078e02c9 */
[----:B------:R-:W-:Y:S01]  /*0650*/  LOP3.LUT R14, R10, 0x20, R9, 0xf8, !PT ;  /* 0x000000200a0e7812 */ /* 0x000fe200078ef809 */
[----:B------:R-:W-:Y:S01]  /*0660*/  IMAD.SHL.U32 R12, R0, 0x20, RZ ;  /* 0x00000020000c7824 */ /* 0x000fe200078e00ff */
[----:B------:R-:W-:Y:S01]  /*0670*/  LOP3.LUT R228, R5, R10, R7, 0x1e, !PT ;  /* 0x0000000a05e47212 */ /* 0x000fe200078e1e07 */
[----:B------:R-:W-:Y:S01]  /*0680*/  IMAD.SHL.U32 R9, R6, 0x40, RZ ;  /* 0x0000004006097824 */ /* 0x000fe200078e00ff */
[----:B------:R-:W-:Y:S01]  /*0690*/  LOP3.LUT R6, R14, R5, RZ, 0x3c, !PT ;  /* 0x000000050e067212 */ /* 0x000fe200078e3cff */
[----:B------:R-:W-:Y:S01]  /*06a0*/  IMAD R227, R215, 0x400, R8 ;  /* 0x00000400d7e37824 */ /* 0x000fe200078e0208 */
[----:B------:R-:W-:Y:S01]  /*06b0*/  LOP3.LUT R211, R7, 0x20, R12, 0xf8, !PT ;  /* 0x0000002007d37812 */ /* 0x000fe200078ef80c */
[----:B------:R-:W-:Y:S01]  /*06c0*/  IMAD.SHL.U32 R7, R0, 0x8, RZ ;  /* 0x0000000800077824 */ /* 0x000fe200078e00ff */
[----:B------:R-:W-:Y:S01]  /*06d0*/  LOP3.LUT R10, R9, 0x1c0, RZ, 0xc0, !PT ;  /* 0x000001c0090a7812 */ /* 0x000fe200078ec0ff */
[----:B------:R-:W-:Y:S01]  /*06e0*/  IMAD.SHL.U32 R0, R4, 0x40, RZ ;  /* 0x0000004004007824 */ /* 0x000fe200078e00ff */
[----:B------:R-:W-:Y:S01]  /*06f0*/  LEA R201, R201, UR4, 0x1 ;  /* 0x00000004c9c97c11 */ /* 0x000fe2000f8e08ff */
[----:B------:R-:W-:Y:S01]  /*0700*/  IMAD.IADD R227, R227, 0x1, R6 ;  /* 0x00000001e3e37824 */ /* 0x000fe200078e0206 */
[----:B------:R-:W-:Y:S01]  /*0710*/  SHF.R.U32.HI R209, RZ, 0x3, R10 ;  /* 0x00000003ffd17819 */ /* 0x000fe2000001160a */
[----:B------:R-:W-:Y:S01]  /*0720*/  IMAD R5, R3, 0x400, R8 ;  /* 0x0000040003057824 */ /* 0x000fe200078e0208 */
[----:B------:R-:W-:-:S02]  /*0730*/  LOP3.LUT R4, R10, 0x8, R7, 0xf8, !PT ;  /* 0x000000080a047812 */ /* 0x000fc400078ef807 */
[----:B------:R-:W-:Y:S01]  /*0740*/  LOP3.LUT R0, R0, 0xfffffe00, RZ, 0xc0, !PT ;  /* 0xfffffe0000007812 */ /* 0x000fe200078ec0ff */
[----:B------:R-:W-:Y:S01]  /*0750*/  IMAD.IADD R228, R5, 0x1, R228 ;  /* 0x0000000105e47824 */ /* 0x000fe200078e02e4 */
[----:B------:R-:W-:Y:S02]  /*0760*/  LOP3.LUT R211, R209, R211, R10, 0x1e, !PT ;  /* 0x000000d3d1d37212 */ /* 0x000fe400078e1e0a */
[----:B------:R-:W-:Y:S01]  /*0770*/  LOP3.LUT R209, R4, R209, RZ, 0x3c, !PT ;  /* 0x000000d104d17212 */ /* 0x000fe200078e3cff */
[--C-:B------:R-:W-:Y:S01]  /*0780*/  IMAD R212, R215, 0x400, R0.reuse ;  /* 0x00000400d7d47824 */ /* 0x100fe200078e0200 */
[----:B------:R-:W-:Y:S01]  /*0790*/  LOP3.LUT R211, R211, R0, RZ, 0xfc, !PT ;  /* 0x00000000d3d37212 */ /* 0x000fe200078efcff */
[----:B------:R-:W-:Y:S01]  /*07a0*/  IMAD R4, R3, 0x400, R0 ;  /* 0x0000040003047824 */ /* 0x000fe200078e0200 */
[----:B------:R-:W-:Y:S01]  /*07b0*/  LEA R227, R227, UR4, 0x1 ;  /* 0x00000004e3e37c11 */ /* 0x000fe2000f8e08ff */
[----:B------:R-:W-:Y:S01]  /*07c0*/  IMAD.MOV.U32 R3, RZ, RZ, 0x20 ;  /* 0x00000020ff037424 */ /* 0x000fe200078e00ff */
[----:B------:R-:W-:Y:S01]  /*07d0*/  LEA R228, R228, UR6, 0x1 ;  /* 0x00000006e4e47c11 */ /* 0x000fe2000f8e08ff */
[----:B------:R-:W-:Y:S01]  /*07e0*/  IMAD.MOV.U32 R0, RZ, RZ, 0x40 ;  /* 0x00000040ff007424 */ /* 0x000fe200078e00ff */
[----:B------:R-:W-:Y:S01]  /*07f0*/  LEA R210, R210, UR4, 0x1 ;  /* 0x00000004d2d27c11 */ /* 0x000fe2000f8e08ff */
[----:B------:R-:W-:Y:S01]  /*0800*/  IMAD.IADD R212, R212, 0x1, R209 ;  /* 0x00000001d4d47824 */ /* 0x000fe200078e02d1 */
[----:B------:R-:W-:Y:S01]  /*0810*/  LEA R226, R216, UR4, 0x1 ;  /* 0x00000004d8e27c11 */ /* 0x000fe2000f8e08ff */
[----:B------:R-:W-:Y:S01]  /*0820*/  IMAD.IADD R209, R209, 0x1, R4 ;  /* 0x00000001d1d17824 */ /* 0x000fe200078e0204 */
[----:B------:R-:W-:Y:S01]  /*0830*/  SHF.R.S32.HI R4, RZ, 0x2, R2 ;  /* 0x00000002ff047819 */ /* 0x000fe20000011402 */
[----:B------:R-:W-:Y:S01]  /*0840*/  VIADD R229, R227, 0x20 ;  /* 0x00000020e3e57836 */ /* 0x000fe20000000000 */
[----:B------:R-:W-:Y:S01]  /*0850*/  SEL R2, R3, 0xffffffe0, !P4 ;  /* 0xffffffe003027807 */ /* 0x000fe20006000000 */
[----:B------:R-:W-:Y:S01]  /*0860*/  @P1 VIADD R229, R227, 0xffffffe0 ;  /* 0xffffffe0e3e51836 */ /* 0x000fe20000000000 */
[----:B------:R-:W-:Y:S01]  /*0870*/  SEL R0, R0, 0xffffffc0, !P3 ;  /* 0xffffffc000007807 */ /* 0x000fe20005800000 */
[----:B------:R-:W-:Y:S01]  /*0880*/  VIADD R230, R228, 0x40 ;  /* 0x00000040e4e67836 */ /* 0x000fe20000000000 */
[----:B------:R-:W-:Y:S01]  /*0890*/  LEA R209, R209, UR5, 0x1 ;  /* 0x00000005d1d17c11 */ /* 0x000fe2000f8e08ff */
[--C-:B------:R-:W-:Y:S01]  /*08a0*/  IMAD.IADD R200, R2, 0x1, R201.reuse ;  /* 0x0000000102c87824 */ /* 0x100fe200078e02c9 */
[C---:B------:R-:W-:Y:S01]  /*08b0*/  IADD3 R2, R0.reuse, R201, R2 ;  /* 0x000000c900027210 */ /* 0x040fe20007ffe002 */
[----:B------:R-:W-:Y:S01]  /*08c0*/  IMAD.IADD R3, R0, 0x1, R201 ;  /* 0x0000000100037824 */ /* 0x000fe200078e02c9 */
[----:B------:R-:W-:Y:S01]  /*08d0*/  ULDC.64 UR6, c[0x0][0x208] ;  /* 0x0000820000067ab9 */ /* 0x000fe20000000a00 */
[----:B------:R-:W-:-:S02]  /*08e0*/  IMAD.IADD R231, R227, 0x1, R236 ;  /* 0x00000001e3e77824 */ /* 0x000fc400078e02ec */
[----:B------:R-:W-:Y:S02]  /*08f0*/  IMAD R219, R215, 0x10, R4 ;  /* 0x00000010d7db7824 */ /* 0x000fe400078e0204 */
[----:B------:R-:W-:Y:S02]  /*0900*/  IMAD.IADD R0, R0, 0x1, R210 ;  /* 0x0000000100007824 */ /* 0x000fe400078e02d2 */
[----:B------:R-:W-:Y:S02]  /*0910*/  @P2 VIADD R230, R228, 0xffffffc0 ;  /* 0xffffffc0e4e62836 */ /* 0x000fe40000000000 */
[----:B------:R-:W-:-:S07]  /*0920*/  IMAD.IADD R236, R236, 0x1, R229 ;  /* 0x00000001ecec7824 */ /* 0x000fce00078e02e5 */
.L_x_486:
[----:B-1----:R-:W1:Y:S01]  /*0930*/  S2UR UR5, SR_CTAID.Y ;  /* 0x00000000000579c3 */ /* 0x002e620000002600 */
[----:B------:R-:W-:Y:S01]  /*0940*/  ULDC.64 UR8, c[0x0][0x308] ;  /* 0x0000c20000087ab9 */ /* 0x000fe20000000a00 */
[----:B------:R-:W-:Y:S01]  /*0950*/  ULDC.64 UR10, c[0x0][0x300] ;  /* 0x0000c000000a7ab9 */ /* 0x000fe20000000a00 */
[----:B------:R-:W-:Y:S02]  /*0960*/  UISETP.NE.U32.AND UP3, UPT, UR8, URZ, UPT ;  /* 0x0000003f0800728c */ /* 0x000fe4000bf65070 */
[----:B------:R-:W-:Y:S02]  /*0970*/  UISETP.NE.U32.AND UP4, UPT, UR10, URZ, UPT ;  /* 0x0000003f0a00728c */ /* 0x000fe4000bf85070 */
[----:B------:R-:W-:Y:S02]  /*0980*/  UISETP.NE.AND.EX UP3, UPT, UR9, URZ, UPT, UP3 ;  /* 0x0000003f0900728c */ /* 0x000fe4000bf65330 */
[----:B------:R-:W-:Y:S01]  /*0990*/  UISETP.NE.AND.EX UP4, UPT, UR11, URZ, UPT, UP4 ;  /* 0x0000003f0b00728c */ /* 0x000fe2000bf85340 */
[----:B------:R-:W-:Y:S01]  /*09a0*/  ULDC.64 UR12, c[0x0][0x2f0] ;  /* 0x0000bc00000c7ab9 */ /* 0x000fe20000000a00 */
[----:B------:R-:W-:-:S02]  /*09b0*/  ULDC.U8 UR17, c[0x0][0x3c2] ;  /* 0x0000f08000117ab9 */ /* 0x000fc40000000000 */
[----:B------:R-:W-:Y:S02]  /*09c0*/  PLOP3.LUT P0, PT, PT, PT, UP3, 0x80, 0x0 ;  /* 0x000000000000781c */ /* 0x000fe40003f0f038 */
[----:B------:R-:W-:Y:S01]  /*09d0*/  PLOP3.LUT P1, PT, PT, PT, UP4, 0x80, 0x0 ;  /* 0x000000000000781c */ /* 0x000fe20003f2f048 */
[----:B-1----:R-:W-:Y:S02]  /*09e0*/  USHF.R.S32.HI UR53, URZ, 0x1f, UR5 ;  /* 0x0000001f3f357899 */ /* 0x002fe40008011405 */
[----:B------:R-:W-:Y:S02]  /*09f0*/  USHF.L.U32 UR16, UR5, 0x2, URZ ;  /* 0x0000000205107899 */ /* 0x000fe4000800063f */
[----:B------:R-:W-:Y:S02]  /*0a00*/  USHF.L.U64.HI UR5, UR5, 0x2, UR53 ;  /* 0x0000000205057899 */ /* 0x000fe40008010235 */
[----:B------:R-:W-:Y:S02]  /*0a10*/  @UP3 UIADD3 UR8, UP0, UR16, UR8, URZ ;  /* 0x0000000810083290 */ /* 0x000fe4000ff1e03f */
[----:B------:R-:W-:-:S02]  /*0a20*/  UIADD3 UR15, UP2, UR16, UR12, URZ ;  /* 0x0000000c100f7290 */ /* 0x000fc4000ff5e03f */
[----:B------:R-:W-:Y:S02]  /*0a30*/  @UP3 UIADD3.X UR9, UR5, UR9, URZ, UP0, !UPT ;  /* 0x0000000905093290 */ /* 0x000fe400087fe43f */
[----:B------:R-:W-:Y:S01]  /*0a40*/  UISETP.NE.U32.AND UP0, UPT, UR12, URZ, UPT ;  /* 0x0000003f0c00728c */ /* 0x000fe2000bf05070 */
[----:B--234-:R-:W-:Y:S01]  /*0a50*/  IMAD.U32 R4, RZ, RZ, UR8 ;  /* 0x00000008ff047e24 */ /* 0x01cfe2000f8e00ff */
[----:B------:R-:W-:Y:S02]  /*0a60*/  @UP4 UIADD3 UR10, UP1, UR16, UR10, URZ ;  /* 0x0000000a100a4290 */ /* 0x000fe4000ff3e03f */
[----:B------:R-:W-:Y:S01]  /*0a70*/  UIADD3.X UR14, UR5, UR13, URZ, UP2, !UPT ;  /* 0x0000000d050e7290 */ /* 0x000fe200097fe43f */
[----:B------:R-:W-:Y:S01]  /*0a80*/  IMAD.U32 R5, RZ, RZ, UR9 ;  /* 0x00000009ff057e24 */ /* 0x000fe2000f8e00ff */
[----:B------:R-:W-:Y:S02]  /*0a90*/  UISETP.NE.AND.EX UP2, UPT, UR13, URZ, UPT, UP0 ;  /* 0x0000003f0d00728c */ /* 0x000fe4000bf45300 */
[----:B------:R-:W-:Y:S01]  /*0aa0*/  @UP4 UIADD3.X UR11, UR5, UR11, URZ, UP1, !UPT ;  /* 0x0000000b050b4290 */ /* 0x000fe20008ffe43f */
[----:B------:R-:W-:Y:S01]  /*0ab0*/  IMAD.U32 R14, RZ, RZ, UR10 ;  /* 0x0000000aff0e7e24 */ /* 0x000fe2000f8e00ff */
[----:B------:R-:W-:Y:S01]  /*0ac0*/  ULDC.64 UR12, c[0x0][0x2f8] ;  /* 0x0000be00000c7ab9 */ /* 0x000fe20000000a00 */
[----:B------:R-:W-:Y:S01]  /*0ad0*/  UISETP.NE.AND UP1, UPT, UR17, URZ, UPT ;  /* 0x0000003f1100728c */ /* 0x000fe2000bf25270 */
[----:B------:R-:W2:Y:S01]  /*0ae0*/  @P0 LDG.E R5, desc[UR6][R4.64] ;  /* 0x0000000604050981 */ /* 0x000ea2000c1e1900 */
[----:B------:R-:W-:Y:S01]  /*0af0*/  UISETP.EQ.U32.AND UP4, UPT, UR12, URZ, UPT ;  /* 0x0000003f0c00728c */ /* 0x000fe2000bf82070 */
[----:B------:R-:W-:Y:S01]  /*0b00*/  IMAD.U32 R15, RZ, RZ, UR11 ;  /* 0x0000000bff0f7e24 */ /* 0x000fe2000f8e00ff */
[----:B------:R-:W-:-:S02]  /*0b10*/  PLOP3.LUT P3, PT, PT, PT, UP2, 0x80, 0x0 ;  /* 0x000000000000781c */ /* 0x000fc40003f6f028 */
[----:B------:R-:W-:Y:S02]  /*0b20*/  UISETP.EQ.OR.EX UP4, UPT, UR13, URZ, !UP1, UP4 ;  /* 0x0000003f0d00728c */ /* 0x000fe4000cf82740 */
[----:B------:R-:W-:Y:S01]  /*0b30*/  UIADD3 UR8, UP0, UR16, UR12, URZ ;  /* 0x0000000c10087290 */ /* 0x000fe2000ff1e03f */
[----:B------:R-:W3:Y:S03]  /*0b40*/  @P1 LDG.E R7, desc[UR6][R14.64] ;  /* 0x000000060e071981 */ /* 0x000ee6000c1e1900 */
[----:B------:R-:W-:Y:S01]  /*0b50*/  PLOP3.LUT P2, PT, PT, PT, UP4, 0x80, 0x0 ;  /* 0x000000000000781c */ /* 0x000fe20003f4f048 */
[----:B------:R-:W-:Y:S01]  /*0b60*/  UIADD3.X UR5, UR5, UR13, URZ, UP0, !UPT ;  /* 0x0000000d05057290 */ /* 0x000fe200087fe43f */
[----:B------:R-:W-:Y:S01]  /*0b70*/  IMAD.U32 R8, RZ, RZ, UR8 ;  /* 0x00000008ff087e24 */ /* 0x000fe2000f8e00ff */
[----:B------:R-:W-:-:S04]  /*0b80*/  @!UP3 ULDC.64 UR8, c[0x0][0x318] ;  /* 0x0000c6000008bab9 */ /* 0x000fc80000000a00 */
[----:B------:R-:W-:Y:S02]  /*0b90*/  IMAD.U32 R9, RZ, RZ, UR5 ;  /* 0x00000005ff097e24 */ /* 0x000fe4000f8e00ff */
[----:B------:R-:W-:Y:S02]  /*0ba0*/  IMAD.U32 R12, RZ, RZ, UR15 ;  /* 0x0000000fff0c7e24 */ /* 0x000fe4000f8e00ff */
[----:B------:R-:W-:Y:S01]  /*0bb0*/  IMAD.U32 R13, RZ, RZ, UR14 ;  /* 0x0000000eff0d7e24 */ /* 0x000fe2000f8e00ff */
[----:B------:R-:W-:Y:S01]  /*0bc0*/  @!UP3 UISETP.NE.U32.AND UP0, UPT, UR8, URZ, UPT ;  /* 0x0000003f0800b28c */ /* 0x000fe2000bf05070 */
[----:B------:R-:W4:Y:S01]  /*0bd0*/  @!P2 LDG.E R4, desc[UR6][R8.64] ;  /* 0x000000060804a981 */ /* 0x000f22000c1e1900 */
[----:B------:R-:W-:Y:S01]  /*0be0*/  UMOV UR61, URZ ;  /* 0x0000003f003d7c82 */ /* 0x000fe20008000000 */
[----:B------:R-:W-:Y:S02]  /*0bf0*/  @!UP3 ULDC UR5, c[0x0][0x2cc] ;  /* 0x0000b3000005bab9 */ /* 0x000fe40000000800 */
[----:B-----5:R-:W5:Y:S04]  /*0c00*/  @P3 LDG.E R10, desc[UR6][R12.64] ;  /* 0x000000060c0a3981 */ /* 0x020f68000c1e1900 */
[----:B------:R-:W5:Y:S01]  /*0c10*/  @P3 LDG.E R6, desc[UR6][R12.64+0x4] ;  /* 0x000004060c063981 */ /* 0x000f62000c1e1900 */
[----:B------:R-:W-:-:S03]  /*0c20*/  @!UP3 UISETP.NE.AND.EX UP0, UPT, UR9, URZ, UPT, UP0 ;  /* 0x0000003f0900b28c */ /* 0x000fc6000bf05300 */
[----:B------:R-:W-:Y:S01]  /*0c30*/  UMOV UR9, 0xffffffff ;  /* 0xffffffff00097882 */ /* 0x000fe20000000000 */
[----:B------:R-:W-:Y:S01]  /*0c40*/  USHF.L.U32 UR8, UR60, 0x6, URZ ;  /* 0x000000063c087899 */ /* 0x000fe2000800063f */
[----:B------:R-:W-:-:S05]  /*0c50*/  UMOV UR11, 0xffffffff ;  /* 0xffffffff000b7882 */ /* 0x000fca0000000000 */
[----:B------:R-:W-:Y:S01]  /*0c60*/  IMAD.U32 R241, RZ, RZ, UR8 ;  /* 0x00000008fff17e24 */ /* 0x000fe2000f8e00ff */
[----:B------:R-:W-:-:S03]  /*0c70*/  @!UP3 USEL UR8, UR5, URZ, UP0 ;  /* 0x0000003f0508b287 */ /* 0x000fc60008000000 */
[----:B------:R-:W-:Y:S01]  /*0c80*/  ULDC UR5, c[0x0][0x2c8] ;  /* 0x0000b20000057ab9 */ /* 0x000fe20000000800 */
[----:B--2---:R-:W-:Y:S02]  /*0c90*/  @P0 R2UR UR10, R5 ;  /* 0x00000000050a02ca */ /* 0x004fe400000e0000 */
[----:B------:R-:W-:-:S04]  /*0ca0*/  ISETP.NE.U32.AND P0, PT, RZ, UR12, PT ;  /* 0x0000000cff007c0c */ /* 0x000fc8000bf05070 */
[----:B------:R-:W-:Y:S02]  /*0cb0*/  ISETP.NE.AND.EX P0, PT, RZ, UR13, PT, P0 ;  /* 0x0000000dff007c0c */ /* 0x000fe4000bf05300 */
[----:B---3--:R-:W-:Y:S02]  /*0cc0*/  @P1 R2UR UR61, R7 ;  /* 0x00000000073d12ca */ /* 0x008fe400000e0000 */
[----:B----4-:R-:W-:-:S11]  /*0cd0*/  @!P2 R2UR UR9, R4 ;  /* 0x000000000409a2ca */ /* 0x010fd600000e0000 */
[----:B------:R-:W-:Y:S01]  /*0ce0*/  @UP3 UIADD3 UR10, UR10, -UR61, URZ ;  /* 0x8000003d0a0a3290 */ /* 0x000fe2000fffe03f */
[----:B-----5:R-:W-:Y:S02]  /*0cf0*/  @P3 R2UR UR11, R10 ;  /* 0x000000000a0b32ca */ /* 0x020fe400000e0000 */
[----:B------:R-:W-:Y:S01]  /*0d00*/  @P3 R2UR UR59, R6 ;  /* 0x00000000063b32ca */ /* 0x000fe200000e0000 */
[----:B------:R-:W-:Y:S01]  /*0d10*/  IMAD.U32 R242, RZ, RZ, UR9 ;  /* 0x00000009fff27e24 */ /* 0x000fe2000f8e00ff */
[----:B------:R-:W-:-:S13]  /*0d20*/  @!P0 BRA `(.L_x_458) ;  /* 0x00000000001c8947 */ /* 0x000fda0003800000 */
[----:B------:R-:W-:Y:S02]  /*0d30*/  PLOP3.LUT P0, PT, PT, PT, UP1, 0x80, 0x0 ;  /* 0x000000000000781c */ /* 0x000fe40003f0f018 */
[----:B------:R-:W-:-:S11]  /*0d40*/  R2UR UR9, R242 ;  /* 0x00000000f20972ca */ /* 0x000fd600000e0000 */
[----:B------:R-:W2:Y:S04]  /*0d50*/  @P0 LDG.E R4, desc[UR6][R8.64+0x4] ;  /* 0x0000040608040981 */ /* 0x000ea8000c1e1900 */
[----:B------:R-:W3:Y:S01]  /*0d60*/  @!P0 LDG.E R5, desc[UR6][R8.64] ;  /* 0x0000000608058981 */ /* 0x000ee2000c1e1900 */
[----:B--2---:R-:W-:-:S13]  /*0d70*/  @P0 R2UR UR5, R4 ;  /* 0x00000000040502ca */ /* 0x004fda00000e0000 */
[----:B------:R-:W-:-:S07]  /*0d80*/  @UP1 UIADD3 UR5, UR5, -UR9, URZ ;  /* 0x8000000905051290 */ /* 0x000fce000fffe03f */
[----:B---3--:R-:W-:-:S15]  /*0d90*/  @!P0 R2UR UR5, R5 ;  /* 0x00000000050582ca */ /* 0x008fde00000e0000 */
.L_x_458:
[----:B------:R-:W-:Y:S01]  /*0da0*/  R2UR UR9, R241 ;  /* 0x00000000f10972ca */ /* 0x000fe200000e0000 */
[----:B------:R-:W-:Y:S02]  /*0db0*/  @!UP3 UIADD3 UR10, UR8, UR5, -UR61 ;  /* 0x00000005080ab290 */ /* 0x000fe4000fffe83d */
[----:B------:R-:W-:-:S07]  /*0dc0*/  @UP2 UIADD3 UR59, UR59, -UR11, URZ ;  /* 0x8000000b3b3b2290 */ /* 0x000fce000fffe03f */
[----:B------:R-:W-:-:S03]  /*0dd0*/  @!UP2 ULDC UR59, c[0x0][0x2c4] ;  /* 0x0000b100003baab9 */ /* 0x000fc60000000800 */
[----:B------:R-:W-:-:S06]  /*0de0*/  UISETP.GT.AND UP0, UPT, UR10, UR9, UPT ;  /* 0x000000090a00728c */ /* 0x000fcc000bf04270 */
[----:B------:R-:W-:-:S13]  /*0df0*/  PLOP3.LUT P0, PT, PT, PT, UP0, 0x80, 0x0 ;  /* 0x000000000000781c */ /* 0x000fda0003f0f008 */
[----:B------:R-:W-:Y:S05]  /*0e00*/  @!P0 BRA `(.L_x_459) ;  /* 0x0000006800b48947 */ /* 0x000fea0003800000 */
[----:B------:R-:W1:Y:S01]  /*0e10*/  LDC R4, c[0x0][0x278] ;  /* 0x00009e00ff047b82 */ /* 0x000e620000000800 */
[----:B------:R-:W-:Y:S01]  /*0e20*/  R2UR UR14, R241 ;  /* 0x00000000f10e72ca */ /* 0x000fe200000e0000 */
[----:B------:R-:W-:Y:S01]  /*0e30*/  UISETP.NE.AND UP0, UPT, UR11, -0x1, UPT ;  /* 0xffffffff0b00788c */ /* 0x000fe2000bf05270 */
[----:B------:R-:W-:Y:S01]  /*0e40*/  R2UR UR24, R242 ;  /* 0x00000000f21872ca */ /* 0x000fe200000e0000 */
[----:B------:R-:W-:Y:S01]  /*0e50*/  ULDC.64 UR8, c[0x0][0x228] ;  /* 0x00008a0000087ab9 */ /* 0x000fe20000000a00 */
[----:B------:R-:W-:Y:S01]  /*0e60*/  ULDC.64 UR12, c[0x0][0x488] ;  /* 0x00012200000c7ab9 */ /* 0x000fe20000000a00 */
[----:B------:R-:W-:Y:S01]  /*0e70*/  ULDC UR54, c[0x0][0x2d4] ;  /* 0x0000b50000367ab9 */ /* 0x000fe20000000800 */
[----:B------:R-:W-:Y:S01]  /*0e80*/  ULDC.64 UR36, c[0x0][0x240] ;  /* 0x0000900000247ab9 */ /* 0x000fe20000000a00 */
[----:B------:R-:W2:Y:S01]  /*0e90*/  S2UR UR40, SR_CTAID.Y ;  /* 0x00000000002879c3 */ /* 0x000ea20000002600 */
[----:B------:R-:W-:Y:S01]  /*0ea0*/  ULDC UR56, c[0x0][0x2dc] ;  /* 0x0000b70000387ab9 */ /* 0x000fe20000000800 */
[----:B------:R-:W-:Y:S01]  /*0eb0*/  ULDC UR55, c[0x0][0x270] ;  /* 0x00009c0000377ab9 */ /* 0x000fe20000000800 */
[----:B------:R-:W-:Y:S01]  /*0ec0*/  UIMAD UR23, UR11, UR37, URZ ;  /* 0x000000250b1772a4 */ /* 0x000fe2000f8e023f */
[----:B------:R-:W-:-:S02]  /*0ed0*/  ULDC.U8 UR20, c[0x0][0x3d8] ;  /* 0x0000f60000147ab9 */ /* 0x000fc40000000000 */
[----:B------:R-:W-:Y:S02]  /*0ee0*/  USHF.R.S32.HI UR35, URZ, 0x1f, UR14 ;  /* 0x0000001f3f237899 */ /* 0x000fe4000801140e */
[----:B------:R-:W3:Y:S01]  /*0ef0*/  S2UR UR5, SR_CTAID.X ;  /* 0x00000000000579c3 */ /* 0x000ee20000002500 */
[----:B------:R-:W-:Y:S02]  /*0f00*/  UISETP.NE.AND UP3, UPT, UR20, URZ, UPT ;  /* 0x0000003f1400728c */ /* 0x000fe4000bf65270 */
[----:B------:R-:W-:Y:S01]  /*0f10*/  UISETP.NE.AND UP1, UPT, UR24, -0x1, UPT ;  /* 0xffffffff1800788c */ /* 0x000fe2000bf25270 */
[----:B------:R-:W-:Y:S01]  /*0f20*/  ULDC UR42, c[0x0][0x2c4] ;  /* 0x0000b100002a7ab9 */ /* 0x000fe20000000800 */
[----:B------:R-:W-:Y:S01]  /*0f30*/  ULDC.U8 UR21, c[0x0][0x480] ;  /* 0x0001200000157ab9 */ /* 0x000fe20000000000 */
[----:B-1----:R-:W-:Y:S02]  /*0f40*/  IABS R7, R4 ;  /* 0x0000000400077213 */ /* 0x002fe40000000000 */
[----:B------:R-:W1:Y:S01]  /*0f50*/  S2UR UR41, SR_CTAID.Z ;  /* 0x00000000002979c3 */ /* 0x000e620000002700 */
[----:B------:R-:W-:Y:S01]  /*0f60*/  UISETP.NE.AND UP4, UPT, UR21, URZ, UPT ;  /* 0x0000003f1500728c */ /* 0x000fe2000bf85270 */
[----:B------:R-:W-:Y:S01]  /*0f70*/  ISETP.NE.AND P3, PT, R4, RZ, PT ;  /* 0x000000ff0400720c */ /* 0x000fe20003f65270 */
[----:B------:R-:W4:Y:S03]  /*0f80*/  I2F.RP R8, R7 ;  /* 0x0000000700087306 */ /* 0x000f260000209400 */
[----:B------:R-:W-:-:S02]  /*0f90*/  @UP1 UIADD3 UR22, UR61, UR24, URZ ;  /* 0x000000183d161290 */ /* 0x000fc4000fffe03f */
[----:B--2---:R-:W-:Y:S01]  /*0fa0*/  UIMAD.WIDE.U32 UR16, UR40, UR8, URZ ;  /* 0x00000008281072a5 */ /* 0x004fe2000f8e003f */
[----:B------:R-:W2:Y:S01]  /*0fb0*/  S2UR UR14, SR_CTAID.Y ;  /* 0x00000000000e79c3 */ /* 0x000ea20000002600 */
[----:B------:R-:W-:Y:S02]  /*0fc0*/  UIMAD UR8, UR53, UR8, URZ ;  /* 0x00000008350872a4 */ /* 0x000fe4000f8e023f */
[----:B------:R-:W-:Y:S02]  /*0fd0*/  USHF.L.U64.HI UR18, UR40, 0x7, UR53 ;  /* 0x0000000728127899 */ /* 0x000fe40008010235 */
[----:B------:R-:W-:Y:S02]  /*0fe0*/  UIMAD UR28, UR40, UR9, UR8 ;  /* 0x00000009281c72a4 */ /* 0x000fe4000f8e0208 */
[----:B---3--:R-:W-:Y:S01]  /*0ff0*/  UIMAD.WIDE.U32 UR26, UR5, UR12, URZ ;  /* 0x0000000c051a72a5 */ /* 0x008fe2000f8e003f */
[----:B------:R-:W-:Y:S01]  /*1000*/  @!UP0 ULDC.64 UR8, c[0x0][0x418] ;  /* 0x0001060000088ab9 */ /* 0x000fe20000000a00 */
[----:B----4-:R-:W3:Y:S02]  /*1010*/  MUFU.RCP R8, R8 ;  /* 0x0000000800087308 */ /* 0x010ee40000001000 */
[----:B------:R-:W-:-:S02]  /*1020*/  UIMAD UR39, UR5, UR13, UR27 ;  /* 0x0000000d052772a4 */ /* 0x000fc4000f8e021b */
[----:B------:R-:W-:Y:S02]  /*1030*/  @!UP0 UIMAD UR5, UR53, UR8, URZ ;  /* 0x00000008350582a4 */ /* 0x000fe4000f8e023f */
[----:B------:R-:W-:Y:S01]  /*1040*/  USHF.R.S32.HI UR27, URZ, 0x1f, UR54 ;  /* 0x0000001f3f1b7899 */ /* 0x000fe20008011436 */
[----:B-1----:R-:W-:Y:S01]  /*1050*/  IABS R5, UR41 ;  /* 0x0000002900057c13 */ /* 0x002fe20008000000 */
[----:B------:R-:W-:Y:S02]  /*1060*/  @!UP0 UIMAD UR38, UR40, UR9, UR5 ;  /* 0x00000009282682a4 */ /* 0x000fe4000f8e0205 */
[----:B------:R-:W-:Y:S01]  /*1070*/  UIADD3 UR5, UR59, 0x3f, URZ ;  /* 0x0000003f3b057890 */ /* 0x000fe2000fffe03f */
[----:B------:R-:W-:Y:S01]  /*1080*/  @UP0 ULDC.64 UR12, c[0x0][0x420] ;  /* 0x00010800000c0ab9 */ /* 0x000fe20000000a00 */
[----:B------:R-:W-:Y:S02]  /*1090*/  @!UP0 UIMAD.WIDE.U32 UR30, UR40, UR8, URZ ;  /* 0x00000008281e82a5 */ /* 0x000fe4000f8e003f */
[----:B------:R-:W-:-:S02]  /*10a0*/  USHF.R.S32.HI UR19, URZ, 0x1f, UR5 ;  /* 0x0000001f3f137899 */ /* 0x000fc40008011405 */
[----:B--2---:R-:W-:Y:S01]  /*10b0*/  USHF.L.U32 UR14, UR14, 0x7, URZ ;  /* 0x000000070e0e7899 */ /* 0x004fe2000800063f */
[----:B---3--:R-:W-:Y:S01]  /*10c0*/  VIADD R8, R8, 0xffffffe ;  /* 0x0ffffffe08087836 */ /* 0x008fe20000000000 */
[----:B------:R-:W-:Y:S02]  /*10d0*/  @UP0 UIMAD.WIDE.U32 UR32, UR11, UR12, URZ ;  /* 0x0000000c0b2002a5 */ /* 0x000fe4000f8e003f */
[----:B------:R-:W-:Y:S01]  /*10e0*/  ULEA.HI UR25, UR19, UR5, URZ, 0x6 ;  /* 0x0000000513197291 */ /* 0x000fe2000f8f303f */
[----:B------:R-:W1:Y:S01]  /*10f0*/  F2I.FTZ.U32.TRUNC.NTZ R9, R8 ;  /* 0x0000000800097305 */ /* 0x000e62000021f000 */
[----:B------:R-:W-:Y:S02]  /*1100*/  UIMAD UR5, UR27, UR40, URZ ;  /* 0x000000281b0572a4 */ /* 0x000fe4000f8e023f */
[----:B------:R-:W-:Y:S02]  /*1110*/  USEL UR29, UR14, URZ, UP2 ;  /* 0x0000003f0e1d7287 */ /* 0x000fe40009000000 */
[----:B------:R-:W-:-:S02]  /*1120*/  @UP0 UIMAD UR45, UR11, UR13, UR33 ;  /* 0x0000000d0b2d02a4 */ /* 0x000fc4000f8e0221 */
[----:B------:R-:W-:Y:S02]  /*1130*/  UIMAD.WIDE.U32 UR14, UR11, UR36, URZ ;  /* 0x000000240b0e72a5 */ /* 0x000fe4000f8e003f */
[----:B------:R-:W-:Y:S02]  /*1140*/  UIMAD.WIDE UR8, UR56, UR55, URZ ;  /* 0x00000037380872a5 */ /* 0x000fe4000f8e023f */
[----:B------:R-:W-:Y:S02]  /*1150*/  UIMAD.WIDE.U32 UR12, UR40, UR54, URZ ;  /* 0x00000036280c72a5 */ /* 0x000fe4000f8e003f */
[----:B------:R-:W-:Y:S01]  /*1160*/  UIMAD UR5, UR53, UR54, UR5 ;  /* 0x00000036350572a4 */ /* 0x000fe2000f8e0205 */
[----:B-1----:R-:W-:Y:S01]  /*1170*/  IMAD.MOV R6, RZ, RZ, -R9 ;  /* 0x000000ffff067224 */ /* 0x002fe200078e0a09 */
[----:B------:R-:W-:Y:S01]  /*1180*/  UIADD3 UR43, UR17, UR28, URZ ;  /* 0x0000001c112b7290 */ /* 0x000fe2000fffe03f */
[----:B------:R-:W-:Y:S01]  /*1190*/  IMAD.MOV.U32 R8, RZ, RZ, RZ ;  /* 0x000000ffff087224 */ /* 0x000fe200078e00ff */
[----:B------:R-:W-:Y:S01]  /*11a0*/  USEL UR51, UR16, UR14, !UP0 ;  /* 0x0000000e10337287 */ /* 0x000fe2000c000000 */
[----:B------:R-:W-:Y:S01]  /*11b0*/  IMAD R6, R6, R7, RZ ;  /* 0x0000000706067224 */ /* 0x000fe200078e02ff */
[----:B------:R-:W-:-:S02]  /*11c0*/  @UP0 UIADD3 UR43, UR15, UR23, URZ ;  /* 0x000000170f2b0290 */ /* 0x000fc4000fffe03f */
[----:B------:R-:W-:Y:S01]  /*11d0*/  UIMAD.WIDE.U32 UR16, UR8, UR12, URZ ;  /* 0x0000000c081072a5 */ /* 0x000fe2000f8e003f */
[----:B------:R-:W-:Y:S01]  /*11e0*/  IMAD.HI.U32 R6, R9, R6, R8 ;  /* 0x0000000609067227 */ /* 0x000fe200078e0008 */
[----:B------:R-:W-:Y:S02]  /*11f0*/  UIMAD UR15, UR9, UR12, URZ ;  /* 0x0000000c090f72a4 */ /* 0x000fe4000f8e023f */
[----:B------:R-:W-:Y:S02]  /*1200*/  UIADD3 UR5, UR13, UR5, URZ ;  /* 0x000000050d057290 */ /* 0x000fe4000fffe03f */
[----:B------:R-:W-:Y:S01]  /*1210*/  UIMAD.WIDE.U32 UR12, UR8, UR11, URZ ;  /* 0x0000000b080c72a5 */ /* 0x000fe2000f8e003f */
[----:B------:R-:W-:Y:S01]  /*1220*/  IMAD.HI.U32 R22, R6, R5, RZ ;  /* 0x0000000506167227 */ /* 0x000fe200078e00ff */
[----:B------:R-:W-:Y:S02]  /*1230*/  ULOP3.LUT UR14, UR25, 0xffffffc0, URZ, 0xc0, !UPT ;  /* 0xffffffc0190e7892 */ /* 0x000fe4000f8ec03f */
[----:B------:R-:W-:Y:S01]  /*1240*/  UIMAD UR5, UR8, UR5, UR15 ;  /* 0x00000005080572a4 */ /* 0x000fe2000f8e020f */
[----:B------:R-:W-:Y:S01]  /*1250*/  IMAD.MOV R6, RZ, RZ, -R22 ;  /* 0x000000ffff067224 */ /* 0x000fe200078e0a16 */
[----:B------:R-:W-:-:S02]  /*1260*/  USEL UR52, UR16, UR12, !UP0 ;  /* 0x0000000c10347287 */ /* 0x000fc4000c000000 */
[----:B------:R-:W-:Y:S01]  /*1270*/  UIADD3 UR16, UR14, -0x40, URZ ;  /* 0xffffffc00e107890 */ /* 0x000fe2000fffe03f */
[C---:B------:R-:W-:Y:S01]  /*1280*/  IMAD R6, R7.reuse, R6, R5 ;  /* 0x0000000607067224 */ /* 0x040fe200078e0205 */
[----:B------:R-:W-:Y:S01]  /*1290*/  USEL UR34, UR18, URZ, UP2 ;  /* 0x0000003f12227287 */ /* 0x000fe20009000000 */
[----:B------:R-:W-:Y:S01]  /*12a0*/  LOP3.LUT R5, R4, UR41, RZ, 0x3c, !PT ;  /* 0x0000002904057c12 */ /* 0x000fe2000f8e3cff */
[----:B------:R-:W-:Y:S02]  /*12b0*/  UIADD3 UR44, UR17, UR5, URZ ;  /* 0x00000005112c7290 */ /* 0x000fe4000fffe03f */
[----:B------:R-:W-:Y:S01]  /*12c0*/  ISETP.GT.U32.AND P1, PT, R7, R6, PT ;  /* 0x000000060700720c */ /* 0x000fe20003f24070 */
[----:B------:R-:W-:Y:S01]  /*12d0*/  UIADD3 UR5, UP2, UR16, UR29, URZ ;  /* 0x0000001d10057290 */ /* 0x000fe2000ff5e03f */
[----:B------:R-:W-:Y:S01]  /*12e0*/  ISETP.GE.AND P2, PT, R5, RZ, PT ;  /* 0x000000ff0500720c */ /* 0x000fe20003f46270 */
[----:B------:R-:W-:Y:S02]  /*12f0*/  USHF.R.S32.HI UR27, URZ, 0x1f, UR16 ;  /* 0x0000001f3f1b7899 */ /* 0x000fe40008011410 */
[----:B------:R-:W-:-:S02]  /*1300*/  UIMAD UR15, UR9, UR11, URZ ;  /* 0x0000000b090f72a4 */ /* 0x000fc4000f8e023f */
[----:B------:R-:W-:Y:S02]  /*1310*/  UIMAD UR9, UR9, UR5, URZ ;  /* 0x00000005090972a4 */ /* 0x000fe4000f8e023f */
[----:B------:R-:W-:Y:S02]  /*1320*/  UIMAD.WIDE.U32 UR28, UR8, UR5, URZ ;  /* 0x00000005081c72a5 */ /* 0x000fe4000f8e003f */
[----:B------:R-:W-:Y:S02]  /*1330*/  UIADD3.X UR12, UR27, UR34, URZ, UP2, !UPT ;  /* 0x000000221b0c7290 */ /* 0x000fe400097fe43f */
[----:B------:R-:W-:Y:S01]  /*1340*/  @!P1 IMAD.IADD R6, R6, 0x1, -R7 ;  /* 0x0000000106069824 */ /* 0x000fe200078e0a07 */
[----:B------:R-:W-:Y:S01]  /*1350*/  @UP3 UIMAD UR5, UR40, UR42, URZ ;  /* 0x0000002a280532a4 */ /* 0x000fe2000f8e023f */
[----:B------:R-:W-:Y:S01]  /*1360*/  @!P1 VIADD R22, R22, 0x1 ;  /* 0x0000000116169836 */ /* 0x000fe20000000000 */
[----:B------:R-:W-:Y:S01]  /*1370*/  PLOP3.LUT P1, PT, PT, PT, UP1, 0x80, 0x0 ;  /* 0x000000000000781c */ /* 0x000fe20003f2f018 */
[----:B------:R-:W-:Y:S01]  /*1380*/  @UP1 UIADD3 UR24, UR61, UR24, URZ ;  /* 0x000000183d181290 */ /* 0x000fe2000fffe03f */
[----:B------:R-:W-:Y:S01]  /*1390*/  ISETP.GE.U32.AND P0, PT, R6, R7, PT ;  /* 0x000000070600720c */ /* 0x000fe20003f06070 */
[----:B------:R-:W-:-:S02]  /*13a0*/  UIMAD UR17, UR8, UR12, UR9 ;  /* 0x0000000c081172a4 */ /* 0x000fc4000f8e0209 */
[----:B------:R-:W-:Y:S01]  /*13b0*/  @UP3 USEL UR8, UR5, UR11, !UP0 ;  /* 0x0000000b05083287 */ /* 0x000fe2000c000000 */
[----:B------:R-:W-:Y:S01]  /*13c0*/  @UP1 ULDC.64 UR20, c[0x0][0x248] ;  /* 0x0000920000141ab9 */ /* 0x000fe20000000a00 */
[----:B------:R-:W-:Y:S01]  /*13d0*/  @UP1 ULDC.64 UR18, c[0x0][0x250] ;  /* 0x0000940000121ab9 */ /* 0x000fe20000000a00 */
[----:B------:R-:W-:Y:S01]  /*13e0*/  @UP0 UIADD3 UR44, UR13, UR15, URZ ;  /* 0x0000000f0d2c0290 */ /* 0x000fe2000fffe03f */
[----:B------:R-:W-:Y:S01]  /*13f0*/  @UP3 ULDC UR5, c[0x0][0x2e4] ;  /* 0x0000b90000053ab9 */ /* 0x000fe20000000800 */
[----:B------:R-:W-:Y:S02]  /*1400*/  @UP1 UIMAD.WIDE.U32 UR14, UR22, UR20, URZ ;  /* 0x00000014160e12a5 */ /* 0x000fe4000f8e003f */
[----:B------:R-:W-:-:S03]  /*1410*/  @UP1 UIMAD.WIDE.U32 UR12, UR24, UR18, URZ ;  /* 0x00000012180c12a5 */ /* 0x000fc6000f8e003f */
[----:B------:R-:W-:Y:S01]  /*1420*/  @P0 VIADD R22, R22, 0x1 ;  /* 0x0000000116160836 */ /* 0x000fe20000000000 */
[----:B------:R-:W-:Y:S01]  /*1430*/  @UP3 UIMAD UR23, UR41, UR5, UR8 ;  /* 0x00000005291732a4 */ /* 0x000fe2000f8e0208 */
[----:B------:R-:W-:Y:S01]  /*1440*/  PLOP3.LUT P0, PT, PT, PT, UP3, 0x80, 0x0 ;  /* 0x000000000000781c */ /* 0x000fe20003f0f038 */
[----:B------:R-:W-:Y:S01]  /*1450*/  @!UP3 UIMAD UR5, UR40, UR55, UR41 ;  /* 0x000000372805b2a4 */ /* 0x000fe2000f8e0229 */
[----:B------:R-:W-:Y:S01]  /*1460*/  @!P2 IMAD.MOV R22, RZ, RZ, -R22 ;  /* 0x000000ffff16a224 */ /* 0x000fe200078e0a16 */
[----:B------:R-:W-:Y:S01]  /*1470*/  UIMAD UR46, UR41, UR56, URZ ;  /* 0x00000038292e72a4 */ /* 0x000fe2000f8e023f */
[----:B------:R-:W-:Y:S01]  /*1480*/  @!P3 LOP3.LUT R22, RZ, R4, RZ, 0x33, !PT ;  /* 0x00000004ff16b212 */ /* 0x000fe200078e33ff */
[----:B------:R-:W-:Y:S02]  /*1490*/  @UP1 UIMAD UR22, UR22, UR21, URZ ;  /* 0x00000015161612a4 */ /* 0x000fe4000f8e023f */
[----:B------:R-:W-:Y:S02]  /*14a0*/  @UP1 UIMAD UR9, UR24, UR19, URZ ;  /* 0x00000013180912a4 */ /* 0x000fe4000f8e023f */
[----:B------:R-:W-:-:S02]  /*14b0*/  USEL UR48, UR39, URZ, UP4 ;  /* 0x0000003f27307287 */ /* 0x000fc4000a000000 */
[----:B------:R-:W-:Y:S02]  /*14c0*/  @!UP3 UIMAD UR23, UR5, UR42, URZ ;  /* 0x0000002a0517b2a4 */ /* 0x000fe4000f8e023f */
[----:B------:R-:W-:Y:S02]  /*14d0*/  @!UP0 UIADD3 UR45, UR31, UR38, URZ ;  /* 0x000000261f2d8290 */ /* 0x000fe4000fffe03f */
[----:B------:R-:W-:Y:S02]  /*14e0*/  USHF.R.S32.HI UR50, URZ, 0x1f, UR46 ;  /* 0x0000001f3f327899 */ /* 0x000fe4000801142e */
[----:B------:R-:W-:Y:S02]  /*14f0*/  USEL UR49, UR26, URZ, UP4 ;  /* 0x0000003f1a317287 */ /* 0x000fe4000a000000 */
[----:B------:R-:W-:Y:S02]  /*1500*/  USHF.R.S32.HI UR40, URZ, 0x6, UR25 ;  /* 0x000000063f287899 */ /* 0x000fe40008011419 */
[----:B------:R-:W-:-:S02]  /*1510*/  @UP1 UIADD3 UR41, UR13, UR9, URZ ;  /* 0x000000090d291290 */ /* 0x000fc4000fffe03f */
[----:B------:R-:W-:Y:S02]  /*1520*/  UIADD3 UR47, UR29, UR17, URZ ;  /* 0x000000111d2f7290 */ /* 0x000fe4000fffe03f */
[----:B------:R-:W-:Y:S01]  /*1530*/  @UP1 UIADD3 UR42, UR15, UR22, URZ ;  /* 0x000000160f2a1290 */ /* 0x000fe2000fffe03f */
[----:B------:R-:W-:Y:S01]  /*1540*/  @UP1 UMOV UR39, UR14 ;  /* 0x0000000e00271c82 */ /* 0x000fe20008000000 */
[----:B------:R-:W-:Y:S01]  /*1550*/  @UP1 UMOV UR34, UR12 ;  /* 0x0000000c00221c82 */ /* 0x000fe20008000000 */
[----:B------:R-:W-:Y:S09]  /*1560*/  @P1 BRA `(.L_x_460) ;  /* 0x0000000000341947 */ /* 0x000ff20003800000 */
[----:B------:R-:W1:Y:S01]  /*1570*/  S2UR UR14, SR_CTAID.Y ;  /* 0x00000000000e79c3 */ /* 0x000e620000002600 */
        /* <DEDUP_REMOVED lines=8> */
[----:B-1----:R-:W-:Y:S02]  /*1600*/  UIMAD.WIDE.U32 UR8, UR14, UR12, UR8 ;  /* 0x0000000c0e0872a5 */ /* 0x002fe4000f8e0008 */
[----:B------:R-:W-:-:S04]  /*1610*/  UIMAD UR5, UR14, UR13, UR5 ;  /* 0x0000000d0e0572a4 */ /* 0x000fc8000f8e0205 */
[----:B------:R-:W-:Y:S01]  /*1620*/  UIADD3 UR42, UR9, UR5, URZ ;  /* 0x00000005092a7290 */ /* 0x000fe2000fffe03f */
[----:B------:R-:W-:-:S11]  /*1630*/  UMOV UR39, UR8 ;  /* 0x0000000800277c82 */ /* 0x000fd60008000000 */
.L_x_460:
[----:B------:R-:W-:Y:S05]  /*1640*/  @P1 BRA `(.L_x_461) ;  /* 0x0000000000341947 */ /* 0x000fea0003800000 */
        /* <DEDUP_REMOVED lines=13> */
.L_x_461:
[----:B------:R-:W-:Y:S01]  /*1720*/  @UP0 UMOV UR8, UR32 ;  /* 0x0000002000080c82 */ /* 0x000fe20008000000 */
[----:B------:R-:W-:Y:S01]  /*1730*/  @!UP0 UMOV UR8, UR30 ;  /* 0x0000001e00088c82 */ /* 0x000fe20008000000 */
[----:B------:R-:W-:Y:S01]  /*1740*/  SHF.R.S32.HI R9, RZ, 0x1f, R22 ;  /* 0x0000001fff097819 */ /* 0x000fe20000011416 */
[----:B------:R-:W-:Y:S06]  /*1750*/  @!P0 BRA `(.L_x_462) ;  /* 0x0000000000248947 */ /* 0x000fec0003800000 */
[----:B------:R-:W1:Y:S01]  /*1760*/  S2UR UR13, SR_CTAID.Y ;  /* 0x00000000000d79c3 */ /* 0x000e620000002600 */
[----:B------:R-:W-:Y:S01]  /*1770*/  ULDC UR5, c[0x0][0x2c0] ;  /* 0x0000b00000057ab9 */ /* 0x000fe20000000800 */
[----:B------:R-:W-:Y:S02]  /*1780*/  ULDC UR9, c[0x0][0x2e4] ;  /* 0x0000b90000097ab9 */ /* 0x000fe40000000800 */
[----:B------:R-:W-:-:S04]  /*1790*/  ULEA UR9, UR5, UR9, 0x7 ;  /* 0x0000000905097291 */ /* 0x000fc8000f8e383f */
[----:B------:R-:W2:Y:S01]  /*17a0*/  S2UR UR12, SR_CTAID.Z ;  /* 0x00000000000c79c3 */ /* 0x000ea20000002700 */
[----:B-1----:R-:W-:-:S04]  /*17b0*/  @!UP0 UIMAD UR11, UR13, UR54, URZ ;  /* 0x000000360d0b82a4 */ /* 0x002fc8000f8e023f */
[----:B------:R-:W-:-:S04]  /*17c0*/  ULEA UR5, UR13, UR11, 0x7 ;  /* 0x0000000b0d057291 */ /* 0x000fc8000f8e383f */
[----:B--2---:R-:W-:Y:S01]  /*17d0*/  UIMAD UR5, UR9, UR12, UR5 ;  /* 0x0000000c090572a4 */ /* 0x004fe2000f8e0205 */
[----:B------:R-:W-:Y:S11]  /*17e0*/  BRA `(.L_x_463) ;  /* 0x0000000000107947 */ /* 0x000ff60003800000 */
.L_x_462:
[----:B------:R-:W-:Y:S08]  /*17f0*/  S2UR UR9, SR_CTAID.Z ;  /* 0x00000000000979c3 */ /* 0x000ff00000002700 */
[----:B------:R-:W1:Y:S02]  /*1800*/  S2UR UR5, SR_CTAID.Y ;  /* 0x00000000000579c3 */ /* 0x000e640000002600 */
[----:B-1----:R-:W-:-:S04]  /*1810*/  UIMAD UR5, UR5, UR55, UR9 ;  /* 0x00000037050572a4 */ /* 0x002fc8000f8e0209 */
[----:B------:R-:W-:-:S12]  /*1820*/  UIMAD UR5, UR5, UR54, URZ ;  /* 0x00000036050572a4 */ /* 0x000fd8000f8e023f */
.L_x_463:
[----:B------:R-:W1:Y:S01]  /*1830*/  S2UR UR9, SR_CTAID.Z ;  /* 0x00000000000979c3 */ /* 0x000e620000002700 */
[----:B------:R-:W2:Y:S01]  /*1840*/  S2R R11, SR_TID.X ;  /* 0x00000000000b7919 */ /* 0x000ea20000002100 */
[----:B------:R-:W-:Y:S01]  /*1850*/  SHF.R.S32.HI R13, RZ, 0x1f, R217 ;  /* 0x0000001fff0d7819 */ /* 0x000fe200000114d9 */
[----:B------:R-:W-:Y:S01]  /*1860*/  ULDC.64 UR12, c[0x0][0x258] ;  /* 0x00009600000c7ab9 */ /* 0x000fe20000000a00 */
[----:B------:R-:W-:Y:S01]  /*1870*/  IADD3 R7, P0, R217, UR16, RZ ;  /* 0x00000010d9077c10 */ /* 0x000fe2000ff1e0ff */
[----:B------:R-:W-:Y:S01]  /*1880*/  ULDC UR17, c[0x0][0x398] ;  /* 0x0000e60000117ab9 */ /* 0x000fe20000000800 */
[--C-:B------:R-:W-:Y:S01]  /*1890*/  SHF.R.S32.HI R221, RZ, 0x1f, R220.reuse ;  /* 0x0000001fffdd7819 */ /* 0x100fe200000114dc */
[----:B------:R-:W-:Y:S01]  /*18a0*/  UIMAD UR38, UR56, UR55, URZ ;  /* 0x00000037382672a4 */ /* 0x000fe2000f8e023f */
[----:B------:R-:W3:Y:S01]  /*18b0*/  LDC.64 R4, c[0x0][0x420] ;  /* 0x00010800ff047b82 */ /* 0x000ee20000000a00 */
[----:B------:R-:W-:Y:S01]  /*18c0*/  IADD3.X R6, R13, UR27, RZ, P0, !PT ;  /* 0x0000001b0d067c10 */ /* 0x000fe200087fe4ff */
[----:B------:R-:W-:Y:S01]  /*18d0*/  ULDC.64 UR24, c[0x0][0x210] ;  /* 0x0000840000187ab9 */ /* 0x000fe20000000a00 */
[----:B------:R-:W-:Y:S01]  /*18e0*/  R2UR UR11, R241 ;  /* 0x00000000f10b72ca */ /* 0x000fe200000e0000 */
[----:B------:R-:W-:Y:S01]  /*18f0*/  IMAD.WIDE.U32 R14, R7, UR36, R220 ;  /* 0x00000024070e7c25 */ /* 0x000fe2000f8e00dc */
[----:B------:R-:W-:Y:S01]  /*1900*/  IADD3 R16, P0, R220, UR8, RZ ;  /* 0x00000008dc107c10 */ /* 0x000fe2000ff1e0ff */
[----:B------:R-:W-:Y:S01]  /*1910*/  UIADD3 UR26, UR16, UR5, URZ ;  /* 0x00000005101a7290 */ /* 0x000fe2000fffe03f */
[----:B------:R-:W-:Y:S01]  /*1920*/  BSSY B1, `(.L_x_459) ;  /* 0x00005fb000017945 */ /* 0x000fe20003800000 */
[----:B------:R-:W4:Y:S01]  /*1930*/  S2UR UR54, SR_CTAID.Z ;  /* 0x00000000003679c3 */ /* 0x000f220000002700 */
[----:B------:R-:W-:Y:S01]  /*1940*/  IMAD R6, R6, UR36, RZ ;  /* 0x0000002406067c24 */ /* 0x000fe2000f8e02ff */
[----:B------:R-:W-:Y:S01]  /*1950*/  IADD3 R18, P2, R14, UR51, RZ ;  /* 0x000000330e127c10 */ /* 0x000fe2000ff5e0ff */
[----:B------:R-:W-:Y:S01]  /*1960*/  ULDC.64 UR30, c[0x0][0x478] ;  /* 0x00011e00001e7ab9 */ /* 0x000fe20000000a00 */
[----:B------:R-:W-:Y:S01]  /*1970*/  IADD3.X R17, R221, UR45, RZ, P0, !PT ;  /* 0x0000002ddd117c10 */ /* 0x000fe200087fe4ff */
[----:B------:R-:W-:Y:S01]  /*1980*/  IMAD R6, R7, UR37, R6 ;  /* 0x0000002507067c24 */ /* 0x000fe2000f8e0206 */
[----:B------:R-:W-:-:S02]  /*1990*/  UIADD3 UR29, UR16, UR23, URZ ;  /* 0x00000017101d7290 */ /* 0x000fc4000fffe03f */
[----:B-1----:R-:W-:Y:S02]  /*19a0*/  USHF.R.S32.HI UR22, URZ, 0x1f, UR9 ;  /* 0x0000001f3f167899 */ /* 0x002fe40008011409 */
[----:B------:R-:W-:Y:S01]  /*19b0*/  IADD3.X R19, R15, UR43, R6, P2, !PT ;  /* 0x0000002b0f137c10 */ /* 0x000fe200097fe406 */
[----:B------:R-:W-:Y:S01]  /*19c0*/  ULDC.64 UR8, c[0x0][0x428] ;  /* 0x00010a0000087ab9 */ /* 0x000fe20000000a00 */
[----:B------:R-:W-:Y:S01]  /*19d0*/  UIADD3 UR14, -UR10, UR59, UR11 ;  /* 0x0000003b0a0e7290 */ /* 0x000fe2000fffe10b */
[----:B------:R-:W-:Y:S01]  /*19e0*/  IMAD.U32 R14, RZ, RZ, UR8 ;  /* 0x00000008ff0e7e24 */ /* 0x000fe2000f8e00ff */
[----:B------:R-:W-:Y:S01]  /*19f0*/  UIMAD UR11, UR22, UR8, URZ ;  /* 0x00000008160b72a4 */ /* 0x000fe2000f8e023f */
[C---:B---3--:R-:W-:Y:S01]  /*1a00*/  IMAD R6, R4.reuse, UR27, RZ ;  /* 0x0000001b04067c24 */ /* 0x048fe2000f8e02ff */
[----:B------:R-:W-:Y:S01]  /*1a10*/  UIMAD UR8, UR22, UR12, URZ ;  /* 0x0000000c160872a4 */ /* 0x000fe2000f8e023f */
[----:B------:R-:W-:Y:S01]  /*1a20*/  IMAD.WIDE.U32 R20, R4, UR16, R16 ;  /* 0x0000001004147c25 */ /* 0x000fe2000f8e0010 */
[----:B--2---:R-:W-:Y:S01]  /*1a30*/  SHF.R.S32.HI R10, RZ, 0x1f, R11 ;  /* 0x0000001fff0a7819 */ /* 0x004fe2000001140b */
[----:B------:R-:W-:Y:S01]  /*1a40*/  ULDC.64 UR22, c[0x0][0x3e0] ;  /* 0x0000f80000167ab9 */ /* 0x000fe20000000a00 */
[----:B------:R-:W-:Y:S01]  /*1a50*/  ULDC.64 UR32, c[0x0][0x2b0] ;  /* 0x0000ac0000207ab9 */ /* 0x000fe20000000a00 */
[----:B------:R-:W-:Y:S01]  /*1a60*/  IMAD R6, R5, UR16, R6 ;  /* 0x0000001005067c24 */ /* 0x000fe2000f8e0206 */
[----:B------:R-:W-:Y:S01]  /*1a70*/  UIADD3 UR5, UR40, -0x1, URZ ;  /* 0xffffffff28057890 */ /* 0x000fe2000fffe03f */
[----:B------:R-:W-:Y:S01]  /*1a80*/  IMAD.U32 R16, RZ, RZ, UR12 ;  /* 0x0000000cff107e24 */ /* 0x000fe2000f8e00ff */
[----:B----4-:R-:W-:Y:S01]  /*1a90*/  UIMAD UR13, UR54, UR13, UR8 ;  /* 0x0000000d360d72a4 */ /* 0x010fe2000f8e0208 */
[----:B------:R-:W-:Y:S01]  /*1aa0*/  IMAD.IADD R7, R21, 0x1, R6 ;  /* 0x0000000115077824 */ /* 0x000fe200078e0206 */
[----:B------:R-:W-:Y:S01]  /*1ab0*/  UIADD3 UR8, UR14, -UR17, URZ ;  /* 0x800000110e087290 */ /* 0x000fe2000fffe03f */
[----:B------:R-:W-:Y:S01]  /*1ac0*/  IMAD.MOV.U32 R6, RZ, RZ, R20 ;  /* 0x000000ffff067224 */ /* 0x000fe200078e0014 */
[----:B------:R-:W-:Y:S01]  /*1ad0*/  UIMAD UR15, UR54, UR9, UR11 ;  /* 0x00000009360f72a4 */ /* 0x000fe2000f8e020b */
[----:B------:R-:W-:Y:S01]  /*1ae0*/  IMAD.WIDE.U32 R16, R16, UR54, R18 ;  /* 0x0000003610107c25 */ /* 0x000fe2000f8e0012 */
[----:B------:R-:W-:-:S02]  /*1af0*/  USHF.R.S32.HI UR27, URZ, 0x1f, UR8 ;  /* 0x0000001f3f1b7899 */ /* 0x000fc40008011408 */
[----:B------:R-:W-:Y:S01]  /*1b00*/  USHF.L.U32 UR9, UR38, 0x6, URZ ;  /* 0x0000000626097899 */ /* 0x000fe2000800063f */
[----:B------:R-:W-:Y:S01]  /*1b10*/  IMAD.WIDE.U32 R14, R14, UR54, R6 ;  /* 0x000000360e0e7c25 */ /* 0x000fe2000f8e0006 */
[----:B------:R-:W-:Y:S01]  /*1b20*/  LEA.HI R7, R10, R11, RZ, 0x5 ;  /* 0x0000000b0a077211 */ /* 0x000fe200078f28ff */
[----:B------:R-:W-:Y:S01]  /*1b30*/  ULEA.HI UR27, UR27, UR8, URZ, 0x6 ;  /* 0x000000081b1b7291 */ /* 0x000fe2000f8f303f */
[----:B------:R-:W-:Y:S01]  /*1b40*/  LEA R248, P2, R16, UR24, 0x1 ;  /* 0x0000001810f87c11 */ /* 0x000fe2000f8408ff */
[----:B------:R-:W-:Y:S01]  /*1b50*/  UIADD3 UR11, UP2, UP0, UR28, UR9, UR46 ;  /* 0x000000091c0b7290 */ /* 0x000fe2000f85e02e */
[----:B------:R-:W-:Y:S01]  /*1b60*/  LOP3.LUT R250, R7, 0xffffffe0, RZ, 0xc0, !PT ;  /* 0xffffffe007fa7812 */ /* 0x000fe200078ec0ff */
[----:B------:R-:W-:Y:S01]  /*1b70*/  USHF.R.S32.HI UR9, URZ, 0x1f, UR9 ;  /* 0x0000001f3f097899 */ /* 0x000fe20008011409 */
[----:B------:R-:W-:Y:S01]  /*1b80*/  SHF.R.S32.HI R7, RZ, 0x5, R7 ;  /* 0x00000005ff077819 */ /* 0x000fe20000011407 */
[----:B------:R-:W-:Y:S01]  /*1b90*/  USHF.R.S32.HI UR27, URZ, 0x6, UR27 ;  /* 0x000000063f1b7899 */ /* 0x000fe2000801141b */
[----:B------:R-:W-:Y:S01]  /*1ba0*/  VIADD R15, R15, UR15 ;  /* 0x0000000f0f0f7c36 */ /* 0x000fe20008000000 */
[----:B------:R-:W-:Y:S01]  /*1bb0*/  UIADD3.X UR9, UR47, UR9, UR50, UP2, UP0 ;  /* 0x000000092f097290 */ /* 0x000fe200097e0432 */
[----:B------:R-:W-:Y:S01]  /*1bc0*/  IMAD.IADD R250, R11, 0x1, -R250 ;  /* 0x000000010bfa7824 */ /* 0x000fe200078e0afa */
[----:B------:R-:W-:Y:S01]  /*1bd0*/  UISETP.LT.AND UP0, UPT, URZ, UR27, UPT ;  /* 0x0000001b3f00728c */ /* 0x000fe2000bf01270 */
[-C--:B------:R-:W-:Y:S01]  /*1be0*/  IMAD R6, R13, R4.reuse, RZ ;  /* 0x000000040d067224 */ /* 0x080fe200078e02ff */
[----:B------:R-:W-:Y:S01]  /*1bf0*/  UIADD3 UR8, UP3, UP2, UR49, UR11, UR52 ;  /* 0x0000000b31087290 */ /* 0x000fe2000fa7e034 */
[----:B------:R-:W-:Y:S01]  /*1c00*/  IMAD R12, R7, UR38, R250 ;  /* 0x00000026070c7c24 */ /* 0x000fe2000f8e02fa */
[----:B------:R-:W-:Y:S01]  /*1c10*/  USEL UR27, URZ, UR27, !UP0 ;  /* 0x0000001b3f1b7287 */ /* 0x000fe2000c000000 */
[----:B------:R-:W-:Y:S01]  /*1c20*/  VIADD R7, R17, UR13 ;  /* 0x0000000d11077c36 */ /* 0x000fe20008000000 */
[----:B------:R-:W-:Y:S01]  /*1c30*/  UIADD3.X UR9, UR48, UR9, UR44, UP3, UP2 ;  /* 0x0000000930097290 */ /* 0x000fe20009fe442c */
[C---:B------:R-:W-:Y:S01]  /*1c40*/  IMAD R6, R217.reuse, R5, R6 ;  /* 0x00000005d9067224 */ /* 0x040fe200078e0206 */
[----:B------:R-:W-:Y:S01]  /*1c50*/  UISETP.GT.AND UP0, UPT, UR40, UR27, UPT ;  /* 0x0000001b2800728c */ /* 0x000fe2000bf04270 */
[----:B------:R-:W-:Y:S01]  /*1c60*/  IADD3 R8, P0, R12, UR8, RZ ;  /* 0x000000080c087c10 */ /* 0x000fe2000ff1e0ff */
[----:B------:R-:W-:Y:S01]  /*1c70*/  IMAD.WIDE.U32 R14, R217, R4, R14 ;  /* 0x00000004d90e7225 */ /* 0x000fe200078e000e */
[----:B------:R-:W-:Y:S01]  /*1c80*/  LEA.HI.X R249, R16, UR25, R7, 0x1, P2 ;  /* 0x0000001910f97c11 */ /* 0x000fe200090f0c07 */
[----:B------:R-:W-:Y:S01]  /*1c90*/  UIMAD.WIDE UR14, UR26, 0x4, UR30 ;  /* 0x000000041a0e78a5 */ /* 0x000fe2000f8e021e */
[----:B------:R-:W-:Y:S01]  /*1ca0*/  LEA.HI.X.SX32 R7, R12, UR9, 0x1, P0 ;  /* 0x000000090c077c11 */ /* 0x000fe200080f0eff */
[----:B------:R-:W-:Y:S01]  /*1cb0*/  ULDC.64 UR16, c[0x0][0x400] ;  /* 0x0001000000107ab9 */ /* 0x000fe20000000a00 */
[----:B------:R-:W-:Y:S01]  /*1cc0*/  PLOP3.LUT P0, PT, PT, PT, UP0, 0x80, 0x0 ;  /* 0x000000000000781c */ /* 0x000fe20003f0f008 */
[----:B------:R-:W-:Y:S01]  /*1cd0*/  IMAD.IADD R6, R15, 0x1, R6 ;  /* 0x000000010f067824 */ /* 0x000fe200078e0206 */
[----:B------:R-:W-:Y:S01]  /*1ce0*/  LEA R244, P2, R8, UR16, 0x2 ;  /* 0x0000001008f47c11 */ /* 0x000fe2000f8410ff */
[----:B------:R-:W-:Y:S01]  /*1cf0*/  UIMAD.WIDE UR8, UR29, 0x4, UR32 ;  /* 0x000000041d0878a5 */ /* 0x000fe2000f8e0220 */
[----:B------:R-:W-:Y:S01]  /*1d00*/  LEA R246, P3, R14, UR22, 0x1 ;  /* 0x000000160ef67c11 */ /* 0x000fe2000f8608ff */
[----:B------:R-:W-:Y:S01]  /*1d10*/  UMOV UR13, UR14 ;  /* 0x0000000e000d7c82 */ /* 0x000fe20008000000 */
[----:B------:R-:W-:Y:S01]  /*1d20*/  LEA.HI.X R245, R8, UR17, R7, 0x2, P2 ;  /* 0x0000001108f57c11 */ /* 0x000fe200090f1407 */
[----:B------:R-:W-:Y:S01]  /*1d30*/  UMOV UR12, UR15 ;  /* 0x0000000f000c7c82 */ /* 0x000fe20008000000 */
[----:B------:R-:W-:-:S05]  /*1d40*/  LEA.HI.X R247, R14, UR23, R6, 0x1, P3 ;  /* 0x000000170ef77c11 */ /* 0x000fca00098f0c06 */
[----:B------:R-:W-:Y:S05]  /*1d50*/  @P0 BRA `(.L_x_464) ;  /* 0x0000000800280947 */ /* 0x000fea0003800000 */
[----:B------:R-:W-:Y:S01]  /*1d60*/  R2UR UR5, R242 ;  /* 0x00000000f20572ca */ /* 0x000fe200000e0000 */
[----:B------:R-:W-:-:S12]  /*1d70*/  @UP1 ULDC.64 UR8, c[0x0][0x450] ;  /* 0x0001140000081ab9 */ /* 0x000fd80000000a00 */
[----:B------:R-:W-:-:S04]  /*1d80*/  @UP1 UIADD3 UR5, UR61, UR5, URZ ;  /* 0x000000053d051290 */ /* 0x000fc8000fffe03f */
[----:B------:R-:W-:Y:S02]  /*1d90*/  @UP1 UIMAD.WIDE.U32 UR12, UR5, UR8, URZ ;  /* 0x00000008050c12a5 */ /* 0x000fe4000f8e003f */
[----:B------:R-:W-:-:S04]  /*1da0*/  @UP1 UIMAD UR5, UR5, UR9, URZ ;  /* 0x00000009050512a4 */ /* 0x000fc8000f8e023f */
[----:B------:R-:W-:Y:S01]  /*1db0*/  @UP1 UIADD3 UR18, UR13, UR5, URZ ;  /* 0x000000050d121290 */ /* 0x000fe2000fffe03f */
[----:B------:R-:W-:Y:S01]  /*1dc0*/  @UP1 UMOV UR11, UR12 ;  /* 0x0000000c000b1c82 */ /* 0x000fe20008000000 */
[----:B------:R-:W-:Y:S10]  /*1dd0*/  @P1 BRA `(.L_x_465) ;  /* 0x0000000000341947 */ /* 0x000ff40003800000 */
        /* <DEDUP_REMOVED lines=13> */
.L_x_465:
        /* <DEDUP_REMOVED lines=21> */
.L_x_466:
[----:B------:R-:W-:Y:S01]  /*2000*/  R2UR UR14, R241 ;  /* 0x00000000f10e72ca */ /* 0x000fe200000e0000 */
[----:B------:R-:W-:Y:S01]  /*2010*/  UIMAD UR5, UR35, UR8, URZ ;  /* 0x00000008230572a4 */ /* 0x000fe2000f8e023f */
[----:B------:R-:W-:Y:S01]  /*2020*/  IMAD.U32 R7, RZ, RZ, UR8 ;  /* 0x00000008ff077e24 */ /* 0x000fe2000f8e00ff */
[----:B------:R-:W-:Y:S01]  /*2030*/  UIMAD UR10, UR60, -0x40, UR10 ;  /* 0xffffffc03c0a78a4 */ /* 0x000fe2000f8e020a */
[C---:B------:R-:W-:Y:S01]  /*2040*/  IADD3 R4, R217.reuse, 0x20, RZ ;  /* 0x00000020d9047810 */ /* 0x040fe20007ffe0ff */
[----:B------:R-:W-:Y:S04]  /*2050*/  BSSY B0, `(.L_x_467) ;  /* 0x000001d000007945 */ /* 0x000fe80003800000 */
[----:B------:R-:W-:-:S04]  /*2060*/  ISETP.GE.AND P1, PT, R217, UR10, PT ;  /* 0x0000000ad9007c0c */ /* 0x000fc8000bf26270 */
[----:B------:R-:W-:Y:S01]  /*2070*/  UIMAD UR5, UR14, UR9, UR5 ;  /* 0x000000090e0572a4 */ /* 0x000fe2000f8e0205 */
[----:B------:R-:W-:Y:S01]  /*2080*/  IMAD.WIDE.U32 R6, R7, UR14, R220 ;  /* 0x0000000e07067c25 */ /* 0x000fe2000f8e00dc */
[----:B------:R-:W1:Y:S04]  /*2090*/  S2UR UR14, SR_CTAID.Z ;  /* 0x00000000000e79c3 */ /* 0x000e680000002700 */
[----:B------:R-:W-:Y:S01]  /*20a0*/  IMAD.U32 R5, RZ, RZ, UR5 ;  /* 0x00000005ff057e24 */ /* 0x000fe2000f8e00ff */
[----:B------:R-:W-:-:S04]  /*20b0*/  IADD3 R8, P0, R6, UR11, RZ ;  /* 0x0000000b06087c10 */ /* 0x000fc8000ff1e0ff */
[----:B------:R-:W-:Y:S02]  /*20c0*/  IADD3.X R9, R7, UR18, R5, P0, !PT ;  /* 0x0000001207097c10 */ /* 0x000fe400087fe405 */
[----:B------:R-:W-:Y:S01]  /*20d0*/  ISETP.GE.AND P0, PT, R4, UR10, PT ;  /* 0x0000000a04007c0c */ /* 0x000fe2000bf06270 */
[----:B-1----:R-:W-:-:S03]  /*20e0*/  USHF.R.S32.HI UR19, URZ, 0x1f, UR14 ;  /* 0x0000001f3f137899 */ /* 0x002fc6000801140e */
[----:B------:R-:W-:Y:S02]  /*20f0*/  ULDC.64 UR14, c[0x0][0x468] ;  /* 0x00011a00000e7ab9 */ /* 0x000fe40000000a00 */
[----:B------:R-:W-:Y:S01]  /*2100*/  UIMAD UR5, UR19, UR14, URZ ;  /* 0x0000000e130572a4 */ /* 0x000fe2000f8e023f */
[----:B------:R-:W-:-:S05]  /*2110*/  IMAD.U32 R6, RZ, RZ, UR14 ;  /* 0x0000000eff067e24 */ /* 0x000fca000f8e00ff */
[----:B------:R-:W1:Y:S02]  /*2120*/  S2UR UR19, SR_CTAID.Z ;  /* 0x00000000001379c3 */ /* 0x000e640000002700 */
[----:B-1----:R-:W-:Y:S01]  /*2130*/  UIMAD UR15, UR19, UR15, UR5 ;  /* 0x0000000f130f72a4 */ /* 0x002fe2000f8e0205 */
        /* <DEDUP_REMOVED lines=14> */
.L_x_468:
[----:B------:R-:W-:Y:S05]  /*2220*/  BSYNC B0 ;  /* 0x0000000000007941 */ /* 0x000fea0003800000 */
.L_x_467:
        /* <DEDUP_REMOVED lines=15> */
.L_x_470:
[----:B------:R-:W-:Y:S05]  /*2320*/  BSYNC B0 ;  /* 0x0000000000007941 */ /* 0x000fea0003800000 */
.L_x_469:
[----:B------:R-:W3:Y:S01]  /*2330*/  S2UR UR8, SR_CTAID.Z ;  /* 0x00000000000879c3 */ /* 0x000ee20000002700 */
[----:B------:R-:W-:Y:S01]  /*2340*/  R2UR UR9, R241 ;  /* 0x00000000f10972ca */ /* 0x000fe200000e0000 */
[----:B------:R-:W-:Y:S01]  /*2350*/  IMAD.U32 R5, RZ, RZ, UR12 ;  /* 0x0000000cff057e24 */ /* 0x000fe2000f8e00ff */
[----:B------:R-:W-:Y:S01]  /*2360*/  UIMAD UR5, UR35, UR12, URZ ;  /* 0x0000000c230572a4 */ /* 0x000fe2000f8e023f */
[----:B------:R-:W-:Y:S04]  /*2370*/  BSSY B0, `(.L_x_471) ;  /* 0x000001a000007945 */ /* 0x000fe80003800000 */
[----:B------:R-:W4:Y:S06]  /*2380*/  S2UR UR10, SR_CTAID.Z ;  /* 0x00000000000a79c3 */ /* 0x000f2c0000002700 */
[----:B------:R-:W-:Y:S01]  /*2390*/  IMAD.WIDE.U32 R4, R5, UR9, R220 ;  /* 0x0000000905047c25 */ /* 0x000fe2000f8e00dc */
[----:B------:R-:W-:-:S02]  /*23a0*/  UIMAD UR5, UR9, UR13, UR5 ;  /* 0x0000000d090572a4 */ /* 0x000fc4000f8e0205 */
[----:B------:R-:W-:-:S04]  /*23b0*/  IADD3 R8, P2, R4, UR16, RZ ;  /* 0x0000001004087c10 */ /* 0x000fc8000ff5e0ff */
[----:B------:R-:W-:Y:S01]  /*23c0*/  IMAD.U32 R4, RZ, RZ, UR5 ;  /* 0x00000005ff047e24 */ /* 0x000fe2000f8e00ff */
[----:B---3--:R-:W-:-:S04]  /*23d0*/  USHF.R.S32.HI UR11, URZ, 0x1f, UR8 ;  /* 0x0000001f3f0b7899 */ /* 0x008fc80008011408 */
[----:B------:R-:W-:Y:S01]  /*23e0*/  IADD3.X R9, R5, UR17, R4, P2, !PT ;  /* 0x0000001105097c10 */ /* 0x000fe200097fe404 */
[----:B------:R-:W-:Y:S02]  /*23f0*/  ULDC.64 UR8, c[0x0][0x470] ;  /* 0x00011c0000087ab9 */ /* 0x000fe40000000a00 */
[----:B------:R-:W-:Y:S01]  /*2400*/  UIMAD UR5, UR11, UR8, URZ ;  /* 0x000000080b0572a4 */ /* 0x000fe2000f8e023f */
[----:B--2---:R-:W-:-:S03]  /*2410*/  MOV R6, UR8 ;  /* 0x0000000800067c02 */ /* 0x004fc60008000f00 */
[----:B----4-:R-:W-:Y:S02]  /*2420*/  UIMAD UR9, UR10, UR9, UR5 ;  /* 0x000000090a0972a4 */ /* 0x010fe4000f8e0205 */
        /* <DEDUP_REMOVED lines=10> */
[----:B-1----:R-:W-:-:S04]  /*24d0*/  LEA R10, P1, R8, UR8, 0x1 ;  /* 0x00000008080a7c11 */ /* 0x002fc8000f8208ff */
[----:B------:R-:W-:-:S05]  /*24e0*/  LEA.HI.X R11, R8, UR9, R4, 0x1, P1 ;  /* 0x00000009080b7c11 */ /* 0x000fca00088f0c04 */
[----:B------:R2:W-:Y:S04]  /*24f0*/  STG.E.128 desc[UR6][R10.64], RZ ;  /* 0x000000ff0a007986 */ /* 0x0005e8000c101d06 */
[----:B------:R2:W-:Y:S02]  /*2500*/  STG.E.128 desc[UR6][R10.64+0x80], RZ ;  /* 0x000080ff0a007986 */ /* 0x0005e4000c101d06 */
.L_x_472:
[----:B------:R-:W-:Y:S05]  /*2510*/  BSYNC B0 ;  /* 0x0000000000007941 */ /* 0x000fea0003800000 */
.L_x_471:
        /* <DEDUP_REMOVED lines=14> */
.L_x_464:
[----:B------:R-:W-:Y:S01]  /*2600*/  R2UR UR22, R241 ;  /* 0x00000000f11672ca */ /* 0x000fe200000e0000 */
[----:B------:R-:W-:Y:S01]  /*2610*/  UIMAD UR15, UR35, UR18, URZ ;  /* 0x00000012230f72a4 */ /* 0x000fe2000f8e023f */
[----:B------:R-:W-:Y:S01]  /*2620*/  IMAD.U32 R7, RZ, RZ, UR18 ;  /* 0x00000012ff077e24 */ /* 0x000fe2000f8e00ff */
[----:B------:R-:W-:Y:S01]  /*2630*/  UIMAD UR14, UR60, -0x40, UR10 ;  /* 0xffffffc03c0e78a4 */ /* 0x000fe2000f8e020a */
[----:B------:R-:W-:Y:S01]  /*2640*/  VIADD R8, R217, 0x20 ;  /* 0x00000020d9087836 */ /* 0x000fe20000000000 */
[----:B------:R-:W-:Y:S01]  /*2650*/  UIMAD UR11, UR5, -0x40, UR59 ;  /* 0xffffffc0050b78a4 */ /* 0x000fe2000f8e023b */
[----:B------:R-:W-:Y:S02]  /*2660*/  IMAD.MOV.U32 R238, RZ, RZ, 0x7f800000 ;  /* 0x7f800000ffee7424 */ /* 0x000fe400078e00ff */
[----:B------:R-:W-:Y:S01]  /*2670*/  IMAD.MOV.U32 R239, RZ, RZ, 0x7f800000 ;  /* 0x7f800000ffef7424 */ /* 0x000fe200078e00ff */
[C---:B------:R-:W-:Y:S01]  /*2680*/  ISETP.GE.AND P3, PT, R8.reuse, UR14, PT ;  /* 0x0000000e08007c0c */ /* 0x040fe2000bf66270 */
[----:B------:R-:W-:Y:S01]  /*2690*/  S2UR UR23, SR_CTAID.Y ;  /* 0x00000000001779c3 */ /* 0x000fe20000002600 */
[----:B------:R-:W-:-:S02]  /*26a0*/  ISETP.GE.AND P1, PT, R8, UR11, PT ;  /* 0x0000000b08007c0c */ /* 0x000fc4000bf26270 */
[----:B------:R-:W-:Y:S01]  /*26b0*/  UIMAD UR16, UR22, UR19, UR15 ;  /* 0x00000013161072a4 */ /* 0x000fe2000f8e020f */
[--C-:B------:R-:W-:Y:S01]  /*26c0*/  IMAD.WIDE.U32 R14, R7, UR22, R220.reuse ;  /* 0x00000016070e7c25 */ /* 0x100fe2000f8e00dc */
[----:B------:R-:W-:Y:S01]  /*26d0*/  UIMAD UR15, UR35, UR20, URZ ;  /* 0x00000014230f72a4 */ /* 0x000fe2000f8e023f */
[----:B------:R-:W-:Y:S02]  /*26e0*/  ISETP.GE.AND P4, PT, R217, UR14, PT ;  /* 0x0000000ed9007c0c */ /* 0x000fe4000bf86270 */
[----:B------:R-:W-:Y:S01]  /*26f0*/  IMAD.U32 R7, RZ, RZ, UR20 ;  /* 0x00000014ff077e24 */ /* 0x000fe2000f8e00ff */
[----:B------:R-:W-:Y:S01]  /*2700*/  UIMAD UR15, UR22, UR21, UR15 ;  /* 0x00000015160f72a4 */ /* 0x000fe2000f8e020f */
[----:B------:R-:W-:Y:S01]  /*2710*/  IMAD.U32 R6, RZ, RZ, UR16 ;  /* 0x00000010ff067e24 */ /* 0x000fe2000f8e00ff */
[----:B------:R-:W-:Y:S01]  /*2720*/  IADD3 R14, P0, R14, UR34, RZ ;  /* 0x000000220e0e7c10 */ /* 0x000fe2000ff1e0ff */
[----:B------:R-:W-:Y:S01]  /*2730*/  IMAD.WIDE.U32 R16, R7, UR22, R220 ;  /* 0x0000001607107c25 */ /* 0x000fe2000f8e00dc */
[----:B------:R-:W-:Y:S01]  /*2740*/  ULDC.64 UR16, c[0x0][0x268] ;  /* 0x00009a0000107ab9 */ /* 0x000fe20000000a00 */
[----:B------:R-:W1:Y:S01]  /*2750*/  S2UR UR24, SR_CTAID.Z ;  /* 0x00000000001879c3 */ /* 0x000e620000002700 */
[----:B------:R-:W-:Y:S01]  /*2760*/  IADD3.X R15, R15, UR41, R6, P0, !PT ;  /* 0x000000290f0f7c10 */ /* 0x000fe200087fe406 */
[----:B------:R-:W-:Y:S01]  /*2770*/  IMAD.U32 R6, RZ, RZ, UR15 ;  /* 0x0000000fff067e24 */ /* 0x000fe2000f8e00ff */
[----:B------:R-:W-:Y:S01]  /*2780*/  IADD3 R16, P0, R16, UR39, RZ ;  /* 0x0000002710107c10 */ /* 0x000fe2000ff1e0ff */
[----:B------:R-:W-:Y:S01]  /*2790*/  IMAD R7, R9, UR16, RZ ;  /* 0x0000001009077c24 */ /* 0x000fe2000f8e02ff */
[----:B------:R-:W-:-:S02]  /*27a0*/  ULDC.64 UR14, c[0x0][0x260] ;  /* 0x00009800000e7ab9 */ /* 0x000fc40000000a00 */
[----:B------:R-:W-:Y:S01]  /*27b0*/  IADD3.X R17, R17, UR42, R6, P0, !PT ;  /* 0x0000002a11117c10 */ /* 0x000fe200087fe406 */
[C---:B------:R-:W-:Y:S01]  /*27c0*/  IMAD R26, R22.reuse, UR17, R7 ;  /* 0x00000011161a7c24 */ /* 0x040fe2000f8e0207 */
[----:B------:R-:W-:Y:S01]  /*27d0*/  @!P3 IADD3 R20, P0, R217, 0x20, RZ ;  /* 0x00000020d914b810 */ /* 0x000fe20007f1e0ff */
[----:B------:R-:W-:Y:S01]  /*27e0*/  IMAD R9, R9, UR14, RZ ;  /* 0x0000000e09097c24 */ /* 0x000fe2000f8e02ff */
[----:B------:R-:W2:Y:S01]  /*27f0*/  LDC R235, c[0x0][0x270] ;  /* 0x00009c00ffeb7b82 */ /* 0x000ea20000000800 */
[----:B------:R-:W-:Y:S01]  /*2800*/  IMAD.WIDE.U32 R6, R22, UR16, R14 ;  /* 0x0000001016067c25 */ /* 0x000fe2000f8e000e */
[----:B------:R-:W-:-:S03]  /*2810*/  UIMAD.WIDE.U32 UR16, UR36, 0x40, URZ ;  /* 0x00000040241078a5 */ /* 0x000fc6000f8e003f */
[----:B------:R-:W-:-:S04]  /*2820*/  IMAD.WIDE.U32 R14, R4, 0x40, RZ ;  /* 0x00000040040e7825 */ /* 0x000fc800078e00ff */
[----:B------:R-:W-:Y:S01]  /*2830*/  IMAD R24, R22, UR15, R9 ;  /* 0x0000000f16187c24 */ /* 0x000fe2000f8e0209 */
[----:B------:R-:W-:Y:S01]  /*2840*/  @!P1 IADD3 R18, P2, R246, R14, RZ ;  /* 0x0000000ef6129210 */ /* 0x000fe20007f5e0ff */
[----:B------:R-:W-:Y:S01]  /*2850*/  IMAD.SHL.U32 R9, R5, 0x40, RZ ;  /* 0x0000004005097824 */ /* 0x000fe200078e00ff */
[----:B------:R-:W-:Y:S01]  /*2860*/  USHF.L.U32 UR15, UR37, 0x6, URZ ;  /* 0x00000006250f7899 */ /* 0x000fe2000800063f */
[----:B------:R-:W-:Y:S01]  /*2870*/  IMAD.IADD R27, R7, 0x1, R26 ;  /* 0x00000001071b7824 */ /* 0x000fe200078e021a */
[----:B------:R-:W3:Y:S01]  /*2880*/  @!P4 LDC.64 R4, c[0x0][0x220] ;  /* 0x00008800ff04cb82 */ /* 0x000ee20000000a00 */
[----:B------:R-:W-:Y:S01]  /*2890*/  @!P3 IMAD.X R7, RZ, RZ, R13, P0 ;  /* 0x000000ffff07b224 */ /* 0x000fe200000e060d */
[----:B------:R-:W-:Y:S01]  /*28a0*/  @!P1 IADD3.X R19, R247, R15, R9, P2, !PT ;  /* 0x0000000ff7139210 */ /* 0x000fe200017fe409 */
[----:B------:R-:W-:Y:S01]  /*28b0*/  @!P4 IMAD.MOV.U32 R26, RZ, RZ, R6 ;  /* 0x000000ffff1ac224 */ /* 0x000fe200078e0006 */
[----:B------:R-:W-:Y:S01]  /*28c0*/  @!P3 IADD3 R15, P0, R217, 0x20, RZ ;  /* 0x00000020d90fb810 */ /* 0x000fe20007f1e0ff */
[----:B------:R-:W-:-:S02]  /*28d0*/  @!P3 IMAD R7, R7, UR18, RZ ;  /* 0x000000120707bc24 */ /* 0x000fc4000f8e02ff */
[----:B------:R-:W-:Y:S02]  /*28e0*/  @!P3 IMAD.MOV.U32 R8, RZ, RZ, R6 ;  /* 0x000000ffff08b224 */ /* 0x000fe400078e0006 */
[----:B------:R-:W-:Y:S01]  /*28f0*/  @!P3 IMAD.X R14, RZ, RZ, R13, P0 ;  /* 0x000000ffff0eb224 */ /* 0x000fe200000e060d */
[----:B------:R-:W-:Y:S01]  /*2900*/  PLOP3.LUT P0, PT, PT, PT, UP4, 0x80, 0x0 ;  /* 0x000000000000781c */ /* 0x000fe20003f0f048 */
[----:B------:R-:W-:Y:S02]  /*2910*/  @!P3 IMAD.MOV.U32 R9, RZ, RZ, R27 ;  /* 0x000000ffff09b224 */ /* 0x000fe400078e001b */
[C---:B------:R-:W-:Y:S02]  /*2920*/  @!P3 IMAD R12, R20.reuse, UR19, R7 ;  /* 0x00000013140cbc24 */ /* 0x040fe4000f8e0207 */
[----:B------:R-:W4:Y:S01]  /*2930*/  @!P3 LDC.64 R6, c[0x0][0x220] ;  /* 0x00008800ff06bb82 */ /* 0x000f220000000a00 */
[----:B------:R-:W-:-:S04]  /*2940*/  @!P3 IMAD.WIDE.U32 R20, R20, UR18, R8 ;  /* 0x000000121414bc25 */ /* 0x000fc8000f8e0008 */
[----:B------:R-:W-:Y:S01]  /*2950*/  IMAD.WIDE.U32 R22, R22, UR14, R16 ;  /* 0x0000000e16167c25 */ /* 0x000fe2000f8e0010 */
[----:B------:R-:W-:Y:S02]  /*2960*/  ULEA.HI UR14, UR5, UR5, URZ, 0x1 ;  /* 0x00000005050e7291 */ /* 0x000fe4000f8f083f */
[----:B------:R-:W1:Y:S01]  /*2970*/  @!P4 LDC.64 R8, c[0x0][0x218] ;  /* 0x00008600ff08cb82 */ /* 0x000e620000000a00 */
[----:B------:R-:W-:-:S07]  /*2980*/  @!P4 IMAD R16, R13, UR18, RZ ;  /* 0x000000120d10cc24 */ /* 0x000fce000f8e02ff */
[----:B------:R-:W-:Y:S01]  /*2990*/  @P0 BAR.SYNC.DEFER_BLOCKING 0x0 ;  /* 0x0000000000000b1d */ /* 0x000fe20000010000 */
[----:B------:R-:W-:Y:S01]  /*29a0*/  @!P4 IMAD.WIDE.U32 R26, R217, UR18, R26 ;  /* 0x00000012d91acc25 */ /* 0x000fe2000f8e001a */
[----:B------:R-:W-:-:S03]  /*29b0*/  ULOP3.LUT UR14, UR14, 0xfffffffe, URZ, 0xc0, !UPT ;  /* 0xfffffffe0e0e7892 */ /* 0x000fc6000f8ec03f */
[----:B------:R-:W-:Y:S01]  /*29c0*/  @!P4 IMAD R16, R217, UR19, R16 ;  /* 0x00000013d910cc24 */ /* 0x000fe2000f8e0210 */
[C---:B---3--:R-:W-:Y:S01]  /*29d0*/  @!P4 LEA R28, P2, R26.reuse, R4, 0x1 ;  /* 0x000000041a1cc211 */ /* 0x048fe200078408ff */
[----:B------:R-:W-:Y:S01]  /*29e0*/  IMAD.IADD R25, R23, 0x1, R24 ;  /* 0x0000000117197824 */ /* 0x000fe200078e0218 */
[----:B------:R-:W-:Y:S01]  /*29f0*/  UIADD3 UR14, UR5, -UR14, URZ ;  /* 0x8000000e050e7290 */ /* 0x000fe2000fffe03f */
[----:B------:R-:W-:Y:S02]  /*2a00*/  @!P4 IMAD.IADD R16, R27, 0x1, R16 ;  /* 0x000000011b10c824 */ /* 0x000fe400078e0210 */
[----:B------:R-:W-:Y:S01]  /*2a10*/  @!P4 IMAD R4, R13, UR20, RZ ;  /* 0x000000140d04cc24 */ /* 0x000fe2000f8e02ff */
[----:B------:R-:W-:Y:S01]  /*2a20*/  UISETP.NE.AND UP0, UPT, UR14, 0x1, UPT ;  /* 0x000000010e00788c */ /* 0x000fe2000bf05270 */
[----:B------:R-:W-:Y:S01]  /*2a30*/  @!P4 IMAD.MOV.U32 R24, RZ, RZ, R22 ;  /* 0x000000ffff18c224 */ /* 0x000fe200078e0016 */
[----:B------:R-:W-:Y:S01]  /*2a40*/  @!P4 LEA.HI.X R29, R26, R5, R16, 0x1, P2 ;  /* 0x000000051a1dc211 */ /* 0x000fe200010f0c10 */
[----:B------:R-:W-:Y:S01]  /*2a50*/  @!P3 IMAD.MOV.U32 R23, RZ, RZ, R25 ;  /* 0x000000ffff17b224 */ /* 0x000fe200078e0019 */
[----:B----4-:R-:W-:Y:S01]  /*2a60*/  @!P3 LEA R16, P2, R20, R6, 0x1 ;  /* 0x000000061410b211 */ /* 0x010fe200078408ff */
[----:B------:R-:W-:-:S02]  /*2a70*/  @!P3 IMAD.IADD R12, R21, 0x1, R12 ;  /* 0x00000001150cb824 */ /* 0x000fc400078e020c */
[C---:B------:R-:W-:Y:S02]  /*2a80*/  @!P4 IMAD R13, R217.reuse, UR21, R4 ;  /* 0x00000015d90dcc24 */ /* 0x040fe4000f8e0204 */
[----:B------:R-:W-:Y:S01]  /*2a90*/  @!P4 IMAD.WIDE.U32 R24, R217, UR20, R24 ;  /* 0x00000014d918cc25 */ /* 0x000fe2000f8e0018 */
[----:B------:R-:W3:Y:S01]  /*2aa0*/  @!P3 LDC.64 R4, c[0x0][0x218] ;  /* 0x00008600ff04bb82 */ /* 0x000ee20000000a00 */
[----:B------:R-:W-:Y:S01]  /*2ab0*/  @!P3 LEA.HI.X R17, R20, R7, R12, 0x1, P2 ;  /* 0x000000071411b211 */ /* 0x000fe200010f0c0c */
[----:B------:R4:W-:Y:S01]  /*2ac0*/  @P4 STS.128 [R226+0x10000], RZ ;  /* 0x010000ffe2004388 */ /* 0x0009e20000000c00 */
[----:B------:R-:W-:Y:S01]  /*2ad0*/  @!P4 IMAD.IADD R6, R25, 0x1, R13 ;  /* 0x000000011906c824 */ /* 0x000fe200078e020d */
[----:B-1----:R-:W-:Y:S01]  /*2ae0*/  @!P4 LEA R26, P0, R24, R8, 0x1 ;  /* 0x00000008181ac211 */ /* 0x002fe200078008ff */
[----:B------:R-:W-:Y:S01]  /*2af0*/  @!P3 IMAD R14, R14, UR20, RZ ;  /* 0x000000140e0ebc24 */ /* 0x000fe2000f8e02ff */
[----:B------:R-:W-:Y:S01]  /*2b00*/  ISETP.GE.AND P2, PT, R217, UR11, PT ;  /* 0x0000000bd9007c0c */ /* 0x000fe2000bf46270 */
[----:B------:R4:W-:Y:S01]  /*2b10*/  @P4 STS.128 [R226+0x12000], RZ ;  /* 0x012000ffe2004388 */ /* 0x0009e20000000c00 */
[----:B------:R-:W-:Y:S01]  /*2b20*/  @!P4 LEA.HI.X R27, R24, R9, R6, 0x1, P0 ;  /* 0x00000009181bc211 */ /* 0x000fe200000f0c06 */
[----:B------:R-:W-:Y:S01]  /*2b30*/  VIADD R9, R216, 0x2000 ;  /* 0x00002000d8097836 */ /* 0x000fe20000000000 */
[----:B------:R-:W-:Y:S01]  /*2b40*/  PLOP3.LUT P0, PT, PT, PT, UP0, 0x80, 0x0 ;  /* 0x000000000000781c */ /* 0x000fe20003f0f008 */
[----:B------:R-:W-:Y:S01]  /*2b50*/  @!PT LDS RZ, [RZ] ;  /* 0x00000000fffff984 */ /* 0x000fe20000000800 */
[----:B------:R-:W-:Y:S01]  /*2b60*/  @!PT LDS RZ, [RZ] ;  /* 0x00000000fffff984 */ /* 0x000fe20000000800 */
[----:B------:R-:W-:Y:S01]  /*2b70*/  @!PT LDS RZ, [RZ] ;  /* 0x00000000fffff984 */ /* 0x000fe20000000800 */
[----:B------:R-:W-:Y:S01]  /*2b80*/  @!P4 LDGSTS.E.BYPASS.LTC128B.128 [R226+0x10000], desc[UR6][R28.64] ;  /* 0x100000001ce2cfae */ /* 0x000fe2000b901d46 */
[----:B------:R-:W-:Y:S01]  /*2b90*/  IMAD.U32 R7, RZ, RZ, UR15 ;  /* 0x0000000fff077e24 */ /* 0x000fe2000f8e00ff */
[----:B------:R-:W-:Y:S01]  /*2ba0*/  @!P1 IADD3 R6, P6, R248, UR16, RZ ;  /* 0x00000010f8069c10 */ /* 0x000fe2000ffde0ff */
[----:B------:R-:W-:Y:S01]  /*2bb0*/  @!P3 IMAD R14, R15, UR21, R14 ;  /* 0x000000150f0ebc24 */ /* 0x000fe2000f8e020e */
[----:B------:R1:W-:Y:S01]  /*2bc0*/  @!P4 LDGSTS.E.BYPASS.LTC128B.128 [R226+0x12000], desc[UR6][R28.64+0x80] ;  /* 0x120000801ce2cfae */ /* 0x0003e2000b901d46 */
[----:B------:R-:W-:Y:S01]  /*2bd0*/  SEL R9, R9, R216, !P0 ;  /* 0x000000d809097207 */ /* 0x000fe20004000000 */
[----:B------:R-:W-:Y:S01]  /*2be0*/  @!P3 IMAD.WIDE.U32 R22, R15, UR20, R22 ;  /* 0x000000140f16bc25 */ /* 0x000fe2000f8e0016 */
[----:B------:R-:W-:Y:S01]  /*2bf0*/  @!P1 IADD3.X R7, R249, UR17, R7, P6, !PT ;  /* 0x00000011f9079c10 */ /* 0x000fe2000b7fe407 */
[----:B------:R4:W-:Y:S01]  /*2c00*/  @P3 STS.128 [R226+0x11000], RZ ;  /* 0x011000ffe2003388 */ /* 0x0009e20000000c00 */
[----:B------:R-:W-:Y:S01]  /*2c10*/  LEA R240, R9, UR4, 0x1 ;  /* 0x0000000409f07c11 */ /* 0x000fe2000f8e08ff */
[----:B------:R-:W-:Y:S01]  /*2c20*/  @!P3 IMAD.IADD R14, R23, 0x1, R14 ;  /* 0x00000001170eb824 */ /* 0x000fe200078e020e */
[----:B------:R-:W-:Y:S01]  /*2c30*/  LEA.HI R8, R10, R11, RZ, 0x3 ;  /* 0x0000000b0a087211 */ /* 0x000fe200078f18ff */
[----:B------:R4:W-:Y:S01]  /*2c40*/  @P3 STS.128 [R226+0x13000], RZ ;  /* 0x013000ffe2003388 */ /* 0x0009e20000000c00 */
[----:B---3--:R-:W-:Y:S01]  /*2c50*/  @!P3 LEA R4, P5, R22, R4, 0x1 ;  /* 0x000000041604b211 */ /* 0x008fe200078a08ff */
[----:B------:R-:W-:-:S02]  /*2c60*/  USHF.L.U32 UR18, UR38, 0x4, URZ ;  /* 0x0000000426127899 */ /* 0x000fc4000800063f */
[----:B------:R-:W-:Y:S01]  /*2c70*/  @!PT LDS RZ, [RZ] ;  /* 0x00000000fffff984 */ /* 0x000fe20000000800 */
[----:B------:R-:W-:Y:S01]  /*2c80*/  @!PT LDS RZ, [RZ] ;  /* 0x00000000fffff984 */ /* 0x000fe20000000800 */
[----:B------:R-:W-:Y:S01]  /*2c90*/  @!PT LDS RZ, [RZ] ;  /* 0x00000000fffff984 */ /* 0x000fe20000000800 */
[----:B------:R-:W-:Y:S01]  /*2ca0*/  @!P3 LDGSTS.E.BYPASS.LTC128B.128 [R226+0x11000], desc[UR6][R16.64] ;  /* 0x1100000010e2bfae */ /* 0x000fe2000b901d46 */
[----:B------:R-:W-:Y:S02]  /*2cb0*/  @!P3 LEA.HI.X R5, R22, R5, R14, 0x1, P5 ;  /* 0x000000051605b211 */ /* 0x000fe400028f0c0e */
[----:B------:R-:W-:Y:S01]  /*2cc0*/  SHF.R.S32.HI R237, RZ, 0x1f, R250 ;  /* 0x0000001fffed7819 */ /* 0x000fe200000114fa */
[----:B------:R-:W-:Y:S01]  /*2cd0*/  @!P3 LDGSTS.E.BYPASS.LTC128B.128 [R226+0x13000], desc[UR6][R16.64+0x80] ;  /* 0x1300008010e2bfae */ /* 0x000fe2000b901d46 */
[----:B------:R-:W3:Y:S01]  /*2ce0*/  LDC.64 R14, c[0x0][0x3b8] ;  /* 0x0000ee00ff0e7b82 */ /* 0x000ee20000000a00 */
[----:B------:R-:W-:Y:S02]  /*2cf0*/  USHF.L.U32 UR14, UR38, 0x3, URZ ;  /* 0x00000003260e7899 */ /* 0x000fe4000800063f */
[----:B------:R-:W0:Y:S01]  /*2d00*/  LDGDEPBAR ;  /* 0x00000000000079af */ /* 0x000e220000000000 */
[----:B------:R-:W-:Y:S02]  /*2d10*/  IMAD.MOV.U32 R206, RZ, RZ, 0x20 ;  /* 0x00000020ffce7424 */ /* 0x000fe400078e00ff */
[----:B------:R-:W-:Y:S01]  /*2d20*/  IMAD.MOV.U32 R205, RZ, RZ, 0x40 ;  /* 0x00000040ffcd7424 */ /* 0x000fe200078e00ff */
[----:B------:R4:W-:Y:S01]  /*2d30*/  @P2 STS.128 [R226+0x8000], RZ ;  /* 0x008000ffe2002388 */ /* 0x0009e20000000c00 */
[----:B------:R-:W-:-:S02]  /*2d40*/  UIADD3 UR46, UR59, 0x40, UR22 ;  /* 0x000000403b2e7890 */ /* 0x000fc4000fffe016 */
[----:B------:R-:W-:Y:S01]  /*2d50*/  UIADD3 UR45, UR22, 0x40, URZ ;  /* 0x00000040162d7890 */ /* 0x000fe2000fffe03f */
[----:B------:R4:W-:Y:S01]  /*2d60*/  @P2 STS.128 [R226+0xa000], RZ ;  /* 0x00a000ffe2002388 */ /* 0x0009e20000000c00 */
[----:B------:R-:W-:Y:S01]  /*2d70*/  IMAD.SHL.U32 R234, R214, 0x20, RZ ;  /* 0x00000020d6ea7824 */ /* 0x000fe200078e00ff */
[----:B------:R-:W-:Y:S01]  /*2d80*/  CS2R R94, SRZ ;  /* 0x00000000005e7805 */ /* 0x000fe2000001ff00 */
[----:B------:R-:W-:Y:S01]  /*2d90*/  IMAD.MOV.U32 R233, RZ, RZ, 0x8 ;  /* 0x00000008ffe97424 */ /* 0x000fe200078e00ff */
[----:B------:R-:W-:Y:S01]  /*2da0*/  @!PT LDS RZ, [RZ] ;  /* 0x00000000fffff984 */ /* 0x000fe20000000800 */
[----:B------:R-:W-:Y:S01]  /*2db0*/  @!PT LDS RZ, [RZ] ;  /* 0x00000000fffff984 */ /* 0x000fe20000000800 */
[----:B------:R-:W-:Y:S01]  /*2dc0*/  @!PT LDS RZ, [RZ] ;  /* 0x00000000fffff984 */ /* 0x000fe20000000800 */
[----:B------:R-:W-:Y:S01]  /*2dd0*/  @!P2 LDGSTS.E.BYPASS.LTC128B.128 [R226+0x8000], desc[UR6][R246.64] ;  /* 0x08000000f6e2afae */ /* 0x000fe2000b901d46 */
[----:B------:R-:W-:Y:S01]  /*2de0*/  IMAD.MOV.U32 R232, RZ, RZ, 0x4 ;  /* 0x00000004ffe87424 */ /* 0x000fe200078e00ff */
[----:B------:R-:W-:Y:S02]  /*2df0*/  CS2R R92, SRZ ;  /* 0x00000000005c7805 */ /* 0x000fe4000001ff00 */
[----:B------:R-:W-:Y:S01]  /*2e00*/  CS2R R98, SRZ ;  /* 0x0000000000627805 */ /* 0x000fe2000001ff00 */
[----:B------:R-:W-:Y:S01]  /*2e10*/  @!P2 LDGSTS.E.BYPASS.LTC128B.128 [R226+0xa000], desc[UR6][R246.64+0x80] ;  /* 0x0a000080f6e2afae */ /* 0x000fe2000b901d46 */
[----:B------:R-:W-:-:S02]  /*2e20*/  CS2R R96, SRZ ;  /* 0x0000000000607805 */ /* 0x000fc4000001ff00 */
[----:B------:R-:W-:Y:S02]  /*2e30*/  CS2R R90, SRZ ;  /* 0x00000000005a7805 */ /* 0x000fe4000001ff00 */
[----:B------:R-:W-:Y:S01]  /*2e40*/  CS2R R88, SRZ ;  /* 0x0000000000587805 */ /* 0x000fe2000001ff00 */
[----:B------:R4:W-:Y:S01]  /*2e50*/  @P1 STS.128 [R226+0x9000], RZ ;  /* 0x009000ffe2001388 */ /* 0x0009e20000000c00 */
        /* <DEDUP_REMOVED lines=14> */
[----:B------:R-:W-:Y:S01]  /*2f40*/  @!P1 LDGSTS.E.BYPASS.LTC128B.128 [R226+0xb000], desc[UR6][R18.64+0x80] ;  /* 0x0b00008012e29fae */ /* 0x000fe2000b901d46 */
[----:B------:R-:W-:-:S02]  /*2f50*/  CS2R R68, SRZ ;  /* 0x0000000000447805 */ /* 0x000fc4000001ff00 */
[----:B------:R-:W-:Y:S02]  /*2f60*/  CS2R R46, SRZ ;  /* 0x00000000002e7805 */ /* 0x000fe4000001ff00 */
[----:B------:R-:W-:Y:S01]  /*2f70*/  CS2R R44, SRZ ;  /* 0x00000000002c7805 */ /* 0x000fe2000001ff00 */
[----:B------:R4:W-:Y:S01]  /*2f80*/  @P2 STS [R240], RZ ;  /* 0x000000fff0002388 */ /* 0x0009e20000000800 */
[----:B------:R-:W-:Y:S02]  /*2f90*/  CS2R R50, SRZ ;  /* 0x0000000000327805 */ /* 0x000fe4000001ff00 */
[----:B------:R-:W-:Y:S02]  /*2fa0*/  CS2R R48, SRZ ;  /* 0x0000000000307805 */ /* 0x000fe4000001ff00 */
[----:B------:R-:W-:Y:S01]  /*2fb0*/  CS2R R42, SRZ ;  /* 0x00000000002a7805 */ /* 0x000fe2000001ff00 */
[----:B------:R4:W-:Y:S01]  /*2fc0*/  @P2 STS [R240+0x4], RZ ;  /* 0x000004fff0002388 */ /* 0x0009e20000000800 */
[----:B------:R-:W-:-:S02]  /*2fd0*/  CS2R R40, SRZ ;  /* 0x0000000000287805 */ /* 0x000fc4000001ff00 */
[----:B------:R-:W-:Y:S02]  /*2fe0*/  CS2R R38, SRZ ;  /* 0x0000000000267805 */ /* 0x000fe4000001ff00 */
[----:B------:R-:W-:Y:S01]  /*2ff0*/  CS2R R36, SRZ ;  /* 0x0000000000247805 */ /* 0x000fe2000001ff00 */
[----:B------:R4:W-:Y:S01]  /*3000*/  @P2 STS [R240+0x8], RZ ;  /* 0x000008fff0002388 */ /* 0x0009e20000000800 */
[----:B------:R-:W-:Y:S02]  /*3010*/  CS2R R30, SRZ ;  /* 0x00000000001e7805 */ /* 0x000fe4000001ff00 */
[----:B-1----:R-:W-:Y:S02]  /*3020*/  CS2R R28, SRZ ;  /* 0x00000000001c7805 */ /* 0x002fe4000001ff00 */
[----:B------:R-:W-:Y:S01]  /*3030*/  CS2R R34, SRZ ;  /* 0x0000000000227805 */ /* 0x000fe2000001ff00 */
[----:B------:R4:W-:Y:S01]  /*3040*/  @P2 STS [R240+0xc], RZ ;  /* 0x00000cfff0002388 */ /* 0x0009e20000000800 */
[----:B------:R-:W-:-:S02]  /*3050*/  CS2R R32, SRZ ;  /* 0x0000000000207805 */ /* 0x000fc4000001ff00 */
[----:B------:R-:W-:Y:S02]  /*3060*/  CS2R R24, SRZ ;  /* 0x0000000000187805 */ /* 0x000fe4000001ff00 */
[----:B------:R-:W-:Y:S01]  /*3070*/  CS2R R20, SRZ ;  /* 0x0000000000147805 */ /* 0x000fe2000001ff00 */
[----:B------:R4:W-:Y:S01]  /*3080*/  @P2 STS [R240+0x2000], RZ ;  /* 0x002000fff0002388 */ /* 0x0009e20000000800 */
[----:B------:R-:W-:Y:S02]  /*3090*/  UIMAD UR42, UR38, 0x18, URZ ;  /* 0x00000018262a78a4 */ /* 0x000fe4000f8e023f */
[----:B------:R-:W-:Y:S01]  /*30a0*/  USHF.L.U32 UR41, UR38, 0x5, URZ ;  /* 0x0000000526297899 */ /* 0x000fe2000800063f */
[----:B------:R4:W-:Y:S01]  /*30b0*/  @P2 STS [R240+0x2004], RZ ;  /* 0x002004fff0002388 */ /* 0x0009e20000000800 */
[----:B------:R-:W-:Y:S02]  /*30c0*/  UIMAD UR40, UR38, 0x28, URZ ;  /* 0x00000028262878a4 */ /* 0x000fe4000f8e023f */
[----:B------:R-:W-:Y:S01]  /*30d0*/  UIMAD UR39, UR38, 0x30, URZ ;  /* 0x00000030262778a4 */ /* 0x000fe2000f8e023f */
[----:B------:R4:W-:Y:S01]  /*30e0*/  @P2 STS [R240+0x2008], RZ ;  /* 0x002008fff0002388 */ /* 0x0009e20000000800 */
[----:B------:R-:W-:Y:S01]  /*30f0*/  ULDC.U8 UR17, c[0x0][0x388] ;  /* 0x0000e20000117ab9 */ /* 0x000fe20000000000 */
[----:B------:R-:W-:-:S02]  /*3100*/  ULDC UR16, c[0x0][0x2ec] ;  /* 0x0000bb0000107ab9 */ /* 0x000fc40000000800 */
[----:B------:R4:W-:Y:S04]  /*3110*/  @P2 STS [R240+0x200c], RZ ;  /* 0x00200cfff0002388 */ /* 0x0009e80000000800 */
[----:B------:R-:W-:Y:S01]  /*3120*/  @!PT LDS RZ, [RZ] ;  /* 0x00000000fffff984 */ /* 0x000fe20000000800 */
[----:B------:R-:W-:Y:S01]  /*3130*/  @!PT LDS RZ, [RZ] ;  /* 0x00000000fffff984 */ /* 0x000fe20000000800 */
[----:B------:R-:W-:Y:S01]  /*3140*/  @!PT LDS RZ, [RZ] ;  /* 0x00000000fffff984 */ /* 0x000fe20000000800 */
[----:B------:R-:W-:Y:S04]  /*3150*/  @!P2 LDGSTS.E.BYPASS.LTC128B.128 [R240], desc[UR6][R248.64] ;  /* 0x00000000f8f0afae */ /* 0x000fe8000b901d46 */
[----:B------:R-:W-:Y:S01]  /*3160*/  @!P2 LDGSTS.E.BYPASS.LTC128B.128 [R240+0x2000], desc[UR6][R248.64+0x80] ;  /* 0x02000080f8f0afae */ /* 0x000fe2000b901d46 */
[----:B------:R-:W-:-:S03]  /*3170*/  ISETP.GE.AND P2, PT, R219, UR11, PT ;  /* 0x0000000bdb007c0c */ /* 0x000fc6000bf46270 */
[----:B------:R4:W-:Y:S04]  /*3180*/  @P1 STS [R240+0x1000], RZ ;  /* 0x001000fff0001388 */ /* 0x0009e80000000800 */
[----:B------:R4:W-:Y:S04]  /*3190*/  @P1 STS [R240+0x1004], RZ ;  /* 0x001004fff0001388 */ /* 0x0009e80000000800 */
[----:B------:R4:W-:Y:S04]  /*31a0*/  @P1 STS [R240+0x1008], RZ ;  /* 0x001008fff0001388 */ /* 0x0009e80000000800 */
[----:B------:R4:W-:Y:S04]  /*31b0*/  @P1 STS [R240+0x100c], RZ ;  /* 0x00100cfff0001388 */ /* 0x0009e80000000800 */
        /* <DEDUP_REMOVED lines=8> */
[----:B------:R1:W-:Y:S04]  /*3240*/  @!P1 LDGSTS.E.BYPASS.LTC128B.128 [R240+0x3000], desc[UR6][R6.64+0x80] ;  /* 0x0300008006f09fae */ /* 0x0003e8000b901d46 */
[----:B------:R4:W-:Y:S04]  /*3250*/  @P4 STS.128 [R226+0xc000], RZ ;  /* 0x00c000ffe2004388 */ /* 0x0009e80000000c00 */
[----:B------:R4:W-:Y:S04]  /*3260*/  @P4 STS.128 [R226+0xe000], RZ ;  /* 0x00e000ffe2004388 */ /* 0x0009e80000000c00 */
[----:B------:R-:W-:Y:S01]  /*3270*/  @!PT LDS RZ, [RZ] ;  /* 0x00000000fffff984 */ /* 0x000fe20000000800 */
[----:B------:R-:W-:Y:S01]  /*3280*/  @!PT LDS RZ, [RZ] ;  /* 0x00000000fffff984 */ /* 0x000fe20000000800 */
[----:B------:R-:W-:Y:S01]  /*3290*/  @!PT LDS RZ, [RZ] ;  /* 0x00000000fffff984 */ /* 0x000fe20000000800 */
[----:B------:R-:W-:Y:S04]  /*32a0*/  @!P4 LDGSTS.E.BYPASS.LTC128B.128 [R226+0xc000], desc[UR6][R26.64] ;  /* 0x0c0000001ae2cfae */ /* 0x000fe8000b901d46 */
[----:B------:R2:W-:Y:S04]  /*32b0*/  @!P4 LDGSTS.E.BYPASS.LTC128B.128 [R226+0xe000], desc[UR6][R26.64+0x80] ;  /* 0x0e0000801ae2cfae */ /* 0x0005e8000b901d46 */
[----:B------:R4:W-:Y:S04]  /*32c0*/  @P3 STS.128 [R226+0xd000], RZ ;  /* 0x00d000ffe2003388 */ /* 0x0009e80000000c00 */
[----:B------:R4:W-:Y:S01]  /*32d0*/  @P3 STS.128 [R226+0xf000], RZ ;  /* 0x00f000ffe2003388 */ /* 0x0009e20000000c00 */
[----:B-1----:R-:W-:-:S03]  /*32e0*/  VIADD R6, R219, 0x8 ;  /* 0x00000008db067836 */ /* 0x002fc60000000000 */
[----:B------:R-:W-:Y:S01]  /*32f0*/  @!PT LDS RZ, [RZ] ;  /* 0x00000000fffff984 */ /* 0x000fe20000000800 */
[----:B------:R-:W-:Y:S01]  /*3300*/  @!PT LDS RZ, [RZ] ;  /* 0x00000000fffff984 */ /* 0x000fe20000000800 */
[----:B------:R-:W-:Y:S01]  /*3310*/  @!PT LDS RZ, [RZ] ;  /* 0x00000000fffff984 */ /* 0x000fe20000000800 */
[----:B------:R-:W-:Y:S04]  /*3320*/  @!P3 LDGSTS.E.BYPASS.LTC128B.128 [R226+0xd000], desc[UR6][R4.64] ;  /* 0x0d00000004e2bfae */ /* 0x000fe8000b901d46 */
[----:B------:R1:W-:Y:S01]  /*3330*/  @!P3 LDGSTS.E.BYPASS.LTC128B.128 [R226+0xf000], desc[UR6][R4.64+0x80] ;  /* 0x0f00008004e2bfae */ /* 0x0003e2000b901d46 */
[----:B------:R-:W-:Y:S01]  /*3340*/  ISETP.GE.AND P1, PT, R6, UR11, PT ;  /* 0x0000000b06007c0c */ /* 0x000fe2000bf26270 */
[----:B------:R-:W-:Y:S02]  /*3350*/  IMAD.MOV.U32 R6, RZ, RZ, 0x4 ;  /* 0x00000004ff067424 */ /* 0x000fe400078e00ff */
[----:B------:R-:W0:Y:S02]  /*3360*/  LDGDEPBAR ;  /* 0x00000000000079af */ /* 0x000e240000000000 */
[----:B------:R-:W-:-:S05]  /*3370*/  IMAD.WIDE R16, R219, R6, UR8 ;  /* 0x00000008db107e25 */ /* 0x000fca000f8e0206 */
[----:B------:R4:W5:Y:S04]  /*3380*/  @!P2 LDG.E R238, desc[UR6][R16.64] ;  /* 0x0000000610eea981 */ /* 0x000968000c1e1900 */
[----:B------:R4:W5:Y:S01]  /*3390*/  @!P1 LDG.E R239, desc[UR6][R16.64+0x20] ;  /* 0x0000200610ef9981 */ /* 0x000962000c1e1900 */
[----:B------:R-:W-:-:S04]  /*33a0*/  DEPBAR.LE SB0, 0x1 ;  /* 0x000080400000791a */ /* 0x000fc80000000000 */
[----:B------:R-:W-:Y:S06]  /*33b0*/  BAR.SYNC.DEFER_BLOCKING 0x0 ;  /* 0x0000000000007b1d */ /* 0x000fec0000010000 */
[----:B---3--:R-:W3:Y:S04]  /*33c0*/  LDG.E.64 R4, desc[UR6][R14.64] ;  /* 0x000000060e047981 */ /* 0x008ee8000c1e1b00 */
[----:B------:R-:W4:Y:S01]  /*33d0*/  LDG.E.64 R12, desc[UR6][R14.64+0x8] ;  /* 0x000008060e0c7981 */ /* 0x000f22000c1e1b00 */
[----:B------:R-:W-:-:S02]  /*33e0*/  LOP3.LUT R8, R8, 0xfffffff8, RZ, 0xc0, !PT ;  /* 0xfffffff808087812 */ /* 0x000fc400078ec0ff */
[----:B------:R-:W-:Y:S01]  /*33f0*/  LEA.HI R6, R10, R11, RZ, 0x4 ;  /* 0x0000000b0a067211 */ /* 0x000fe200078f20ff */
[----:B------:R1:W1:Y:S02]  /*3400*/  LDSM.16.M88.4 R112, [R201+0x10000] ;  /* 0x01000000c970783b */ /* 0x0002640000000200 */
[----:B------:R-:W-:Y:S02]  /*3410*/  IMAD.IADD R8, R11, 0x1, -R8 ;  /* 0x000000010b087824 */ /* 0x000fe400078e0a08 */
[----:B------:R1:W1:Y:S03]  /*3420*/  LDSM.16.M88.4 R116, [R201+0x10800] ;  /* 0x01080000c974783b */ /* 0x0002660000000200 */
[----:B------:R-:W-:Y:S01]  /*3430*/  LOP3.LUT P3, RZ, R8, 0x2, RZ, 0xc0, !PT ;  /* 0x0000000208ff7812 */ /* 0x000fe2000786c0ff */
[----:B------:R1:W1:Y:S01]  /*3440*/  LDSM.16.M88.4 R120, [R200+0x10000] ;  /* 0x01000000c878783b */ /* 0x0002620000000200 */
[----:B------:R-:W-:-:S03]  /*3450*/  LOP3.LUT R6, R6, 0xfffffff0, RZ, 0xc0, !PT ;  /* 0xfffffff006067812 */ /* 0x000fc600078ec0ff */
[----:B------:R1:W1:Y:S02]  /*3460*/  LDSM.16.M88.4 R124, [R200+0x10800] ;  /* 0x01080000c87c783b */ /* 0x0002640000000200 */
[----:B------:R-:W-:Y:S02]  /*3470*/  IMAD.IADD R6, R11, 0x1, -R6 ;  /* 0x000000010b067824 */ /* 0x000fe400078e0a06 */
[----:B------:R1:W1:Y:S04]  /*3480*/  LDSM.16.M88.4 R128, [R3+0x10000] ;  /* 0x010000000380783b */ /* 0x0002680000000200 */
[----:B------:R1:W1:Y:S04]  /*3490*/  LDSM.16.M88.4 R132, [R3+0x10800] ;  /* 0x010800000384783b */ /* 0x0002680000000200 */
[----:B------:R1:W1:Y:S04]  /*34a0*/  LDSM.16.M88.4 R144, [R201+0x12000] ;  /* 0x01200000c990783b */ /* 0x0002680000000200 */
[----:B------:R1:W1:Y:S04]  /*34b0*/  LDSM.16.M88.4 R148, [R201+0x12800] ;  /* 0x01280000c994783b */ /* 0x0002680000000200 */
[----:B------:R1:W1:Y:S04]  /*34c0*/  LDSM.16.M88.4 R152, [R200+0x12000] ;  /* 0x01200000c898783b */ /* 0x0002680000000200 */
[----:B------:R1:W1:Y:S04]  /*34d0*/  LDSM.16.M88.4 R156, [R200+0x12800] ;  /* 0x01280000c89c783b */ /* 0x0002680000000200 */
[----:B------:R1:W1:Y:S04]  /*34e0*/  LDSM.16.M88.4 R160, [R3+0x12000] ;  /* 0x0120000003a0783b */ /* 0x0002680000000200 */
[----:B------:R1:W1:Y:S01]  /*34f0*/  LDSM.16.M88.4 R164, [R3+0x12800] ;  /* 0x0128000003a4783b */ /* 0x0002620000000200 */
[----:B------:R-:W-:Y:S01]  /*3500*/  SHF.R.S32.HI R7, RZ, 0x1f, R6 ;  /* 0x0000001fff077819 */ /* 0x000fe20000011406 */
[----:B------:R-:W-:-:S03]  /*3510*/  UIMAD UR11, UR23, UR55, UR24 ;  /* 0x00000037170b72a4 */ /* 0x000fc6000f8e0218 */
[----:B------:R-:W-:Y:S01]  /*3520*/  LEA.HI R7, R7, R6, RZ, 0x3 ;  /* 0x0000000607077211 */ /* 0x000fe200078f18ff */
[----:B------:R-:W-:-:S03]  /*3530*/  USHF.L.U32 UR11, UR11, 0x5, URZ ;  /* 0x000000050b0b7899 */ /* 0x000fc6000800063f */
[----:B------:R-:W-:Y:S01]  /*3540*/  LOP3.LUT R7, R7, 0xfffffff8, RZ, 0xc0, !PT ;  /* 0xfffffff807077812 */ /* 0x000fe200078ec0ff */
[----:B------:R-:W-:Y:S02]  /*3550*/  UIADD3 UR34, UR18, 0x40, URZ ;  /* 0x0000004012227890 */ /* 0x000fe4000fffe03f */
[----:B------:R-:W-:Y:S02]  /*3560*/  UIADD3 UR32, UR18, 0x60, URZ ;  /* 0x0000006012207890 */ /* 0x000fe4000fffe03f */
[----:B------:R-:W-:Y:S01]  /*3570*/  IMAD.IADD R7, R6, 0x1, -R7 ;  /* 0x0000000106077824 */ /* 0x000fe200078e0a07 */
[----:B------:R-:W-:Y:S02]  /*3580*/  UIADD3 UR26, UR18, 0x20, URZ ;  /* 0x00000020121a7890 */ /* 0x000fe4000fffe03f */
[----:B------:R-:W-:Y:S02]  /*3590*/  UIADD3 UR33, UR14, UR34, URZ ;  /* 0x000000220e217290 */ /* 0x000fe4000fffe03f */
[----:B------:R-:W-:-:S02]  /*35a0*/  UIADD3 UR31, UR14, UR32, URZ ;  /* 0x000000200e1f7290 */ /* 0x000fc4000fffe03f */
[----:B------:R-:W-:Y:S01]  /*35b0*/  UIADD3 UR25, UR14, UR26, URZ ;  /* 0x0000001a0e197290 */ /* 0x000fe2000fffe03f */
[----:B------:R-:W-:Y:S01]  /*35c0*/  VIADD R6, R211, 0x2000 ;  /* 0x00002000d3067836 */ /* 0x000fe20000000000 */
[----:B------:R-:W-:Y:S02]  /*35d0*/  UIADD3 UR30, UR14, UR31, URZ ;  /* 0x0000001f0e1e7290 */ /* 0x000fe4000fffe03f */
[----:B------:R-:W-:Y:S02]  /*35e0*/  UIADD3 UR24, UR14, UR25, URZ ;  /* 0x000000190e187290 */ /* 0x000fe4000fffe03f */
[----:B------:R-:W-:Y:S02]  /*35f0*/  UIADD3 UR21, UR14, UR33, URZ ;  /* 0x000000210e157290 */ /* 0x000fe4000fffe03f */
[----:B------:R-:W-:Y:S01]  /*3600*/  USHF.R.S32.HI UR15, URZ, 0x1f, UR11 ;  /* 0x0000001f3f0f7899 */ /* 0x000fe2000801140b */
[----:B------:R-:W-:Y:S01]  /*3610*/  SEL R6, R6, R211, !P0 ;  /* 0x000000d306067207 */ /* 0x000fe20004000000 */
[----:B------:R-:W-:-:S02]  /*3620*/  UIADD3 UR29, UR14, UR30, URZ ;  /* 0x0000001e0e1d7290 */ /* 0x000fc4000fffe03f */
[----:B------:R-:W-:Y:S02]  /*3630*/  UIADD3 UR23, UR14, UR24, URZ ;  /* 0x000000180e177290 */ /* 0x000fe4000fffe03f */
[----:B------:R-:W-:Y:S01]  /*3640*/  UIADD3 UR20, UR14, UR21, URZ ;  /* 0x000000150e147290 */ /* 0x000fe2000fffe03f */
[----:B--2---:R-:W-:Y:S01]  /*3650*/  CS2R R26, SRZ ;  /* 0x00000000001a7805 */ /* 0x004fe2000001ff00 */
[----:B------:R-:W-:Y:S01]  /*3660*/  UIADD3 UR28, UR14, UR29, URZ ;  /* 0x0000001d0e1c7290 */ /* 0x000fe2000fffe03f */
[----:B------:R-:W-:Y:S01]  /*3670*/  CS2R R22, SRZ ;  /* 0x0000000000167805 */ /* 0x000fe2000001ff00 */
[----:B------:R-:W-:Y:S01]  /*3680*/  UIADD3 UR22, UR14, UR23, URZ ;  /* 0x000000170e167290 */ /* 0x000fe2000fffe03f */
[----:B------:R-:W-:Y:S01]  /*3690*/  LEA R207, R6, UR4, 0x1 ;  /* 0x0000000406cf7c11 */ /* 0x000fe2000f8e08ff */
[----:B------:R-:W-:Y:S02]  /*36a0*/  UIADD3 UR19, UR14, UR20, URZ ;  /* 0x000000140e137290 */ /* 0x000fe4000fffe03f */
[----:B------:R-:W-:-:S02]  /*36b0*/  UIMAD UR38, UR38, 0x38, URZ ;  /* 0x00000038262678a4 */ /* 0x000fc4000f8e023f */
[----:B------:R-:W-:Y:S02]  /*36c0*/  UIADD3 UR46, UR46, -UR10, URZ ;  /* 0x8000000a2e2e7290 */ /* 0x000fe4000fffe03f */
[----:B------:R-:W-:Y:S02]  /*36d0*/  UIADD3 UR37, UR14, UR28, URZ ;  /* 0x0000001c0e257290 */ /* 0x000fe4000fffe03f */
[----:B------:R-:W-:Y:S02]  /*36e0*/  UIADD3 UR36, UR14, UR22, URZ ;  /* 0x000000160e247290 */ /* 0x000fe4000fffe03f */
[----:B------:R-:W-:Y:S01]  /*36f0*/  UIADD3 UR35, UR14, UR19, URZ ;  /* 0x000000130e237290 */ /* 0x000fe2000fffe03f */
[----:B---3--:R-:W-:Y:S01]  /*3700*/  R2UR UR43, R4 ;  /* 0x00000000042b72ca */ /* 0x008fe200000e0000 */
[----:B-1----:R-:W-:-:S05]  /*3710*/  IMAD.MOV.U32 R4, RZ, RZ, 0x20 ;  /* 0x00000020ff047424 */ /* 0x002fca00078e00ff */
[----:B------:R-:W-:-:S05]  /*3720*/  SEL R4, R4, 0xffffffe0, !P3 ;  /* 0xffffffe004047807 */ /* 0x000fca0005800000 */
[----:B------:R-:W-:-:S05]  /*3730*/  IMAD.IADD R4, R4, 0x1, R3 ;  /* 0x0000000104047824 */ /* 0x000fca00078e0203 */
[----:B------:R1:W2:Y:S04]  /*3740*/  LDSM.16.M88.4 R136, [R4+0x10000] ;  /* 0x010000000488783b */ /* 0x0002a80000000200 */
[----:B------:R1:W3:Y:S04]  /*3750*/  LDSM.16.M88.4 R140, [R4+0x10800] ;  /* 0x01080000048c783b */ /* 0x0002e80000000200 */
[----:B------:R1:W1:Y:S04]  /*3760*/  LDSM.16.M88.4 R168, [R4+0x12000] ;  /* 0x0120000004a8783b */ /* 0x0002680000000200 */
[----:B------:R1:W1:Y:S01]  /*3770*/  LDSM.16.M88.4 R172, [R4+0x12800] ;  /* 0x0128000004ac783b */ /* 0x0002620000000200 */
[----:B----4-:R-:W-:-:S04]  /*3780*/  IADD3 R250, P5, P4, R12, UR11, R250 ;  /* 0x0000000b0cfa7c10 */ /* 0x010fc8000fcbe0fa */
[----:B------:R-:W-:Y:S02]  /*3790*/  R2P PR, R7, 0x6 ;  /* 0x0000000607007804 */ /* 0x000fe40000000000 */
[----:B------:R-:W-:Y:S01]  /*37a0*/  R2UR UR44, R5 ;  /* 0x00000000052c72ca */ /* 0x000fe200000e0000 */
[----:B------:R-:W-:Y:S02]  /*37b0*/  VIADD R5, R212, 0x2000 ;  /* 0x00002000d4057836 */ /* 0x000fe40000000000 */
[----:B------:R-:W-:Y:S02]  /*37c0*/  SEL R206, R206, 0xffffffe0, !P1 ;  /* 0xffffffe0cece7807 */ /* 0x000fe40004800000 */
[----:B------:R-:W-:Y:S02]  /*37d0*/  SEL R205, R205, 0xffffffc0, !P2 ;  /* 0xffffffc0cdcd7807 */ /* 0x000fe40005000000 */
[----:B------:R-:W-:Y:S01]  /*37e0*/  SEL R5, R5, R212, !P0 ;  /* 0x000000d405057207 */ /* 0x000fe20004000000 */
[----:B------:R-:W-:Y:S01]  /*37f0*/  IMAD.IADD R204, R209, 0x1, R206 ;  /* 0x00000001d1cc7824 */ /* 0x000fe200078e02ce */
[----:B------:R-:W-:Y:S01]  /*3800*/  IADD3.X R237, R13, UR15, R237, P5, P4 ;  /* 0x0000000f0ded7c10 */ /* 0x000fe2000afe84ed */
[----:B------:R-:W-:Y:S01]  /*3810*/  IMAD.IADD R202, R209, 0x1, R205 ;  /* 0x00000001d1ca7824 */ /* 0x000fe200078e02cd */
[----:B------:R-:W-:Y:S01]  /*3820*/  LEA R208, R5, UR4, 0x1 ;  /* 0x0000000405d07c11 */ /* 0x000fe2000f8e08ff */
[----:B------:R-:W-:-:S02]  /*3830*/  IMAD.IADD R203, R205, 0x1, R204 ;  /* 0x00000001cdcb7824 */ /* 0x000fc400078e02cc */
[----:B------:R-:W-:Y:S01]  /*3840*/  IMAD.WIDE.U32 R250, R250, -0x2daee0ad, RZ ;  /* 0xd2511f53fafa7825 */ /* 0x000fe200078e00ff */
[----:B------:R-:W-:Y:S02]  /*3850*/  UIADD3 UR58, UR43, -0x61c88647, URZ ;  /* 0x9e3779b92b3a7890 */ /* 0x000fe4000fffe03f */
[----:B------:R-:W-:Y:S02]  /*3860*/  UIADD3 UR57, UR44, -0x4498517b, URZ ;  /* 0xbb67ae852c397890 */ /* 0x000fe4000fffe03f */
[----:B------:R-:W-:Y:S02]  /*3870*/  UIADD3 UR56, UR43, 0x3c6ef372, URZ ;  /* 0x3c6ef3722b387890 */ /* 0x000fe4000fffe03f */
[----:B------:R-:W-:Y:S02]  /*3880*/  UIADD3 UR55, UR44, 0x76cf5d0a, URZ ;  /* 0x76cf5d0a2c377890 */ /* 0x000fe4000fffe03f */
[----:B------:R-:W-:Y:S02]  /*3890*/  UIADD3 UR54, UR43, -0x255992d5, URZ ;  /* 0xdaa66d2b2b367890 */ /* 0x000fe4000fffe03f */
[----:B------:R-:W-:-:S02]  /*38a0*/  UIADD3 UR53, UR44, 0x32370b8f, URZ ;  /* 0x32370b8f2c357890 */ /* 0x000fc4000fffe03f */
[----:B------:R-:W-:Y:S02]  /*38b0*/  UIADD3 UR52, UR43, 0x78dde6e4, URZ ;  /* 0x78dde6e42b347890 */ /* 0x000fe4000fffe03f */
[----:B------:R-:W-:Y:S02]  /*38c0*/  UIADD3 UR51, UR44, -0x126145ec, URZ ;  /* 0xed9eba142c337890 */ /* 0x000fe4000fffe03f */
[----:B------:R-:W-:Y:S02]  /*38d0*/  UIADD3 UR50, UR43, 0x1715609d, URZ ;  /* 0x1715609d2b327890 */ /* 0x000fe4000fffe03f */
[----:B------:R-:W-:Y:S02]  /*38e0*/  UIADD3 UR49, UR44, -0x56f99767, URZ ;  /* 0xa90668992c317890 */ /* 0x000fe4000fffe03f */
[----:B------:R-:W-:Y:S02]  /*38f0*/  UIADD3 UR48, UR43, -0x4ab325aa, URZ ;  /* 0xb54cda562b307890 */ /* 0x000fe4000fffe03f */
[----:B-123--:R-:W-:-:S12]  /*3900*/  UIADD3 UR47, UR44, 0x646e171e, URZ ;  /* 0x646e171e2c2f7890 */ /* 0x00efd8000fffe03f */
.L_x_476:
[----:B------:R-:W0:Y:S01]  /*3910*/  LDGDEPBAR ;  /* 0x00000000000079af */ /* 0x000e220000000000 */
[C---:B------:R-:W-:Y:S01]  /*3920*/  IMAD.IADD R178, R208.reuse, 0x1, R206 ;  /* 0x00000001d0b27824 */ /* 0x040fe200078e02ce */
[----:B------:R-:W-:Y:S01]  /*3930*/  USHF.L.U32 UR11, UR5, 0x6, URZ ;  /* 0x00000006050b7899 */ /* 0x000fe2000800063f */
[--C-:B------:R-:W-:Y:S01]  /*3940*/  IMAD.IADD R177, R208, 0x1, R205.reuse ;  /* 0x00000001d0b17824 */ /* 0x100fe200078e02cd */
[----:B-----5:R-:W-:Y:S01]  /*3950*/  FSETP.NEU.FTZ.AND P5, PT, R238, -INF , PT ;  /* 0xff800000ee00780b */ /* 0x020fe20003fbd000 */
[----:B------:R-:W-:Y:S01]  /*3960*/  IMAD.IADD R176, R178, 0x1, R205 ;  /* 0x00000001b2b07824 */ /* 0x000fe200078e02cd */
[----:B------:R-:W-:Y:S01]  /*3970*/  UISETP.GE.AND UP0, UPT, UR11, UR46, UPT ;  /* 0x0000002e0b00728c */ /* 0x000fe2000bf06270 */
[----:B------:R-:W-:Y:S01]  /*3980*/  IMAD.U32 R182, RZ, RZ, UR5 ;  /* 0x00000005ffb67e24 */ /* 0x000fe2000f8e00ff */
[----:B------:R-:W-:Y:S01]  /*3990*/  UISETP.GT.AND UP2, UPT, UR5, UR27, UPT ;  /* 0x0000001b0500728c */ /* 0x000fe2000bf44270 */
[----:B------:R-:W-:Y:S01]  /*39a0*/  IMAD.U32 R181, RZ, RZ, UR60 ;  /* 0x0000003cffb57e24 */ /* 0x000fe2000f8e00ff */
[----:B------:R-:W-:Y:S01]  /*39b0*/  UISETP.LT.AND UP0, UPT, UR45, UR10, UP0 ;  /* 0x0000000a2d00728c */ /* 0x000fe20008701270 */
[----:B------:R-:W-:Y:S02]  /*39c0*/  IMAD R182, R182, 0x4, R215 ;  /* 0x00000004b6b67824 */ /* 0x000fe400078e02d7 */
[----:B------:R-:W-:Y:S02]  /*39d0*/  IMAD R181, R181, 0x2, R214 ;  /* 0x00000002b5b57824 */ /* 0x000fe400078e02d6 */
[----:B------:R-:W-:Y:S01]  /*39e0*/  IMAD.U32 R184, RZ, RZ, UR13 ;  /* 0x0000000dffb87e24 */ /* 0x000fe2000f8e00ff */
[----:B------:R-:W-:Y:S01]  /*39f0*/  PLOP3.LUT P4, PT, PT, PT, UP0, 0x80, 0x0 ;  /* 0x000000000000781c */ /* 0x000fe20003f8f008 */
[----:B------:R-:W-:Y:S01]  /*3a00*/  IMAD.WIDE.U32 R194, R182, -0x326172a9, RZ ;  /* 0xcd9e8d57b6c27825 */ /* 0x000fe200078e00ff */
[----:B------:R-:W-:Y:S02]  /*3a10*/  LOP3.LUT R182, R251, UR44, R181, 0x96, !PT ;  /* 0x0000002cfbb67c12 */ /* 0x000fe4000f8e96b5 */
[----:B------:R-:W-:Y:S01]  /*3a20*/  LEA R188, P0, R219, R184, 0x2 ;  /* 0x000000b8dbbc7211 */ /* 0x000fe200078010ff */
[----:B------:R-:W-:Y:S01]  /*3a30*/  IMAD.U32 R184, RZ, RZ, UR59 ;  /* 0x0000003bffb87e24 */ /* 0x000fe2000f8e00ff */
[----:B------:R-:W-:Y:S01]  /*3a40*/  LOP3.LUT R190, R195, UR43, R237, 0x96, !PT ;  /* 0x0000002bc3be7c12 */ /* 0x000fe2000f8e96ed */
[----:B------:R-:W-:Y:S01]  /*3a50*/  IMAD.U32 R185, RZ, RZ, UR12 ;  /* 0x0000000cffb97e24 */ /* 0x000fe2000f8e00ff */
[----:B------:R-:W-:Y:S04]  /*3a60*/  DEPBAR.LE SB0, 0x0 ;  /* 0x000080000000791a */ /* 0x000fe80000000000 */
[----:B------:R-:W-:Y:S01]  /*3a70*/  BAR.SYNC.DEFER_BLOCKING 0x0 ;  /* 0x0000000000007b1d */ /* 0x000fe20000010000 */
[----:B------:R-:W-:Y:S01]  /*3a80*/  IMAD.WIDE.U32 R182, R182, -0x326172a9, RZ ;  /* 0xcd9e8d57b6b67825 */ /* 0x000fe200078e00ff */
[----:B------:R-:W-:Y:S02]  /*3a90*/  @!P4 IADD3 R186, -R184, 0x1, R219 ;  /* 0x00000001b8bac810 */ /* 0x000fe40007ffe1db */
[----:B------:R-:W-:Y:S01]  /*3aa0*/  LEA.HI.X.SX32 R189, R219, R185, 0x2, P0 ;  /* 0x000000b9dbbd7211 */ /* 0x000fe200000f16ff */
[----:B------:R-:W-:Y:S01]  /*3ab0*/  IMAD.U32 R179, RZ, RZ, UR11 ;  /* 0x0000000bffb37e24 */ /* 0x000fe2000f8e00ff */
[----:B------:R-:W-:Y:S01]  /*3ac0*/  LOP3.LUT R194, R183, UR58, R194, 0x96, !PT ;  /* 0x0000003ab7c27c12 */ /* 0x000fe2000f8e96c2 */
[----:B------:R-:W-:Y:S01]  /*3ad0*/  IMAD.WIDE.U32 R190, R190, -0x2daee0ad, RZ ;  /* 0xd2511f53bebe7825 */ /* 0x000fe200078e00ff */
[----:B------:R-:W-:Y:S02]  /*3ae0*/  FSETP.NEU.FTZ.AND P0, PT, R239, -INF , PT ;  /* 0xff800000ef00780b */ /* 0x000fe40003f1d000 */
[----:B------:R-:W-:Y:S01]  /*3af0*/  @!P4 IADD3 R186, R179, UR10, R186 ;  /* 0x0000000ab3bacc10 */ /* 0x000fe2000fffe0ba */
[----:B------:R-:W-:Y:S01]  /*3b00*/  IMAD.WIDE.U32 R194, R194, -0x2daee0ad, RZ ;  /* 0xd2511f53c2c27825 */ /* 0x000fe200078e00ff */
[----:B------:R-:W-:Y:S02]  /*3b10*/  LOP3.LUT R196, R191, UR57, R250, 0x96, !PT ;  /* 0x00000039bfc47c12 */ /* 0x000fe4000f8e96fa */
[----:B------:R-:W-:Y:S01]  /*3b20*/  @!P4 VIMNMX R185, R186, UR10, PT ;  /* 0x0000000abab9cc48 */ /* 0x000fe2000bfe0100 */
[----:B------:R-:W-:Y:S01]  /*3b30*/  IMAD.U32 R184, RZ, RZ, UR60 ;  /* 0x0000003cffb87e24 */ /* 0x000fe2000f8e00ff */
[----:B------:R-:W-:Y:S01]  /*3b40*/  LOP3.LUT R190, R195, UR55, R190, 0x96, !PT ;  /* 0x00000037c3be7c12 */ /* 0x000fe2000f8e96be */
[----:B------:R-:W-:Y:S01]  /*3b50*/  IMAD.WIDE.U32 R196, R196, -0x326172a9, RZ ;  /* 0xcd9e8d57c4c47825 */ /* 0x000fe200078e00ff */
[----:B------:R-:W-:Y:S03]  /*3b60*/  @!P4 VIADDMNMX R187, R186, R233, UR10, PT ;  /* 0x0000000ababbce46 */ /* 0x000fe6000b8001e9 */
[----:B------:R-:W-:Y:S01]  /*3b70*/  IMAD.WIDE.U32 R190, R190, -0x326172a9, RZ ;  /* 0xcd9e8d57bebe7825 */ /* 0x000fe200078e00ff */
[----:B------:R-:W-:Y:S01]  /*3b80*/  LOP3.LUT R192, R197, UR56, R182, 0x96, !PT ;  /* 0x00000038c5c07c12 */ /* 0x000fe2000f8e96b6 */
[----:B------:R-:W-:Y:S03]  /*3b90*/  LDSM.16.M88.4 R52, [R208] ;  /* 0x00000000d034783b */ /* 0x000fe60000000200 */
[----:B------:R-:W-:Y:S01]  /*3ba0*/  LOP3.LUT R186, R191, UR54, R196, 0x96, !PT ;  /* 0x00000036bfba7c12 */ /* 0x000fe2000f8e96c4 */
[----:B------:R-:W-:Y:S04]  /*3bb0*/  IMAD.WIDE.U32 R192, R192, -0x2daee0ad, RZ ;  /* 0xd2511f53c0c07825 */ /* 0x000fe800078e00ff */
[----:B------:R-:W-:Y:S01]  /*3bc0*/  FMUL.FTZ R196, R239, 1.4426950216293334961 ;  /* 0x3fb8aa3befc47820 */ /* 0x000fe20000410000 */
[----:B------:R-:W-:Y:S01]  /*3bd0*/  IMAD.WIDE.U32 R198, R186, -0x2daee0ad, RZ ;  /* 0xd2511f53bac67825 */ /* 0x000fe200078e00ff */
[----:B------:R-:W1:Y:S02]  /*3be0*/  LDSM.16.M88.4 R56, [R201+0xc000] ;  /* 0x00c00000c938783b */ /* 0x000e640000000200 */
[----:B------:R-:W-:Y:S01]  /*3bf0*/  LOP3.LUT R183, R193, UR53, R194, 0x96, !PT ;  /* 0x00000035c1b77c12 */ /* 0x000fe2000f8e96c2 */
[----:B------:R-:W-:Y:S01]  /*3c00*/  FMUL.FTZ R194, R238, 1.4426950216293334961 ;  /* 0x3fb8aa3beec27820 */ /* 0x000fe20000410000 */
[----:B------:R-:W-:Y:S02]  /*3c10*/  FSEL R196, R196, RZ, P0 ;  /* 0x000000ffc4c47208 */ /* 0x000fe40000000000 */
[----:B------:R-:W-:Y:S02]  /*3c20*/  LOP3.LUT R191, R199, UR51, R192, 0x96, !PT ;  /* 0x00000033c7bf7c12 */ /* 0x000fe4000f8e96c0 */
[----:B------:R-:W2:Y:S01]  /*3c30*/  LDSM.16.M88.4 R60, [R201+0xc800] ;  /* 0x00c80000c93c783b */ /* 0x000ea20000000200 */
[----:B------:R-:W-:Y:S07]  /*3c40*/  FSEL R194, R194, RZ, P5 ;  /* 0x000000ffc2c27208 */ /* 0x000fee0002800000 */
[----:B------:R-:W-:Y:S08]  /*3c50*/  LDSM.16.M88.4 R64, [R178] ;  /* 0x00000000b240783b */ /* 0x000ff00000000200 */
[----:B------:R-:W3:Y:S08]  /*3c60*/  LDSM.16.M88.4 R100, [R200+0xc000] ;  /* 0x00c00000c864783b */ /* 0x000ef00000000200 */
[----:B------:R-:W4:Y:S01]  /*3c70*/  LDSM.16.M88.4 R104, [R200+0xc800] ;  /* 0x00c80000c868783b */ /* 0x000f220000000200 */
[C---:B-1----:R-:W-:Y:S07]  /*3c80*/  HMMA.16816.F32 R4, R52.reuse, R56, RZ ;  /* 0x000000383404723c */ /* 0x042fee00000018ff */
[----:B------:R-:W4:Y:S04]  /*3c90*/  LDG.E R179, desc[UR6][R188.64+0x20] ;  /* 0x00002006bcb37981 */ /* 0x000f28000c1e1900 */
[----:B------:R-:W-:Y:S01]  /*3ca0*/  LDSM.16.M88.4 R108, [R3+0xc000] ;  /* 0x00c00000036c783b */ /* 0x000fe20000000200 */
[C---:B------:R-:W-:Y:S06]  /*3cb0*/  HMMA.16816.F32 R8, R52.reuse, R58, RZ ;  /* 0x0000003a3408723c */ /* 0x040fec00000018ff */
[C---:B--2---:R-:W-:Y:S01]  /*3cc0*/  HMMA.16816.F32 R12, R52.reuse, R60, RZ ;  /* 0x0000003c340c723c */ /* 0x044fe200000018ff */
[----:B------:R-:W1:Y:S05]  /*3cd0*/  LDSM.16.M88.4 R56, [R177] ;  /* 0x00000000b138783b */ /* 0x000e6a0000000200 */
[----:B------:R-:W-:Y:S03]  /*3ce0*/  HMMA.16816.F32 R16, R52, R62, RZ ;  /* 0x0000003e3410723c */ /* 0x000fe600000018ff */
[----:B------:R-:W2:Y:S03]  /*3cf0*/  LDSM.16.M88.4 R52, [R3+0xc800] ;  /* 0x00c800000334783b */ /* 0x000ea60000000200 */
[C---:B---3--:R-:W-:Y:S05]  /*3d00*/  HMMA.16816.F32 R4, R64.reuse, R100, R4 ;  /* 0x000000644004723c */ /* 0x048fea0000001804 */
[----:B------:R-:W-:Y:S01]  /*3d10*/  LDSM.16.M88.4 R60, [R176] ;  /* 0x00000000b03c783b */ /* 0x000fe20000000200 */
[C---:B------:R-:W-:Y:S06]  /*3d20*/  HMMA.16816.F32 R8, R64.reuse, R102, R8 ;  /* 0x000000664008723c */ /* 0x040fec0000001808 */
[C---:B----4-:R-:W-:Y:S01]  /*3d30*/  HMMA.16816.F32 R12, R64.reuse, R104, R12 ;  /* 0x00000068400c723c */ /* 0x050fe2000000180c */
[----:B------:R-:W3:Y:S05]  /*3d40*/  LDSM.16.M88.4 R100, [R2+0xc000] ;  /* 0x00c000000264783b */ /* 0x000eea0000000200 */
[----:B------:R-:W-:Y:S03]  /*3d50*/  HMMA.16816.F32 R16, R64, R106, R16 ;  /* 0x0000006a4010723c */ /* 0x000fe60000001810 */
[----:B------:R-:W4:Y:S03]  /*3d60*/  LDSM.16.M88.4 R64, [R2+0xc800] ;  /* 0x00c800000240783b */ /* 0x000f260000000200 */
[C---:B-1----:R-:W-:Y:S05]  /*3d70*/  HMMA.16816.F32 R4, R56.reuse, R108, R4 ;  /* 0x0000006c3804723c */ /* 0x042fea0000001804 */
[----:B------:R-:W-:Y:S01]  /*3d80*/  LDSM.16.M88.4 R104, [R208+0x2000] ;  /* 0x00200000d068783b */ /* 0x000fe20000000200 */
[C---:B------:R-:W-:Y:S07]  /*3d90*/  HMMA.16816.F32 R8, R56.reuse, R110, R8 ;  /* 0x0000006e3808723c */ /* 0x040fee0000001808 */
[----:B------:R-:W1:Y:S01]  /*3da0*/  LDSM.16.M88.4 R108, [R201+0xe000] ;  /* 0x00e00000c96c783b */ /* 0x000e620000000200 */
[C---:B--2---:R-:W-:Y:S01]  /*3db0*/  HMMA.16816.F32 R12, R56.reuse, R52, R12 ;  /* 0x00000034380c723c */ /* 0x044fe2000000180c */
[----:B------:R-:W2:Y:S05]  /*3dc0*/  @!P4 S2R R180, SR_TID.X ;  /* 0x0000000000b4c919 */ /* 0x000eaa0000002100 */
[----:B------:R-:W-:Y:S01]  /*3dd0*/  HMMA.16816.F32 R16, R56, R54, R16 ;  /* 0x000000363810723c */ /* 0x000fe20000001810 */
[----:B------:R-:W2:Y:S05]  /*3de0*/  LDSM.16.M88.4 R52, [R201+0xe800] ;  /* 0x00e80000c934783b */ /* 0x000eaa0000000200 */
[C---:B---3--:R-:W-:Y:S03]  /*3df0*/  HMMA.16816.F32 R4, R60.reuse, R100, R4 ;  /* 0x000000643c04723c */ /* 0x048fe60000001804 */
[----:B------:R-:W-:Y:S03]  /*3e00*/  LDSM.16.M88.4 R56, [R178+0x2000] ;  /* 0x00200000b238783b */ /* 0x000fe60000000200 */
[C---:B------:R-:W-:Y:S06]  /*3e10*/  HMMA.16816.F32 R8, R60.reuse, R102, R8 ;  /* 0x000000663c08723c */ /* 0x040fec0000001808 */
[C---:B----4-:R-:W-:Y:S01]  /*3e20*/  HMMA.16816.F32 R12, R60.reuse, R64, R12 ;  /* 0x000000403c0c723c */ /* 0x050fe2000000180c */
[----:B------:R-:W3:Y:S05]  /*3e30*/  LDSM.16.M88.4 R100, [R200+0xe000] ;  /* 0x00e00000c864783b */ /* 0x000eea0000000200 */
[----:B------:R-:W-:Y:S03]  /*3e40*/  HMMA.16816.F32 R16, R60, R66, R16 ;  /* 0x000000423c10723c */ /* 0x000fe60000001810 */
[----:B------:R-:W4:Y:S03]  /*3e50*/  LDSM.16.M88.4 R60, [R200+0xe800] ;  /* 0x00e80000c83c783b */ /* 0x000f260000000200 */
[C---:B-1----:R-:W-:Y:S05]  /*3e60*/  HMMA.16816.F32 R4, R104.reuse, R108, R4 ;  /* 0x0000006c6804723c */ /* 0x042fea0000001804 */
[----:B------:R-:W-:Y:S01]  /*3e70*/  LDSM.16.M88.4 R64, [R177+0x2000] ;  /* 0x00200000b140783b */ /* 0x000fe20000000200 */
[----:B--2---:R-:W-:Y:S01]  /*3e80*/  @!P4 IMAD.SHL.U32 R181, R180, 0x2, RZ ;  /* 0x00000002b4b5c824 */ /* 0x004fe200078e00ff */
[C---:B------:R-:W-:Y:S04]  /*3e90*/  HMMA.16816.F32 R8, R104.reuse, R110, R8 ;  /* 0x0000006e6808723c */ /* 0x040fe80000001808 */
[----:B------:R-:W-:Y:S02]  /*3ea0*/  @!P4 LOP3.LUT R181, R234, 0x6, R181, 0xf8, !PT ;  /* 0x00000006eab5c812 */ /* 0x000fe400078ef8b5 */
[C---:B------:R-:W-:Y:S01]  /*3eb0*/  HMMA.16816.F32 R12, R104.reuse, R52, R12 ;  /* 0x00000034680c723c */ /* 0x040fe2000000180c */
[----:B------:R-:W1:Y:S04]  /*3ec0*/  LDSM.16.M88.4 R108, [R3+0xe000] ;  /* 0x00e00000036c783b */ /* 0x000e680000000200 */
[----:B------:R-:W-:Y:S01]  /*3ed0*/  @!P4 IMAD R184, R184, 0x40, R181 ;  /* 0x00000040b8b8c824 */ /* 0x000fe200078e02b5 */
[----:B------:R-:W-:Y:S03]  /*3ee0*/  HMMA.16816.F32 R16, R104, R54, R16 ;  /* 0x000000366810723c */ /* 0x000fe60000001810 */
[----:B------:R-:W2:Y:S01]  /*3ef0*/  LDSM.16.M88.4 R52, [R3+0xe800] ;  /* 0x00e800000334783b */ /* 0x000ea20000000200 */
[CC--:B------:R-:W-:Y:S01]  /*3f00*/  @!P4 ISETP.GE.AND P2, PT, R184.reuse, R185.reuse, PT ;  /* 0x000000b9b800c20c */ /* 0x0c0fe20003f46270 */
[C---:B------:R-:W-:Y:S02]  /*3f10*/  @!P4 VIADD R182, R184.reuse, 0x1 ;  /* 0x00000001b8b6c836 */ /* 0x040fe40000000000 */
[----:B------:R-:W-:Y:S01]  /*3f20*/  @!P4 VIADD R192, R184, 0x19 ;  /* 0x00000019b8c0c836 */ /* 0x000fe20000000000 */
[C---:B---3--:R-:W-:Y:S03]  /*3f30*/  HMMA.16816.F32 R4, R56.reuse, R100, R4 ;  /* 0x000000643804723c */ /* 0x048fe60000001804 */
[----:B------:R3:W2:Y:S04]  /*3f40*/  LDG.E R180, desc[UR6][R188.64] ;  /* 0x00000006bcb47981 */ /* 0x0006a8000c1e1900 */
[----:B------:R-:W-:Y:S01]  /*3f50*/  LDSM.16.M88.4 R104, [R2+0xe000] ;  /* 0x00e000000268783b */ /* 0x000fe20000000200 */
[C---:B------:R-:W-:Y:S03]  /*3f60*/  HMMA.16816.F32 R8, R56.reuse, R102, R8 ;  /* 0x000000663808723c */ /* 0x040fe60000001808 */
[C---:B------:R-:W-:Y:S02]  /*3f70*/  @!P4 ISETP.GE.AND P1, PT, R182.reuse, R185, PT ;  /* 0x000000b9b600c20c */ /* 0x040fe40003f26270 */
[----:B------:R-:W-:Y:S01]  /*3f80*/  @!P4 ISETP.GE.AND P3, PT, R182, R187, PT ;  /* 0x000000bbb600c20c */ /* 0x000fe20003f66270 */
[C---:B----4-:R-:W-:Y:S01]  /*3f90*/  HMMA.16816.F32 R12, R56.reuse, R60, R12 ;  /* 0x0000003c380c723c */ /* 0x050fe2000000180c */
[----:B------:R4:W4:Y:S04]  /*3fa0*/  LDSM.16.M88.4 R100, [R176+0x2000] ;  /* 0x00200000b064783b */ /* 0x0009280000000200 */
[----:B------:R-:W-:Y:S01]  /*3fb0*/  @!P4 VIADD R182, R184, 0x8 ;  /* 0x00000008b8b6c836 */ /* 0x000fe20000000000 */
[----:B------:R-:W-:Y:S04]  /*3fc0*/  HMMA.16816.F32 R16, R56, R62, R16 ;  /* 0x0000003e3810723c */ /* 0x000fe80000001810 */
[C---:B------:R-:W-:Y:S02]  /*3fd0*/  @!P4 ISETP.GE.AND P6, PT, R182.reuse, R185, PT ;  /* 0x000000b9b600c20c */ /* 0x040fe40003fc6270 */
[----:B------:R-:W-:Y:S01]  /*3fe0*/  @!P4 ISETP.GE.AND P5, PT, R182, R187, PT ;  /* 0x000000bbb600c20c */ /* 0x000fe20003fa6270 */
[C---:B-1----:R-:W-:Y:S05]  /*3ff0*/  HMMA.16816.F32 R4, R64.reuse, R108, R4 ;  /* 0x0000006c4004723c */ /* 0x042fea0000001804 */
[----:B------:R-:W-:Y:S01]  /*4000*/  @!P4 VIADD R182, R184, 0x9 ;  /* 0x00000009b8b6c836 */ /* 0x000fe20000000000 */
[C---:B------:R-:W-:Y:S04]  /*4010*/  HMMA.16816.F32 R8, R64.reuse, R110, R8 ;  /* 0x0000006e4008723c */ /* 0x040fe80000001808 */
[----:B------:R-:W-:Y:S01]  /*4020*/  @!P4 ISETP.GE.AND P0, PT, R182, R185, PT ;  /* 0x000000b9b600c20c */ /* 0x000fe20003f06270 */
[----:B---3--:R-:W-:Y:S01]  /*4030*/  @!P4 VIADD R188, R184, 0x10 ;  /* 0x00000010b8bcc836 */ /* 0x008fe20000000000 */
[C---:B--2---:R-:W-:Y:S05]  /*4040*/  HMMA.16816.F32 R12, R64.reuse, R52, R12 ;  /* 0x00000034400c723c */ /* 0x044fea000000180c */
[----:B----4-:R-:W-:Y:S01]  /*4050*/  IMAD.WIDE.U32 R176, R183, -0x326172a9, RZ ;  /* 0xcd9e8d57b7b07825 */ /* 0x010fe200078e00ff */
[----:B------:R-:W-:Y:S01]  /*4060*/  HMMA.16816.F32 R16, R64, R54, R16 ;  /* 0x000000364010723c */ /* 0x000fe20000001810 */
[----:B------:R-:W1:Y:S04]  /*4070*/  LDSM.16.M88.4 R52, [R2+0xe800] ;  /* 0x00e800000234783b */ /* 0x000e680000000200 */
[----:B------:R-:W-:Y:S01]  /*4080*/  LOP3.LUT R186, R177, UR52, R190, 0x96, !PT ;  /* 0x00000034b1ba7c12 */ /* 0x000fe2000f8e96be */
[----:B------:R-:W-:Y:S01]  /*4090*/  IMAD.WIDE.U32 R190, R191, -0x326172a9, RZ ;  /* 0xcd9e8d57bfbe7825 */ /* 0x000fe200078e00ff */
[----:B------:R-:W-:Y:S01]  /*40a0*/  LEA R67, R212, UR4, 0x1 ;  /* 0x00000004d4437c11 */ /* 0x000fe2000f8e08ff */
[C---:B------:R-:W-:Y:S05]  /*40b0*/  HMMA.16816.F32 R4, R100.reuse, R104, R4 ;  /* 0x000000686404723c */ /* 0x040fea0000001804 */
[--C-:B------:R-:W-:Y:S01]  /*40c0*/  IMAD.IADD R66, R206, 0x1, R67.reuse ;  /* 0x00000001ce427824 */ /* 0x100fe200078e0243 */
[C---:B------:R-:W-:Y:S05]  /*40d0*/  HMMA.16816.F32 R8, R100.reuse, R106, R8 ;  /* 0x0000006a6408723c */ /* 0x040fea0000001808 */
[----:B------:R-:W-:Y:S01]  /*40e0*/  LOP3.LUT R191, R191, UR50, R176, 0x96, !PT ;  /* 0x00000032bfbf7c12 */ /* 0x000fe2000f8e96b0 */
[C---:B------:R-:W-:Y:S02]  /*40f0*/  IMAD.IADD R65, R205.reuse, 0x1, R67 ;  /* 0x00000001cd417824 */ /* 0x040fe400078e0243 */
[----:B------:R-:W-:Y:S03]  /*4100*/  IMAD.IADD R64, R205, 0x1, R66 ;  /* 0x00000001cd407824 */ /* 0x000fe600078e0242 */
[----:B------:R-:W-:Y:S04]  /*4110*/  IMAD.WIDE.U32 R106, R186, -0x2daee0ad, RZ ;  /* 0xd2511f53ba6a7825 */ /* 0x000fe800078e00ff */
[----:B------:R-:W-:Y:S03]  /*4120*/  IMAD.WIDE.U32 R176, R191, -0x2daee0ad, RZ ;  /* 0xd2511f53bfb07825 */ /* 0x000fe600078e00ff */
[----:B------:R-:W-:Y:S02]  /*4130*/  @!P4 FSEL R4, R4, -INF , !P2 ;  /* 0xff8000000404c808 */ /* 0x000fe40005000000 */
[----:B------:R-:W-:Y:S02]  /*4140*/  @!P4 FSEL R7, R7, -INF , !P3 ;  /* 0xff8000000707c808 */ /* 0x000fe40005800000 */
[----:B------:R-:W-:Y:S01]  /*4150*/  @!P4 FSEL R5, R5, -INF , !P1 ;  /* 0xff8000000505c808 */ /* 0x000fe20004800000 */
[----:B------:R-:W-:Y:S01]  /*4160*/  FFMA.FTZ R181, R4, UR16, -R194 ;  /* 0x0000001004b57c23 */ /* 0x000fe200080108c2 */
[----:B------:R-:W-:Y:S01]  /*4170*/  @!P4 FSEL R8, R8, -INF , !P6 ;  /* 0xff8000000808c808 */ /* 0x000fe20007000000 */
[C---:B-1----:R-:W-:Y:S03]  /*4180*/  HMMA.16816.F32 R12, R100.reuse, R52, R12 ;  /* 0x00000034640c723c */ /* 0x042fe6000000180c */
[-C--:B------:R-:W-:Y:S01]  /*4190*/  @!P4 ISETP.GE.AND P2, PT, R184, R187.reuse, PT ;  /* 0x000000bbb800c20c */ /* 0x080fe20003f46270 */
[----:B------:R-:W-:Y:S01]  /*41a0*/  FFMA.FTZ R189, R7, UR16, -R196 ;  /* 0x0000001007bd7c23 */ /* 0x000fe200080108c4 */
[-C--:B------:R-:W-:Y:S01]  /*41b0*/  @!P4 ISETP.GE.AND P3, PT, R188, R187.reuse, PT ;  /* 0x000000bbbc00c20c */ /* 0x080fe20003f66270 */
[----:B------:R-:W-:Y:S01]  /*41c0*/  HMMA.16816.F32 R16, R100, R54, R16 ;  /* 0x000000366410723c */ /* 0x000fe20000001810 */
[----:B------:R-:W1:Y:S02]  /*41d0*/  MUFU.EX2 R181, R181 ;  /* 0x000000b500b57308 */ /* 0x000e640000000800 */
[----:B------:R-:W-:Y:S02]  /*41e0*/  @!P4 ISETP.GE.AND P1, PT, R182, R187, PT ;  /* 0x000000bbb600c20c */ /* 0x000fe40003f26270 */
[----:B------:R-:W-:Y:S01]  /*41f0*/  @!P4 FSEL R6, R6, -INF , !P2 ;  /* 0xff8000000606c808 */ /* 0x000fe20005000000 */
[----:B------:R-:W-:Y:S01]  /*4200*/  FFMA.FTZ R182, R5, UR16, -R194 ;  /* 0x0000001005b67c23 */ /* 0x000fe200080108c2 */
[-C--:B------:R-:W-:Y:S01]  /*4210*/  @!P4 ISETP.GE.AND P2, PT, R188, R185.reuse, PT ;  /* 0x000000b9bc00c20c */ /* 0x080fe20003f46270 */
[----:B------:R-:W-:Y:S03]  /*4220*/  @!P4 VIADD R188, R184, 0x11 ;  /* 0x00000011b8bcc836 */ /* 0x000fe60000000000 */
[----:B------:R-:W-:Y:S01]  /*4230*/  @!P4 FSEL R9, R9, -INF , !P0 ;  /* 0xff8000000909c808 */ /* 0x000fe20004000000 */
[----:B------:R-:W2:Y:S01]  /*4240*/  MUFU.EX2 R182, R182 ;  /* 0x000000b600b67308 */ /* 0x000ea20000000800 */
[----:B------:R-:W-:Y:S01]  /*4250*/  @!P4 ISETP.GE.AND P6, PT, R188, R185, PT ;  /* 0x000000b9bc00c20c */ /* 0x000fe20003fc6270 */
[----:B------:R-:W-:Y:S01]  /*4260*/  FFMA.FTZ R193, R6, UR16, -R196 ;  /* 0x0000001006c17c23 */ /* 0x000fe200080108c4 */
[----:B------:R-:W-:Y:S01]  /*4270*/  @!P4 ISETP.GE.AND P0, PT, R188, R187, PT ;  /* 0x000000bbbc00c20c */ /* 0x000fe20003f06270 */
[----:B------:R-:W-:Y:S01]  /*4280*/  @!P4 VIADD R188, R184, 0x18 ;  /* 0x00000018b8bcc836 */ /* 0x000fe20000000000 */
[----:B------:R-:W-:Y:S01]  /*4290*/  @!P4 FSEL R10, R10, -INF , !P5 ;  /* 0xff8000000a0ac808 */ /* 0x000fe20006800000 */
[----:B------:R-:W-:Y:S01]  /*42a0*/  FFMA.FTZ R186, R9, UR16, -R194 ;  /* 0x0000001009ba7c23 */ /* 0x000fe200080108c2 */
[----:B------:R-:W-:Y:S03]  /*42b0*/  @!P4 FSEL R12, R12, -INF , !P2 ;  /* 0xff8000000c0cc808 */ /* 0x000fe60005000000 */
[----:B------:R3:W-:Y:S01]  /*42c0*/  MUFU.EX2 R184, R189 ;  /* 0x000000bd00b87308 */ /* 0x0007e20000000800 */
[C---:B------:R-:W-:Y:S02]  /*42d0*/  @!P4 ISETP.GE.AND P5, PT, R188.reuse, R185, PT ;  /* 0x000000b9bc00c20c */ /* 0x040fe40003fa6270 */
[----:B------:R-:W-:Y:S02]  /*42e0*/  @!P4 ISETP.GE.AND P2, PT, R188, R187, PT ;  /* 0x000000bbbc00c20c */ /* 0x000fe40003f46270 */
[----:B------:R-:W-:Y:S02]  /*42f0*/  LOP3.LUT R188, R107, UR49, R198, 0x96, !PT ;  /* 0x000000316bbc7c12 */ /* 0x000fe4000f8e96c6 */
[----:B------:R-:W-:Y:S03]  /*4300*/  LOP3.LUT R195, R177, UR47, R106, 0x96, !PT ;  /* 0x0000002fb1c37c12 */ /* 0x000fe6000f8e966a */
[----:B------:R-:W4:Y:S01]  /*4310*/  MUFU.EX2 R183, R193 ;  /* 0x000000c100b77308 */ /* 0x000f220000000800 */
[----:B------:R-:W-:Y:S01]  /*4320*/  @!P4 FSEL R11, R11, -INF , !P1 ;  /* 0xff8000000b0bc808 */ /* 0x000fe20004800000 */
[----:B------:R-:W-:Y:S01]  /*4330*/  IMAD.WIDE.U32 R106, R188, -0x326172a9, RZ ;  /* 0xcd9e8d57bc6a7825 */ /* 0x000fe200078e00ff */
[----:B------:R-:W-:Y:S02]  /*4340*/  @!P4 FSEL R16, R16, -INF , !P5 ;  /* 0xff8000001010c808 */ /* 0x000fe40006800000 */
[----:B------:R-:W-:Y:S01]  /*4350*/  @!P4 ISETP.GE.AND P1, PT, R192, R185, PT ;  /* 0x000000b9c000c20c */ /* 0x000fe20003f26270 */
[----:B------:R-:W-:Y:S01]  /*4360*/  FFMA.FTZ R188, R11, UR16, -R196 ;  /* 0x000000100bbc7c23 */ /* 0x000fe200080108c4 */
[----:B------:R-:W-:Y:S03]  /*4370*/  LOP3.LUT R213, R107, UR48, R190, 0x96, !PT ;  /* 0x000000306bd57c12 */ /* 0x000fe6000f8e96be */
[----:B------:R-:W4:Y:S01]  /*4380*/  MUFU.EX2 R186, R186 ;  /* 0x000000ba00ba7308 */ /* 0x000f220000000800 */
[----:B------:R-:W-:Y:S01]  /*4390*/  @!P4 FSEL R17, R17, -INF , !P1 ;  /* 0xff8000001111c808 */ /* 0x000fe20004800000 */
[----:B------:R-:W-:Y:S01]  /*43a0*/  FFMA.FTZ R185, R8, UR16, -R194 ;  /* 0x0000001008b97c23 */ /* 0x000fe200080108c2 */
[C---:B------:R-:W-:Y:S02]  /*43b0*/  LOP3.LUT R190, R213.reuse, 0xffff, RZ, 0xc0, !PT ;  /* 0x0000ffffd5be7812 */ /* 0x040fe400078ec0ff */
[----:B------:R-:W-:Y:S02]  /*43c0*/  LOP3.LUT R252, R213, 0xff, RZ, 0xc0, !PT ;  /* 0x000000ffd5fc7812 */ /* 0x000fe400078ec0ff */
[----:B------:R-:W-:Y:S03]  /*43d0*/  SHF.R.U32.HI R190, RZ, 0x8, R190 ;  /* 0x00000008ffbe7819 */ /* 0x000fe600000116be */
[----:B------:R-:W-:Y:S01]  /*43e0*/  MUFU.EX2 R188, R188 ;  /* 0x000000bc00bc7308 */ /* 0x000fe20000000800 */
[----:B------:R-:W-:Y:S02]  /*43f0*/  ISETP.LE.U32.AND P5, PT, R252, UR17, PT ;  /* 0x00000011fc007c0c */ /* 0x000fe4000bfa3070 */
[----:B------:R-:W-:Y:S02]  /*4400*/  LOP3.LUT R252, R190, 0xffff, RZ, 0xc0, !PT ;  /* 0x0000ffffbefc7812 */ /* 0x000fe400078ec0ff */
[----:B------:R-:W-:Y:S02]  /*4410*/  SHF.R.U32.HI R191, RZ, 0x18, R176 ;  /* 0x00000018ffbf7819 */ /* 0x000fe400000116b0 */
[----:B------:R-:W-:Y:S03]  /*4420*/  ISETP.LE.U32.AND P1, PT, R252, UR17, PT ;  /* 0x00000011fc007c0c */ /* 0x000fe6000bf23070 */
[----:B------:R-:W4:Y:S01]  /*4430*/  MUFU.EX2 R185, R185 ;  /* 0x000000b900b97308 */ /* 0x000f220000000800 */
[----:B------:R-:W-:Y:S02]  /*4440*/  LOP3.LUT R243, R106, 0xffff, RZ, 0xc0, !PT ;  /* 0x0000ffff6af37812 */ /* 0x000fe400078ec0ff */
[----:B------:R-:W-:Y:S02]  /*4450*/  @!P4 FSEL R15, R15, -INF , !P0 ;  /* 0xff8000000f0fc808 */ /* 0x000fe40004000000 */
[----:B------:R-:W-:Y:S01]  /*4460*/  ISETP.LE.U32.AND P0, PT, R191, UR17, PT ;  /* 0x00000011bf007c0c */ /* 0x000fe2000bf03070 */
[----:B-1----:R-:W-:Y:S01]  /*4470*/  @!P5 FADD.FTZ R181, -R181, -RZ ;  /* 0x800000ffb5b5d221 */ /* 0x002fe20000010100 */
[----:B------:R-:W-:Y:S02]  /*4480*/  SHF.R.U32.HI R191, RZ, 0x10, R213 ;  /* 0x00000010ffbf7819 */ /* 0x000fe400000116d5 */
[----:B------:R-:W-:Y:S02]  /*4490*/  SHF.R.U32.HI R243, RZ, 0x8, R243 ;  /* 0x00000008fff37819 */ /* 0x000fe400000116f3 */
[----:B------:R-:W-:Y:S01]  /*44a0*/  LOP3.LUT R191, R191, 0xff, RZ, 0xc0, !PT ;  /* 0x000000ffbfbf7812 */ /* 0x000fe200078ec0ff */
[----:B--2---:R-:W-:Y:S01]  /*44b0*/  @!P1 FADD.FTZ R182, -R182, -RZ ;  /* 0x800000ffb6b69221 */ /* 0x004fe20000010100 */
[----:B------:R-:W-:Y:S02]  /*44c0*/  LOP3.LUT R243, R243, 0xffff, RZ, 0xc0, !PT ;  /* 0x0000fffff3f37812 */ /* 0x000fe400078ec0ff */
[----:B------:R-:W-:Y:S02]  /*44d0*/  @!P4 FSEL R14, R14, -INF , !P3 ;  /* 0xff8000000e0ec808 */ /* 0x000fe40005800000 */
[----:B------:R-:W-:Y:S02]  /*44e0*/  @!P4 FSEL R18, R18, -INF , !P2 ;  /* 0xff8000001212c808 */ /* 0x000fe40005000000 */
[----:B---3--:R-:W-:Y:S01]  /*44f0*/  LOP3.LUT R189, R176, 0xff, RZ, 0xc0, !PT ;  /* 0x000000ffb0bd7812 */ /* 0x008fe200078ec0ff */
[--C-:B------:R-:W-:Y:S01]  /*4500*/  FFMA.FTZ R252, R14, UR16, -R196.reuse ;  /* 0x000000100efc7c23 */ /* 0x100fe200080108c4 */
[----:B------:R-:W-:Y:S02]  /*4510*/  ISETP.LE.U32.AND P2, PT, R191, UR17, PT ;  /* 0x00000011bf007c0c */ /* 0x000fe4000bf43070 */
[----:B------:R-:W-:Y:S01]  /*4520*/  @!P4 FSEL R13, R13, -INF , !P6 ;  /* 0xff8000000d0dc808 */ /* 0x000fe20007000000 */
[----:B------:R-:W-:Y:S01]  /*4530*/  MUFU.EX2 R191, R252 ;  /* 0x000000fc00bf7308 */ /* 0x000fe20000000800 */
[----:B------:R-:W-:Y:S02]  /*4540*/  ISETP.LE.U32.AND P1, PT, R243, UR17, PT ;  /* 0x00000011f3007c0c */ /* 0x000fe4000bf23070 */
[----:B------:R-:W-:Y:S01]  /*4550*/  @!P4 ISETP.GE.AND P6, PT, R192, R187, PT ;  /* 0x000000bbc000c20c */ /* 0x000fe20003fc6270 */
[----:B------:R-:W-:Y:S01]  /*4560*/  FFMA.FTZ R187, R10, UR16, -R196 ;  /* 0x000000100abb7c23 */ /* 0x000fe200080108c4 */
[----:B------:R-:W-:Y:S02]  /*4570*/  LOP3.LUT R199, R106, 0xff, RZ, 0xc0, !PT ;  /* 0x000000ff6ac77812 */ /* 0x000fe400078ec0ff */
[----:B------:R-:W-:Y:S01]  /*4580*/  ISETP.LE.U32.AND P3, PT, R189, UR17, PT ;  /* 0x00000011bd007c0c */ /* 0x000fe2000bf63070 */
[----:B------:R-:W-:Y:S01]  /*4590*/  FFMA.FTZ R189, R12, UR16, -R194 ;  /* 0x000000100cbd7c23 */ /* 0x000fe200080108c2 */
[----:B------:R-:W-:Y:S01]  /*45a0*/  SHF.R.U32.HI R213, RZ, 0x18, R213 ;  /* 0x00000018ffd57819 */ /* 0x000fe200000116d5 */
[----:B----4-:R-:W-:Y:S01]  /*45b0*/  @!P2 FADD.FTZ R183, -R183, -RZ ;  /* 0x800000ffb7b7a221 */ /* 0x010fe20000010100 */
[----:B------:R-:W-:Y:S01]  /*45c0*/  @!P4 FSEL R19, R19, -INF , !P6 ;  /* 0xff8000001313c808 */ /* 0x000fe20007000000 */
[----:B------:R-:W-:Y:S01]  /*45d0*/  MUFU.EX2 R187, R187 ;  /* 0x000000bb00bb7308 */ /* 0x000fe20000000800 */
[----:B------:R-:W-:Y:S01]  /*45e0*/  SHF.R.U32.HI R192, RZ, 0x18, R106 ;  /* 0x00000018ffc07819 */ /* 0x000fe2000001166a */
[----:B------:R-:W-:Y:S01]  /*45f0*/  @!P1 FADD.FTZ R186, -R186, -RZ ;  /* 0x800000ffbaba9221 */ /* 0x000fe20000010100 */
[----:B------:R-:W-:Y:S02]  /*4600*/  SHF.R.U32.HI R197, RZ, 0x10, R176 ;  /* 0x00000010ffc57819 */ /* 0x000fe400000116b0 */
[----:B------:R-:W-:Y:S01]  /*4610*/  ISETP.LE.U32.AND P4, PT, R199, UR17, PT ;  /* 0x00000011c7007c0c */ /* 0x000fe2000bf83070 */
[----:B------:R-:W-:Y:S01]  /*4620*/  FFMA.FTZ R199, R15, UR16, -R196 ;  /* 0x000000100fc77c23 */ /* 0x000fe200080108c4 */
[----:B------:R-:W-:Y:S03]  /*4630*/  ISETP.LE.U32.AND P6, PT, R213, UR17, PT ;  /* 0x00000011d5007c0c */ /* 0x000fe6000bfc3070 */
[----:B------:R-:W1:Y:S01]  /*4640*/  MUFU.EX2 R189, R189 ;  /* 0x000000bd00bd7308 */ /* 0x000e620000000800 */
[----:B------:R-:W-:Y:S02]  /*4650*/  LOP3.LUT R213, R195, 0xff, RZ, 0xc0, !PT ;  /* 0x000000ffc3d57812 */ /* 0x000fe400078ec0ff */
[----:B------:R-:W-:Y:S02]  /*4660*/  ISETP.LE.U32.AND P5, PT, R192, UR17, PT ;  /* 0x00000011c0007c0c */ /* 0x000fe4000bfa3070 */
[----:B------:R-:W-:Y:S02]  /*4670*/  LOP3.LUT R197, R197, 0xff, RZ, 0xc0, !PT ;  /* 0x000000ffc5c57812 */ /* 0x000fe400078ec0ff */
[----:B------:R-:W-:Y:S03]  /*4680*/  ISETP.LE.U32.AND P2, PT, R213, UR17, PT ;  /* 0x00000011d5007c0c */ /* 0x000fe6000bf43070 */
[----:B------:R2:W-:Y:S01]  /*4690*/  MUFU.EX2 R192, R199 ;  /* 0x000000c700c07308 */ /* 0x0005e20000000800 */
[----:B------:R-:W-:Y:S01]  /*46a0*/  ISETP.LE.U32.AND P1, PT, R197, UR17, PT ;  /* 0x00000011c5007c0c */ /* 0x000fe2000bf23070 */
[----:B------:R-:W-:Y:S01]  /*46b0*/  @!P4 FADD.FTZ R185, -R185, -RZ ;  /* 0x800000ffb9b9c221 */ /* 0x000fe20000010100 */
[----:B------:R-:W-:Y:S01]  /*46c0*/  LOP3.LUT R198, R176, 0xffff, RZ, 0xc0, !PT ;  /* 0x0000ffffb0c67812 */ /* 0x000fe200078ec0ff */
[----:B------:R-:W-:Y:S01]  /*46d0*/  @!P6 FADD.FTZ R184, -R184, -RZ ;  /* 0x800000ffb8b8e221 */ /* 0x000fe20000010100 */
[--C-:B------:R-:W-:Y:S01]  /*46e0*/  SHF.R.U32.HI R197, RZ, 0x10, R195.reuse ;  /* 0x00000010ffc57819 */ /* 0x100fe200000116c3 */
[----:B------:R-:W-:Y:S01]  /*46f0*/  FFMA.FTZ R176, R13, UR16, -R194 ;  /* 0x000000100db07c23 */ /* 0x000fe200080108c2 */
[----:B------:R-:W-:Y:S01]  /*4700*/  SHF.R.U32.HI R193, RZ, 0x10, R106 ;  /* 0x00000010ffc17819 */ /* 0x000fe2000001166a */
[----:B------:R-:W-:Y:S01]  /*4710*/  @!P5 FADD.FTZ R188, -R188, -RZ ;  /* 0x800000ffbcbcd221 */ /* 0x000fe20000010100 */
[----:B------:R-:W-:Y:S01]  /*4720*/  LOP3.LUT R197, R197, 0xff, RZ, 0xc0, !PT ;  /* 0x000000ffc5c57812 */ /* 0x000fe200078ec0ff */
[----:B------:R-:W-:Y:S01]  /*4730*/  MUFU.EX2 R190, R176 ;  /* 0x000000b000be7308 */ /* 0x000fe20000000800 */
[----:B------:R-:W-:Y:S01]  /*4740*/  SHF.R.U32.HI R198, RZ, 0x8, R198 ;  /* 0x00000008ffc67819 */ /* 0x000fe200000116c6 */
[----:B-1----:R-:W-:Y:S01]  /*4750*/  @!P2 FADD.FTZ R189, -R189, -RZ ;  /* 0x800000ffbdbda221 */ /* 0x002fe20000010100 */
[----:B------:R-:W-:Y:S01]  /*4760*/  LOP3.LUT R243, R193, 0xff, RZ, 0xc0, !PT ;  /* 0x000000ffc1f37812 */ /* 0x000fe200078ec0ff */
[--C-:B------:R-:W-:Y:S01]  /*4770*/  FFMA.FTZ R193, R16, UR16, -R194.reuse ;  /* 0x0000001010c17c23 */ /* 0x100fe200080108c2 */
[----:B------:R-:W-:Y:S01]  /*4780*/  LOP3.LUT R198, R198, 0xffff, RZ, 0xc0, !PT ;  /* 0x0000ffffc6c67812 */ /* 0x000fe200078ec0ff */
[----:B------:R-:W-:Y:S01]  /*4790*/  FFMA.FTZ R194, R17, UR16, -R194 ;  /* 0x0000001011c27c23 */ /* 0x000fe200080108c2 */
[----:B------:R-:W-:Y:S02]  /*47a0*/  ISETP.LE.U32.AND P5, PT, R197, UR17, PT ;  /* 0x00000011c5007c0c */ /* 0x000fe4000bfa3070 */
[----:B------:R-:W-:Y:S01]  /*47b0*/  F2FP.RELU.F16.F32.PACK_AB R197, R182, R181 ;  /* 0x000000b5b6c5723e */ /* 0x000fe200000008ff */
[----:B------:R-:W1:Y:S01]  /*47c0*/  MUFU.EX2 R193, R193 ;  /* 0x000000c100c17308 */ /* 0x000e620000000800 */
[----:B------:R-:W-:Y:S02]  /*47d0*/  F2FP.RELU.F16.F32.PACK_AB R252, R184, R183 ;  /* 0x000000b7b8fc723e */ /* 0x000fe400000008ff */
[----:B------:R-:W-:Y:S01]  /*47e0*/  ISETP.LE.U32.AND P6, PT, R243, UR17, PT ;  /* 0x00000011f3007c0c */ /* 0x000fe2000bfc3070 */
[----:B------:R-:W-:Y:S01]  /*47f0*/  STS [R227+0x12000], R197 ;  /* 0x012000c5e3007388 */ /* 0x000fe20000000800 */
[----:B------:R-:W-:Y:S02]  /*4800*/  ISETP.LE.U32.AND P2, PT, R198, UR17, PT ;  /* 0x00000011c6007c0c */ /* 0x000fe4000bf43070 */
[----:B------:R-:W-:Y:S01]  /*4810*/  F2FP.RELU.F16.F32.PACK_AB R198, R186, R185 ;  /* 0x000000b9bac6723e */ /* 0x000fe200000008ff */
[----:B------:R-:W-:Y:S01]  /*4820*/  STS [R227+0x12400], R252 ;  /* 0x012400fce3007388 */ /* 0x000fe20000000800 */
[----:B------:R-:W-:Y:S01]  /*4830*/  SHF.R.U32.HI R213, RZ, 0x18, R195 ;  /* 0x00000018ffd57819 */ /* 0x000fe200000116c3 */
[----:B------:R-:W3:Y:S01]  /*4840*/  MUFU.EX2 R194, R194 ;  /* 0x000000c200c27308 */ /* 0x000ee20000000800 */
[----:B--2---:R-:W-:Y:S01]  /*4850*/  LOP3.LUT R199, R195, 0xffff, RZ, 0xc0, !PT ;  /* 0x0000ffffc3c77812 */ /* 0x004fe200078ec0ff */
[----:B------:R2:W-:Y:S01]  /*4860*/  STS [R231+0x12000], R198 ;  /* 0x012000c6e7007388 */ /* 0x0005e20000000800 */
[----:B------:R-:W-:Y:S01]  /*4870*/  ISETP.LE.U32.AND P4, PT, R213, UR17, PT ;  /* 0x00000011d5007c0c */ /* 0x000fe2000bf83070 */
[--C-:B------:R-:W-:Y:S01]  /*4880*/  FFMA.FTZ R213, R18, UR16, -R196.reuse ;  /* 0x0000001012d57c23 */ /* 0x100fe200080108c4 */
[----:B------:R-:W-:Y:S01]  /*4890*/  SHF.R.U32.HI R199, RZ, 0x8, R199 ;  /* 0x00000008ffc77819 */ /* 0x000fe200000116c7 */
[----:B------:R-:W-:Y:S01]  /*48a0*/  FFMA.FTZ R196, R19, UR16, -R196 ;  /* 0x0000001013c47c23 */ /* 0x000fe200080108c4 */
[----:B------:R-:W-:Y:S03]  /*48b0*/  @!P6 FADD.FTZ R187, -R187, -RZ ;  /* 0x800000ffbbbbe221 */ /* 0x000fe60000010100 */
[----:B------:R4:W4:Y:S01]  /*48c0*/  MUFU.EX2 R195, R213 ;  /* 0x000000d500c37308 */ /* 0x0009220000000800 */
[----:B------:R-:W-:Y:S01]  /*48d0*/  LOP3.LUT R199, R199, 0xffff, RZ, 0xc0, !PT ;  /* 0x0000ffffc7c77812 */ /* 0x000fe200078ec0ff */
[----:B------:R-:W-:Y:S01]  /*48e0*/  @!P5 FADD.FTZ R191, -R191, -RZ ;  /* 0x800000ffbfbfd221 */ /* 0x000fe20000010100 */
[----:B-1----:R-:W-:Y:S01]  /*48f0*/  @!P3 FADD.FTZ R193, -R193, -RZ ;  /* 0x800000ffc1c1b221 */ /* 0x002fe20000010100 */
[----:B------:R-:W-:Y:S02]  /*4900*/  FSETP.GE.FTZ.AND P3, PT, R183, RZ, PT ;  /* 0x000000ffb700720b */ /* 0x000fe40003f76000 */
[----:B------:R-:W-:Y:S04]  /*4910*/  ISETP.LE.U32.AND P6, PT, R199, UR17, PT ;  /* 0x00000011c7007c0c */ /* 0x000fe8000bfc3070 */
[----:B------:R-:W1:Y:S01]  /*4920*/  MUFU.EX2 R196, R196 ;  /* 0x000000c400c47308 */ /* 0x000e620000000800 */
[----:B------:R-:W-:Y:S01]  /*4930*/  @!P4 FADD.FTZ R192, -R192, -RZ ;  /* 0x800000ffc0c0c221 */ /* 0x000fe20000010100 */
[----:B---3--:R-:W-:Y:S01]  /*4940*/  @!P2 FADD.FTZ R194, -R194, -RZ ;  /* 0x800000ffc2c2a221 */ /* 0x008fe20000010100 */
[----:B------:R-:W-:Y:S04]  /*4950*/  FSETP.GE.FTZ.AND P2, PT, R181, RZ, PT ;  /* 0x000000ffb500720b */ /* 0x000fe80003f56000 */
[----:B------:R-:W-:Y:S02]  /*4960*/  F2FP.RELU.F16.F32.PACK_AB R199, R194, R193 ;  /* 0x000000c1c2c7723e */ /* 0x000fe400000008ff */
[----:B----4-:R-:W-:Y:S01]  /*4970*/  F2FP.RELU.F16.F32.PACK_AB R213, R188, R187 ;  /* 0x000000bbbcd5723e */ /* 0x010fe200000008ff */
[----:B------:R-:W-:Y:S01]  /*4980*/  @!P1 FADD.FTZ R195, -R195, -RZ ;  /* 0x800000ffc3c39221 */ /* 0x000fe20000010100 */
[----:B------:R-:W-:Y:S01]  /*4990*/  @!P6 FADD.FTZ R190, -R190, -RZ ;  /* 0x800000ffbebee221 */ /* 0x000fe20000010100 */
[----:B--2---:R-:W-:Y:S02]  /*49a0*/  F2FP.RELU.F16.F32.PACK_AB R198, R192, R191 ;  /* 0x000000bfc0c6723e */ /* 0x004fe400000008ff */
[----:B------:R-:W-:Y:S01]  /*49b0*/  STS [R231+0x12400], R213 ;  /* 0x012400d5e7007388 */ /* 0x000fe20000000800 */
[----:B------:R-:W-:Y:S01]  /*49c0*/  FSETP.GE.FTZ.AND P1, PT, R182, RZ, PT ;  /* 0x000000ffb600720b */ /* 0x000fe20003f36000 */
[----:B-1----:R-:W-:Y:S01]  /*49d0*/  @!P0 FADD.FTZ R196, -R196, -RZ ;  /* 0x800000ffc4c48221 */ /* 0x002fe20000010100 */
[----:B------:R-:W-:Y:S01]  /*49e0*/  F2FP.RELU.F16.F32.PACK_AB R252, R190, R189 ;  /* 0x000000bdbefc723e */ /* 0x000fe200000008ff */
[----:B------:R-:W-:Y:S01]  /*49f0*/  STS [R229+0x12400], R198 ;  /* 0x012400c6e5007388 */ /* 0x000fe20000000800 */
[----:B------:R-:W-:Y:S02]  /*4a00*/  FSETP.GE.FTZ.AND P0, PT, R185, RZ, PT ;  /* 0x000000ffb900720b */ /* 0x000fe40003f16000 */
[----:B------:R-:W-:Y:S01]  /*4a10*/  F2FP.RELU.F16.F32.PACK_AB R197, R196, R195 ;  /* 0x000000c3c4c5723e */ /* 0x000fe200000008ff */
[----:B------:R-:W-:Y:S04]  /*4a20*/  STS [R229+0x12000], R252 ;  /* 0x012000fce5007388 */ /* 0x000fe80000000800 */
[----:B------:R-:W-:Y:S04]  /*4a30*/  STS [R236+0x12000], R199 ;  /* 0x012000c7ec007388 */ /* 0x000fe80000000800 */
        /* <DEDUP_REMOVED lines=42> */
[C---:B------:R-:W-:Y:S04]  /*4ce0*/  FADD.FTZ R199, -R180.reuse, R5 ;  /* 0x00000005b4c77221 */ /* 0x040fe80000010100 */
[-C--:B------:R-:W-:Y:S01]  /*4cf0*/  FSEL R198, R197, R180.reuse, P2 ;  /* 0x000000b4c5c67208 */ /* 0x080fe20001000000 */
[C---:B------:R-:W-:Y:S01]  /*4d00*/  FADD.FTZ R213, -R180.reuse, R8 ;  /* 0x00000008b4d57221 */ /* 0x040fe20000010100 */
[----:B------:R-:W-:Y:S02]  /*4d10*/  FSEL R199, R199, R180, P1 ;  /* 0x000000b4c7c77208 */ /* 0x000fe40000800000 */
[----:B------:R-:W-:Y:S01]  /*4d20*/  FSETP.GE.FTZ.AND P2, PT, R189, RZ, PT ;  /* 0x000000ffbd00720b */ /* 0x000fe20003f56000 */
[----:B------:R-:W-:Y:S01]  /*4d30*/  FMUL.FTZ R198, R181, R198 ;  /* 0x000000c6b5c67220 */ /* 0x000fe20000410000 */
[----:B------:R-:W-:Y:S01]  /*4d40*/  FSEL R252, R213, R180, P0 ;  /* 0x000000b4d5fc7208 */ /* 0x000fe20000000000 */
[----:B------:R-:W-:Y:S01]  /*4d50*/  FADD.FTZ R181, -R180, R9 ;  /* 0x00000009b4b57221 */ /* 0x000fe20000010100 */
[----:B------:R-:W-:Y:S01]  /*4d60*/  FSETP.GE.FTZ.AND P0, PT, R186, RZ, PT ;  /* 0x000000ffba00720b */ /* 0x000fe20003f16000 */
[----:B------:R-:W-:Y:S01]  /*4d70*/  FADD.FTZ R197, -R180, R13 ;  /* 0x0000000db4c57221 */ /* 0x000fe20000010100 */
[----:B------:R-:W-:Y:S01]  /*4d80*/  FSETP.GE.FTZ.AND P1, PT, R190, RZ, PT ;  /* 0x000000ffbe00720b */ /* 0x000fe20003f36000 */
[----:B------:R-:W-:Y:S01]  /*4d90*/  FMUL.FTZ R252, R185, R252 ;  /* 0x000000fcb9fc7220 */ /* 0x000fe20000410000 */
[-C--:B------:R-:W-:Y:S01]  /*4da0*/  FSEL R181, R181, R180.reuse, P0 ;  /* 0x000000b4b5b57208 */ /* 0x080fe20000000000 */
[----:B------:R-:W-:Y:S01]  /*4db0*/  FADD.FTZ R185, -R180, R12 ;  /* 0x0000000cb4b97221 */ /* 0x000fe20000010100 */
[----:B------:R-:W-:Y:S01]  /*4dc0*/  FSETP.GE.FTZ.AND P0, PT, R194, RZ, PT ;  /* 0x000000ffc200720b */ /* 0x000fe20003f16000 */
[----:B------:R-:W-:Y:S01]  /*4dd0*/  FMUL.FTZ R199, R182, R199 ;  /* 0x000000c7b6c77220 */ /* 0x000fe20000410000 */
[-C--:B------:R-:W-:Y:S01]  /*4de0*/  FSEL R197, R197, R180.reuse, P1 ;  /* 0x000000b4c5c57208 */ /* 0x080fe20000800000 */
[----:B------:R-:W-:Y:S01]  /*4df0*/  FMUL.FTZ R181, R186, R181 ;  /* 0x000000b5bab57220 */ /* 0x000fe20000410000 */
[----:B------:R-:W-:Y:S01]  /*4e00*/  FSEL R182, R185, R180, P2 ;  /* 0x000000b4b9b67208 */ /* 0x000fe20001000000 */
[----:B------:R-:W-:Y:S01]  /*4e10*/  FADD.FTZ R185, -R180, R16 ;  /* 0x00000010b4b97221 */ /* 0x000fe20000010100 */
[----:B------:R-:W-:Y:S01]  /*4e20*/  FSETP.GE.FTZ.AND P1, PT, R193, RZ, PT ;  /* 0x000000ffc100720b */ /* 0x000fe20003f36000 */
[----:B------:R-:W-:Y:S01]  /*4e30*/  FMUL.FTZ R197, R190, R197 ;  /* 0x000000c5bec57220 */ /* 0x000fe20000410000 */
[----:B------:R-:W-:Y:S01]  /*4e40*/  F2FP.F16.F32.PACK_AB R252, R181, R252 ;  /* 0x000000fcb5fc723e */ /* 0x000fe200000000ff */
[----:B------:R-:W-:Y:S01]  /*4e50*/  FMUL.FTZ R182, R189, R182 ;  /* 0x000000b6bdb67220 */ /* 0x000fe20000410000 */
[----:B------:R-:W-:Y:S01]  /*4e60*/  FSEL R186, R185, R180, P1 ;  /* 0x000000b4b9ba7208 */ /* 0x000fe20000800000 */
[----:B------:R-:W-:Y:S01]  /*4e70*/  FADD.FTZ R190, -R179, R7 ;  /* 0x00000007b3be7221 */ /* 0x000fe20000010100 */
[----:B------:R-:W-:Y:S01]  /*4e80*/  F2FP.F16.F32.PACK_AB R198, R199, R198 ;  /* 0x000000c6c7c6723e */ /* 0x000fe200000000ff */
[----:B------:R-:W-:Y:S01]  /*4e90*/  @P0 FADD.FTZ R180, -R180, R17 ;  /* 0x00000011b4b40221 */ /* 0x000fe20000010100 */
[----:B------:R-:W-:Y:S01]  /*4ea0*/  PLOP3.LUT P0, PT, PT, PT, UP2, 0x80, 0x0 ;  /* 0x000000000000781c */ /* 0x000fe20003f0f028 */
[----:B------:R-:W-:Y:S01]  /*4eb0*/  FMUL.FTZ R186, R193, R186 ;  /* 0x000000bac1ba7220 */ /* 0x000fe20000410000 */
[----:B------:R-:W-:Y:S01]  /*4ec0*/  FSETP.GE.FTZ.AND P2, PT, R184, RZ, PT ;  /* 0x000000ffb800720b */ /* 0x000fe20003f56000 */
[----:B------:R-:W-:Y:S01]  /*4ed0*/  FMUL.FTZ R181, R194, R180 ;  /* 0x000000b4c2b57220 */ /* 0x000fe20000410000 */
[----:B------:R-:W-:Y:S01]  /*4ee0*/  F2FP.F16.F32.PACK_AB R182, R197, R182 ;  /* 0x000000b6c5b6723e */ /* 0x000fe200000000ff */
[----:B------:R-:W-:Y:S08]  /*4ef0*/  FADD.FTZ R180, -R179, R6 ;  /* 0x00000006b3b47221 */ /* 0x000ff00000010100 */
[----:B------:R-:W-:Y:S05]  /*4f00*/  @!P0 BRA `(.L_x_474) ;  /* 0x0000000000548947 */ /* 0x000fea0003800000 */
        /* <DEDUP_REMOVED lines=21> */
.L_x_474:
[----:B------:R-:W-:Y:S01]  /*5060*/  FADD.FTZ R10, -R179, R10 ;  /* 0x0000000ab30a7221 */ /* 0x000fe20000010100 */
[----:B------:R-:W-:Y:S01]  /*5070*/  FSETP.GE.FTZ.AND P1, PT, R187, RZ, PT ;  /* 0x000000ffbb00720b */ /* 0x000fe20003f36000 */
[C---:B------:R-:W-:Y:S01]  /*5080*/  FADD.FTZ R4, -R179.reuse, R11 ;  /* 0x0000000bb3047221 */ /* 0x040fe20000010100 */
[-C--:B------:R-:W-:Y:S01]  /*5090*/  FSEL R5, R190, R179.reuse, P2 ;  /* 0x000000b3be057208 */ /* 0x080fe20001000000 */
[C---:B------:R-:W-:Y:S01]  /*50a0*/  FADD.FTZ R6, -R179.reuse, R15 ;  /* 0x0000000fb3067221 */ /* 0x040fe20000010100 */
[-C--:B------:R-:W-:Y:S01]  /*50b0*/  FSEL R10, R10, R179.reuse, P1 ;  /* 0x000000b30a0a7208 */ /* 0x080fe20000800000 */
[C---:B------:R-:W-:Y:S01]  /*50c0*/  FADD.FTZ R14, -R179.reuse, R14 ;  /* 0x0000000eb30e7221 */ /* 0x040fe20000010100 */
        /* <DEDUP_REMOVED lines=12> */
[-C--:B------:R-:W-:Y:S01]  /*5190*/  FSEL R9, R6, R179.reuse, P3 ;  /* 0x000000b306097208 */ /* 0x080fe20001800000 */
[----:B------:R-:W-:Y:S01]  /*51a0*/  ULDC UR11, c[0x0][0x2dc] ;  /* 0x0000b700000b7ab9 */ /* 0x000fe20000000800 */
        /* <DEDUP_REMOVED lines=23> */
[----:B------:R-:W2:Y:S04]  /*5320*/  LDSM.16.MT88.4 R8, [R213+0x8000] ;  /* 0x00800000d508783b */ /* 0x000ea80000004200 */
[----:B-1----:R-:W1:Y:S04]  /*5330*/  LDSM.16.MT88.4 R12, [R0+0x12000] ;  /* 0x01200000000c783b */ /* 0x002e680000004200 */
[----:B------:R-:W3:Y:S04]  /*5340*/  LDSM.16.MT88.4 R16, [R213+0xa000] ;  /* 0x00a00000d510783b */ /* 0x000ee80000004200 */
[----:B------:R-:W-:Y:S04]  /*5350*/  LDSM.16.MT88.4 R52, [R210+0x12800] ;  /* 0x01280000d234783b */ /* 0x000fe80000004200 */
[----:B------:R-:W4:Y:S04]  /*5360*/  LDSM.16.MT88.4 R56, [R213+0x8800] ;  /* 0x00880000d538783b */ /* 0x000f280000004200 */
[----:B------:R-:W5:Y:S04]  /*5370*/  LDSM.16.MT88.4 R60, [R0+0x12800] ;  /* 0x01280000003c783b */ /* 0x000f680000004200 */
[----:B------:R-:W5:Y:S01]  /*5380*/  LDSM.16.MT88.4 R64, [R213+0xa800] ;  /* 0x00a80000d540783b */ /* 0x000f620000004200 */
[-C--:B--2---:R-:W-:Y:S06]  /*5390*/  HMMA.16816.F32 R20, R4, R8.reuse, R20 ;  /* 0x000000080414723c */ /* 0x084fec0000001814 */
[C---:B-1----:R-:W-:Y:S06]  /*53a0*/  HMMA.16816.F32 R24, R12.reuse, R8, R24 ;  /* 0x000000080c18723c */ /* 0x042fec0000001818 */
        /* <DEDUP_REMOVED lines=61> */
.L_x_475:
[----:B------:R-:W-:Y:S01]  /*5780*/  LDSM.16.M88.4 R64, [R209] ;  /* 0x00000000d140783b */ /* 0x000fe20000000200 */
[----:B------:R-:W-:Y:S02]  /*5790*/  @UP2 UIADD3 UR15, UP0, UR8, -0x100, URZ ;  /* 0xffffff00080f2890 */ /* 0x000fe4000ff1e03f */
[----:B------:R-:W-:Y:S01]  /*57a0*/  UISETP.GT.AND UP1, UPT, UR5, UR27, UPT ;  /* 0x0000001b0500728c */ /* 0x000fe2000bf24270 */
[----:B------:R-:W2:Y:S01]  /*57b0*/  LDSM.16.MT88.4 R16, [R213+0xc000] ;  /* 0x00c00000d510783b */ /* 0x000ea20000004200 */
[----:B------:R-:W-:Y:S03]  /*57c0*/  @UP2 UIADD3.X UR11, UR9, -0x1, URZ, UP0, !UPT ;  /* 0xffffffff090b2890 */ /* 0x000fe600087fe43f */
[----:B------:R-:W1:Y:S01]  /*57d0*/  LDSM.16.M88.4 R60, [R209+0x1000] ;  /* 0x00100000d13c783b */ /* 0x000e620000000200 */
[----:B------:R-:W-:Y:S03]  /*57e0*/  @UP2 UMOV UR8, UR15 ;  /* 0x0000000f00082c82 */ /* 0x000fe60008000000 */
[----:B------:R-:W3:Y:S01]  /*57f0*/  LDSM.16.MT88.4 R100, [R213+0xe000] ;  /* 0x00e00000d564783b */ /* 0x000ee20000004200 */
[----:B------:R-:W-:Y:S01]  /*5800*/  @UP2 UMOV UR9, UR11 ;  /* 0x0000000b00092c82 */ /* 0x000fe20008000000 */
[----:B------:R-:W-:Y:S02]  /*5810*/  ULOP3.LUT UR11, UR5, 0x1, URZ, 0xc0, !UPT ;  /* 0x00000001050b7892 */ /* 0x000fe4000f8ec03f */
[----:B------:R-:W-:Y:S01]  /*5820*/  LDSM.16.M88.4 R104, [R204] ;  /* 0x00000000cc68783b */ /* 0x000fe20000000200 */
[----:B------:R-:W-:Y:S02]  /*5830*/  UIADD3 UR5, UR5, -0x1, URZ ;  /* 0xffffffff05057890 */ /* 0x000fe4000fffe03f */
[----:B------:R-:W-:Y:S01]  /*5840*/  UISETP.NE.U32.AND UP0, UPT, UR11, 0x1, UPT ;  /* 0x000000010b00788c */ /* 0x000fe2000bf05070 */
        /* <DEDUP_REMOVED lines=24> */
[----:B------:R-:W3:Y:S04]  /*59d0*/  LDSM.16.M88.4 R176, [R203+0x1000] ;  /* 0x00100000cbb0783b */ /* 0x000ee80000000200 */
[----:B------:R-:W-:Y:S01]  /*59e0*/  @P0 IMAD.WIDE R180, R219, R232, UR8 ;  /* 0x00000008dbb40e25 */ /* 0x000fe2000f8e02e8 */
[----:B------:R-:W-:Y:S01]  /*59f0*/  HMMA.16816.F32 R64, R104, R182, R64 ;  /* 0x000000b66840723c */ /* 0x000fe20000001840 */
[----:B------:R-:W4:Y:S04]  /*5a00*/  LDSM.16.MT88.4 R104, [R213+0xf800] ;  /* 0x00f80000d568783b */ /* 0x000f280000004200 */
[----:B------:R1:W5:Y:S01]  /*5a10*/  @P0 LDG.E R238, desc[UR6][R180.64] ;  /* 0x00000006b4ee0981 */ /* 0x000362000c1e1900 */
[-C--:B------:R-:W-:Y:S03]  /*5a20*/  HMMA.16816.F32 R4, R184, R188.reuse, R4 ;  /* 0x000000bcb804723c */ /* 0x080fe60000001804 */
[----:B------:R2:W5:Y:S03]  /*5a30*/  @P0 LDG.E R239, desc[UR6][R180.64+0x20] ;  /* 0x00002006b4ef0981 */ /* 0x000566000c1e1900 */
[C---:B------:R-:W-:Y:S06]  /*5a40*/  HMMA.16816.F32 R8, R192.reuse, R188, R8 ;  /* 0x000000bcc008723c */ /* 0x040fec0000001808 */
[-C--:B------:R-:W-:Y:S06]  /*5a50*/  HMMA.16816.F32 R12, R192, R190.reuse, R12 ;  /* 0x000000bec00c723c */ /* 0x080fec000000180c */
[C---:B------:R-:W-:Y:S06]  /*5a60*/  HMMA.16816.F32 R16, R184.reuse, R190, R16 ;  /* 0x000000beb810723c */ /* 0x040fec0000001810 */
[-C--:B-1----:R-:W-:Y:S06]  /*5a70*/  HMMA.16816.F32 R52, R184, R100.reuse, R52 ;  /* 0x00000064b834723c */ /* 0x082fec0000001834 */
[C---:B------:R-:W-:Y:S06]  /*5a80*/  HMMA.16816.F32 R56, R192.reuse, R100, R56 ;  /* 0x00000064c038723c */ /* 0x040fec0000001838 */
[-C--:B------:R-:W-:Y:S01]  /*5a90*/  HMMA.16816.F32 R60, R192, R102.reuse, R60 ;  /* 0x00000066c03c723c */ /* 0x080fe2000000183c */
[----:B------:R-:W-:Y:S05]  /*5aa0*/  IMAD.U32 R101, RZ, RZ, UR14 ;  /* 0x0000000eff657e24 */ /* 0x000fea000f8e00ff */
[----:B------:R-:W-:Y:S06]  /*5ab0*/  HMMA.16816.F32 R64, R184, R102, R64 ;  /* 0x00000066b840723c */ /* 0x000fec0000001840 */
[-C--:B--2---:R-:W-:Y:S05]  /*5ac0*/  HMMA.16816.F32 R4, R108, R196.reuse, R4 ;  /* 0x000000c46c04723c */ /* 0x084fea0000001804 */
[-C--:B------:R-:W-:Y:S01]  /*5ad0*/  LEA R102, P1, R101, R244.reuse, 0x2 ;  /* 0x000000f465667211 */ /* 0x080fe200078210ff */
[C---:B---3--:R-:W-:Y:S01]  /*5ae0*/  HMMA.16816.F32 R8, R176.reuse, R196, R8 ;  /* 0x000000c4b008723c */ /* 0x048fe20000001808 */
[----:B------:R-:W-:Y:S05]  /*5af0*/  IMAD.U32 R101, RZ, RZ, UR40 ;  /* 0x00000028ff657e24 */ /* 0x000fea000f8e00ff */
[-C--:B------:R-:W-:Y:S06]  /*5b00*/  HMMA.16816.F32 R12, R176, R198.reuse, R12 ;  /* 0x000000c6b00c723c */ /* 0x080fec000000180c */
[C---:B------:R-:W-:Y:S05]  /*5b10*/  HMMA.16816.F32 R16, R108.reuse, R198, R16 ;  /* 0x000000c66c10723c */ /* 0x040fea0000001810 */
[----:B------:R-:W-:Y:S01]  /*5b20*/  REDG.E.ADD.F32.FTZ.RN.STRONG.GPU desc[UR6][R244.64], R4 ;  /* 0x00000004f40079a6 */ /* 0x000fe2000c10f386 */
[-C--:B----4-:R-:W-:Y:S06]  /*5b30*/  HMMA.16816.F32 R52, R108, R104.reuse, R52 ;  /* 0x000000686c34723c */ /* 0x090fec0000001834 */
[C---:B------:R-:W-:Y:S06]  /*5b40*/  HMMA.16816.F32 R56, R176.reuse, R104, R56 ;  /* 0x00000068b038723c */ /* 0x040fec0000001838 */
[-C--:B------:R-:W-:Y:S01]  /*5b50*/  HMMA.16816.F32 R60, R176, R106.reuse, R60 ;  /* 0x0000006ab03c723c */ /* 0x080fe2000000183c */
[----:B------:R-:W-:Y:S05]  /*5b60*/  IMAD.U32 R105, RZ, RZ, UR14 ;  /* 0x0000000eff697e24 */ /* 0x000fea000f8e00ff */
[----:B------:R-:W-:Y:S01]  /*5b70*/  HMMA.16816.F32 R64, R108, R106, R64 ;  /* 0x0000006a6c40723c */ /* 0x000fe20000001840 */
[----:B------:R-:W-:Y:S04]  /*5b80*/  IMAD.U32 R177, RZ, RZ, UR18 ;  /* 0x00000012ffb17e24 */ /* 0x000fe8000f8e00ff */
[-C--:B------:R-:W-:Y:S01]  /*5b90*/  LEA.HI.X.SX32 R103, R105, R245.reuse, 0x2, P1 ;  /* 0x000000f569677211 */ /* 0x080fe200008f16ff */
[----:B------:R-:W-:Y:S02]  /*5ba0*/  IMAD.U32 R105, RZ, RZ, UR18 ;  /* 0x00000012ff697e24 */ /* 0x000fe4000f8e00ff */
[----:B------:R-:W-:Y:S02]  /*5bb0*/  IMAD.U32 R107, RZ, RZ, UR41 ;  /* 0x00000029ff6b7e24 */ /* 0x000fe4000f8e00ff */
[----:B------:R1:W-:Y:S01]  /*5bc0*/  REDG.E.ADD.F32.FTZ.RN.STRONG.GPU desc[UR6][R102.64], R5 ;  /* 0x00000005660079a6 */ /* 0x0003e2000c10f386 */
[-C--:B------:R-:W-:Y:S01]  /*5bd0*/  LEA R106, P0, R105, R244.reuse, 0x2 ;  /* 0x000000f4696a7211 */ /* 0x080fe200078010ff */
[----:B------:R-:W-:Y:S01]  /*5be0*/  IMAD.U32 R111, RZ, RZ, UR42 ;  /* 0x0000002aff6f7e24 */ /* 0x000fe2000f8e00ff */
[-C--:B------:R-:W-:Y:S01]  /*5bf0*/  LEA R104, P1, R107, R244.reuse, 0x2 ;  /* 0x000000f46b687211 */ /* 0x080fe200078210ff */
[----:B------:R-:W-:Y:S01]  /*5c00*/  IMAD.U32 R109, RZ, RZ, UR42 ;  /* 0x0000002aff6d7e24 */ /* 0x000fe2000f8e00ff */
        /* <DEDUP_REMOVED lines=8> */
[-C--:B------:R-:W-:Y:S01]  /*5c90*/  LEA.HI.X.SX32 R105, R105, R245.reuse, 0x2, P1 ;  /* 0x000000f569697211 */ /* 0x080fe200008f16ff */
[----:B------:R-:W-:Y:S02]  /*5ca0*/  IMAD.U32 R179, RZ, RZ, UR38 ;  /* 0x00000026ffb37e24 */ /* 0x000fe4000f8e00ff */
[----:B------:R3:W-:Y:S04]  /*5cb0*/  REDG.E.ADD.F32.FTZ.RN.STRONG.GPU desc[UR6][R100.64], R7 ;  /* 0x00000007640079a6 */ /* 0x0007e8000c10f386 */
[----:B------:R4:W-:Y:S01]  /*5cc0*/  REDG.E.ADD.F32.FTZ.RN.STRONG.GPU desc[UR6][R104.64], R8 ;  /* 0x00000008680079a6 */ /* 0x0009e2000c10f386 */
[----:B-1----:R-:W-:Y:S05]  /*5cd0*/  IMAD.U32 R5, RZ, RZ, UR40 ;  /* 0x00000028ff057e24 */ /* 0x002fea000f8e00ff */
[-C--:B------:R-:W-:Y:S01]  /*5ce0*/  LEA.HI.X.SX32 R109, R5, R245.reuse, 0x2, P0 ;  /* 0x000000f5056d7211 */ /* 0x080fe200000f16ff */
[----:B------:R-:W-:Y:S01]  /*5cf0*/  IMAD.U32 R5, RZ, RZ, UR39 ;  /* 0x00000027ff057e24 */ /* 0x000fe2000f8e00ff */
[-C--:B--2---:R-:W-:Y:S03]  /*5d00*/  LEA R106, P0, R111, R244.reuse, 0x2 ;  /* 0x000000f46f6a7211 */ /* 0x084fe600078010ff */
[----:B------:R1:W-:Y:S01]  /*5d10*/  REDG.E.ADD.F32.FTZ.RN.STRONG.GPU desc[UR6][R108.64], R9 ;  /* 0x000000096c0079a6 */ /* 0x0003e2000c10f386 */
[-C--:B------:R-:W-:Y:S01]  /*5d20*/  LEA R110, P1, R5, R244.reuse, 0x2 ;  /* 0x000000f4056e7211 */ /* 0x080fe200078210ff */
[----:B------:R-:W-:Y:S01]  /*5d30*/  IMAD.U32 R5, RZ, RZ, UR26 ;  /* 0x0000001aff057e24 */ /* 0x000fe2000f8e00ff */
[-C--:B------:R-:W-:Y:S02]  /*5d40*/  LEA.HI.X.SX32 R107, R179, R245.reuse, 0x2, P0 ;  /* 0x000000f5b36b7211 */ /* 0x080fe400000f16ff */
[-C--:B------:R-:W-:Y:S01]  /*5d50*/  LEA.HI.X.SX32 R111, R177, R245.reuse, 0x2, P1 ;  /* 0x000000f5b16f7211 */ /* 0x080fe200008f16ff */
[----:B---3--:R-:W-:Y:S01]  /*5d60*/  IMAD.U32 R7, RZ, RZ, UR25 ;  /* 0x00000019ff077e24 */ /* 0x008fe2000f8e00ff */
[-C--:B------:R-:W-:Y:S01]  /*5d70*/  LEA R6, P1, R5, R244.reuse, 0x2 ;  /* 0x000000f405067211 */ /* 0x080fe200078210ff */
[----:B------:R-:W-:Y:S02]  /*5d80*/  IMAD.U32 R101, RZ, RZ, UR26 ;  /* 0x0000001aff657e24 */ /* 0x000fe4000f8e00ff */
[----:B------:R-:W-:Y:S01]  /*5d90*/  REDG.E.ADD.F32.FTZ.RN.STRONG.GPU desc[UR6][R110.64], R10 ;  /* 0x0000000a6e0079a6 */ /* 0x000fe2000c10f386 */
[-C--:B------:R-:W-:Y:S01]  /*5da0*/  LEA R176, P0, R7, R244.reuse, 0x2 ;  /* 0x000000f407b07211 */ /* 0x080fe200078010ff */
[----:B------:R-:W-:Y:S01]  /*5db0*/  IMAD.U32 R5, RZ, RZ, UR25 ;  /* 0x00000019ff057e24 */ /* 0x000fe2000f8e00ff */
[-C--:B------:R-:W-:Y:S01]  /*5dc0*/  LEA.HI.X.SX32 R7, R101, R245.reuse, 0x2, P1 ;  /* 0x000000f565077211 */ /* 0x080fe200008f16ff */
[----:B------:R2:W-:Y:S01]  /*5dd0*/  REDG.E.ADD.F32.FTZ.RN.STRONG.GPU desc[UR6][R106.64], R11 ;  /* 0x0000000b6a0079a6 */ /* 0x0005e2000c10f386 */
[----:B------:R-:W-:Y:S02]  /*5de0*/  IMAD.U32 R101, RZ, RZ, UR22 ;  /* 0x00000016ff657e24 */ /* 0x000fe4000f8e00ff */
[-C--:B------:R-:W-:Y:S01]  /*5df0*/  LEA.HI.X.SX32 R177, R5, R245.reuse, 0x2, P0 ;  /* 0x000000f505b17211 */ /* 0x080fe200000f16ff */
[----:B------:R-:W-:Y:S01]  /*5e00*/  REDG.E.ADD.F32.FTZ.RN.STRONG.GPU desc[UR6][R244.64+0x80], R16 ;  /* 0x00008010f40079a6 */ /* 0x000fe2000c10f386 */
[----:B----4-:R-:W-:Y:S01]  /*5e10*/  IMAD.U32 R105, RZ, RZ, UR23 ;  /* 0x00000017ff697e24 */ /* 0x010fe2000f8e00ff */
[-C--:B------:R-:W-:Y:S01]  /*5e20*/  LEA R8, P1, R101, R244.reuse, 0x2 ;  /* 0x000000f465087211 */ /* 0x080fe200078210ff */
[----:B------:R-:W-:Y:S01]  /*5e30*/  IMAD.U32 R5, RZ, RZ, UR36 ;  /* 0x00000024ff057e24 */ /* 0x000fe2000f8e00ff */
[----:B------:R3:W-:Y:S02]  /*5e40*/  REDG.E.ADD.F32.FTZ.RN.STRONG.GPU desc[UR6][R102.64+0x80], R17 ;  /* 0x00008011660079a6 */ /* 0x0007e4000c10f386 */
[-C--:B------:R-:W-:Y:S01]  /*5e50*/  LEA R4, P2, R105, R244.reuse, 0x2 ;  /* 0x000000f469047211 */ /* 0x080fe200078410ff */
[----:B------:R-:W-:Y:S01]  /*5e60*/  IMAD.U32 R105, RZ, RZ, UR34 ;  /* 0x00000022ff697e24 */ /* 0x000fe2000f8e00ff */
[----:B------:R4:W-:Y:S01]  /*5e70*/  REDG.E.ADD.F32.FTZ.RN.STRONG.GPU desc[UR6][R6.64], R18 ;  /* 0x00000012060079a6 */ /* 0x0009e2000c10f386 */
[----:B-1----:R-:W-:Y:S02]  /*5e80*/  IMAD.U32 R9, RZ, RZ, UR24 ;  /* 0x00000018ff097e24 */ /* 0x002fe4000f8e00ff */
[----:B------:R-:W-:Y:S01]  /*5e90*/  IMAD.U32 R109, RZ, RZ, UR24 ;  /* 0x00000018ff6d7e24 */ /* 0x000fe2000f8e00ff */
[----:B------:R1:W-:Y:S02]  /*5ea0*/  REDG.E.ADD.F32.FTZ.RN.STRONG.GPU desc[UR6][R176.64], R19 ;  /* 0x00000013b00079a6 */ /* 0x0003e4000c10f386 */
[-C--:B------:R-:W-:Y:S01]  /*5eb0*/  LEA R100, P0, R9, R244.reuse, 0x2 ;  /* 0x000000f409647211 */ /* 0x080fe200078010ff */
[----:B------:R-:W-:Y:S03]  /*5ec0*/  IMAD.U32 R9, RZ, RZ, UR22 ;  /* 0x00000016ff097e24 */ /* 0x000fe6000f8e00ff */
[-C--:B------:R-:W-:Y:S02]  /*5ed0*/  LEA.HI.X.SX32 R101, R109, R245.reuse, 0x2, P0 ;  /* 0x000000f56d657211 */ /* 0x080fe400000f16ff */
[-C--:B------:R-:W-:Y:S01]  /*5ee0*/  LEA.HI.X.SX32 R9, R9, R245.reuse, 0x2, P1 ;  /* 0x000000f509097211 */ /* 0x080fe200008f16ff */
[----:B--2---:R-:W-:Y:S01]  /*5ef0*/  IMAD.U32 R11, RZ, RZ, UR23 ;  /* 0x00000017ff0b7e24 */ /* 0x004fe2000f8e00ff */
[-C--:B------:R-:W-:Y:S01]  /*5f00*/  LEA R106, P0, R5, R244.reuse, 0x2 ;  /* 0x000000f4056a7211 */ /* 0x080fe200078010ff */
[----:B------:R2:W-:Y:S03]  /*5f10*/  REDG.E.ADD.F32.FTZ.RN.STRONG.GPU desc[UR6][R100.64], R12 ;  /* 0x0000000c640079a6 */ /* 0x0005e6000c10f386 */
[-C--:B------:R-:W-:Y:S01]  /*5f20*/  LEA.HI.X.SX32 R5, R11, R245.reuse, 0x2, P2 ;  /* 0x000000f50b057211 */ /* 0x080fe200010f16ff */
[----:B------:R-:W-:Y:S02]  /*5f30*/  IMAD.U32 R11, RZ, RZ, UR21 ;  /* 0x00000015ff0b7e24 */ /* 0x000fe4000f8e00ff */
[----:B---3--:R-:W-:Y:S02]  /*5f40*/  IMAD.U32 R17, RZ, RZ, UR33 ;  /* 0x00000021ff117e24 */ /* 0x008fe4000f8e00ff */
[----:B------:R3:W-:Y:S01]  /*5f50*/  REDG.E.ADD.F32.FTZ.RN.STRONG.GPU desc[UR6][R4.64], R13 ;  /* 0x0000000d040079a6 */ /* 0x0007e2000c10f386 */
[----:B----4-:R-:W-:Y:S03]  /*5f60*/  IMAD.U32 R7, RZ, RZ, UR36 ;  /* 0x00000024ff077e24 */ /* 0x010fe6000f8e00ff */
[----:B------:R4:W-:Y:S01]  /*5f70*/  REDG.E.ADD.F32.FTZ.RN.STRONG.GPU desc[UR6][R8.64], R14 ;  /* 0x0000000e080079a6 */ /* 0x0009e2000c10f386 */
[----:B-1----:R-:W-:Y:S01]  /*5f80*/  IMAD.U32 R19, RZ, RZ, UR33 ;  /* 0x00000021ff137e24 */ /* 0x002fe2000f8e00ff */
[-C--:B------:R-:W-:Y:S02]  /*5f90*/  LEA.HI.X.SX32 R107, R7, R245.reuse, 0x2, P0 ;  /* 0x000000f5076b7211 */ /* 0x080fe400000f16ff */
[----:B------:R-:W-:Y:S02]  /*5fa0*/  MOV R7, UR34 ;  /* 0x0000002200077c02 */ /* 0x000fe40008000f00 */
[-C--:B------:R-:W-:Y:S01]  /*5fb0*/  LEA R16, P1, R19, R244.reuse, 0x2 ;  /* 0x000000f413107211 */ /* 0x080fe200078210ff */
[----:B------:R1:W-:Y:S01]  /*5fc0*/  REDG.E.ADD.F32.FTZ.RN.STRONG.GPU desc[UR6][R106.64], R15 ;  /* 0x0000000f6a0079a6 */ /* 0x0003e2000c10f386 */
[-C--:B------:R-:W-:Y:S01]  /*5fd0*/  LEA R18, P2, R7, R244.reuse, 0x2 ;  /* 0x000000f407127211 */ /* 0x080fe200078410ff */
[----:B------:R-:W-:Y:S01]  /*5fe0*/  IMAD.U32 R7, RZ, RZ, UR21 ;  /* 0x00000015ff077e24 */ /* 0x000fe2000f8e00ff */
[-C--:B------:R-:W-:Y:S01]  /*5ff0*/  LEA.HI.X.SX32 R17, R17, R245.reuse, 0x2, P1 ;  /* 0x000000f511117211 */ /* 0x080fe200008f16ff */
[----:B------:R-:W-:Y:S01]  /*6000*/  REDG.E.ADD.F32.FTZ.RN.STRONG.GPU desc[UR6][R244.64+0x100], R52 ;  /* 0x00010034f40079a6 */ /* 0x000fe2000c10f386 */
[-C--:B------:R-:W-:Y:S02]  /*6010*/  LEA.HI.X.SX32 R19, R105, R245.reuse, 0x2, P2 ;  /* 0x000000f569137211 */ /* 0x080fe400010f16ff */
[-C--:B--2---:R-:W-:Y:S01]  /*6020*/  LEA R100, P0, R11, R244.reuse, 0x2 ;  /* 0x000000f40b647211 */ /* 0x084fe200078010ff */
[----:B------:R2:W-:Y:S01]  /*6030*/  REDG.E.ADD.F32.FTZ.RN.STRONG.GPU desc[UR6][R102.64+0x100], R53 ;  /* 0x00010035660079a6 */ /* 0x0005e2000c10f386 */
[----:B------:R-:W-:Y:S02]  /*6040*/  IMAD.U32 R11, RZ, RZ, UR19 ;  /* 0x00000013ff0b7e24 */ /* 0x000fe4000f8e00ff */
[-C--:B------:R-:W-:Y:S01]  /*6050*/  LEA.HI.X.SX32 R101, R7, R245.reuse, 0x2, P0 ;  /* 0x000000f507657211 */ /* 0x080fe200000f16ff */
[----:B------:R2:W-:Y:S01]  /*6060*/  REDG.E.ADD.F32.FTZ.RN.STRONG.GPU desc[UR6][R18.64], R54 ;  /* 0x00000036120079a6 */ /* 0x0005e2000c10f386 */
[----:B------:R-:W-:Y:S02]  /*6070*/  IMAD.U32 R7, RZ, RZ, UR20 ;  /* 0x00000014ff077e24 */ /* 0x000fe4000f8e00ff */
[----:B---3--:R-:W-:Y:S01]  /*6080*/  IMAD.U32 R13, RZ, RZ, UR19 ;  /* 0x00000013ff0d7e24 */ /* 0x008fe2000f8e00ff */
[----:B------:R3:W-:Y:S01]  /*6090*/  REDG.E.ADD.F32.FTZ.RN.STRONG.GPU desc[UR6][R16.64], R55 ;  /* 0x00000037100079a6 */ /* 0x0007e2000c10f386 */
[----:B------:R-:W-:Y:S01]  /*60a0*/  IMAD.U32 R5, RZ, RZ, UR32 ;  /* 0x00000020ff057e24 */ /* 0x000fe2000f8e00ff */
[-C--:B------:R-:W-:Y:S01]  /*60b0*/  LEA R12, P2, R7, R244.reuse, 0x2 ;  /* 0x000000f4070c7211 */ /* 0x080fe200078410ff */
[----:B----4-:R-:W-:Y:S01]  /*60c0*/  IMAD.U32 R9, RZ, RZ, UR35 ;  /* 0x00000023ff097e24 */ /* 0x010fe2000f8e00ff */
[-C--:B------:R-:W-:Y:S01]  /*60d0*/  LEA R10, P1, R13, R244.reuse, 0x2 ;  /* 0x000000f40d0a7211 */ /* 0x080fe200078210ff */
[----:B------:R4:W-:Y:S01]  /*60e0*/  REDG.E.ADD.F32.FTZ.RN.STRONG.GPU desc[UR6][R100.64], R56 ;  /* 0x00000038640079a6 */ /* 0x0009e2000c10f386 */
[----:B------:R-:W-:Y:S02]  /*60f0*/  IMAD.U32 R7, RZ, RZ, UR35 ;  /* 0x00000023ff077e24 */ /* 0x000fe4000f8e00ff */
[-C--:B------:R-:W-:Y:S02]  /*6100*/  LEA.HI.X.SX32 R11, R11, R245.reuse, 0x2, P1 ;  /* 0x000000f50b0b7211 */ /* 0x080fe400008f16ff */
[-C--:B------:R-:W-:Y:S01]  /*6110*/  LEA R4, P0, R9, R244.reuse, 0x2 ;  /* 0x000000f409047211 */ /* 0x080fe200078010ff */
[----:B-1----:R-:W-:Y:S02]  /*6120*/  IMAD.U32 R15, RZ, RZ, UR20 ;  /* 0x00000014ff0f7e24 */ /* 0x002fe4000f8e00ff */
[----:B------:R-:W-:Y:S03]  /*6130*/  IMAD.U32 R9, RZ, RZ, UR32 ;  /* 0x00000020ff097e24 */ /* 0x000fe6000f8e00ff */
[-C--:B------:R-:W-:Y:S01]  /*6140*/  LEA.HI.X.SX32 R13, R15, R245.reuse, 0x2, P2 ;  /* 0x000000f50f0d7211 */ /* 0x080fe200010f16ff */
[----:B------:R-:W-:Y:S02]  /*6150*/  IMAD.U32 R15, RZ, RZ, UR29 ;  /* 0x0000001dff0f7e24 */ /* 0x000fe4000f8e00ff */
[----:B--2---:R-:W-:Y:S02]  /*6160*/  IMAD.U32 R53, RZ, RZ, UR31 ;  /* 0x0000001fff357e24 */ /* 0x004fe4000f8e00ff */
[----:B------:R1:W-:Y:S01]  /*6170*/  REDG.E.ADD.F32.FTZ.RN.STRONG.GPU desc[UR6][R12.64], R57 ;  /* 0x000000390c0079a6 */ /* 0x0003e2000c10f386 */
[-C--:B------:R-:W-:Y:S01]  /*6180*/  LEA R104, P2, R15, R244.reuse, 0x2 ;  /* 0x000000f40f687211 */ /* 0x080fe200078410ff */
[----:B------:R-:W-:Y:S01]  /*6190*/  IMAD.U32 R19, RZ, RZ, UR30 ;  /* 0x0000001eff137e24 */ /* 0x000fe2000f8e00ff */
[-C--:B------:R-:W-:Y:S01]  /*61a0*/  LEA R54, P1, R5, R244.reuse, 0x2 ;  /* 0x000000f405367211 */ /* 0x080fe200078210ff */
[----:B------:R2:W-:Y:S01]  /*61b0*/  REDG.E.ADD.F32.FTZ.RN.STRONG.GPU desc[UR6][R10.64], R58 ;  /* 0x0000003a0a0079a6 */ /* 0x0005e2000c10f386 */
[-C--:B------:R-:W-:Y:S01]  /*61c0*/  LEA.HI.X.SX32 R5, R7, R245.reuse, 0x2, P0 ;  /* 0x000000f507057211 */ /* 0x080fe200000f16ff */
[----:B---3--:R-:W-:Y:S01]  /*61d0*/  IMAD.U32 R17, RZ, RZ, UR30 ;  /* 0x0000001eff117e24 */ /* 0x008fe2000f8e00ff */
[-C--:B------:R-:W-:Y:S01]  /*61e0*/  LEA.HI.X.SX32 R55, R9, R245.reuse, 0x2, P1 ;  /* 0x000000f509377211 */ /* 0x080fe200008f16ff */
[----:B------:R-:W-:Y:S01]  /*61f0*/  IMAD.U32 R7, RZ, RZ, UR37 ;  /* 0x00000025ff077e24 */ /* 0x000fe2000f8e00ff */
[----:B------:R-:W-:Y:S01]  /*6200*/  MOV R9, UR31 ;  /* 0x0000001f00097c02 */ /* 0x000fe20008000f00 */
[----:B------:R3:W-:Y:S01]  /*6210*/  REDG.E.ADD.F32.FTZ.RN.STRONG.GPU desc[UR6][R4.64], R59 ;  /* 0x0000003b040079a6 */ /* 0x0007e2000c10f386 */
[-C--:B----4-:R-:W-:Y:S02]  /*6220*/  LEA R100, P3, R19, R244.reuse, 0x2 ;  /* 0x000000f413647211 */ /* 0x090fe400078610ff */
[-C--:B------:R-:W-:Y:S01]  /*6230*/  LEA R18, P0, R9, R244.reuse, 0x2 ;  /* 0x000000f409127211 */ /* 0x080fe200078010ff */
[----:B------:R-:W-:Y:S01]  /*6240*/  REDG.E.ADD.F32.FTZ.RN.STRONG.GPU desc[UR6][R244.64+0x180], R64 ;  /* 0x00018040f40079a6 */ /* 0x000fe2000c10f386 */
[-C--:B------:R-:W-:Y:S01]  /*6250*/  LEA.HI.X.SX32 R101, R17, R245.reuse, 0x2, P3 ;  /* 0x000000f511657211 */ /* 0x080fe200018f16ff */
[----:B------:R-:W-:Y:S01]  /*6260*/  IMAD.U32 R9, RZ, RZ, UR28 ;  /* 0x0000001cff097e24 */ /* 0x000fe2000f8e00ff */
[-C--:B------:R-:W-:Y:S01]  /*6270*/  LEA.HI.X.SX32 R19, R53, R245.reuse, 0x2, P0 ;  /* 0x000000f535137211 */ /* 0x080fe200000f16ff */
[----:B------:R-:W-:Y:S01]  /*6280*/  REDG.E.ADD.F32.FTZ.RN.STRONG.GPU desc[UR6][R102.64+0x180], R65 ;  /* 0x00018041660079a6 */ /* 0x000fe2000c10f386 */
[-C--:B------:R-:W-:Y:S03]  /*6290*/  LEA R108, P0, R7, R244.reuse, 0x2 ;  /* 0x000000f4076c7211 */ /* 0x080fe600078010ff */
[----:B------:R-:W-:Y:S04]  /*62a0*/  REDG.E.ADD.F32.FTZ.RN.STRONG.GPU desc[UR6][R54.64], R66 ;  /* 0x00000042360079a6 */ /* 0x000fe8000c10f386 */
[----:B------:R-:W-:Y:S01]  /*62b0*/  REDG.E.ADD.F32.FTZ.RN.STRONG.GPU desc[UR6][R18.64], R67 ;  /* 0x00000043120079a6 */ /* 0x000fe2000c10f386 */
[----:B-1----:R-:W-:Y:S03]  /*62c0*/  IMAD.U32 R13, RZ, RZ, UR28 ;  /* 0x0000001cff0d7e24 */ /* 0x002fe6000f8e00ff */
[----:B------:R-:W-:Y:S01]  /*62d0*/  REDG.E.ADD.F32.FTZ.RN.STRONG.GPU desc[UR6][R100.64], R60 ;  /* 0x0000003c640079a6 */ /* 0x000fe2000c10f386 */
[----:B--2---:R-:W-:Y:S01]  /*62e0*/  IMAD.U32 R11, RZ, RZ, UR29 ;  /* 0x0000001dff0b7e24 */ /* 0x004fe2000f8e00ff */
[----:B------:R-:W-:Y:S02]  /*62f0*/  LEA R106, P1, R13, R244, 0x2 ;  /* 0x000000f40d6a7211 */ /* 0x000fe400078210ff */
[----:B------:R-:W-:Y:S02]  /*6300*/  LDSM.16.MT88.4 R12, [R0+0x10000] ;  /* 0x01000000000c783b */ /* 0x000fe40000004200 */
[-C--:B------:R-:W-:Y:S01]  /*6310*/  LEA.HI.X.SX32 R105, R11, R245.reuse, 0x2, P2 ;  /* 0x000000f50b697211 */ /* 0x080fe200010f16ff */
[----:B---3--:R-:W-:Y:S01]  /*6320*/  IMAD.U32 R5, RZ, RZ, UR37 ;  /* 0x00000025ff057e24 */ /* 0x008fe2000f8e00ff */
[-C--:B------:R-:W-:Y:S01]  /*6330*/  LEA.HI.X.SX32 R107, R9, R245.reuse, 0x2, P1 ;  /* 0x000000f5096b7211 */ /* 0x080fe200008f16ff */
[----:B------:R-:W-:Y:S01]  /*6340*/  LDSM.16.MT88.4 R16, [R207+0x2000] ;  /* 0x00200000cf10783b */ /* 0x000fe20000004200 */
[----:B------:R-:W-:Y:S01]  /*6350*/  PLOP3.LUT P1, PT, PT, PT, UP0, 0x80, 0x0 ;  /* 0x000000000000781c */ /* 0x000fe20003f2f008 */
[----:B------:R-:W-:Y:S01]  /*6360*/  @UP2 UIADD3 UR13, UP0, UR13, -0x100, URZ ;  /* 0xffffff000d0d2890 */ /* 0x000fe2000ff1e03f */
[----:B------:R-:W-:Y:S01]  /*6370*/  LEA.HI.X.SX32 R109, R5, R245, 0x2, P0 ;  /* 0x000000f5056d7211 */ /* 0x000fe200000f16ff */
[----:B------:R-:W-:Y:S01]  /*6380*/  REDG.E.ADD.F32.FTZ.RN.STRONG.GPU desc[UR6][R104.64], R61 ;  /* 0x0000003d680079a6 */ /* 0x000fe2000c10f386 */
[----:B------:R-:W-:Y:S01]  /*6390*/  PLOP3.LUT P0, PT, PT, PT, UP1, 0x80, 0x0 ;  /* 0x000000000000781c */ /* 0x000fe20003f0f018 */
[----:B------:R-:W-:Y:S02]  /*63a0*/  @UP2 UIADD3.X UR12, UR12, -0x1, URZ, UP0, !UPT ;  /* 0xffffffff0c0c2890 */ /* 0x000fe400087fe43f */
[----:B------:R-:W-:Y:S04]  /*63b0*/  REDG.E.ADD.F32.FTZ.RN.STRONG.GPU desc[UR6][R106.64], R62 ;  /* 0x0000003e6a0079a6 */ /* 0x000fe8000c10f386 */
[----:B------:R-:W-:Y:S04]  /*63c0*/  REDG.E.ADD.F32.FTZ.RN.STRONG.GPU desc[UR6][R108.64], R63 ;  /* 0x0000003f6c0079a6 */ /* 0x000fe8000c10f386 */
[----:B------:R-:W-:Y:S04]  /*63d0*/  LDSM.16.MT88.4 R4, [R210+0x10000] ;  /* 0x01000000d204783b */ /* 0x000fe80000004200 */
[----:B------:R-:W1:Y:S04]  /*63e0*/  LDSM.16.MT88.4 R8, [R207] ;  /* 0x00000000cf08783b */ /* 0x000e680000004200 */
[----:B------:R-:W-:Y:S04]  /*63f0*/  LDSM.16.MT88.4 R52, [R210+0x10800] ;  /* 0x01080000d234783b */ /* 0x000fe80000004200 */
[----:B------:R-:W2:Y:S04]  /*6400*/  LDSM.16.MT88.4 R56, [R207+0x800] ;  /* 0x00080000cf38783b */ /* 0x000ea80000004200 */
[----:B------:R-:W3:Y:S04]  /*6410*/  LDSM.16.MT88.4 R64, [R0+0x10800] ;  /* 0x010800000040783b */ /* 0x000ee80000004200 */
[----:B------:R-:W4:Y:S04]  /*6420*/  LDSM.16.MT88.4 R100, [R207+0x2800] ;  /* 0x00280000cf64783b */ /* 0x000f280000004200 */
[----:B------:R-:W-:Y:S01]  /*6430*/  LDSM.16.MT88.4 R60, [R0+0x11800] ;  /* 0x01180000003c783b */ /* 0x000fe20000004200 */
        /* <DEDUP_REMOVED lines=22> */
[----:B------:R-:W2:Y:S05]  /*65a0*/  LDSM.16.MT88.4 R52, [R210+0x11800] ;  /* 0x01180000d234783b */ /* 0x000eaa0000004200 */
[-C--:B-1----:R-:W-:Y:S06]  /*65b0*/  HMMA.16816.F32 R68, R4, R8.reuse, R68 ;  /* 0x000000080444723c */ /* 0x082fec0000001844 */
        /* <DEDUP_REMOVED lines=8> */
[C---:B------:R-:W-:Y:S01]  /*6640*/  VIADD R4, R207.reuse, 0xffffc000 ;  /* 0xffffc000cf047836 */ /* 0x040fe20000000000 */
[C---:B------:R-:W-:Y:S05]  /*6650*/  HMMA.16816.F32 R72, R60.reuse, R56, R72 ;  /* 0x000000383c48723c */ /* 0x040fea0000001848 */
        /* <DEDUP_REMOVED lines=12> */
[----:B------:R-:W-:-:S05]  /*6720*/  R2UR UR9, R242 ;  /* 0x00000000f20972ca */ /* 0x000fca00000e0000 */
[----:B------:R-:W-:Y:S01]  /*6730*/  ULDC UR5, c[0x0][0x390] ;  /* 0x0000e40000057ab9 */ /* 0x000fe20000000800 */
[----:B------:R-:W-:Y:S01]  /*6740*/  ULDC UR8, c[0x0][0x38c] ;  /* 0x0000e30000087ab9 */ /* 0x000fe20000000800 */
        /* <DEDUP_REMOVED lines=57> */
[----:B------:R-:W-:Y:S01]  /*6ae0*/  FMUL.FTZ R28, R28, UR8 ;  /* 0x000000081c1c7c20 */ /* 0x000fe20008410000 */
[----:B------:R-:W-:Y:S01]  /*6af0*/  FMUL.FTZ R29, R29, UR8 ;  /* 0x000000081d1d7c20 */ /* 0x000fe20008410000 */
[----:B------:R1:W-:Y:S01]  /*6b00*/  STS [R228+0x400], R71 ;  /* 0x00040047e4007388 */ /* 0x0003e20000000800 */
        /* <DEDUP_REMOVED lines=11> */
[----:B------:R1:W-:Y:S01]  /*6bc0*/  STS [R228+0x1000], R73 ;  /* 0x00100049e4007388 */ /* 0x0003e20000000800 */
        /* <DEDUP_REMOVED lines=17> */
[----:B------:R-:W-:Y:S01]  /*6ce0*/  UISETP.NE.AND UP0, UPT, UR9, -0x1, UPT ;  /* 0xffffffff0900788c */ /* 0x000fe2000bf05270 */
[----:B------:R-:W-:Y:S01]  /*6cf0*/  F2FP.F16.F32.PACK_AB R25, R25, R24 ;  /* 0x000000181919723e */ /* 0x000fe200000000ff */
[----:B------:R1:W-:Y:S01]  /*6d00*/  STS [R228+0x2400], R87 ;  /* 0x00240057e4007388 */ /* 0x0003e20000000800 */
[----:B------:R-:W-:Y:S01]  /*6d10*/  F2FP.F16.F32.PACK_AB R27, R27, R26 ;  /* 0x0000001a1b1b723e */ /* 0x000fe200000000ff */
[----:B------:R-:W-:Y:S01]  /*6d20*/  FMUL.FTZ R44, R44, UR8 ;  /* 0x000000082c2c7c20 */ /* 0x000fe20008410000 */
[----:B------:R-:W-:Y:S01]  /*6d30*/  F2FP.F16.F32.PACK_AB R29, R29, R28 ;  /* 0x0000001c1d1d723e */ /* 0x000fe200000000ff */
[----:B------:R1:W-:Y:S01]  /*6d40*/  STS [R230+0x2000], R97 ;  /* 0x00200061e6007388 */ /* 0x0003e20000000800 */
[----:B------:R-:W-:Y:S01]  /*6d50*/  F2FP.F16.F32.PACK_AB R31, R31, R30 ;  /* 0x0000001e1f1f723e */ /* 0x000fe200000000ff */
[----:B------:R-:W-:Y:S01]  /*6d60*/  FMUL.FTZ R45, R45, UR8 ;  /* 0x000000082d2d7c20 */ /* 0x000fe20008410000 */
[----:B------:R-:W-:Y:S01]  /*6d70*/  F2FP.F16.F32.PACK_AB R37, R37, R36 ;  /* 0x000000242525723e */ /* 0x000fe200000000ff */
[----:B------:R1:W-:Y:S01]  /*6d80*/  STS [R230+0x2400], R99 ;  /* 0x00240063e6007388 */ /* 0x0003e20000000800 */
[----:B------:R-:W-:Y:S01]  /*6d90*/  F2FP.F16.F32.PACK_AB R39, R39, R38 ;  /* 0x000000262727723e */ /* 0x000fe200000000ff */
[----:B------:R-:W-:Y:S01]  /*6da0*/  @UP0 UIADD3 UR5, UR61, UR9, URZ ;  /* 0x000000093d050290 */ /* 0x000fe2000fffe03f */
[----:B------:R-:W-:Y:S01]  /*6db0*/  F2FP.F16.F32.PACK_AB R49, R49, R48 ;  /* 0x000000303131723e */ /* 0x000fe200000000ff */
[----:B------:R1:W-:Y:S01]  /*6dc0*/  STS [R228+0x3000], R89 ;  /* 0x00300059e4007388 */ /* 0x0003e20000000800 */
[----:B------:R-:W-:Y:S01]  /*6dd0*/  F2FP.F16.F32.PACK_AB R51, R51, R50 ;  /* 0x000000323333723e */ /* 0x000fe200000000ff */
[----:B------:R-:W-:Y:S01]  /*6de0*/  @UP0 ULDC.64 UR14, c[0x0][0x450] ;  /* 0x00011400000e0ab9 */ /* 0x000fe20000000a00 */
[----:B------:R-:W-:Y:S01]  /*6df0*/  F2FP.F16.F32.PACK_AB R41, R41, R40 ;  /* 0x000000282929723e */ /* 0x000fe200000000ff */
[----:B------:R1:W-:Y:S01]  /*6e00*/  STS [R228+0x3400], R91 ;  /* 0x0034005be4007388 */ /* 0x0003e20000000800 */
[----:B------:R-:W-:Y:S01]  /*6e10*/  F2FP.F16.F32.PACK_AB R43, R43, R42 ;  /* 0x0000002a2b2b723e */ /* 0x000fe200000000ff */
[----:B------:R-:W-:Y:S01]  /*6e20*/  @UP0 UIMAD.WIDE.U32 UR12, UR5, UR14, URZ ;  /* 0x0000000e050c02a5 */ /* 0x000fe2000f8e003f */
[----:B------:R-:W-:Y:S01]  /*6e30*/  PLOP3.LUT P0, PT, PT, PT, UP0, 0x80, 0x0 ;  /* 0x000000000000781c */ /* 0x000fe20003f0f008 */
[----:B------:R1:W-:Y:S01]  /*6e40*/  STS [R230+0x3000], R93 ;  /* 0x0030005de6007388 */ /* 0x0003e20000000800 */
[----:B------:R-:W-:Y:S01]  /*6e50*/  @UP0 UIMAD UR5, UR5, UR15, URZ ;  /* 0x0000000f050502a4 */ /* 0x000fe2000f8e023f */
[----:B------:R-:W-:Y:S01]  /*6e60*/  FMUL.FTZ R46, R46, UR8 ;  /* 0x000000082e2e7c20 */ /* 0x000fe20008410000 */
[----:B------:R-:W-:Y:S01]  /*6e70*/  FMUL.FTZ R47, R47, UR8 ;  /* 0x000000082f2f7c20 */ /* 0x000fe20008410000 */
[----:B------:R1:W-:Y:S01]  /*6e80*/  STS [R230+0x3400], R95 ;  /* 0x0034005fe6007388 */ /* 0x0003e20000000800 */
[----:B------:R-:W-:Y:S01]  /*6e90*/  @UP0 UIADD3 UR19, UR13, UR5, URZ ;  /* 0x000000050d130290 */ /* 0x000fe2000fffe03f */
[----:B------:R-:W-:-:S02]  /*6ea0*/  @UP0 UMOV UR18, UR12 ;  /* 0x0000000c00120c82 */ /* 0x000fc40008000000 */
        /* <DEDUP_REMOVED lines=15> */
[----:B------:R-:W2:Y:S01]  /*6fa0*/  S2UR UR11, SR_CTAID.Y ;  /* 0x00000000000b79c3 */ /* 0x000ea20000002600 */
[----:B------:R-:W-:Y:S01]  /*6fb0*/  USHF.R.S32.HI UR5, URZ, 0x1f, UR61 ;  /* 0x0000001f3f057899 */ /* 0x000fe2000801143d */
[----:B------:R-:W-:Y:S01]  /*6fc0*/  ULDC.64 UR14, c[0x0][0x450] ;  /* 0x00011400000e7ab9 */ /* 0x000fe20000000a00 */
[----:B------:R-:W-:Y:S02]  /*6fd0*/  ULDC.64 UR12, c[0x0][0x438] ;  /* 0x00010e00000c7ab9 */ /* 0x000fe40000000a00 */
[----:B------:R-:W-:Y:S02]  /*6fe0*/  UIMAD UR5, UR5, UR14, URZ ;  /* 0x0000000e050572a4 */ /* 0x000fe4000f8e023f */
[----:B------:R-:W-:Y:S02]  /*6ff0*/  UIMAD.WIDE.U32 UR8, UR61, UR14, URZ ;  /* 0x0000000e3d0872a5 */ /* 0x000fe4000f8e003f */
[----:B------:R-:W-:-:S04]  /*7000*/  UIMAD UR5, UR61, UR15, UR5 ;  /* 0x0000000f3d0572a4 */ /* 0x000fc8000f8e0205 */
[----:B------:R-:W-:Y:S02]  /*7010*/  UIADD3 UR9, UR9, UR5, URZ ;  /* 0x0000000509097290 */ /* 0x000fe4000fffe03f */
[----:B--2---:R-:W-:Y:S01]  /*7020*/  USHF.R.S32.HI UR16, URZ, 0x1f, UR11 ;  /* 0x0000001f3f107899 */ /* 0x004fe2000801140b */
[----:B------:R-:W2:Y:S03]  /*7030*/  S2UR UR11, SR_CTAID.Y ;  /* 0x00000000000b79c3 */ /* 0x000ea60000002600 */
[----:B------:R-:W-:Y:S02]  /*7040*/  UIMAD UR5, UR16, UR12, URZ ;  /* 0x0000000c100572a4 */ /* 0x000fe4000f8e023f */
[----:B--2---:R-:W-:Y:S02]  /*7050*/  UIMAD.WIDE.U32 UR8, UR11, UR12, UR8 ;  /* 0x0000000c0b0872a5 */ /* 0x004fe4000f8e0008 */
[----:B------:R-:W-:-:S04]  /*7060*/  UIMAD UR5, UR11, UR13, UR5 ;  /* 0x0000000d0b0572a4 */ /* 0x000fc8000f8e0205 */
[----:B------:R-:W-:Y:S01]  /*7070*/  UIADD3 UR19, UR9, UR5, URZ ;  /* 0x0000000509137290 */ /* 0x000fe2000fffe03f */
[----:B------:R-:W-:-:S11]  /*7080*/  UMOV UR18, UR8 ;  /* 0x0000000800127c82 */ /* 0x000fd60008000000 */
.L_x_477:
[----:B------:R-:W-:Y:S01]  /*7090*/  R2UR UR5, R242 ;  /* 0x00000000f20572ca */ /* 0x000fe200000e0000 */
[----:B------:R-:W-:Y:S01]  /*70a0*/  @UP0 ULDC.64 UR8, c[0x0][0x458] ;  /* 0x0001160000080ab9 */ /* 0x000fe20000000a00 */
[----:B------:R-:W-:Y:S02]  /*70b0*/  F2FP.F16.F32.PACK_AB R45, R45, R44 ;  /* 0x0000002c2d2d723e */ /* 0x000fe400000000ff */
[----:B------:R-:W-:-:S09]  /*70c0*/  F2FP.F16.F32.PACK_AB R47, R47, R46 ;  /* 0x0000002e2f2f723e */ /* 0x000fd200000000ff */
[----:B------:R-:W-:-:S04]  /*70d0*/  @UP0 UIADD3 UR5, UR61, UR5, URZ ;  /* 0x000000053d050290 */ /* 0x000fc8000fffe03f */
[----:B------:R-:W-:Y:S02]  /*70e0*/  @UP0 UIMAD.WIDE.U32 UR12, UR5, UR8, URZ ;  /* 0x00000008050c02a5 */ /* 0x000fe4000f8e003f */
[----:B------:R-:W-:-:S04]  /*70f0*/  @UP0 UIMAD UR5, UR5, UR9, URZ ;  /* 0x00000009050502a4 */ /* 0x000fc8000f8e023f */
[----:B------:R-:W-:Y:S01]  /*7100*/  @UP0 UIADD3 UR13, UR13, UR5, URZ ;  /* 0x000000050d0d0290 */ /* 0x000fe2000fffe03f */
[----:B------:R-:W-:Y:S11]  /*7110*/  @P0 BRA `(.L_x_478) ;  /* 0x0000000000380947 */ /* 0x000ff60003800000 */
        /* <DEDUP_REMOVED lines=10> */
[----:B------:R-:W-:-:S04]  /*71c0*/  UIMAD UR5, UR20, UR16, URZ ;  /* 0x00000010140572a4 */ /* 0x000fc8000f8e023f */
[----:B--2---:R-:W-:Y:S02]  /*71d0*/  UIMAD UR5, UR11, UR17, UR5 ;  /* 0x000000110b0572a4 */ /* 0x004fe4000f8e0205 */
[----:B------:R-:W-:-:S04]  /*71e0*/  UIMAD.WIDE.U32 UR12, UR11, UR16, UR12 ;  /* 0x000000100b0c72a5 */ /* 0x000fc8000f8e000c */
[----:B------:R-:W-:-:S12]  /*71f0*/  UIADD3 UR13, UR13, UR5, URZ ;  /* 0x000000050d0d7290 */ /* 0x000fd8000fffe03f */
.L_x_478:
[----:B------:R-:W-:Y:S01]  /*7200*/  R2UR UR16, R241 ;  /* 0x00000000f11072ca */ /* 0x000fe200000e0000 */
[----:B------:R-:W-:Y:S01]  /*7210*/  IMAD.U32 R5, RZ, RZ, UR14 ;  /* 0x0000000eff057e24 */ /* 0x000fe2000f8e00ff */
[--C-:B-1----:R-:W-:Y:S01]  /*7220*/  SHF.R.S32.HI R33, RZ, 0x1f, R220.reuse ;  /* 0x0000001fff217819 */ /* 0x102fe200000114dc */
[----:B------:R-:W-:Y:S01]  /*7230*/  IMAD.MOV.U32 R32, RZ, RZ, R220 ;  /* 0x000000ffff207224 */ /* 0x000fe200078e00dc */
[----:B------:R1:W-:Y:S01]  /*7240*/  STS [R230+0x7000], R45 ;  /* 0x0070002de6007388 */ /* 0x0003e20000000800 */
[----:B------:R-:W-:Y:S01]  /*7250*/  UIMAD UR10, UR60, -0x40, UR10 ;  /* 0xffffffc03c0a78a4 */ /* 0x000fe2000f8e020a */
[----:B------:R-:W-:Y:S01]  /*7260*/  IADD3 R4, R217, 0x20, RZ ;  /* 0x00000020d9047810 */ /* 0x000fe20007ffe0ff */
[----:B------:R-:W-:Y:S01]  /*7270*/  BSSY B0, `(.L_x_479) ;  /* 0x0000028000007945 */ /* 0x000fe20003800000 */
[----:B------:R1:W-:Y:S01]  /*7280*/  STS [R230+0x7400], R47 ;  /* 0x0074002fe6007388 */ /* 0x0003e20000000800 */
[----:B------:R-:W-:Y:S01]  /*7290*/  SHF.R.S32.HI R28, RZ, 0x1f, R217 ;  /* 0x0000001fff1c7819 */ /* 0x000fe200000114d9 */
[----:B------:R-:W-:Y:S03]  /*72a0*/  BAR.SYNC.DEFER_BLOCKING 0x0 ;  /* 0x0000000000007b1d */ /* 0x000fe60000010000 */
[----:B------:R-:W-:Y:S01]  /*72b0*/  USHF.R.S32.HI UR5, URZ, 0x1f, UR16 ;  /* 0x0000001f3f057899 */ /* 0x000fe20008011410 */
[----:B------:R-:W-:Y:S01]  /*72c0*/  IMAD.WIDE.U32 R6, R5, UR16, R32 ;  /* 0x0000001005067c25 */ /* 0x000fe2000f8e0020 */
[----:B------:R-:W-:-:S02]  /*72d0*/  ISETP.GE.AND P2, PT, R217, UR10, PT ;  /* 0x0000000ad9007c0c */ /* 0x000fc4000bf46270 */
[----:B------:R-:W-:Y:S01]  /*72e0*/  UIMAD UR11, UR5, UR14, URZ ;  /* 0x0000000e050b72a4 */ /* 0x000fe2000f8e023f */
[----:B------:R-:W-:Y:S02]  /*72f0*/  ISETP.GE.AND P1, PT, R4, UR10, PT ;  /* 0x0000000a04007c0c */ /* 0x000fe4000bf26270 */
[----:B------:R-:W-:Y:S01]  /*7300*/  IADD3 R6, P0, R6, UR18, RZ ;  /* 0x0000001206067c10 */ /* 0x000fe2000ff1e0ff */
[----:B------:R-:W-:Y:S01]  /*7310*/  UIMAD UR11, UR16, UR15, UR11 ;  /* 0x0000000f100b72a4 */ /* 0x000fe2000f8e020b */
[----:B------:R-:W2:Y:S05]  /*7320*/  S2UR UR16, SR_CTAID.Z ;  /* 0x00000000001079c3 */ /* 0x000eaa0000002700 */
[----:B------:R-:W-:-:S05]  /*7330*/  IMAD.U32 R5, RZ, RZ, UR11 ;  /* 0x0000000bff057e24 */ /* 0x000fca000f8e00ff */
[----:B------:R-:W-:Y:S01]  /*7340*/  IADD3.X R7, R7, UR19, R5, P0, !PT ;  /* 0x0000001307077c10 */ /* 0x000fe200087fe405 */
[----:B------:R1:W3:Y:S04]  /*7350*/  LDS.128 R24, [R226+0xd000] ;  /* 0x00d00000e2187984 */ /* 0x0002e80000000c00 */
[----:B------:R1:W4:Y:S04]  /*7360*/  LDS.128 R20, [R226+0xf000] ;  /* 0x00f00000e2147984 */ /* 0x0003280000000c00 */
[----:B------:R1:W1:Y:S01]  /*7370*/  LDS.128 R16, [R226+0x11000] ;  /* 0x01100000e2107984 */ /* 0x0002620000000c00 */
[----:B--2---:R-:W-:-:S03]  /*7380*/  USHF.R.S32.HI UR20, URZ, 0x1f, UR16 ;  /* 0x0000001f3f147899 */ /* 0x004fc60008011410 */
[----:B------:R2:W1:Y:S01]  /*7390*/  LDS.128 R12, [R226+0x13000] ;  /* 0x01300000e20c7984 */ /* 0x0004620000000c00 */
[----:B------:R-:W-:Y:S02]  /*73a0*/  ULDC.64 UR16, c[0x0][0x468] ;  /* 0x00011a0000107ab9 */ /* 0x000fe40000000a00 */
[----:B------:R-:W-:Y:S01]  /*73b0*/  UIMAD UR11, UR20, UR16, URZ ;  /* 0x00000010140b72a4 */ /* 0x000fe2000f8e023f */
[----:B------:R-:W-:-:S04]  /*73c0*/  IMAD.U32 R34, RZ, RZ, UR16 ;  /* 0x00000010ff227e24 */ /* 0x000fc8000f8e00ff */
[----:B------:R-:W2:Y:S02]  /*73d0*/  S2UR UR20, SR_CTAID.Z ;  /* 0x00000000001479c3 */ /* 0x000ea40000002700 */
[----:B--2---:R-:W-:Y:S01]  /*73e0*/  UIMAD UR17, UR20, UR17, UR11 ;  /* 0x00000011141172a4 */ /* 0x004fe2000f8e020b */
[----:B------:R-:W-:-:S05]  /*73f0*/  IMAD.WIDE.U32 R34, R34, UR20, R6 ;  /* 0x0000001422227c25 */ /* 0x000fca000f8e0006 */
[----:B------:R-:W-:Y:S01]  /*7400*/  IADD3 R31, R35, UR17, RZ ;  /* 0x00000011231f7c10 */ /* 0x000fe2000fffe0ff */
[----:B---34-:R-:W-:Y:S06]  /*7410*/  @P2 BRA `(.L_x_480) ;  /* 0x0000000000342947 */ /* 0x018fec0003800000 */
[----:B------:R-:W2:Y:S01]  /*7420*/  LDS.128 R4, [R226+0xc000] ;  /* 0x00c00000e2047984 */ /* 0x000ea20000000c00 */
[----:B------:R-:W-:Y:S01]  /*7430*/  MOV R36, R34 ;  /* 0x0000002200247202 */ /* 0x000fe20000000f00 */
[----:B------:R-:W-:Y:S01]  /*7440*/  IMAD R30, R28, UR14, RZ ;  /* 0x0000000e1c1e7c24 */ /* 0x000fe2000f8e02ff */
[----:B------:R-:W-:Y:S01]  /*7450*/  MOV R37, R31 ;  /* 0x0000001f00257202 */ /* 0x000fe20000000f00 */
[----:B------:R-:W3:Y:S01]  /*7460*/  LDS.128 R8, [R226+0xe000] ;  /* 0x00e00000e2087984 */ /* 0x000ee20000000c00 */
[----:B------:R-:W-:Y:S01]  /*7470*/  ULDC.64 UR16, c[0x0][0x3f0] ;  /* 0x0000fc0000107ab9 */ /* 0x000fe20000000a00 */
[C---:B------:R-:W-:Y:S02]  /*7480*/  IMAD R29, R217.reuse, UR15, R30 ;  /* 0x0000000fd91d7c24 */ /* 0x040fe4000f8e021e */
[----:B------:R-:W-:-:S05]  /*7490*/  IMAD.WIDE.U32 R36, R217, UR14, R36 ;  /* 0x0000000ed9247c25 */ /* 0x000fca000f8e0024 */
[----:B------:R-:W-:Y:S02]  /*74a0*/  IADD3 R29, R29, R37, RZ ;  /* 0x000000251d1d7210 */ /* 0x000fe40007ffe0ff */
[----:B------:R-:W-:-:S04]  /*74b0*/  LEA R38, P0, R36, UR16, 0x1 ;  /* 0x0000001024267c11 */ /* 0x000fc8000f8008ff */
[----:B------:R-:W-:-:S05]  /*74c0*/  LEA.HI.X R39, R36, UR17, R29, 0x1, P0 ;  /* 0x0000001124277c11 */ /* 0x000fca00080f0c1d */
[----:B--2---:R2:W-:Y:S04]  /*74d0*/  STG.E.128 desc[UR6][R38.64], R4 ;  /* 0x0000000426007986 */ /* 0x0045e8000c101d06 */
[----:B---3--:R2:W-:Y:S02]  /*74e0*/  STG.E.128 desc[UR6][R38.64+0x80], R8 ;  /* 0x0000800826007986 */ /* 0x0085e4000c101d06 */
.L_x_480:
[----:B------:R-:W-:Y:S05]  /*74f0*/  BSYNC B0 ;  /* 0x0000000000007941 */ /* 0x000fea0003800000 */
.L_x_479:
[----:B------:R-:W-:Y:S04]  /*7500*/  BSSY B0, `(.L_x_481) ;  /* 0x000000e000007945 */ /* 0x000fe80003800000 */
[----:B------:R-:W-:Y:S05]  /*7510*/  @P1 BRA `(.L_x_482) ;  /* 0x0000000000301947 */ /* 0x000fea0003800000 */
[----:B--2---:R-:W-:Y:S01]  /*7520*/  IADD3 R5, P0, R217, 0x20, RZ ;  /* 0x00000020d9057810 */ /* 0x004fe20007f1e0ff */
[----:B------:R-:W-:Y:S01]  /*7530*/  ULDC.64 UR10, c[0x0][0x3f0] ;  /* 0x0000fc00000a7ab9 */ /* 0x000fe20000000a00 */
[----:B------:R-:W-:Y:S02]  /*7540*/  MOV R30, R34 ;  /* 0x00000022001e7202 */ /* 0x000fe40000000f00 */
[----:B------:R-:W-:-:S03]  /*7550*/  IADD3.X R4, RZ, R28, RZ, P0, !PT ;  /* 0x0000001cff047210 */ /* 0x000fc600007fe4ff */
[----:B------:R-:W-:-:S04]  /*7560*/  IMAD.WIDE.U32 R6, R5, UR14, R30 ;  /* 0x0000000e05067c25 */ /* 0x000fc8000f8e001e */
[----:B------:R-:W-:Y:S01]  /*7570*/  IMAD R4, R4, UR14, RZ ;  /* 0x0000000e04047c24 */ /* 0x000fe2000f8e02ff */
[----:B------:R-:W-:-:S03]  /*7580*/  LEA R8, P0, R6, UR10, 0x1 ;  /* 0x0000000a06087c11 */ /* 0x000fc6000f8008ff */
[----:B------:R-:W-:-:S05]  /*7590*/  IMAD R4, R5, UR15, R4 ;  /* 0x0000000f05047c24 */ /* 0x000fca000f8e0204 */
[----:B------:R-:W-:-:S04]  /*75a0*/  IADD3 R4, R4, R7, RZ ;  /* 0x0000000704047210 */ /* 0x000fc80007ffe0ff */
[----:B------:R-:W-:-:S05]  /*75b0*/  LEA.HI.X R9, R6, UR11, R4, 0x1, P0 ;  /* 0x0000000b06097c11 */ /* 0x000fca00080f0c04 */
[----:B------:R3:W-:Y:S04]  /*75c0*/  STG.E.128 desc[UR6][R8.64], R24 ;  /* 0x0000001808007986 */ /* 0x0007e8000c101d06 */
[----:B------:R3:W-:Y:S02]  /*75d0*/  STG.E.128 desc[UR6][R8.64+0x80], R20 ;  /* 0x0000801408007986 */ /* 0x0007e4000c101d06 */
.L_x_482:
[----:B------:R-:W-:Y:S05]  /*75e0*/  BSYNC B0 ;  /* 0x0000000000007941 */ /* 0x000fea0003800000 */
.L_x_481:
[----:B------:R-:W4:Y:S01]  /*75f0*/  S2UR UR10, SR_CTAID.Z ;  /* 0x00000000000a79c3 */ /* 0x000f220000002700 */
[----:B------:R-:W-:Y:S01]  /*7600*/  R2UR UR11, R241 ;  /* 0x00000000f10b72ca */ /* 0x000fe200000e0000 */
[----:B--23--:R2:W3:Y:S01]  /*7610*/  LDS.128 R8, [R226+0x10000] ;  /* 0x01000000e2087984 */ /* 0x00c4e20000000c00 */
[----:B------:R-:W-:Y:S01]  /*7620*/  IMAD.U32 R21, RZ, RZ, UR8 ;  /* 0x00000008ff157e24 */ /* 0x000fe2000f8e00ff */
[----:B------:R-:W-:Y:S01]  /*7630*/  UIMAD UR5, UR5, UR8, URZ ;  /* 0x00000008050572a4 */ /* 0x000fe2000f8e023f */
[----:B------:R-:W-:Y:S01]  /*7640*/  BSSY B0, `(.L_x_483) ;  /* 0x000001b000007945 */ /* 0x000fe20003800000 */
[----:B------:R2:W1:Y:S02]  /*7650*/  LDS.128 R4, [R226+0x12000] ;  /* 0x01200000e2047984 */ /* 0x0004640000000c00 */
[----:B------:R-:W2:Y:S06]  /*7660*/  S2UR UR14, SR_CTAID.Z ;  /* 0x00000000000e79c3 */ /* 0x000eac0000002700 */
[----:B------:R-:W-:Y:S01]  /*7670*/  IMAD.WIDE.U32 R20, R21, UR11, R32 ;  /* 0x0000000b15147c25 */ /* 0x000fe2000f8e0020 */
[----:B------:R-:W-:-:S02]  /*7680*/  UIMAD UR5, UR11, UR9, UR5 ;  /* 0x000000090b0572a4 */ /* 0x000fc4000f8e0205 */
[----:B------:R-:W-:-:S04]  /*7690*/  IADD3 R22, P0, R20, UR12, RZ ;  /* 0x0000000c14167c10 */ /* 0x000fc8000ff1e0ff */
[----:B------:R-:W-:Y:S01]  /*76a0*/  IMAD.U32 R20, RZ, RZ, UR5 ;  /* 0x00000005ff147e24 */ /* 0x000fe2000f8e00ff */
[----:B----4-:R-:W-:-:S04]  /*76b0*/  USHF.R.S32.HI UR15, URZ, 0x1f, UR10 ;  /* 0x0000001f3f0f7899 */ /* 0x010fc8000801140a */
[----:B------:R-:W-:Y:S01]  /*76c0*/  IADD3.X R23, R21, UR13, R20, P0, !PT ;  /* 0x0000000d15177c10 */ /* 0x000fe200087fe414 */
[----:B------:R-:W-:Y:S02]  /*76d0*/  ULDC.64 UR10, c[0x0][0x470] ;  /* 0x00011c00000a7ab9 */ /* 0x000fe40000000a00 */
[----:B------:R-:W-:Y:S01]  /*76e0*/  UIMAD UR5, UR15, UR10, URZ ;  /* 0x0000000a0f0572a4 */ /* 0x000fe2000f8e023f */
[----:B------:R-:W-:-:S03]  /*76f0*/  MOV R20, UR10 ;  /* 0x0000000a00147c02 */ /* 0x000fc60008000f00 */
[----:B--2---:R-:W-:Y:S02]  /*7700*/  UIMAD UR11, UR14, UR11, UR5 ;  /* 0x0000000b0e0b72a4 */ /* 0x004fe4000f8e0205 */
        /* <DEDUP_REMOVED lines=12> */
[----:B---3--:R2:W-:Y:S04]  /*77d0*/  STG.E.128 desc[UR6][R26.64], R8 ;  /* 0x000000081a007986 */ /* 0x0085e8000c101d06 */
[----:B-1----:R2:W-:Y:S02]  /*77e0*/  STG.E.128 desc[UR6][R26.64+0x80], R4 ;  /* 0x000080041a007986 */ /* 0x0025e4000c101d06 */
.L_x_484:
[----:B------:R-:W-:Y:S05]  /*77f0*/  BSYNC B0 ;  /* 0x0000000000007941 */ /* 0x000fea0003800000 */
.L_x_483:
[----:B------:R-:W-:Y:S05]  /*7800*/  @P1 BRA `(.L_x_473) ;  /* 0x0000000000301947 */ /* 0x000fea0003800000 */
[----:B-12---:R-:W-:Y:S01]  /*7810*/  IADD3 R4, P0, R217, 0x20, RZ ;  /* 0x00000020d9047810 */ /* 0x006fe20007f1e0ff */
        /* <DEDUP_REMOVED lines=9> */
[----:B------:R4:W-:Y:S04]  /*78b0*/  STG.E.128 desc[UR6][R4.64], R16 ;  /* 0x0000001004007986 */ /* 0x0009e8000c101d06 */
[----:B------:R4:W-:Y:S02]  /*78c0*/  STG.E.128 desc[UR6][R4.64+0x80], R12 ;  /* 0x0000800c04007986 */ /* 0x0009e4000c101d06 */
.L_x_473:
[----:B------:R-:W-:Y:S05]  /*78d0*/  BSYNC B1 ;  /* 0x0000000000017941 */ /* 0x000fea0003800000 */
.L_x_459:
[----:B------:R-:W-:Y:S01]  /*78e0*/  R2UR UR8, R218 ;  /* 0x00000000da0872ca */ /* 0x000fe200000e0000 */
[----:B------:R-:W-:Y:S02]  /*78f0*/  ULDC UR5, c[0x0][0xc] ;  /* 0x0000030000057ab9 */ /* 0x000fe40000000800 */
[----:B------:R-:W-:-:S10]  /*7900*/  UIADD3 UR60, UR5, UR60, URZ ;  /* 0x0000003c053c7290 */ /* 0x000fd4000fffe03f */
[----:B------:R-:W-:-:S06]  /*7910*/  UISETP.GE.AND UP0, UPT, UR60, UR8, UPT ;  /* 0x000000083c00728c */ /* 0x000fcc000bf06270 */
[----:B------:R-:W-:-:S13]  /*7920*/  PLOP3.LUT P0, PT, PT, PT, UP0, 0x80, 0x0 ;  /* 0x000000000000781c */ /* 0x000fda0003f0f008 */
[----:B------:R-:W-:Y:S05]  /*7930*/  @P0 BRA `(.L_x_485) ;  /* 0x0000000000040947 */ /* 0x000fea0003800000 */
[----:B------:R-:W-:Y:S05]  /*7940*/  BRA `(.L_x_486) ;  /* 0xffffff8c00f87947 */ /* 0x000fea000383ffff */
.L_x_485:
[----:B------:R-:W-:Y:S05]  /*7950*/  EXIT ;  /* 0x000000000000794d */ /* 0x000fea0003800000 */
.L_x_487:
        /* <DEDUP_REMOVED lines=10> */
.L_x_1079:


//--------------------- .text._ZN5flash44flash_bwd_dq_dk_dv_loop_seqk_parallel_kernelI23Flash_bwd_kernel_traitsILi128ELi64ELi64ELi8ELi4ELi2ELi2ELb1ELb0EN7cutlass6half_tE19Flash_kernel_traitsILi128ELi64ELi64ELi8ES3_EELb0ELb1ELb0ELb0ELb0ELb1ELb1EEEvNS_16Flash_bwd_paramsE --------------------------
	.section	.text._ZN5flash44flash_bwd_dq_dk_dv_loop_seqk_parallel_kernelI23Flash_bwd_kernel_traitsILi128ELi64ELi64ELi8ELi4ELi2ELi2ELb1ELb0EN7cutlass6half_tE19Flash_kernel_traitsILi128ELi64ELi64ELi8ES3_EELb0ELb1ELb0ELb0ELb0ELb1ELb1EEEvNS_16Flash_bwd_paramsE,"ax",@progbits
	.align	128
        .global         _ZN5flash44flash_bwd_dq_dk_dv_loop_seqk_parallel_kernelI23Flash_bwd_kernel_traitsILi128ELi64ELi64ELi8ELi4ELi2ELi2ELb1ELb0EN7cutlass6half_tE19Flash_kernel_traitsILi128ELi64ELi64ELi8ES3_EELb0ELb1ELb0ELb0ELb0ELb1ELb1EEEvNS_16Flash_bwd_paramsE
        .type           _ZN5flash44flash_bwd_dq_dk_dv_loop_seqk_parallel_kernelI23Flash_bwd_kernel_traitsILi128ELi64ELi64ELi8ELi4ELi2ELi2ELb1ELb0EN7cutlass6half_tE19Flash_kernel_traitsILi128ELi64ELi64ELi8ES3_EELb0ELb1ELb0ELb0ELb0ELb1ELb1EEEvNS_16Flash_bwd_paramsE,@function
        .size           _ZN5flash44flash_bwd_dq_dk_dv_loop_seqk_parallel_kernelI23Flash_bwd_kernel_traitsILi128ELi64ELi64ELi8ELi4ELi2ELi2ELb1ELb0EN7cutlass6half_tE19Flash_kernel_traitsILi128ELi64ELi64ELi8ES3_EELb0ELb1ELb0ELb0ELb0ELb1ELb1EEEvNS_16Flash_bwd_paramsE,(.L_x_1080 - _ZN5flash44flash_bwd_dq_dk_dv_loop_seqk_parallel_kernelI23Flash_bwd_kernel_traitsILi128ELi64ELi64ELi8ELi4ELi2ELi2ELb1ELb0EN7cutlass6half_tE19Flash_kernel_traitsILi128ELi64ELi64ELi8ES3_EELb0ELb1ELb0ELb0ELb0ELb1ELb1EEEvNS_16Flash_bwd_paramsE)
        .other          _ZN5flash44flash_bwd_dq_dk_dv_loop_seqk_parallel_kernelI23Flash_bwd_kernel_traitsILi128ELi64ELi64ELi8ELi4ELi2ELi2ELb1ELb0EN7cutlass6half_tE19Flash_kernel_traitsILi128ELi64ELi64ELi8ES3_EELb0ELb1ELb0ELb0ELb0ELb1ELb1EEEvNS_16Flash_bwd_paramsE,@"STO_CUDA_ENTRY STV_DEFAULT"
_ZN5flash44flash_bwd_dq_dk_dv_loop_seqk_parallel_kernelI23Flash_bwd_kernel_traitsILi128ELi64ELi64ELi8ELi4ELi2ELi2ELb1ELb0EN7cutlass6half_tE19Flash_kernel_traitsILi128ELi64ELi64ELi8ES3_EELb0ELb1ELb0ELb0ELb0ELb1ELb1EEEvNS_16Flash_bwd_paramsE:
.text._ZN5flash44flash_bwd_dq_dk_dv_loop_seqk_parallel_kernelI23Flash_bwd_kernel_traitsILi128ELi64ELi64ELi8ELi4ELi2ELi2ELb1ELb0EN7cutlass6half_tE19Flash_kernel_traitsILi128ELi64ELi64ELi8ES3_EELb0ELb1ELb0ELb0ELb0ELb1ELb1EEEvNS_16Flash_bwd_paramsE:
        /* <DEDUP_REMOVED lines=85> */
[----:B------:R-:W-:Y:S01]  /*0550*/  LOP3.LUT R9, R9, 0x7ffffffc, RZ, 0xc0, !PT ;  /* 0x7ffffffc09097812 */ /* 0x000fe200078ec0ff */
[----:B------:R-:W-:Y:S01]  /*0560*/  IMAD.IADD R215, R0, 0x1, R215 ;  /* 0x0000000100d77824 */ /* 0x000fe200078e02d7 */
[----:B------:R-:W-:Y:S01]  /*0570*/  R2P PR, R7, 0x6 ;  /* 0x0000000607007804 */ /* 0x000fe20000000000 */
[----:B------:R-:W-:Y:S01]  /*0580*/  IMAD R223, R10, 0x200, R223 ;  /* 0x000002000adf7824 */ /* 0x000fe200078e02df */
[----:B------:R-:W-:Y:S01]  /*0590*/  LOP3.LUT R210, R210, 0x8, R17, 0xf8, !PT ;  /* 0x00000008d2d27812 */ /* 0x000fe200078ef811 */
[----:B------:R-:W-:Y:S01]  /*05a0*/  IMAD.SHL.U32 R0, R10, 0x8, RZ ;  /* 0x000000080a007824 */ /* 0x000fe200078e00ff */
[----:B------:R-:W-:Y:S01]  /*05b0*/  LOP3.LUT R5, R5, 0x1c0, RZ, 0xc0, !PT ;  /* 0x000001c005057812 */ /* 0x000fe200078ec0ff */
[----:B------:R-:W-:Y:S01]  /*05c0*/  IMAD.SHL.U32 R10, R7, 0x40, RZ ;  /* 0x00000040070a7824 */ /* 0x000fe200078e00ff */
[----:B------:R-:W-:Y:S01]  /*05d0*/  LOP3.LUT R210, R13, R210, R11, 0xf6, !PT ;  /* 0x000000d20dd27212 */ /* 0x000fe200078ef60b */
[----:B------:R-:W-:Y:S01]  /*05e0*/  IMAD.SHL.U32 R7, R8, 0x20, RZ ;  /* 0x0000002008077824 */ /* 0x000fe200078e00ff */
[----:B------:R-:W-:Y:S01]  /*05f0*/  LOP3.LUT R0, R0, 0x18, RZ, 0xc0, !PT ;  /* 0x0000001800007812 */ /* 0x000fe200078ec0ff */
[----:B------:R-:W-:Y:S01]  /*0600*/  IMAD.IADD R9, R6, 0x1, -R9 ;  /* 0x0000000106097824 */ /* 0x000fe200078e0a09 */
[----:B------:R-:W-:Y:S01]  /*0610*/  LOP3.LUT R8, R10, 0x1c0, RZ, 0xc0, !PT ;  /* 0x000001c00a087812 */ /* 0x000fe200078ec0ff */
[----:B------:R-:W-:Y:S01]  /*0620*/  IMAD.SHL.U32 R11, R4, 0x20, RZ ;  /* 0x00000020040b7824 */ /* 0x000fe200078e00ff */
[----:B------:R-:W-:Y:S01]  /*0630*/  LOP3.LUT R222, R7, 0x6, R222, 0xf8, !PT ;  /* 0x0000000607de7812 */ /* 0x000fe200078ef8de */
[----:B------:R-:W-:Y:S01]  /*0640*/  IMAD.SHL.U32 R9, R9, 0x2, RZ ;  /* 0x0000000209097824 */ /* 0x000fe200078e00ff */
[----:B------:R-:W-:Y:S01]  /*0650*/  LOP3.LUT R6, R8, 0x20, R7, 0xf8, !PT ;  /* 0x0000002008067812 */ /* 0x000fe200078ef807 */
[----:B------:R-:W-:Y:S01]  /*0660*/  IMAD.SHL.U32 R4, R4, 0x8, RZ ;  /* 0x0000000804047824 */ /* 0x000fe200078e00ff */
[----:B------:R-:W-:Y:S01]  /*0670*/  SHF.R.U32.HI R7, RZ, 0x3, R8 ;  /* 0x00000003ff077819 */ /* 0x000fe20000011608 */
[----:B------:R-:W-:Y:S01]  /*0680*/  IMAD R229, R216, 0x400, R9 ;  /* 0x00000400d8e57824 */ /* 0x000fe200078e0209 */
[----:B------:R-:W-:Y:S01]  /*0690*/  LOP3.LUT R214, R0, 0x20, R11, 0xf8, !PT ;  /* 0x0000002000d67812 */ /* 0x000fe200078ef80b */
[----:B------:R-:W-:Y:S01]  /*06a0*/  IMAD R9, R2, 0x400, R9 ;  /* 0x0000040002097824 */ /* 0x000fe200078e0209 */
[----:B------:R-:W-:-:S02]  /*06b0*/  LOP3.LUT R6, R6, R7, RZ, 0x3c, !PT ;  /* 0x0000000706067212 */ /* 0x000fc400078e3cff */
[----:B------:R-:W-:Y:S02]  /*06c0*/  SHF.R.U32.HI R209, RZ, 0x3, R5 ;  /* 0x00000003ffd17819 */ /* 0x000fe40000011605 */
[----:B------:R-:W-:Y:S01]  /*06d0*/  LOP3.LUT R3, R3, 0xfffffe00, RZ, 0xc0, !PT ;  /* 0xfffffe0003037812 */ /* 0x000fe200078ec0ff */
[----:B------:R-:W-:Y:S01]  /*06e0*/  IMAD.IADD R229, R229, 0x1, R6 ;  /* 0x00000001e5e57824 */ /* 0x000fe200078e0206 */
[----:B------:R-:W-:Y:S02]  /*06f0*/  LOP3.LUT R230, R7, R8, R0, 0x1e, !PT ;  /* 0x0000000807e67212 */ /* 0x000fe400078e1e00 */
[----:B------:R-:W-:Y:S01]  /*0700*/  LOP3.LUT R4, R5, 0x8, R4, 0xf8, !PT ;  /* 0x0000000805047812 */ /* 0x000fe200078ef804 */
[----:B------:R-:W-:Y:S01]  /*0710*/  IMAD R216, R216, 0x400, R3 ;  /* 0x00000400d8d87824 */ /* 0x000fe200078e0203 */
[----:B------:R-:W-:Y:S01]  /*0720*/  LOP3.LUT R214, R209, R214, R5, 0x1e, !PT ;  /* 0x000000d6d1d67212 */ /* 0x000fe200078e1e05 */
[----:B------:R-:W-:Y:S01]  /*0730*/  IMAD.MOV.U32 R5, RZ, RZ, 0x20 ;  /* 0x00000020ff057424 */ /* 0x000fe200078e00ff */
[----:B------:R-:W-:Y:S01]  /*0740*/  LOP3.LUT R209, R4, R209, RZ, 0x3c, !PT ;  /* 0x000000d104d17212 */ /* 0x000fe200078e3cff */
[----:B------:R-:W-:Y:S01]  /*0750*/  IMAD R2, R2, 0x400, R3 ;  /* 0x0000040002027824 */ /* 0x000fe200078e0203 */
[----:B------:R-:W-:Y:S01]  /*0760*/  LOP3.LUT R214, R214, R3, RZ, 0xfc, !PT ;  /* 0x00000003d6d67212 */ /* 0x000fe200078efcff */
[----:B------:R-:W-:Y:S01]  /*0770*/  IMAD.IADD R230, R9, 0x1, R230 ;  /* 0x0000000109e67824 */ /* 0x000fe200078e02e6 */
[----:B------:R-:W-:Y:S01]  /*0780*/  SEL R5, R5, 0xffffffe0, !P4 ;  /* 0xffffffe005057807 */ /* 0x000fe20006000000 */
[----:B------:R-:W-:Y:S01]  /*0790*/  IMAD.MOV.U32 R3, RZ, RZ, 0x40 ;  /* 0x00000040ff037424 */ /* 0x000fe200078e00ff */
[----:B------:R-:W-:Y:S01]  /*07a0*/  LEA R212, R215, UR5, 0x1 ;  /* 0x00000005d7d47c11 */ /* 0x000fe2000f8e08ff */
[----:B------:R-:W-:Y:S01]  /*07b0*/  IMAD.IADD R216, R216, 0x1, R209 ;  /* 0x00000001d8d87824 */ /* 0x000fe200078e02d1 */
[----:B------:R-:W-:Y:S01]  /*07c0*/  LEA R229, R229, UR4, 0x1 ;  /* 0x00000004e5e57c11 */ /* 0x000fe2000f8e08ff */
[----:B------:R-:W-:Y:S01]  /*07d0*/  IMAD.IADD R209, R209, 0x1, R2 ;  /* 0x00000001d1d17824 */ /* 0x000fe200078e0202 */
[----:B------:R-:W-:Y:S01]  /*07e0*/  SEL R3, R3, 0xffffffc0, !P3 ;  /* 0xffffffc003037807 */ /* 0x000fe20005800000 */
[----:B------:R-:W-:Y:S01]  /*07f0*/  IMAD.IADD R213, R212, 0x1, R5 ;  /* 0x00000001d4d57824 */ /* 0x000fe200078e0205 */
[----:B------:R-:W-:Y:S01]  /*0800*/  SEL R236, R236, 0x10, !P0 ;  /* 0x00000010ecec7807 */ /* 0x000fe20004000000 */
[----:B------:R-:W-:Y:S01]  /*0810*/  VIADD R231, R229, 0x20 ;  /* 0x00000020e5e77836 */ /* 0x000fe20000000000 */
[----:B------:R-:W-:Y:S01]  /*0820*/  IADD3 R0, R5, -0x4000, R212 ;  /* 0xffffc00005007810 */ /* 0x000fe20007ffe0d4 */
[C---:B------:R-:W-:Y:S01]  /*0830*/  @P1 VIADD R231, R229.reuse, 0xffffffe0 ;  /* 0xffffffe0e5e71836 */ /* 0x040fe20000000000 */
[----:B------:R-:W-:Y:S01]  /*0840*/  LEA R230, R230, UR6, 0x1 ;  /* 0x00000006e6e67c11 */ /* 0x000fe2000f8e08ff */
[----:B------:R-:W-:Y:S01]  /*0850*/  IMAD.IADD R233, R229, 0x1, R236 ;  /* 0x00000001e5e97824 */ /* 0x000fe200078e02ec */
[----:B------:R-:W-:Y:S01]  /*0860*/  LEA R210, R210, UR4, 0x1 ;  /* 0x00000004d2d27c11 */ /* 0x000fe2000f8e08ff */
[----:B------:R-:W-:Y:S01]  /*0870*/  IMAD.IADD R211, R3, 0x1, R0 ;  /* 0x0000000103d37824 */ /* 0x000fe200078e0200 */
[----:B------:R-:W-:Y:S01]  /*0880*/  LEA R224, R223, UR4, 0x1 ;  /* 0x00000004dfe07c11 */ /* 0x000fe2000f8e08ff */
[----:B------:R-:W-:Y:S01]  /*0890*/  VIADD R232, R230, 0x40 ;  /* 0x00000040e6e87836 */ /* 0x000fe20000000000 */
[----:B------:R-:W-:Y:S01]  /*08a0*/  LEA R209, R209, UR5, 0x1 ;  /* 0x00000005d1d17c11 */ /* 0x000fe2000f8e08ff */
[----:B------:R-:W-:Y:S01]  /*08b0*/  IMAD.IADD R212, R212, 0x1, R3 ;  /* 0x00000001d4d47824 */ /* 0x000fe200078e0203 */
[----:B------:R-:W-:Y:S01]  /*08c0*/  ULDC.64 UR6, c[0x0][0x208] ;  /* 0x0000820000067ab9 */ /* 0x000fe20000000a00 */
[----:B------:R-:W-:-:S02]  /*08d0*/  IMAD.IADD R0, R3, 0x1, R210 ;  /* 0x0000000103007824 */ /* 0x000fc400078e02d2 */
[----:B------:R-:W-:Y:S02]  /*08e0*/  @P2 VIADD R232, R230, 0xffffffc0 ;  /* 0xffffffc0e6e82836 */ /* 0x000fe40000000000 */
[----:B------:R-:W-:-:S07]  /*08f0*/  IMAD.IADD R236, R236, 0x1, R231 ;  /* 0x00000001ecec7824 */ /* 0x000fce00078e02e7 */
.L_x_516:
        /* <DEDUP_REMOVED lines=67> */
.L_x_488:
        /* <DEDUP_REMOVED lines=16> */
[----:B------:R-:W-:Y:S01]  /*0e30*/  UIMAD UR28, UR50, UR9, UR8 ;  /* 0x00000009321c72a4 */ /* 0x000fe2000f8e0208 */
[----:B------:R-:W-:Y:S02]  /*0e40*/  ULDC.64 UR38, c[0x0][0x240] ;  /* 0x0000900000267ab9 */ /* 0x000fe40000000a00 */
[----:B------:R-:W-:Y:S01]  /*0e50*/  @!UP0 ULDC.64 UR8, c[0x0][0x418] ;  /* 0x0001060000088ab9 */ /* 0x000fe20000000a00 */
[----:B------:R-:W-:Y:S01]  /*0e60*/  ULDC UR22, c[0x0][0x2dc] ;  /* 0x0000b70000167ab9 */ /* 0x000fe20000000800 */
[----:B------:R-:W-:Y:S01]  /*0e70*/  ULDC UR40, c[0x0][0x270] ;  /* 0x00009c0000287ab9 */ /* 0x000fe20000000800 */
[----:B------:R-:W-:Y:S02]  /*0e80*/  USEL UR29, UR12, URZ, UP2 ;  /* 0x0000003f0c1d7287 */ /* 0x000fe40009000000 */
[----:B------:R-:W-:Y:S02]  /*0e90*/  @!UP0 UIMAD.WIDE.U32 UR30, UR50, UR8, URZ ;  /* 0x00000008321e82a5 */ /* 0x000fe4000f8e003f */
[----:B------:R-:W-:Y:S01]  /*0ea0*/  UIMAD.WIDE.U32 UR12, UR16, UR38, URZ ;  /* 0x00000026100c72a5 */ /* 0x000fe2000f8e003f */
[----:B-1----:R-:W-:Y:S01]  /*0eb0*/  IABS R5, R2 ;  /* 0x0000000200057213 */ /* 0x002fe20000000000 */
[----:B------:R-:W-:Y:S01]  /*0ec0*/  UIMAD UR24, UR16, UR39, URZ ;  /* 0x00000027101872a4 */ /* 0x000fe2000f8e023f */
[----:B------:R-:W-:Y:S01]  /*0ed0*/  ISETP.NE.AND P3, PT, R2, RZ, PT ;  /* 0x000000ff0200720c */ /* 0x000fe20003f65270 */
[----:B------:R-:W-:Y:S01]  /*0ee0*/  USEL UR58, UR14, UR12, !UP0 ;  /* 0x0000000c0e3a7287 */ /* 0x000fe2000c000000 */
[----:B------:R-:W1:Y:S01]  /*0ef0*/  I2F.RP R6, R5 ;  /* 0x0000000500067306 */ /* 0x000e620000209400 */
[----:B------:R-:W-:-:S02]  /*0f00*/  UIADD3 UR28, UR15, UR28, URZ ;  /* 0x0000001c0f1c7290 */ /* 0x000fc4000fffe03f */
[----:B------:R-:W-:Y:S02]  /*0f10*/  @UP0 UIADD3 UR28, UR13, UR24, URZ ;  /* 0x000000180d1c0290 */ /* 0x000fe4000fffe03f */
[----:B--2---:R-:W-:Y:S01]  /*0f20*/  UIMAD.WIDE.U32 UR26, UR5, UR10, URZ ;  /* 0x0000000a051a72a5 */ /* 0x004fe2000f8e003f */
[----:B------:R-:W-:Y:S01]  /*0f30*/  ULDC.U8 UR20, c[0x0][0x3d8] ;  /* 0x0000f60000147ab9 */ /* 0x000fe20000000000 */
[----:B------:R-:W-:Y:S02]  /*0f40*/  USHF.L.U64.HI UR17, UR50, 0x7, UR61 ;  /* 0x0000000732117899 */ /* 0x000fe4000801023d */
[----:B------:R-:W-:Y:S02]  /*0f50*/  UIMAD UR37, UR5, UR11, UR27 ;  /* 0x0000000b052572a4 */ /* 0x000fe4000f8e021b */
[----:B------:R-:W-:Y:S02]  /*0f60*/  @!UP0 UIMAD UR5, UR61, UR8, URZ ;  /* 0x000000083d0582a4 */ /* 0x000fe4000f8e023f */
[----:B------:R-:W-:Y:S01]  /*0f70*/  USHF.R.S32.HI UR27, URZ, 0x1f, UR33 ;  /* 0x0000001f3f1b7899 */ /* 0x000fe20008011421 */
[----:B-1----:R-:W1:Y:S01]  /*0f80*/  MUFU.RCP R6, R6 ;  /* 0x0000000600067308 */ /* 0x002e620000001000 */
[----:B------:R-:W-:-:S02]  /*0f90*/  @!UP0 UIMAD UR32, UR50, UR9, UR5 ;  /* 0x00000009322082a4 */ /* 0x000fc4000f8e0205 */
[----:B------:R-:W-:Y:S01]  /*0fa0*/  UIADD3 UR5, UR44, 0x3f, URZ ;  /* 0x0000003f2c057890 */ /* 0x000fe2000fffe03f */
[----:B------:R-:W-:Y:S01]  /*0fb0*/  @UP0 ULDC.64 UR10, c[0x0][0x420] ;  /* 0x00010800000a0ab9 */ /* 0x000fe20000000a00 */
[----:B------:R-:W-:Y:S02]  /*0fc0*/  UIMAD.WIDE UR8, UR22, UR40, URZ ;  /* 0x00000028160872a5 */ /* 0x000fe4000f8e023f */
[----:B------:R-:W-:Y:S02]  /*0fd0*/  USHF.R.S32.HI UR18, URZ, 0x1f, UR5 ;  /* 0x0000001f3f127899 */ /* 0x000fe40008011405 */
[----:B------:R-:W-:Y:S02]  /*0fe0*/  @UP0 UIMAD.WIDE.U32 UR34, UR16, UR10, URZ ;  /* 0x0000000a102202a5 */ /* 0x000fe4000f8e003f */
[----:B------:R-:W-:Y:S02]  /*0ff0*/  ULEA.HI UR18, UR18, UR5, URZ, 0x6 ;  /* 0x0000000512127291 */ /* 0x000fe4000f8f303f */
[----:B------:R-:W-:-:S02]  /*1000*/  UIMAD UR5, UR27, UR50, URZ ;  /* 0x000000321b0572a4 */ /* 0x000fc4000f8e023f */
[----:B------:R-:W-:Y:S01]  /*1010*/  @UP0 UIMAD UR52, UR16, UR11, UR35 ;  /* 0x0000000b103402a4 */ /* 0x000fe2000f8e0223 */
[----:B-1----:R-:W-:Y:S01]  /*1020*/  VIADD R6, R6, 0xffffffe ;  /* 0x0ffffffe06067836 */ /* 0x002fe20000000000 */
[----:B------:R-:W-:Y:S02]  /*1030*/  UIMAD.WIDE.U32 UR10, UR50, UR33, URZ ;  /* 0x00000021320a72a5 */ /* 0x000fe4000f8e003f */
[----:B------:R-:W-:Y:S01]  /*1040*/  UIMAD UR5, UR61, UR33, UR5 ;  /* 0x000000213d0572a4 */ /* 0x000fe2000f8e0205 */
[----:B------:R-:W1:Y:S01]  /*1050*/  F2I.FTZ.U32.TRUNC.NTZ R7, R6 ;  /* 0x0000000600077305 */ /* 0x000e62000021f000 */
[----:B------:R-:W-:Y:S02]  /*1060*/  UIMAD.WIDE.U32 UR14, UR8, UR10, URZ ;  /* 0x0000000a080e72a5 */ /* 0x000fe4000f8e003f */
[----:B------:R-:W-:Y:S02]  /*1070*/  UIMAD UR12, UR9, UR10, URZ ;  /* 0x0000000a090c72a4 */ /* 0x000fe4000f8e023f */
[----:B------:R-:W-:-:S02]  /*1080*/  UIADD3 UR5, UR11, UR5, URZ ;  /* 0x000000050b057290 */ /* 0x000fc4000fffe03f */
[----:B------:R-:W-:Y:S02]  /*1090*/  UIMAD.WIDE.U32 UR10, UR8, UR16, URZ ;  /* 0x00000010080a72a5 */ /* 0x000fe4000f8e003f */
[----:B------:R-:W-:Y:S02]  /*10a0*/  ULOP3.LUT UR13, UR18, 0xffffffc0, URZ, 0xc0, !UPT ;  /* 0xffffffc0120d7892 */ /* 0x000fe4000f8ec03f */
[----:B------:R-:W-:Y:S02]  /*10b0*/  UISETP.NE.AND UP3, UPT, UR20, URZ, UPT ;  /* 0x0000003f1400728c */ /* 0x000fe4000bf65270 */
[----:B------:R-:W-:Y:S01]  /*10c0*/  UIMAD UR5, UR8, UR5, UR12 ;  /* 0x00000005080572a4 */ /* 0x000fe2000f8e020c */
[----:B-1----:R-:W-:Y:S01]  /*10d0*/  IMAD.MOV R4, RZ, RZ, -R7 ;  /* 0x000000ffff047224 */ /* 0x002fe200078e0a07 */
[----:B------:R-:W-:Y:S01]  /*10e0*/  USEL UR59, UR14, UR10, !UP0 ;  /* 0x0000000a0e3b7287 */ /* 0x000fe2000c000000 */
[----:B------:R-:W-:Y:S01]  /*10f0*/  IMAD.MOV.U32 R6, RZ, RZ, RZ ;  /* 0x000000ffff067224 */ /* 0x000fe200078e00ff */
[----:B------:R-:W-:Y:S01]  /*1100*/  UIADD3 UR14, UR13, -0x40, URZ ;  /* 0xffffffc00d0e7890 */ /* 0x000fe2000fffe03f */
[----:B------:R-:W-:Y:S01]  /*1110*/  IMAD R4, R4, R5, RZ ;  /* 0x0000000504047224 */ /* 0x000fe200078e02ff */
[----:B------:R-:W-:-:S02]  /*1120*/  UISETP.NE.AND UP1, UPT, UR48, -0x1, UPT ;  /* 0xffffffff3000788c */ /* 0x000fc4000bf25270 */
[----:B------:R-:W-:Y:S01]  /*1130*/  USEL UR17, UR17, URZ, UP2 ;  /* 0x0000003f11117287 */ /* 0x000fe20009000000 */
[----:B------:R-:W-:Y:S01]  /*1140*/  IMAD.HI.U32 R4, R7, R4, R6 ;  /* 0x0000000407047227 */ /* 0x000fe200078e0006 */
[----:B------:R-:W-:Y:S02]  /*1150*/  UIADD3 UR51, UR15, UR5, URZ ;  /* 0x000000050f337290 */ /* 0x000fe4000fffe03f */
[----:B------:R-:W-:Y:S02]  /*1160*/  UIADD3 UR5, UP2, UR14, UR29, URZ ;  /* 0x0000001d0e057290 */ /* 0x000fe4000ff5e03f */
[----:B------:R-:W-:Y:S01]  /*1170*/  USHF.R.S32.HI UR27, URZ, 0x1f, UR14 ;  /* 0x0000001f3f1b7899 */ /* 0x000fe2000801140e */
[----:B------:R-:W-:Y:S01]  /*1180*/  IMAD.HI.U32 R20, R4, R3, RZ ;  /* 0x0000000304147227 */ /* 0x000fe200078e00ff */
[----:B------:R-:W-:Y:S01]  /*1190*/  ULDC UR41, c[0x0][0x2c4] ;  /* 0x0000b10000297ab9 */ /* 0x000fe20000000800 */
[----:B------:R-:W-:Y:S02]  /*11a0*/  UIMAD UR12, UR9, UR16, URZ ;  /* 0x00000010090c72a4 */ /* 0x000fe4000f8e023f */
[----:B------:R-:W-:Y:S01]  /*11b0*/  IMAD.MOV R4, RZ, RZ, -R20 ;  /* 0x000000ffff047224 */ /* 0x000fe200078e0a14 */
[----:B------:R-:W-:-:S02]  /*11c0*/  @!UP0 UIADD3 UR52, UR31, UR32, URZ ;  /* 0x000000201f348290 */ /* 0x000fc4000fffe03f */
[----:B------:R-:W-:Y:S01]  /*11d0*/  UIMAD UR9, UR9, UR5, URZ ;  /* 0x00000005090972a4 */ /* 0x000fe2000f8e023f */
[C---:B------:R-:W-:Y:S01]  /*11e0*/  IMAD R4, R5.reuse, R4, R3 ;  /* 0x0000000405047224 */ /* 0x040fe200078e0203 */
[----:B------:R-:W-:Y:S01]  /*11f0*/  UIMAD.WIDE.U32 UR32, UR8, UR5, URZ ;  /* 0x00000005082072a5 */ /* 0x000fe2000f8e003f */
[----:B------:R-:W-:Y:S01]  /*1200*/  LOP3.LUT R3, R2, UR60, RZ, 0x3c, !PT ;  /* 0x0000003c02037c12 */ /* 0x000fe2000f8e3cff */
[----:B------:R-:W-:Y:S02]  /*1210*/  UIADD3.X UR10, UR27, UR17, URZ, UP2, !UPT ;  /* 0x000000111b0a7290 */ /* 0x000fe400097fe43f */
[----:B------:R-:W-:Y:S01]  /*1220*/  ISETP.GT.U32.AND P1, PT, R5, R4, PT ;  /* 0x000000040500720c */ /* 0x000fe20003f24070 */
[----:B------:R-:W-:Y:S01]  /*1230*/  @UP3 UIMAD UR5, UR50, UR41, URZ ;  /* 0x00000029320532a4 */ /* 0x000fe2000f8e023f */
[----:B------:R-:W-:Y:S01]  /*1240*/  ISETP.GE.AND P2, PT, R3, RZ, PT ;  /* 0x000000ff0300720c */ /* 0x000fe20003f46270 */
[----:B------:R-:W-:Y:S01]  /*1250*/  ULDC.U8 UR21, c[0x0][0x480] ;  /* 0x0001200000157ab9 */ /* 0x000fe20000000000 */
[----:B------:R-:W-:-:S02]  /*1260*/  @UP1 UIADD3 UR19, UR45, UR48, URZ ;  /* 0x000000302d131290 */ /* 0x000fc4000fffe03f */
[----:B------:R-:W-:Y:S02]  /*1270*/  @UP1 UIADD3 UR25, UR45, UR48, URZ ;  /* 0x000000302d191290 */ /* 0x000fe4000fffe03f */
[----:B------:R-:W-:Y:S02]  /*1280*/  UIMAD UR15, UR8, UR10, UR9 ;  /* 0x0000000a080f72a4 */ /* 0x000fe4000f8e0209 */
[----:B------:R-:W-:Y:S02]  /*1290*/  UIMAD UR53, UR60, UR22, URZ ;  /* 0x000000163c3572a4 */ /* 0x000fe4000f8e023f */
[----:B------:R-:W-:Y:S01]  /*12a0*/  UISETP.NE.AND UP4, UPT, UR21, URZ, UPT ;  /* 0x0000003f1500728c */ /* 0x000fe2000bf85270 */
[-C--:B------:R-:W-:Y:S01]  /*12b0*/  @!P1 IADD3 R4, R4, -R5.reuse, RZ ;  /* 0x8000000504049210 */ /* 0x080fe20007ffe0ff */
[----:B------:R-:W-:Y:S01]  /*12c0*/  @!P1 VIADD R20, R20, 0x1 ;  /* 0x0000000114149836 */ /* 0x000fe20000000000 */
        /* <DEDUP_REMOVED lines=12> */
[----:B------:R-:W-:Y:S01]  /*1390*/  @UP1 UIMAD UR19, UR19, UR23, URZ ;  /* 0x00000017131312a4 */ /* 0x000fe2000f8e023f */
[----:B------:R-:W-:Y:S01]  /*13a0*/  PLOP3.LUT P0, PT, PT, PT, UP3, 0x80, 0x0 ;  /* 0x000000000000781c */ /* 0x000fe20003f0f038 */
[----:B------:R-:W-:Y:S02]  /*13b0*/  @UP1 UIMAD UR9, UR25, UR21, URZ ;  /* 0x00000015190912a4 */ /* 0x000fe4000f8e023f */
[----:B------:R-:W-:Y:S01]  /*13c0*/  USEL UR56, UR26, URZ, UP4 ;  /* 0x0000003f1a387287 */ /* 0x000fe2000a000000 */
[----:B------:R-:W-:Y:S01]  /*13d0*/  @!P2 IADD3 R20, -R20, RZ, RZ ;  /* 0x000000ff1414a210 */ /* 0x000fe20007ffe1ff */
[----:B------:R-:W-:Y:S01]  /*13e0*/  @!UP3 UIMAD UR17, UR5, UR41, URZ ;  /* 0x000000290511b2a4 */ /* 0x000fe2000f8e023f */
[----:B------:R-:W-:Y:S01]  /*13f0*/  @!P3 LOP3.LUT R20, RZ, R2, RZ, 0x33, !PT ;  /* 0x00000002ff14b212 */ /* 0x000fe200078e33ff */
[----:B------:R-:W-:-:S02]  /*1400*/  USHF.R.S32.HI UR36, URZ, 0x1f, UR47 ;  /* 0x0000001f3f247899 */ /* 0x000fc4000801142f */
[----:B------:R-:W-:Y:S02]  /*1410*/  USHF.R.S32.HI UR57, URZ, 0x1f, UR53 ;  /* 0x0000001f3f397899 */ /* 0x000fe40008011435 */
[----:B------:R-:W-:Y:S02]  /*1420*/  USHF.R.S32.HI UR40, URZ, 0x6, UR18 ;  /* 0x000000063f287899 */ /* 0x000fe40008011412 */
[----:B------:R-:W-:Y:S02]  /*1430*/  @UP1 UIADD3 UR49, UR11, UR9, URZ ;  /* 0x000000090b311290 */ /* 0x000fe4000fffe03f */
[----:B------:R-:W-:Y:S02]  /*1440*/  USEL UR55, UR37, URZ, UP4 ;  /* 0x0000003f25377287 */ /* 0x000fe4000a000000 */
        /* <DEDUP_REMOVED lines=17> */
.L_x_490:
        /* <DEDUP_REMOVED lines=13> */
.L_x_491:
[----:B------:R-:W-:Y:S01]  /*1630*/  @UP0 UMOV UR9, UR34 ;  /* 0x0000002200090c82 */ /* 0x000fe20008000000 */
[----:B------:R-:W-:Y:S01]  /*1640*/  @!UP0 UMOV UR9, UR30 ;  /* 0x0000001e00098c82 */ /* 0x000fe20008000000 */
[----:B------:R-:W-:Y:S01]  /*1650*/  SHF.R.S32.HI R4, RZ, 0x1f, R20 ;  /* 0x0000001fff047819 */ /* 0x000fe20000011414 */
[----:B------:R-:W-:Y:S06]  /*1660*/  @!P0 BRA `(.L_x_492) ;  /* 0x0000000000208947 */ /* 0x000fec0003800000 */
[----:B------:R-:W-:Y:S01]  /*1670*/  ULDC UR8, c[0x0][0x2d4] ;  /* 0x0000b50000087ab9 */ /* 0x000fe20000000800 */
[----:B------:R-:W-:Y:S01]  /*1680*/  ULDC UR5, c[0x0][0x2c0] ;  /* 0x0000b00000057ab9 */ /* 0x000fe20000000800 */
[----:B------:R-:W-:-:S03]  /*1690*/  @!UP0 UIMAD UR16, UR50, UR8, URZ ;  /* 0x00000008321082a4 */ /* 0x000fc6000f8e023f */
[----:B------:R-:W-:Y:S02]  /*16a0*/  ULDC UR8, c[0x0][0x2e4] ;  /* 0x0000b90000087ab9 */ /* 0x000fe40000000800 */
[----:B------:R-:W-:Y:S02]  /*16b0*/  ULEA UR8, UR5, UR8, 0x7 ;  /* 0x0000000805087291 */ /* 0x000fe4000f8e383f */
[----:B------:R-:W-:-:S04]  /*16c0*/  ULEA UR5, UR50, UR16, 0x7 ;  /* 0x0000001032057291 */ /* 0x000fc8000f8e383f */
[----:B------:R-:W-:Y:S01]  /*16d0*/  UIMAD UR5, UR8, UR60, UR5 ;  /* 0x0000003c080572a4 */ /* 0x000fe2000f8e0205 */
[----:B------:R-:W-:Y:S11]  /*16e0*/  BRA `(.L_x_493) ;  /* 0x0000000000107947 */ /* 0x000ff60003800000 */
.L_x_492:
[----:B------:R-:W-:Y:S01]  /*16f0*/  ULDC UR5, c[0x0][0x270] ;  /* 0x00009c0000057ab9 */ /* 0x000fe20000000800 */
[----:B------:R-:W-:Y:S01]  /*1700*/  ULDC UR8, c[0x0][0x2d4] ;  /* 0x0000b50000087ab9 */ /* 0x000fe20000000800 */
[----:B------:R-:W-:-:S04]  /*1710*/  UIMAD UR5, UR50, UR5, UR60 ;  /* 0x00000005320572a4 */ /* 0x000fc8000f8e023c */
[----:B------:R-:W-:-:S12]  /*1720*/  UIMAD UR5, UR5, UR8, URZ ;  /* 0x00000008050572a4 */ /* 0x000fd8000f8e023f */
.L_x_493:
[----:B------:R-:W1:Y:S01]  /*1730*/  S2R R7, SR_TID.X ;  /* 0x0000000000077919 */ /* 0x000e620000002100 */
[----:B------:R-:W-:Y:S01]  /*1740*/  SHF.R.S32.HI R9, RZ, 0x1f, R218 ;  /* 0x0000001fff097819 */ /* 0x000fe200000114da */
[----:B------:R-:W2:Y:S01]  /*1750*/  LDC.64 R2, c[0x0][0x420] ;  /* 0x00010800ff027b82 */ /* 0x000ea20000000a00 */
[----:B------:R-:W-:Y:S01]  /*1760*/  IADD3 R6, P0, R218, UR14, RZ ;  /* 0x0000000eda067c10 */ /* 0x000fe2000ff1e0ff */
[----:B------:R-:W-:Y:S01]  /*1770*/  ULDC UR8, c[0x0][0x2dc] ;  /* 0x0000b70000087ab9 */ /* 0x000fe20000000800 */
[--C-:B------:R-:W-:Y:S01]  /*1780*/  SHF.R.S32.HI R221, RZ, 0x1f, R220.reuse ;  /* 0x0000001fffdd7819 */ /* 0x100fe200000114dc */
[----:B------:R-:W-:Y:S01]  /*1790*/  ULDC UR10, c[0x0][0x270] ;  /* 0x00009c00000a7ab9 */ /* 0x000fe20000000800 */
[----:B------:R-:W-:Y:S01]  /*17a0*/  IADD3.X R5, R9, UR27, RZ, P0, !PT ;  /* 0x0000001b09057c10 */ /* 0x000fe200087fe4ff */
[----:B------:R-:W-:Y:S01]  /*17b0*/  UIMAD UR37, UR8, UR10, URZ ;  /* 0x0000000a082572a4 */ /* 0x000fe2000f8e023f */
[----:B------:R-:W-:Y:S01]  /*17c0*/  BSSY B1, `(.L_x_489) ;  /* 0x0000596000017945 */ /* 0x000fe20003800000 */
[----:B------:R-:W-:Y:S01]  /*17d0*/  IMAD.WIDE.U32 R10, R6, UR38, R220 ;  /* 0x00000026060a7c25 */ /* 0x000fe2000f8e00dc */
[----:B------:R-:W-:Y:S01]  /*17e0*/  UIADD3 UR13, UR14, UR5, URZ ;  /* 0x000000050e0d7290 */ /* 0x000fe2000fffe03f */
[----:B------:R-:W-:-:S02]  /*17f0*/  ULDC.64 UR10, c[0x0][0x258] ;  /* 0x00009600000a7ab9 */ /* 0x000fc40000000a00 */
[----:B------:R-:W-:Y:S01]  /*1800*/  IMAD R5, R5, UR38, RZ ;  /* 0x0000002605057c24 */ /* 0x000fe2000f8e02ff */
[----:B------:R-:W-:Y:S01]  /*1810*/  IADD3 R12, P0, R10, UR58, RZ ;  /* 0x0000003a0a0c7c10 */ /* 0x000fe2000ff1e0ff */
[----:B------:R-:W-:Y:S01]  /*1820*/  UIADD3 UR5, UR14, UR17, URZ ;  /* 0x000000110e057290 */ /* 0x000fe2000fffe03f */
[----:B------:R-:W-:Y:S01]  /*1830*/  IMAD.U32 R16, RZ, RZ, UR10 ;  /* 0x0000000aff107e24 */ /* 0x000fe2000f8e00ff */
[----:B------:R-:W-:Y:S01]  /*1840*/  UIADD3 UR12, -UR42, UR44, UR47 ;  /* 0x0000002c2a0c7290 */ /* 0x000fe2000fffe12f */
[----:B------:R-:W-:Y:S01]  /*1850*/  IMAD R5, R6, UR39, R5 ;  /* 0x0000002706057c24 */ /* 0x000fe2000f8e0205 */
[----:B------:R-:W-:Y:S01]  /*1860*/  ULDC.64 UR16, c[0x0][0x2b0] ;  /* 0x0000ac0000107ab9 */ /* 0x000fe20000000a00 */
[----:B------:R-:W-:Y:S01]  /*1870*/  ULDC UR15, c[0x0][0x398] ;  /* 0x0000e600000f7ab9 */ /* 0x000fe20000000800 */
[----:B------:R-:W-:Y:S02]  /*1880*/  USHF.R.S32.HI UR18, URZ, 0x1f, UR60 ;  /* 0x0000001f3f127899 */ /* 0x000fe4000801143c */
[----:B------:R-:W-:Y:S01]  /*1890*/  IADD3.X R13, R11, UR28, R5, P0, !PT ;  /* 0x0000001c0b0d7c10 */ /* 0x000fe200087fe405 */
[----:B------:R-:W-:Y:S01]  /*18a0*/  UIMAD.WIDE UR16, UR5, 0x4, UR16 ;  /* 0x00000004051078a5 */ /* 0x000fe2000f8e0210 */
[----:B------:R-:W-:Y:S01]  /*18b0*/  IADD3 R10, P0, R220, UR9, RZ ;  /* 0x00000009dc0a7c10 */ /* 0x000fe2000ff1e0ff */
[----:B--2---:R-:W-:Y:S01]  /*18c0*/  IMAD R6, R2, UR27, RZ ;  /* 0x0000001b02067c24 */ /* 0x004fe2000f8e02ff */
[----:B------:R-:W-:Y:S01]  /*18d0*/  ULDC.64 UR8, c[0x0][0x428] ;  /* 0x00010a0000087ab9 */ /* 0x000fe20000000a00 */
[----:B------:R-:W-:Y:S01]  /*18e0*/  UIADD3 UR5, UR12, -UR15, URZ ;  /* 0x8000000f0c057290 */ /* 0x000fe2000fffe03f */
[----:B------:R-:W-:Y:S01]  /*18f0*/  IADD3.X R11, R221, UR52, RZ, P0, !PT ;  /* 0x00000034dd0b7c10 */ /* 0x000fe200087fe4ff */
[----:B------:R-:W-:Y:S01]  /*1900*/  IMAD R5, R3, UR14, R6 ;  /* 0x0000000e03057c24 */ /* 0x000fe2000f8e0206 */
[----:B-1----:R-:W-:Y:S01]  /*1910*/  SHF.R.S32.HI R6, RZ, 0x1f, R7 ;  /* 0x0000001fff067819 */ /* 0x002fe20000011407 */
[----:B------:R-:W-:Y:S01]  /*1920*/  IMAD.WIDE.U32 R16, R16, UR60, R12 ;  /* 0x0000003c10107c25 */ /* 0x000fe2000f8e000c */
[----:B------:R-:W-:-:S02]  /*1930*/  UIMAD UR12, UR18, UR10, URZ ;  /* 0x0000000a120c72a4 */ /* 0x000fc4000f8e023f */
[----:B------:R-:W-:Y:S01]  /*1940*/  UIMAD UR10, UR18, UR8, URZ ;  /* 0x00000008120a72a4 */ /* 0x000fe2000f8e023f */
[----:B------:R-:W-:Y:S01]  /*1950*/  IMAD.WIDE.U32 R10, R2, UR14, R10 ;  /* 0x0000000e020a7c25 */ /* 0x000fe2000f8e000a */
[----:B------:R-:W-:Y:S02]  /*1960*/  USHF.R.S32.HI UR18, URZ, 0x1f, UR5 ;  /* 0x0000001f3f127899 */ /* 0x000fe40008011405 */
[----:B------:R-:W-:Y:S01]  /*1970*/  USHF.L.U32 UR19, UR37, 0x6, URZ ;  /* 0x0000000625137899 */ /* 0x000fe2000800063f */
[----:B------:R-:W-:Y:S01]  /*1980*/  IMAD.IADD R13, R11, 0x1, R5 ;  /* 0x000000010b0d7824 */ /* 0x000fe200078e0205 */
[----:B------:R-:W-:Y:S01]  /*1990*/  UIMAD UR12, UR60, UR11, UR12 ;  /* 0x0000000b3c0c72a4 */ /* 0x000fe2000f8e020c */
[----:B------:R-:W-:Y:S01]  /*19a0*/  IMAD.U32 R14, RZ, RZ, UR8 ;  /* 0x00000008ff0e7e24 */ /* 0x000fe2000f8e00ff */
[----:B------:R-:W-:Y:S01]  /*19b0*/  UIMAD UR11, UR60, UR9, UR10 ;  /* 0x000000093c0b72a4 */ /* 0x000fe2000f8e020a */
[----:B------:R-:W-:Y:S01]  /*19c0*/  IMAD.MOV.U32 R12, RZ, RZ, R10 ;  /* 0x000000ffff0c7224 */ /* 0x000fe200078e000a */
[----:B------:R-:W-:Y:S01]  /*19d0*/  LEA.HI R10, R6, R7, RZ, 0x5 ;  /* 0x00000007060a7211 */ /* 0x000fe200078f28ff */
[----:B------:R-:W-:Y:S01]  /*19e0*/  ULEA.HI UR18, UR18, UR5, URZ, 0x6 ;  /* 0x0000000512127291 */ /* 0x000fe2000f8f303f */
[----:B------:R-:W-:Y:S01]  /*19f0*/  VIADD R11, R17, UR12 ;  /* 0x0000000c110b7c36 */ /* 0x000fe20008000000 */
[----:B------:R-:W-:Y:S01]  /*1a00*/  USHF.R.S32.HI UR8, URZ, 0x1f, UR19 ;  /* 0x0000001f3f087899 */ /* 0x000fe20008011413 */
[----:B------:R-:W-:Y:S01]  /*1a10*/  IMAD.WIDE.U32 R14, R14, UR60, R12 ;  /* 0x0000003c0e0e7c25 */ /* 0x000fe2000f8e000c */
[----:B------:R-:W-:Y:S01]  /*1a20*/  LOP3.LUT R12, R10, 0xffffffe0, RZ, 0xc0, !PT ;  /* 0xffffffe00a0c7812 */ /* 0x000fe200078ec0ff */
[----:B------:R-:W-:Y:S01]  /*1a30*/  UIADD3 UR10, UP2, UP0, UR32, UR19, UR53 ;  /* 0x00000013200a7290 */ /* 0x000fe2000f85e035 */
[----:B------:R-:W-:Y:S01]  /*1a40*/  SHF.R.S32.HI R8, RZ, 0x5, R10 ;  /* 0x00000005ff087819 */ /* 0x000fe2000001140a */
[----:B------:R-:W-:Y:S01]  /*1a50*/  USHF.R.S32.HI UR18, URZ, 0x6, UR18 ;  /* 0x000000063f127899 */ /* 0x000fe20008011412 */
[----:B------:R-:W-:Y:S01]  /*1a60*/  VIADD R15, R15, UR11 ;  /* 0x0000000b0f0f7c36 */ /* 0x000fe20008000000 */
[----:B------:R-:W-:Y:S01]  /*1a70*/  ULDC.64 UR24, c[0x0][0x210] ;  /* 0x0000840000187ab9 */ /* 0x000fe20000000a00 */
[----:B------:R-:W-:Y:S01]  /*1a80*/  IMAD.IADD R5, R7, 0x1, -R12 ;  /* 0x0000000107057824 */ /* 0x000fe200078e0a0c */
[----:B------:R-:W-:Y:S01]  /*1a90*/  UIADD3.X UR9, UR54, UR8, UR57, UP2, UP0 ;  /* 0x0000000836097290 */ /* 0x000fe200097e0439 */
[----:B------:R-:W-:Y:S01]  /*1aa0*/  LEA R246, P0, R16, UR24, 0x1 ;  /* 0x0000001810f67c11 */ /* 0x000fe2000f8008ff */
[----:B------:R-:W-:Y:S01]  /*1ab0*/  UIADD3 UR8, UP3, UP2, UR56, UR10, UR59 ;  /* 0x0000000a38087290 */ /* 0x000fe2000fa7e03b */
[----:B------:R-:W-:Y:S01]  /*1ac0*/  IMAD R185, R8, UR37, R5 ;  /* 0x0000002508b97c24 */ /* 0x000fe2000f8e0205 */
[----:B------:R-:W-:Y:S01]  /*1ad0*/  UISETP.LT.AND UP0, UPT, URZ, UR18, UPT ;  /* 0x000000123f00728c */ /* 0x000fe2000bf01270 */
[----:B------:R-:W-:Y:S01]  /*1ae0*/  LEA.HI.X R247, R16, UR25, R11, 0x1, P0 ;  /* 0x0000001910f77c11 */ /* 0x000fe200080f0c0b */
[----:B------:R-:W-:Y:S01]  /*1af0*/  UIADD3.X UR5, UR55, UR9, UR51, UP3, UP2 ;  /* 0x0000000937057290 */ /* 0x000fe20009fe4433 */
[-C--:B------:R-:W-:Y:S01]  /*1b00*/  IMAD R11, R9, R2.reuse, RZ ;  /* 0x00000002090b7224 */ /* 0x080fe200078e02ff */
[----:B------:R-:W-:Y:S01]  /*1b10*/  USEL UR18, URZ, UR18, !UP0 ;  /* 0x000000123f127287 */ /* 0x000fe2000c000000 */
[C---:B------:R-:W-:Y:S01]  /*1b20*/  IADD3 R12, P0, R185.reuse, UR8, RZ ;  /* 0x00000008b90c7c10 */ /* 0x040fe2000ff1e0ff */
[----:B------:R-:W-:Y:S01]  /*1b30*/  ULDC.64 UR14, c[0x0][0x400] ;  /* 0x00010000000e7ab9 */ /* 0x000fe20000000a00 */
[----:B------:R-:W-:Y:S01]  /*1b40*/  ULDC.64 UR30, c[0x0][0x478] ;  /* 0x00011e00001e7ab9 */ /* 0x000fe20000000a00 */
[----:B------:R-:W-:Y:S01]  /*1b50*/  UISETP.GT.AND UP0, UPT, UR40, UR18, UPT ;  /* 0x000000122800728c */ /* 0x000fe2000bf04270 */
[----:B------:R-:W-:Y:S01]  /*1b60*/  LEA.HI.X.SX32 R185, R185, UR5, 0x1, P0 ;  /* 0x00000005b9b97c11 */ /* 0x000fe200080f0eff */
[----:B------:R-:W-:Y:S01]  /*1b70*/  IMAD R11, R218, R3, R11 ;  /* 0x00000003da0b7224 */ /* 0x000fe200078e020b */
[----:B------:R-:W-:Y:S01]  /*1b80*/  LEA R184, P0, R12, UR14, 0x2 ;  /* 0x0000000e0cb87c11 */ /* 0x000fe2000f8010ff */
[----:B------:R-:W-:Y:S01]  /*1b90*/  IMAD.WIDE.U32 R14, R218, R2, R14 ;  /* 0x00000002da0e7225 */ /* 0x000fe200078e000e */
[----:B------:R-:W-:-:S02]  /*1ba0*/  UIMAD.WIDE UR8, UR13, 0x4, UR30 ;  /* 0x000000040d0878a5 */ /* 0x000fc4000f8e021e */
[----:B------:R-:W-:Y:S01]  /*1bb0*/  LEA.HI.X R185, R12, UR15, R185, 0x2, P0 ;  /* 0x0000000f0cb97c11 */ /* 0x000fe200080f14b9 */
[----:B------:R-:W-:Y:S01]  /*1bc0*/  ULDC.64 UR28, c[0x0][0x3e0] ;  /* 0x0000f800001c7ab9 */ /* 0x000fe20000000a00 */
[----:B------:R-:W-:Y:S01]  /*1bd0*/  PLOP3.LUT P0, PT, PT, PT, UP0, 0x80, 0x0 ;  /* 0x000000000000781c */ /* 0x000fe20003f0f008 */
[----:B------:R-:W-:Y:S01]  /*1be0*/  IMAD.IADD R11, R15, 0x1, R11 ;  /* 0x000000010f0b7824 */ /* 0x000fe200078e020b */
[C---:B------:R-:W-:Y:S01]  /*1bf0*/  LEA R244, P2, R14.reuse, UR28, 0x1 ;  /* 0x0000001c0ef47c11 */ /* 0x040fe2000f8408ff */
[----:B------:R-:W-:Y:S01]  /*1c00*/  UIADD3 UR5, UR40, -0x1, URZ ;  /* 0xffffffff28057890 */ /* 0x000fe2000fffe03f */
[----:B------:R-:W-:Y:S02]  /*1c10*/  UMOV UR11, UR16 ;  /* 0x00000010000b7c82 */ /* 0x000fe40008000000 */
[----:B------:R-:W-:Y:S01]  /*1c20*/  LEA.HI.X R245, R14, UR29, R11, 0x1, P2 ;  /* 0x0000001d0ef57c11 */ /* 0x000fe200090f0c0b */
[----:B------:R-:W-:Y:S01]  /*1c30*/  UMOV UR10, UR17 ;  /* 0x00000011000a7c82 */ /* 0x000fe20008000000 */
[----:B------:R-:W-:Y:S01]  /*1c40*/  UMOV UR13, UR8 ;  /* 0x00000008000d7c82 */ /* 0x000fe20008000000 */
[----:B------:R-:W-:-:S04]  /*1c50*/  UMOV UR12, UR9 ;  /* 0x00000009000c7c82 */ /* 0x000fc80008000000 */
        /* <DEDUP_REMOVED lines=20> */
.L_x_495:
        /* <DEDUP_REMOVED lines=19> */
.L_x_496:
        /* <DEDUP_REMOVED lines=30> */
.L_x_498:
[----:B------:R-:W-:Y:S05]  /*20b0*/  BSYNC B0 ;  /* 0x0000000000007941 */ /* 0x000fea0003800000 */
.L_x_497:
        /* <DEDUP_REMOVED lines=14> */
.L_x_500:
[----:B------:R-:W-:Y:S05]  /*21a0*/  BSYNC B0 ;  /* 0x0000000000007941 */ /* 0x000fea0003800000 */
.L_x_499:
        /* <DEDUP_REMOVED lines=26> */
.L_x_502:
[----:B------:R-:W-:Y:S05]  /*2350*/  BSYNC B0 ;  /* 0x0000000000007941 */ /* 0x000fea0003800000 */
.L_x_501:
        /* <DEDUP_REMOVED lines=15> */
.L_x_494:
[----:B------:R-:W-:Y:S01]  /*2450*/  UIMAD UR8, UR5, -0x40, UR44 ;  /* 0xffffffc0050878a4 */ /* 0x000fe2000f8e022c */
[----:B------:R-:W-:Y:S01]  /*2460*/  VIADD R11, R218, 0x20 ;  /* 0x00000020da0b7836 */ /* 0x000fe20000000000 */
[----:B------:R-:W-:Y:S01]  /*2470*/  UIMAD UR9, UR46, -0x40, UR42 ;  /* 0xffffffc02e0978a4 */ /* 0x000fe2000f8e022a */
[----:B------:R-:W-:Y:S01]  /*2480*/  IMAD.U32 R17, RZ, RZ, UR20 ;  /* 0x00000014ff117e24 */ /* 0x000fe2000f8e00ff */
[----:B------:R-:W-:Y:S01]  /*2490*/  UIMAD UR14, UR36, UR20, URZ ;  /* 0x00000014240e72a4 */ /* 0x000fe2000f8e023f */
[----:B------:R-:W-:Y:S01]  /*24a0*/  SHF.R.S32.HI R12, RZ, 0x1f, R5 ;  /* 0x0000001fff0c7819 */ /* 0x000fe20000011405 */
[----:B------:R-:W-:Y:S01]  /*24b0*/  IMAD.WIDE.U32 R14, R2, 0x40, RZ ;  /* 0x00000040020e7825 */ /* 0x000fe200078e00ff */
[C---:B------:R-:W-:Y:S01]  /*24c0*/  ISETP.GE.AND P1, PT, R11.reuse, UR8, PT ;  /* 0x000000080b007c0c */ /* 0x040fe2000bf26270 */
[----:B------:R-:W-:Y:S01]  /*24d0*/  UIMAD UR15, UR47, UR21, UR14 ;  /* 0x000000152f0f72a4 */ /* 0x000fe2000f8e020e */
[----:B------:R-:W-:Y:S01]  /*24e0*/  ISETP.GE.AND P3, PT, R11, UR9, PT ;  /* 0x000000090b007c0c */ /* 0x000fe2000bf66270 */
[----:B------:R-:W-:Y:S01]  /*24f0*/  IMAD.SHL.U32 R11, R3, 0x40, RZ ;  /* 0x00000040030b7824 */ /* 0x000fe200078e00ff */
[----:B------:R-:W-:Y:S01]  /*2500*/  SHF.R.S32.HI R3, RZ, 0x1f, R10 ;  /* 0x0000001fff037819 */ /* 0x000fe2000001140a */
[--C-:B------:R-:W-:Y:S01]  /*2510*/  IMAD.WIDE.U32 R16, R17, UR47, R220.reuse ;  /* 0x0000002f11107c25 */ /* 0x100fe2000f8e00dc */
[----:B------:R-:W-:Y:S01]  /*2520*/  UIMAD UR14, UR36, UR22, URZ ;  /* 0x00000016240e72a4 */ /* 0x000fe2000f8e023f */
[----:B------:R-:W-:Y:S01]  /*2530*/  LEA.HI R5, R12, R5, RZ, 0x2 ;  /* 0x000000050c057211 */ /* 0x000fe200078f10ff */
[----:B------:R-:W-:Y:S01]  /*2540*/  ULDC.64 UR16, c[0x0][0x268] ;  /* 0x00009a0000107ab9 */ /* 0x000fe20000000a00 */
[----:B------:R-:W-:Y:S01]  /*2550*/  IMAD.U32 R13, RZ, RZ, UR22 ;  /* 0x00000016ff0d7e24 */ /* 0x000fe2000f8e00ff */
[----:B------:R-:W-:Y:S01]  /*2560*/  LEA.HI R3, R3, R8, RZ, 0x2 ;  /* 0x0000000803037211 */ /* 0x000fe200078f10ff */
[----:B------:R-:W-:Y:S01]  /*2570*/  IMAD.U32 R2, RZ, RZ, UR15 ;  /* 0x0000000fff027e24 */ /* 0x000fe2000f8e00ff */
[----:B------:R-:W-:Y:S01]  /*2580*/  UIMAD UR14, UR47, UR23, UR14 ;  /* 0x000000172f0e72a4 */ /* 0x000fe2000f8e020e */
[----:B------:R-:W-:Y:S01]  /*2590*/  IADD3 R24, P2, R16, UR26, RZ ;  /* 0x0000001a10187c10 */ /* 0x000fe2000ff5e0ff */
[----:B------:R-:W-:Y:S01]  /*25a0*/  IMAD.WIDE.U32 R12, R13, UR47, R220 ;  /* 0x0000002f0d0c7c25 */ /* 0x000fe2000f8e00dc */
[----:B------:R-:W-:-:S02]  /*25b0*/  @!P1 IADD3 R18, P0, R244, R14, RZ ;  /* 0x0000000ef4129210 */ /* 0x000fc40007f1e0ff */
[----:B------:R-:W-:Y:S01]  /*25c0*/  LOP3.LUT R3, R3, 0xfffffffc, RZ, 0xc0, !PT ;  /* 0xfffffffc03037812 */ /* 0x000fe200078ec0ff */
[----:B------:R-:W-:Y:S01]  /*25d0*/  IMAD.MOV.U32 R240, RZ, RZ, 0x7f800000 ;  /* 0x7f800000fff07424 */ /* 0x000fe200078e00ff */
[----:B------:R-:W-:Y:S01]  /*25e0*/  IADD3.X R25, R17, UR49, R2, P2, !PT ;  /* 0x0000003111197c10 */ /* 0x000fe200097fe402 */
[----:B------:R-:W-:Y:S01]  /*25f0*/  IMAD.U32 R2, RZ, RZ, UR14 ;  /* 0x0000000eff027e24 */ /* 0x000fe2000f8e00ff */
[----:B------:R-:W-:Y:S01]  /*2600*/  ISETP.GE.AND P4, PT, R218, UR9, PT ;  /* 0x00000009da007c0c */ /* 0x000fe2000bf86270 */
[----:B------:R-:W-:Y:S01]  /*2610*/  IMAD.IADD R8, R8, 0x1, -R3 ;  /* 0x0000000108087824 */ /* 0x000fe200078e0a03 */
[----:B------:R-:W-:Y:S01]  /*2620*/  @!P1 IADD3.X R19, R245, R15, R11, P0, !PT ;  /* 0x0000000ff5139210 */ /* 0x000fe200007fe40b */
[----:B------:R-:W-:Y:S01]  /*2630*/  IMAD R11, R4, UR16, RZ ;  /* 0x00000010040b7c24 */ /* 0x000fe2000f8e02ff */
[----:B------:R-:W-:Y:S01]  /*2640*/  SHF.R.S32.HI R5, RZ, 0x2, R5 ;  /* 0x00000002ff057819 */ /* 0x000fe20000011405 */
[----:B------:R-:W-:Y:S01]  /*2650*/  IMAD.WIDE.U32 R24, R20, UR16, R24 ;  /* 0x0000001014187c25 */ /* 0x000fe2000f8e0018 */
[----:B------:R-:W-:Y:S01]  /*2660*/  IADD3 R14, P0, R12, UR41, RZ ;  /* 0x000000290c0e7c10 */ /* 0x000fe2000ff1e0ff */
[----:B------:R-:W-:Y:S01]  /*2670*/  ULDC.64 UR14, c[0x0][0x260] ;  /* 0x00009800000e7ab9 */ /* 0x000fe20000000a00 */
[----:B------:R-:W-:Y:S01]  /*2680*/  ULEA.HI UR9, UR5, UR5, URZ, 0x1 ;  /* 0x0000000505097291 */ /* 0x000fe2000f8f083f */
[----:B------:R-:W-:Y:S01]  /*2690*/  IMAD R8, R8, 0x10, R5 ;  /* 0x0000001008087824 */ /* 0x000fe200078e0205 */
[----:B------:R-:W-:Y:S01]  /*26a0*/  IADD3.X R15, R13, UR43, R2, P0, !PT ;  /* 0x0000002b0d0f7c10 */ /* 0x000fe200087fe402 */
[----:B------:R-:W-:Y:S01]  /*26b0*/  IMAD R22, R20, UR17, R11 ;  /* 0x0000001114167c24 */ /* 0x000fe2000f8e020b */
[----:B------:R-:W-:Y:S01]  /*26c0*/  @!P3 IADD3 R11, P0, R218, 0x20, RZ ;  /* 0x00000020da0bb810 */ /* 0x000fe20007f1e0ff */
[----:B------:R-:W-:Y:S01]  /*26d0*/  VIADD R10, R8, 0x8 ;  /* 0x00000008080a7836 */ /* 0x000fe20000000000 */
[----:B------:R-:W-:Y:S01]  /*26e0*/  ULOP3.LUT UR9, UR9, 0xfffffffe, URZ, 0xc0, !UPT ;  /* 0xfffffffe09097892 */ /* 0x000fe2000f8ec03f */
[----:B------:R-:W-:Y:S01]  /*26f0*/  IMAD R3, R4, UR14, RZ ;  /* 0x0000000e04037c24 */ /* 0x000fe2000f8e02ff */
[----:B------:R-:W-:Y:S01]  /*2700*/  USHF.L.U32 UR16, UR39, 0x6, URZ ;  /* 0x0000000627107899 */ /* 0x000fe2000800063f */
[----:B------:R-:W-:Y:S01]  /*2710*/  IMAD.IADD R23, R25, 0x1, R22 ;  /* 0x0000000119177824 */ /* 0x000fe200078e0216 */
[----:B------:R-:W1:Y:S01]  /*2720*/  @!P4 LDC.64 R4, c[0x0][0x220] ;  /* 0x00008800ff04cb82 */ /* 0x000e620000000a00 */
[----:B------:R-:W-:Y:S01]  /*2730*/  @!P3 IMAD.X R16, RZ, RZ, R9, P0 ;  /* 0x000000ffff10b224 */ /* 0x000fe200000e0609 */
[----:B------:R-:W-:Y:S01]  /*2740*/  ISETP.GE.AND P6, PT, R10, UR8, PT ;  /* 0x000000080a007c0c */ /* 0x000fe2000bfc6270 */
[----:B------:R-:W-:Y:S01]  /*2750*/  @!P4 IMAD R13, R9, UR20, RZ ;  /* 0x00000014090dcc24 */ /* 0x000fe2000f8e02ff */
[----:B------:R-:W-:Y:S01]  /*2760*/  @!P3 IADD3 R10, P0, R218, 0x20, RZ ;  /* 0x00000020da0ab810 */ /* 0x000fe20007f1e0ff */
[----:B------:R-:W-:Y:S01]  /*2770*/  @!P3 IMAD.MOV.U32 R25, RZ, RZ, R23 ;  /* 0x000000ffff19b224 */ /* 0x000fe200078e0017 */
[----:B------:R-:W-:Y:S01]  /*2780*/  UIADD3 UR9, UR5, -UR9, URZ ;  /* 0x8000000905097290 */ /* 0x000fe2000fffe03f */
[----:B------:R-:W-:-:S02]  /*2790*/  @!P3 IMAD R16, R16, UR20, RZ ;  /* 0x000000141010bc24 */ /* 0x000fc4000f8e02ff */
[C---:B------:R-:W-:Y:S01]  /*27a0*/  IMAD R12, R20.reuse, UR15, R3 ;  /* 0x0000000f140c7c24 */ /* 0x040fe2000f8e0203 */
[----:B------:R-:W-:Y:S01]  /*27b0*/  UISETP.NE.AND UP0, UPT, UR9, 0x1, UPT ;  /* 0x000000010900788c */ /* 0x000fe2000bf05270 */
[----:B------:R-:W2:Y:S01]  /*27c0*/  @!P3 LDC.64 R2, c[0x0][0x220] ;  /* 0x00008800ff02bb82 */ /* 0x000ea20000000a00 */
[----:B------:R-:W-:Y:S01]  /*27d0*/  IMAD.WIDE.U32 R20, R20, UR14, R14 ;  /* 0x0000000e14147c25 */ /* 0x000fe2000f8e000e */
[----:B------:R-:W-:-:S03]  /*27e0*/  UIMAD.WIDE.U32 UR14, UR38, 0x40, URZ ;  /* 0x00000040260e78a5 */ /* 0x000fc6000f8e003f */
[----:B------:R-:W-:Y:S02]  /*27f0*/  @!P4 IMAD.MOV.U32 R22, RZ, RZ, R24 ;  /* 0x000000ffff16c224 */ /* 0x000fe400078e0018 */
[----:B------:R-:W-:Y:S02]  /*2800*/  @!P4 IMAD R14, R218, UR21, R13 ;  /* 0x00000015da0ecc24 */ /* 0x000fe4000f8e020d */
[C---:B------:R-:W-:Y:S02]  /*2810*/  @!P3 IMAD R13, R11.reuse, UR21, R16 ;  /* 0x000000150b0dbc24 */ /* 0x040fe4000f8e0210 */
[----:B------:R-:W-:-:S04]  /*2820*/  @!P3 IMAD.WIDE.U32 R24, R11, UR20, R24 ;  /* 0x000000140b18bc25 */ /* 0x000fc8000f8e0018 */
[----:B------:R-:W-:Y:S01]  /*2830*/  @!P3 IMAD.X R11, RZ, RZ, R9, P0 ;  /* 0x000000ffff0bb224 */ /* 0x000fe200000e0609 */
[----:B------:R-:W-:Y:S01]  /*2840*/  PLOP3.LUT P0, PT, PT, PT, UP4, 0x80, 0x0 ;  /* 0x000000000000781c */ /* 0x000fe20003f0f048 */
[----:B------:R-:W-:-:S04]  /*2850*/  @!P4 IMAD.WIDE.U32 R22, R218, UR20, R22 ;  /* 0x00000014da16cc25 */ /* 0x000fc8000f8e0016 */
[----:B------:R-:W-:Y:S01]  /*2860*/  @!P4 IMAD.IADD R14, R23, 0x1, R14 ;  /* 0x00000001170ec824 */ /* 0x000fe200078e020e */
[C---:B-1----:R-:W-:Y:S01]  /*2870*/  @!P4 LEA R16, P2, R22.reuse, R4, 0x1 ;  /* 0x000000041610c211 */ /* 0x042fe200078408ff */
[----:B------:R-:W-:Y:S02]  /*2880*/  @!P3 IMAD.IADD R13, R25, 0x1, R13 ;  /* 0x00000001190db824 */ /* 0x000fe400078e020d */
[----:B------:R-:W-:Y:S01]  /*2890*/  IMAD.IADD R21, R21, 0x1, R12 ;  /* 0x0000000115157824 */ /* 0x000fe200078e020c */
[----:B------:R-:W-:Y:S01]  /*28a0*/  @!P4 LEA.HI.X R17, R22, R5, R14, 0x1, P2 ;  /* 0x000000051611c211 */ /* 0x000fe200010f0c0e */
[----:B------:R-:W-:Y:S01]  /*28b0*/  @!P4 IMAD R9, R9, UR22, RZ ;  /* 0x000000160909cc24 */ /* 0x000fe2000f8e02ff */
[C---:B--2---:R-:W-:Y:S01]  /*28c0*/  @!P3 LEA R14, P2, R24.reuse, R2, 0x1 ;  /* 0x00000002180eb211 */ /* 0x044fe200078408ff */
[----:B------:R-:W-:Y:S01]  /*28d0*/  @P0 BAR.SYNC.DEFER_BLOCKING 0x0 ;  /* 0x0000000000000b1d */ /* 0x000fe20000010000 */
[----:B------:R-:W-:Y:S01]  /*28e0*/  VIADD R2, R223, 0x2000 ;  /* 0x00002000df027836 */ /* 0x000fe20000000000 */
[----:B------:R-:W-:Y:S01]  /*28f0*/  PLOP3.LUT P0, PT, PT, PT, UP0, 0x80, 0x0 ;  /* 0x000000000000781c */ /* 0x000fe20003f0f008 */
[----:B------:R-:W-:Y:S01]  /*2900*/  @!P3 IMAD.MOV.U32 R26, RZ, RZ, R20 ;  /* 0x000000ffff1ab224 */ /* 0x000fe200078e0014 */
[----:B------:R-:W-:Y:S01]  /*2910*/  @!P3 LEA.HI.X R15, R24, R3, R13, 0x1, P2 ;  /* 0x00000003180fb211 */ /* 0x000fe200010f0c0d */
[----:B------:R-:W-:Y:S01]  /*2920*/  IMAD.U32 R3, RZ, RZ, UR16 ;  /* 0x00000010ff037e24 */ /* 0x000fe2000f8e00ff */
[----:B------:R-:W-:-:S02]  /*2930*/  SEL R2, R2, R223, !P0 ;  /* 0x000000df02027207 */ /* 0x000fc40004000000 */
[----:B------:R-:W1:Y:S01]  /*2940*/  @!P4 LDC.64 R4, c[0x0][0x218] ;  /* 0x00008600ff04cb82 */ /* 0x000e620000000a00 */
        /* <DEDUP_REMOVED lines=8> */
[----:B------:R-:W2:Y:S03]  /*29d0*/  @!P3 LDC.64 R2, c[0x0][0x218] ;  /* 0x00008600ff02bb82 */ /* 0x000ea60000000a00 */
[----:B------:R-:W-:-:S02]  /*29e0*/  IMAD.SHL.U32 R239, R8, 0x4, RZ ;  /* 0x0000000408ef7824 */ /* 0x000fc400078e00ff */
[----:B------:R-:W-:Y:S01]  /*29f0*/  IMAD.MOV.U32 R241, RZ, RZ, 0x7f800000 ;  /* 0x7f800000fff17424 */ /* 0x000fe200078e00ff */
[----:B------:R-:W-:Y:S01]  /*2a00*/  @P4 STS.128 [R224+0x10000], RZ ;  /* 0x010000ffe0004388 */ /* 0x000fe20000000c00 */
[----:B------:R-:W-:-:S03]  /*2a10*/  @!P3 IMAD R11, R10, UR23, R11 ;  /* 0x000000170a0bbc24 */ /* 0x000fc6000f8e020b */
[----:B------:R-:W-:Y:S01]  /*2a20*/  @P4 STS.128 [R224+0x12000], RZ ;  /* 0x012000ffe0004388 */ /* 0x000fe20000000c00 */
[----:B------:R-:W-:Y:S01]  /*2a30*/  @!P3 IMAD.WIDE.U32 R26, R10, UR22, R26 ;  /* 0x000000160a1abc25 */ /* 0x000fe2000f8e001a */
[----:B------:R-:W-:Y:S01]  /*2a40*/  USHF.L.U32 UR17, UR37, 0x4, URZ ;  /* 0x0000000425117899 */ /* 0x000fe2000800063f */
[C---:B-1----:R-:W-:Y:S01]  /*2a50*/  @!P4 LEA R4, P5, R20.reuse, R4, 0x1 ;  /* 0x000000041404c211 */ /* 0x042fe200078a08ff */
[----:B------:R-:W-:Y:S01]  /*2a60*/  @!PT LDS RZ, [RZ] ;  /* 0x00000000fffff984 */ /* 0x000fe20000000800 */
[----:B------:R-:W-:Y:S01]  /*2a70*/  @!PT LDS RZ, [RZ] ;  /* 0x00000000fffff984 */ /* 0x000fe20000000800 */
[----:B------:R-:W-:Y:S01]  /*2a80*/  @!PT LDS RZ, [RZ] ;  /* 0x00000000fffff984 */ /* 0x000fe20000000800 */
[----:B------:R-:W-:Y:S01]  /*2a90*/  @!P4 LDGSTS.E.BYPASS.LTC128B.128 [R224+0x10000], desc[UR6][R16.64] ;  /* 0x1000000010e0cfae */ /* 0x000fe2000b901d46 */
[----:B------:R-:W-:Y:S01]  /*2aa0*/  @!P4 IMAD.IADD R10, R21, 0x1, R9 ;  /* 0x00000001150ac824 */ /* 0x000fe200078e0209 */
[----:B------:R-:W-:Y:S01]  /*2ab0*/  SHF.R.S32.HI R9, RZ, 0x1f, R8 ;  /* 0x0000001fff097819 */ /* 0x000fe20000011408 */
[----:B------:R-:W-:Y:S01]  /*2ac0*/  @!P3 IMAD.IADD R11, R27, 0x1, R11 ;  /* 0x000000011b0bb824 */ /* 0x000fe200078e020b */
[----:B------:R-:W-:Y:S01]  /*2ad0*/  @!P4 LDGSTS.E.BYPASS.LTC128B.128 [R224+0x12000], desc[UR6][R16.64+0x80] ;  /* 0x1200008010e0cfae */ /* 0x000fe2000b901d46 */
[----:B------:R-:W-:Y:S01]  /*2ae0*/  USHF.L.U32 UR14, UR37, 0x3, URZ ;  /* 0x00000003250e7899 */ /* 0x000fe2000800063f */
[----:B------:R-:W-:Y:S01]  /*2af0*/  @!P4 LEA.HI.X R5, R20, R5, R10, 0x1, P5 ;  /* 0x000000051405c211 */ /* 0x000fe200028f0c0a */
[----:B------:R-:W-:Y:S01]  /*2b00*/  IMAD.MOV.U32 R206, RZ, RZ, 0x20 ;  /* 0x00000020ffce7424 */ /* 0x000fe200078e00ff */
[----:B------:R-:W-:Y:S01]  /*2b10*/  @P3 STS.128 [R224+0x11000], RZ ;  /* 0x011000ffe0003388 */ /* 0x000fe20000000c00 */
[----:B------:R-:W-:Y:S01]  /*2b20*/  SHF.L.U64.HI R238, R8, 0x2, R9 ;  /* 0x0000000208ee7819 */ /* 0x000fe20000010209 */
[----:B------:R-:W-:-:S02]  /*2b30*/  IMAD.MOV.U32 R205, RZ, RZ, 0x40 ;  /* 0x00000040ffcd7424 */ /* 0x000fc400078e00ff */
[----:B------:R-:W-:Y:S01]  /*2b40*/  VIADD R207, R214, 0x2000 ;  /* 0x00002000d6cf7836 */ /* 0x000fe20000000000 */
[----:B------:R-:W-:Y:S01]  /*2b50*/  @P3 STS.128 [R224+0x13000], RZ ;  /* 0x013000ffe0003388 */ /* 0x000fe20000000c00 */
[----:B------:R-:W-:Y:S02]  /*2b60*/  IMAD.U32 R235, RZ, RZ, UR44 ;  /* 0x0000002cffeb7e24 */ /* 0x000fe4000f8e00ff */
[----:B------:R-:W-:Y:S01]  /*2b70*/  IMAD R237, RZ, RZ, -UR19 ;  /* 0x80000013ffed7e24 */ /* 0x000fe2000f8e02ff */
        /* <DEDUP_REMOVED lines=11> */
[----:B------:R-:W0:Y:S01]  /*2c30*/  LDGDEPBAR ;  /* 0x00000000000079af */ /* 0x000e220000000000 */
[----:B------:R-:W-:Y:S02]  /*2c40*/  CS2R R88, SRZ ;  /* 0x0000000000587805 */ /* 0x000fe4000001ff00 */
[----:B------:R-:W-:Y:S02]  /*2c50*/  CS2R R86, SRZ ;  /* 0x0000000000567805 */ /* 0x000fe4000001ff00 */
[----:B------:R-:W-:Y:S01]  /*2c60*/  CS2R R84, SRZ ;  /* 0x0000000000547805 */ /* 0x000fe2000001ff00 */
[----:B------:R-:W-:Y:S01]  /*2c70*/  @P2 STS.128 [R224+0x8000], RZ ;  /* 0x008000ffe0002388 */ /* 0x000fe20000000c00 */
[----:B------:R-:W-:-:S02]  /*2c80*/  CS2R R78, SRZ ;  /* 0x00000000004e7805 */ /* 0x000fc4000001ff00 */
[----:B------:R-:W-:Y:S02]  /*2c90*/  CS2R R76, SRZ ;  /* 0x00000000004c7805 */ /* 0x000fe4000001ff00 */
[----:B------:R-:W-:Y:S01]  /*2ca0*/  CS2R R82, SRZ ;  /* 0x0000000000527805 */ /* 0x000fe2000001ff00 */
[----:B------:R-:W-:Y:S01]  /*2cb0*/  @P2 STS.128 [R224+0xa000], RZ ;  /* 0x00a000ffe0002388 */ /* 0x000fe20000000c00 */
[----:B------:R-:W-:Y:S02]  /*2cc0*/  CS2R R80, SRZ ;  /* 0x0000000000507805 */ /* 0x000fe4000001ff00 */
[----:B------:R-:W-:Y:S02]  /*2cd0*/  CS2R R74, SRZ ;  /* 0x00000000004a7805 */ /* 0x000fe4000001ff00 */
[----:B------:R-:W-:Y:S01]  /*2ce0*/  CS2R R72, SRZ ;  /* 0x0000000000487805 */ /* 0x000fe2000001ff00 */
[----:B------:R-:W-:Y:S01]  /*2cf0*/  @!PT LDS RZ, [RZ] ;  /* 0x00000000fffff984 */ /* 0x000fe20000000800 */
[----:B------:R-:W-:Y:S01]  /*2d00*/  @!PT LDS RZ, [RZ] ;  /* 0x00000000fffff984 */ /* 0x000fe20000000800 */
[----:B------:R-:W-:Y:S01]  /*2d10*/  @!PT LDS RZ, [RZ] ;  /* 0x00000000fffff984 */ /* 0x000fe20000000800 */
[----:B------:R-:W-:Y:S01]  /*2d20*/  @!P2 LDGSTS.E.BYPASS.LTC128B.128 [R224+0x8000], desc[UR6][R244.64] ;  /* 0x08000000f4e0afae */ /* 0x000fe2000b901d46 */
[----:B------:R-:W-:-:S02]  /*2d30*/  CS2R R70, SRZ ;  /* 0x0000000000467805 */ /* 0x000fc4000001ff00 */
[----:B------:R-:W-:Y:S02]  /*2d40*/  CS2R R68, SRZ ;  /* 0x0000000000447805 */ /* 0x000fe4000001ff00 */
[----:B------:R-:W-:Y:S01]  /*2d50*/  CS2R R46, SRZ ;  /* 0x00000000002e7805 */ /* 0x000fe2000001ff00 */
[----:B------:R-:W-:Y:S01]  /*2d60*/  @!P2 LDGSTS.E.BYPASS.LTC128B.128 [R224+0xa000], desc[UR6][R244.64+0x80] ;  /* 0x0a000080f4e0afae */ /* 0x000fe2000b901d46 */
        /* <DEDUP_REMOVED lines=19> */
[----:B------:R-:W-:Y:S01]  /*2ea0*/  CS2R R22, SRZ ;  /* 0x0000000000167805 */ /* 0x000fe2000001ff00 */
[----:B------:R-:W-:Y:S02]  /*2eb0*/  UIMAD UR41, UR37, 0x18, URZ ;  /* 0x00000018252978a4 */ /* 0x000fe4000f8e023f */
[----:B------:R-:W-:Y:S01]  /*2ec0*/  @P2 STS [R242], RZ ;  /* 0x000000fff2002388 */ /* 0x000fe20000000800 */
[----:B------:R-:W-:Y:S02]  /*2ed0*/  USHF.L.U32 UR40, UR37, 0x5, URZ ;  /* 0x0000000525287899 */ /* 0x000fe4000800063f */
[----:B------:R-:W-:Y:S01]  /*2ee0*/  UIMAD UR39, UR37, 0x28, URZ ;  /* 0x00000028252778a4 */ /* 0x000fe2000f8e023f */
[----:B------:R-:W-:Y:S01]  /*2ef0*/  @P2 STS [R242+0x4], RZ ;  /* 0x000004fff2002388 */ /* 0x000fe20000000800 */
[----:B------:R-:W-:-:S02]  /*2f00*/  UIMAD UR38, UR37, 0x30, URZ ;  /* 0x00000030252678a4 */ /* 0x000fc4000f8e023f */
[----:B------:R-:W-:Y:S01]  /*2f10*/  UIADD3 UR43, UR47, 0x40, URZ ;  /* 0x000000402f2b7890 */ /* 0x000fe2000fffe03f */
[----:B------:R-:W-:Y:S01]  /*2f20*/  @P2 STS [R242+0x8], RZ ;  /* 0x000008fff2002388 */ /* 0x000fe20000000800 */
[----:B------:R-:W-:-:S03]  /*2f30*/  ULDC UR15, c[0x0][0x2ec] ;  /* 0x0000bb00000f7ab9 */ /* 0x000fc60000000800 */
        /* <DEDUP_REMOVED lines=18> */
[----:B------:R-:W-:Y:S01]  /*3060*/  @P1 STS [R242+0x300c], RZ ;  /* 0x00300cfff2001388 */ /* 0x000fe20000000800 */
[----:B------:R-:W-:-:S02]  /*3070*/  UIADD3 UR33, UR17, 0x40, URZ ;  /* 0x0000004011217890 */ /* 0x000fc4000fffe03f */
[----:B------:R-:W-:Y:S01]  /*3080*/  UIADD3 UR28, UR17, 0x60, URZ ;  /* 0x00000060111c7890 */ /* 0x000fe2000fffe03f */
[----:B------:R-:W-:Y:S01]  /*3090*/  @!PT LDS RZ, [RZ] ;  /* 0x00000000fffff984 */ /* 0x000fe20000000800 */
[----:B------:R-:W-:Y:S01]  /*30a0*/  @!PT LDS RZ, [RZ] ;  /* 0x00000000fffff984 */ /* 0x000fe20000000800 */
[----:B------:R-:W-:Y:S01]  /*30b0*/  @!PT LDS RZ, [RZ] ;  /* 0x00000000fffff984 */ /* 0x000fe20000000800 */
[----:B------:R-:W-:Y:S01]  /*30c0*/  @!P1 LDGSTS.E.BYPASS.LTC128B.128 [R242+0x1000], desc[UR6][R12.64] ;  /* 0x010000000cf29fae */ /* 0x000fe2000b901d46 */
[----:B------:R-:W-:Y:S01]  /*30d0*/  UIADD3 UR23, UR17, 0x20, URZ ;  /* 0x0000002011177890 */ /* 0x000fe2000fffe03f */
[----:B------:R-:W-:Y:S01]  /*30e0*/  VIADD R8, R8, 0x1 ;  /* 0x0000000108087836 */ /* 0x000fe20000000000 */
[----:B------:R-:W-:Y:S01]  /*30f0*/  SEL R207, R207, R214, !P0 ;  /* 0x000000d6cfcf7207 */ /* 0x000fe20004000000 */
[----:B------:R-:W-:Y:S01]  /*3100*/  @!P1 LDGSTS.E.BYPASS.LTC128B.128 [R242+0x3000], desc[UR6][R12.64+0x80] ;  /* 0x030000800cf29fae */ /* 0x000fe2000b901d46 */
[C---:B--2---:R-:W-:Y:S01]  /*3110*/  @!P3 LEA R2, P1, R26.reuse, R2, 0x1 ;  /* 0x000000021a02b211 */ /* 0x044fe200078208ff */
[----:B------:R-:W-:Y:S02]  /*3120*/  UIADD3 UR44, UR44, 0x40, UR47 ;  /* 0x000000402c2c7890 */ /* 0x000fe4000fffe02f */
[----:B------:R-:W-:Y:S01]  /*3130*/  @P4 STS.128 [R224+0xc000], RZ ;  /* 0x00c000ffe0004388 */ /* 0x000fe20000000c00 */
[----:B------:R-:W-:-:S02]  /*3140*/  @!P3 LEA.HI.X R3, R26, R3, R11, 0x1, P1 ;  /* 0x000000031a03b211 */ /* 0x000fc400008f0c0b */
[----:B------:R-:W-:Y:S02]  /*3150*/  CS2R R20, SRZ ;  /* 0x0000000000147805 */ /* 0x000fe4000001ff00 */
[----:B------:R-:W-:Y:S01]  /*3160*/  IADD3 R10, P1, R239, UR11, RZ ;  /* 0x0000000bef0a7c10 */ /* 0x000fe2000ff3e0ff */
[----:B------:R-:W-:Y:S01]  /*3170*/  @P4 STS.128 [R224+0xe000], RZ ;  /* 0x00e000ffe0004388 */ /* 0x000fe20000000c00 */
[----:B------:R-:W-:Y:S02]  /*3180*/  UIMAD UR37, UR37, 0x38, URZ ;  /* 0x00000038252578a4 */ /* 0x000fe4000f8e023f */
[----:B------:R-:W-:Y:S01]  /*3190*/  IADD3.X R11, R238, UR10, RZ, P1, !PT ;  /* 0x0000000aee0b7c10 */ /* 0x000fe20008ffe4ff */
[----:B------:R-:W-:Y:S01]  /*31a0*/  @!PT LDS RZ, [RZ] ;  /* 0x00000000fffff984 */ /* 0x000fe20000000800 */
[----:B------:R-:W-:Y:S01]  /*31b0*/  @!PT LDS RZ, [RZ] ;  /* 0x00000000fffff984 */ /* 0x000fe20000000800 */
[----:B------:R-:W-:Y:S01]  /*31c0*/  @!PT LDS RZ, [RZ] ;  /* 0x00000000fffff984 */ /* 0x000fe20000000800 */
[----:B------:R-:W-:Y:S01]  /*31d0*/  @!P4 LDGSTS.E.BYPASS.LTC128B.128 [R224+0xc000], desc[UR6][R4.64] ;  /* 0x0c00000004e0cfae */ /* 0x000fe2000b901d46 */
[----:B------:R-:W-:-:S03]  /*31e0*/  ULDC UR8, c[0x0][0x39c] ;  /* 0x0000e70000087ab9 */ /* 0x000fc60000000800 */
        /* <DEDUP_REMOVED lines=11> */
[CC--:B-1----:R-:W-:Y:S01]  /*32a0*/  LEA.HI R4, R6.reuse, R7.reuse, RZ, 0x4 ;  /* 0x0000000706047211 */ /* 0x0c2fe200078f20ff */
[----:B------:R-:W-:Y:S01]  /*32b0*/  UIADD3 UR32, UR14, UR33, URZ ;  /* 0x000000210e207290 */ /* 0x000fe2000fffe03f */
[----:B------:R-:W-:Y:S01]  /*32c0*/  LEA.HI R6, R6, R7, RZ, 0x3 ;  /* 0x0000000706067211 */ /* 0x000fe200078f18ff */
[----:B------:R-:W-:Y:S01]  /*32d0*/  UIADD3 UR27, UR14, UR28, URZ ;  /* 0x0000001c0e1b7290 */ /* 0x000fe2000fffe03f */
[----:B------:R-:W-:Y:S01]  /*32e0*/  LOP3.LUT R4, R4, 0xfffffff0, RZ, 0xc0, !PT ;  /* 0xfffffff004047812 */ /* 0x000fe200078ec0ff */
[----:B------:R-:W-:Y:S01]  /*32f0*/  UIADD3 UR22, UR14, UR23, URZ ;  /* 0x000000170e167290 */ /* 0x000fe2000fffe03f */
[----:B------:R-:W-:Y:S01]  /*3300*/  LOP3.LUT R6, R6, 0xfffffff8, RZ, 0xc0, !PT ;  /* 0xfffffff806067812 */ /* 0x000fe200078ec0ff */
[----:B------:R-:W-:Y:S01]  /*3310*/  UIADD3 UR31, UR14, UR32, URZ ;  /* 0x000000200e1f7290 */ /* 0x000fe2000fffe03f */
[----:B------:R-:W-:Y:S01]  /*3320*/  IADD3 R235, R8, UR42, -R235 ;  /* 0x0000002a08eb7c10 */ /* 0x000fe2000fffe8eb */
        /* <DEDUP_REMOVED lines=8> */
[----:B--2---:R-:W-:Y:S01]  /*33b0*/  LEA.HI R2, R4, R5, RZ, 0x3 ;  /* 0x0000000504027211 */ /* 0x004fe200078f18ff */
[----:B------:R-:W-:Y:S01]  /*33c0*/  UIADD3 UR30, UR14, UR31, URZ ;  /* 0x0000001f0e1e7290 */ /* 0x000fe2000fffe03f */
[----:B------:R-:W-:Y:S01]  /*33d0*/  LOP3.LUT P3, RZ, R6, 0x2, RZ, 0xc0, !PT ;  /* 0x0000000206ff7812 */ /* 0x000fe2000786c0ff */
[----:B------:R-:W-:Y:S01]  /*33e0*/  UIADD3 UR25, UR14, UR26, URZ ;  /* 0x0000001a0e197290 */ /* 0x000fe2000fffe03f */
[----:B------:R-:W-:Y:S01]  /*33f0*/  LOP3.LUT R2, R2, 0xfffffff8, RZ, 0xc0, !PT ;  /* 0xfffffff802027812 */ /* 0x000fe200078ec0ff */
[----:B------:R-:W-:Y:S01]  /*3400*/  UIADD3 UR20, UR14, UR21, URZ ;  /* 0x000000150e147290 */ /* 0x000fe2000fffe03f */
[----:B------:R-:W-:Y:S01]  /*3410*/  SEL R7, R7, 0xffffffe0, !P3 ;  /* 0xffffffe007077807 */ /* 0x000fe20005800000 */
[----:B------:R-:W-:Y:S01]  /*3420*/  UIADD3 UR29, UR14, UR30, URZ ;  /* 0x0000001e0e1d7290 */ /* 0x000fe2000fffe03f */
[----:B------:R-:W-:Y:S01]  /*3430*/  LEA R3, R215, UR4, 0x1 ;  /* 0x00000004d7037c11 */ /* 0x000fe2000f8e08ff */
[----:B------:R-:W-:Y:S01]  /*3440*/  IMAD.IADD R2, R5, 0x1, -R2 ;  /* 0x0000000105027824 */ /* 0x000fe200078e0a02 */
[----:B------:R-:W-:Y:S01]  /*3450*/  UIADD3 UR24, UR14, UR25, URZ ;  /* 0x000000190e187290 */ /* 0x000fe2000fffe03f */
[----:B------:R-:W-:Y:S01]  /*3460*/  VIADD R5, R216, 0x2000 ;  /* 0x00002000d8057836 */ /* 0x000fe20000000000 */
[----:B------:R-:W-:Y:S01]  /*3470*/  UIADD3 UR19, UR14, UR20, URZ ;  /* 0x000000140e137290 */ /* 0x000fe2000fffe03f */
[----:B------:R-:W-:-:S02]  /*3480*/  CS2R R26, SRZ ;  /* 0x00000000001a7805 */ /* 0x000fc4000001ff00 */
[----:B------:R-:W-:Y:S01]  /*3490*/  R2P PR, R2, 0x6 ;  /* 0x0000000602007804 */ /* 0x000fe20000000000 */
[----:B------:R-:W-:Y:S01]  /*34a0*/  IMAD.IADD R2, R7, 0x1, R212 ;  /* 0x0000000107027824 */ /* 0x000fe200078e02d4 */
[----:B------:R-:W-:Y:S01]  /*34b0*/  SEL R208, R5, R216, !P0 ;  /* 0x000000d805d07207 */ /* 0x000fe20004000000 */
[----:B------:R-:W-:Y:S01]  /*34c0*/  UIADD3 UR44, UR44, -UR42, URZ ;  /* 0x8000002a2c2c7290 */ /* 0x000fe2000fffe03f */
[----:B------:R-:W-:Y:S01]  /*34d0*/  LEA R207, R207, UR4, 0x1 ;  /* 0x00000004cfcf7c11 */ /* 0x000fe2000f8e08ff */
[----:B------:R-:W-:Y:S01]  /*34e0*/  UIADD3 UR36, UR14, UR24, URZ ;  /* 0x000000180e247290 */ /* 0x000fe2000fffe03f */
[----:B------:R-:W-:Y:S01]  /*34f0*/  SEL R206, R206, 0xffffffe0, !P1 ;  /* 0xffffffe0cece7807 */ /* 0x000fe20004800000 */
[----:B------:R-:W-:Y:S01]  /*3500*/  UIADD3 UR35, UR14, UR29, URZ ;  /* 0x0000001d0e237290 */ /* 0x000fe2000fffe03f */
[----:B------:R-:W-:Y:S01]  /*3510*/  SEL R205, R205, 0xffffffc0, !P2 ;  /* 0xffffffc0cdcd7807 */ /* 0x000fe20005000000 */
[----:B------:R-:W1:Y:S01]  /*3520*/  LDSM.16.M88.4 R124, [R213] ;  /* 0x00000000d57c783b */ /* 0x000e620000000200 */
[----:B------:R-:W-:Y:S01]  /*3530*/  LEA R208, R208, UR4, 0x1 ;  /* 0x00000004d0d07c11 */ /* 0x000fe2000f8e08ff */
[----:B------:R-:W-:Y:S01]  /*3540*/  IMAD.IADD R204, R209, 0x1, R206 ;  /* 0x00000001d1cc7824 */ /* 0x000fe200078e02ce */
[----:B------:R-:W-:Y:S01]  /*3550*/  UIADD3 UR34, UR14, UR19, URZ ;  /* 0x000000130e227290 */ /* 0x000fe2000fffe03f */
[----:B------:R-:W2:Y:S04]  /*3560*/  LDSM.16.M88.4 R128, [R213+0x800] ;  /* 0x00080000d580783b */ /* 0x000ea80000000200 */
[----:B------:R-:W4:Y:S04]  /*3570*/  LDSM.16.M88.4 R132, [R212] ;  /* 0x00000000d484783b */ /* 0x000f280000000200 */
[----:B------:R-:W1:Y:S04]  /*3580*/  LDSM.16.M88.4 R136, [R212+0x800] ;  /* 0x00080000d488783b */ /* 0x000e680000000200 */
        /* <DEDUP_REMOVED lines=12> */
[----:B---3--:R-:W-:-:S02]  /*3650*/  IMAD.IADD R3, R205, 0x1, R204 ;  /* 0x00000001cd037824 */ /* 0x008fc400078e02cc */
[----:B--2-4-:R-:W-:-:S07]  /*3660*/  IMAD.IADD R2, R209, 0x1, R205 ;  /* 0x00000001d1027824 */ /* 0x014fce00078e02cd */
.L_x_506:
[----:B------:R-:W0:Y:S01]  /*3670*/  LDGDEPBAR ;  /* 0x00000000000079af */ /* 0x000e220000000000 */
[----:B------:R-:W-:Y:S01]  /*3680*/  LEA R183, R215, UR4, 0x1 ;  /* 0x00000004d7b77c11 */ /* 0x000fe2000f8e08ff */
[----:B------:R-:W-:Y:S01]  /*3690*/  USHF.L.U32 UR9, UR5, 0x6, URZ ;  /* 0x0000000605097899 */ /* 0x000fe2000800063f */
[----:B------:R-:W-:Y:S01]  /*36a0*/  IADD3 R182, R208, R206, RZ ;  /* 0x000000ced0b67210 */ /* 0x000fe20007ffe0ff */
[----:B-----5:R-:W-:Y:S01]  /*36b0*/  FMUL.FTZ R217, R240, 1.4426950216293334961 ;  /* 0x3fb8aa3bf0d97820 */ /* 0x020fe20000410000 */
[-C--:B------:R-:W-:Y:S01]  /*36c0*/  IADD3 R181, R208, R205.reuse, RZ ;  /* 0x000000cdd0b57210 */ /* 0x080fe20007ffe0ff */
[----:B------:R-:W-:Y:S01]  /*36d0*/  UISETP.GE.AND UP0, UPT, UR9, UR44, UPT ;  /* 0x0000002c0900728c */ /* 0x000fe2000bf06270 */
[----:B------:R-:W-:Y:S01]  /*36e0*/  IADD3 R180, R182, R205, RZ ;  /* 0x000000cdb6b47210 */ /* 0x000fe20007ffe0ff */
[----:B------:R-:W-:Y:S01]  /*36f0*/  UISETP.GT.AND UP3, UPT, UR5, UR18, UPT ;  /* 0x000000120500728c */ /* 0x000fe2000bf64270 */
[----:B------:R-:W-:Y:S01]  /*3700*/  MOV R243, UR46 ;  /* 0x0000002e00f37c02 */ /* 0x000fe20008000f00 */
[----:B------:R-:W-:Y:S01]  /*3710*/  UISETP.LT.AND UP0, UPT, UR43, UR42, UP0 ;  /* 0x0000002a2b00728c */ /* 0x000fe20008701270 */
[----:B------:R-:W-:Y:S04]  /*3720*/  FSETP.NEU.FTZ.AND P1, PT, R240, -INF , PT ;  /* 0xff800000f000780b */ /* 0x000fe80003f3d000 */
[----:B------:R-:W-:Y:S02]  /*3730*/  FSEL R217, R217, RZ, P1 ;  /* 0x000000ffd9d97208 */ /* 0x000fe40000800000 */
[----:B------:R-:W-:Y:S02]  /*3740*/  PLOP3.LUT P0, PT, PT, PT, UP0, 0x80, 0x0 ;  /* 0x000000000000781c */ /* 0x000fe40003f0f008 */
[----:B------:R-:W-:Y:S01]  /*3750*/  FSETP.NEU.FTZ.AND P1, PT, R241, -INF , PT ;  /* 0xff800000f100780b */ /* 0x000fe20003f3d000 */
[----:B------:R-:W-:Y:S04]  /*3760*/  DEPBAR.LE SB0, 0x0 ;  /* 0x000080000000791a */ /* 0x000fe80000000000 */
[----:B------:R-:W-:Y:S06]  /*3770*/  BAR.SYNC.DEFER_BLOCKING 0x0 ;  /* 0x0000000000007b1d */ /* 0x000fec0000010000 */
[----:B------:R-:W-:Y:S02]  /*3780*/  @!P0 IADD3 R249, R235, UR9, RZ ;  /* 0x00000009ebf98c10 */ /* 0x000fe4000fffe0ff */
[----:B------:R-:W-:Y:S02]  /*3790*/  @!P0 LEA R243, R243, R222, 0x6 ;  /* 0x000000def3f38211 */ /* 0x000fe400078e30ff */
[----:B------:R-:W-:Y:S02]  /*37a0*/  @!P0 VIADDMNMX R248, R249, R234, UR42, PT ;  /* 0x0000002af9f88e46 */ /* 0x000fe4000b8001ea */
[----:B------:R-:W-:Y:S01]  /*37b0*/  @!P0 IADD3 R203, R243, 0x1, RZ ;  /* 0x00000001f3cb8810 */ /* 0x000fe20007ffe0ff */
        /* <DEDUP_REMOVED lines=43> */
[----:B------:R4:W3:Y:S01]  /*3a70*/  LDSM.16.M88.4 R100, [R180+0x2000] ;  /* 0x00200000b464783b */ /* 0x0008e20000000200 */
[C---:B------:R-:W-:Y:S06]  /*3a80*/  HMMA.16816.F32 R8, R108.reuse, R114, R8 ;  /* 0x000000726c08723c */ /* 0x040fec0000001808 */
[C---:B-1----:R-:W-:Y:S06]  /*3a90*/  HMMA.16816.F32 R12, R108.reuse, R56, R12 ;  /* 0x000000386c0c723c */ /* 0x042fec000000180c */
[----:B------:R-:W-:Y:S06]  /*3aa0*/  HMMA.16816.F32 R16, R108, R58, R16 ;  /* 0x0000003a6c10723c */ /* 0x000fec0000001810 */
[C---:B--2---:R-:W-:Y:S05]  /*3ab0*/  HMMA.16816.F32 R4, R60.reuse, R64, R4 ;  /* 0x000000403c04723c */ /* 0x044fea0000001804 */
[----:B----4-:R-:W-:Y:S01]  /*3ac0*/  @!P0 VIMNMX R180, R249, UR42, PT ;  /* 0x0000002af9b48c48 */ /* 0x010fe2000bfe0100 */
[C---:B------:R-:W-:Y:S03]  /*3ad0*/  HMMA.16816.F32 R8, R60.reuse, R66, R8 ;  /* 0x000000423c08723c */ /* 0x040fe60000001808 */
[C---:B------:R-:W-:Y:S03]  /*3ae0*/  @!P0 ISETP.GE.AND P2, PT, R243.reuse, R180, PT ;  /* 0x000000b4f300820c */ /* 0x040fe60003f46270 */
[C---:B---3--:R-:W-:Y:S05]  /*3af0*/  HMMA.16816.F32 R12, R60.reuse, R52, R12 ;  /* 0x000000343c0c723c */ /* 0x048fea000000180c */
[----:B------:R-:W-:Y:S01]  /*3b00*/  LEA R67, R216, UR4, 0x1 ;  /* 0x00000004d8437c11 */ /* 0x000fe2000f8e08ff */
[----:B------:R-:W-:Y:S01]  /*3b10*/  HMMA.16816.F32 R16, R60, R54, R16 ;  /* 0x000000363c10723c */ /* 0x000fe20000001810 */
[----:B------:R-:W1:Y:S04]  /*3b20*/  LDSM.16.M88.4 R52, [R211+0x2800] ;  /* 0x00280000d334783b */ /* 0x000e680000000200 */
[-C--:B------:R-:W-:Y:S01]  /*3b30*/  IADD3 R66, R206, R67.reuse, RZ ;  /* 0x00000043ce427210 */ /* 0x080fe20007ffe0ff */
[C---:B------:R-:W-:Y:S05]  /*3b40*/  HMMA.16816.F32 R4, R100.reuse, R104, R4 ;  /* 0x000000686404723c */ /* 0x040fea0000001804 */
[----:B------:R-:W-:Y:S01]  /*3b50*/  @!P0 IADD3 R63, R243, 0x18, RZ ;  /* 0x00000018f33f8810 */ /* 0x000fe20007ffe0ff */
[C---:B------:R-:W-:Y:S05]  /*3b60*/  HMMA.16816.F32 R8, R100.reuse, R106, R8 ;  /* 0x0000006a6408723c */ /* 0x040fea0000001808 */
[C---:B------:R-:W-:Y:S02]  /*3b70*/  IADD3 R65, R205.reuse, R67, RZ ;  /* 0x00000043cd417210 */ /* 0x040fe40007ffe0ff */
[----:B------:R-:W-:Y:S11]  /*3b80*/  IADD3 R64, R205, R66, RZ ;  /* 0x00000042cd407210 */ /* 0x000ff60007ffe0ff */
[----:B------:R-:W-:Y:S01]  /*3b90*/  FMUL.FTZ R186, R4, UR8 ;  /* 0x0000000804ba7c20 */ /* 0x000fe20008410000 */
[----:B------:R-:W-:Y:S01]  /*3ba0*/  FMUL.FTZ R187, R5, UR8 ;  /* 0x0000000805bb7c20 */ /* 0x000fe20008410000 */
[----:B------:R-:W-:Y:S01]  /*3bb0*/  FMUL.FTZ R188, R6, UR8 ;  /* 0x0000000806bc7c20 */ /* 0x000fe20008410000 */
[----:B------:R-:W-:Y:S03]  /*3bc0*/  FMUL.FTZ R189, R7, UR8 ;  /* 0x0000000807bd7c20 */ /* 0x000fe60008410000 */
[----:B------:R-:W2:Y:S01]  /*3bd0*/  MUFU.TANH R186, R186 ;  /* 0x000000ba00ba7308 */ /* 0x000ea20000002400 */
[----:B------:R-:W-:Y:S01]  /*3be0*/  FMUL.FTZ R190, R8, UR8 ;  /* 0x0000000808be7c20 */ /* 0x000fe20008410000 */
[----:B------:R-:W-:Y:S01]  /*3bf0*/  FMUL.FTZ R191, R9, UR8 ;  /* 0x0000000809bf7c20 */ /* 0x000fe20008410000 */
[----:B------:R-:W-:Y:S01]  /*3c00*/  FMUL.FTZ R192, R10, UR8 ;  /* 0x000000080ac07c20 */ /* 0x000fe20008410000 */
[----:B------:R-:W-:Y:S01]  /*3c10*/  FMUL.FTZ R193, R11, UR8 ;  /* 0x000000080bc17c20 */ /* 0x000fe20008410000 */
[C---:B-1----:R-:W-:Y:S05]  /*3c20*/  HMMA.16816.F32 R12, R100.reuse, R52, R12 ;  /* 0x00000034640c723c */ /* 0x042fea000000180c */
[----:B------:R-:W1:Y:S01]  /*3c30*/  MUFU.TANH R187, R187 ;  /* 0x000000bb00bb7308 */ /* 0x000e620000002400 */
[----:B------:R-:W-:Y:S09]  /*3c40*/  HMMA.16816.F32 R16, R100, R54, R16 ;  /* 0x000000366410723c */ /* 0x000ff20000001810 */
[----:B------:R-:W3:Y:S02]  /*3c50*/  MUFU.TANH R188, R188 ;  /* 0x000000bc00bc7308 */ /* 0x000ee40000002400 */
[----:B--2---:R-:W-:Y:S02]  /*3c60*/  MOV R202, R186 ;  /* 0x000000ba00ca7202 */ /* 0x004fe40000000f00 */
[C---:B------:R-:W-:Y:S02]  /*3c70*/  @!P0 FSEL R202, R186.reuse, -INF , !P2 ;  /* 0xff800000baca8808 */ /* 0x040fe40005000000 */
[----:B------:R-:W-:Y:S01]  /*3c80*/  @!P0 ISETP.GE.AND P2, PT, R203, R180, PT ;  /* 0x000000b4cb00820c */ /* 0x000fe20003f46270 */
[----:B------:R-:W-:Y:S03]  /*3c90*/  FFMA.FTZ R186, -R186, R186, 1 ;  /* 0x3f800000baba7423 */ /* 0x000fe600000101ba */
[----:B------:R-:W2:Y:S01]  /*3ca0*/  MUFU.TANH R189, R189 ;  /* 0x000000bd00bd7308 */ /* 0x000ea20000002400 */
[--C-:B------:R-:W-:Y:S01]  /*3cb0*/  FFMA.FTZ R251, R202, UR15, -R217.reuse ;  /* 0x0000000fcafb7c23 */ /* 0x100fe200080108d9 */
[-C--:B-1----:R-:W-:Y:S01]  /*3cc0*/  MOV R250, R187.reuse ;  /* 0x000000bb00fa7202 */ /* 0x082fe20000000f00 */
[----:B------:R-:W-:Y:S01]  /*3cd0*/  FMUL.FTZ R202, R241, 1.4426950216293334961 ;  /* 0x3fb8aa3bf1ca7820 */ /* 0x000fe20000410000 */
[----:B------:R-:W-:Y:S01]  /*3ce0*/  @!P0 FSEL R250, R187, -INF , !P2 ;  /* 0xff800000bbfa8808 */ /* 0x000fe20005000000 */
[----:B------:R-:W-:Y:S01]  /*3cf0*/  FMUL.FTZ R194, R12, UR8 ;  /* 0x000000080cc27c20 */ /* 0x000fe20008410000 */
[-C--:B------:R-:W-:Y:S01]  /*3d00*/  @!P0 ISETP.GE.AND P2, PT, R243, R248.reuse, PT ;  /* 0x000000f8f300820c */ /* 0x080fe20003f46270 */
[----:B------:R-:W-:Y:S03]  /*3d10*/  FMUL.FTZ R196, R14, UR8 ;  /* 0x000000080ec47c20 */ /* 0x000fe60008410000 */
[----:B------:R1:W-:Y:S01]  /*3d20*/  MUFU.EX2 R106, R251 ;  /* 0x000000fb006a7308 */ /* 0x0003e20000000800 */
[----:B------:R-:W-:Y:S01]  /*3d30*/  FSEL R202, R202, RZ, P1 ;  /* 0x000000ffcaca7208 */ /* 0x000fe20000800000 */
[----:B------:R-:W-:Y:S01]  /*3d40*/  FMUL.FTZ R197, R15, UR8 ;  /* 0x000000080fc57c20 */ /* 0x000fe20008410000 */
[----:B------:R-:W-:Y:S01]  /*3d50*/  @!P0 ISETP.GE.AND P1, PT, R203, R248, PT ;  /* 0x000000f8cb00820c */ /* 0x000fe20003f26270 */
[----:B------:R-:W-:Y:S01]  /*3d60*/  FMUL.FTZ R198, R16, UR8 ;  /* 0x0000000810c67c20 */ /* 0x000fe20008410000 */
[----:B------:R-:W-:Y:S01]  /*3d70*/  FMUL.FTZ R195, R13, UR8 ;  /* 0x000000080dc37c20 */ /* 0x000fe20008410000 */
[----:B------:R-:W-:Y:S01]  /*3d80*/  FMUL.FTZ R199, R17, UR8 ;  /* 0x0000000811c77c20 */ /* 0x000fe20008410000 */
[----:B------:R-:W-:Y:S03]  /*3d90*/  FMUL.FTZ R200, R18, UR8 ;  /* 0x0000000812c87c20 */ /* 0x000fe60008410000 */
[----:B------:R-:W4:Y:S01]  /*3da0*/  MUFU.TANH R190, R190 ;  /* 0x000000be00be7308 */ /* 0x000f220000002400 */
[--C-:B------:R-:W-:Y:S01]  /*3db0*/  FFMA.FTZ R252, R250, UR15, -R217.reuse ;  /* 0x0000000ffafc7c23 */ /* 0x100fe200080108d9 */
[-C--:B---3--:R-:W-:Y:S01]  /*3dc0*/  MOV R249, R188.reuse ;  /* 0x000000bc00f97202 */ /* 0x088fe20000000f00 */
[----:B------:R-:W-:Y:S01]  /*3dd0*/  FMUL.FTZ R201, R19, UR8 ;  /* 0x0000000813c97c20 */ /* 0x000fe20008410000 */
[----:B------:R-:W-:Y:S01]  /*3de0*/  @!P0 FSEL R249, R188, -INF , !P2 ;  /* 0xff800000bcf98808 */ /* 0x000fe20005000000 */
[----:B------:R-:W-:Y:S01]  /*3df0*/  FFMA.FTZ R187, -R187, R187, 1 ;  /* 0x3f800000bbbb7423 */ /* 0x000fe200000101bb */
[-C--:B--2---:R-:W-:Y:S01]  /*3e00*/  MOV R203, R189.reuse ;  /* 0x000000bd00cb7202 */ /* 0x084fe20000000f00 */
[----:B------:R-:W-:Y:S03]  /*3e10*/  FMUL.FTZ R186, R186, UR8 ;  /* 0x00000008baba7c20 */ /* 0x000fe60008410000 */
[----:B------:R-:W2:Y:S01]  /*3e20*/  MUFU.EX2 R103, R252 ;  /* 0x000000fc00677308 */ /* 0x000ea20000000800 */
[--C-:B------:R-:W-:Y:S01]  /*3e30*/  FFMA.FTZ R114, R249, UR15, -R202.reuse ;  /* 0x0000000ff9727c23 */ /* 0x100fe200080108ca */
[----:B------:R-:W-:Y:S01]  /*3e40*/  @!P0 FSEL R203, R189, -INF , !P1 ;  /* 0xff800000bdcb8808 */ /* 0x000fe20004800000 */
[----:B------:R-:W-:Y:S01]  /*3e50*/  FMUL.FTZ R187, R187, UR8 ;  /* 0x00000008bbbb7c20 */ /* 0x000fe20008410000 */
[----:B------:R-:W-:Y:S01]  /*3e60*/  @!P0 IADD3 R249, R243, 0x8, RZ ;  /* 0x00000008f3f98810 */ /* 0x000fe20007ffe0ff */
[----:B------:R-:W-:Y:S01]  /*3e70*/  FFMA.FTZ R188, -R188, R188, 1 ;  /* 0x3f800000bcbc7423 */ /* 0x000fe200000101bc */
[----:B------:R-:W-:Y:S01]  /*3e80*/  FFMA.FTZ R189, -R189, R189, 1 ;  /* 0x3f800000bdbd7423 */ /* 0x000fe200000101bd */
[--C-:B-1----:R-:W-:Y:S03]  /*3e90*/  FFMA.FTZ R251, R203, UR15, -R202.reuse ;  /* 0x0000000fcbfb7c23 */ /* 0x102fe600080108ca */
[----:B------:R-:W1:Y:S01]  /*3ea0*/  MUFU.TANH R191, R191 ;  /* 0x000000bf00bf7308 */ /* 0x000e620000002400 */
[----:B------:R-:W-:Y:S01]  /*3eb0*/  @!P0 ISETP.GE.AND P1, PT, R249, R180, PT ;  /* 0x000000b4f900820c */ /* 0x000fe20003f26270 */
[----:B------:R-:W-:Y:S01]  /*3ec0*/  FMUL.FTZ R188, R188, UR8 ;  /* 0x00000008bcbc7c20 */ /* 0x000fe20008410000 */
[----:B------:R-:W-:Y:S01]  /*3ed0*/  @!P0 IADD3 R203, R243, 0x9, RZ ;  /* 0x00000009f3cb8810 */ /* 0x000fe20007ffe0ff */
[----:B------:R-:W-:Y:S01]  /*3ee0*/  FMUL.FTZ R189, R189, UR8 ;  /* 0x00000008bdbd7c20 */ /* 0x000fe20008410000 */
[----:B----4-:R-:W-:Y:S02]  /*3ef0*/  MOV R250, R190 ;  /* 0x000000be00fa7202 */ /* 0x010fe40000000f00 */
[C---:B------:R-:W-:Y:S03]  /*3f00*/  @!P0 FSEL R250, R190.reuse, -INF , !P1 ;  /* 0xff800000befa8808 */ /* 0x040fe60004800000 */
[----:B------:R-:W3:Y:S01]  /*3f10*/  MUFU.TANH R198, R198 ;  /* 0x000000c600c67308 */ /* 0x000ee20000002400 */
[----:B------:R-:W-:Y:S01]  /*3f20*/  @!P0 ISETP.GE.AND P1, PT, R203, R180, PT ;  /* 0x000000b4cb00820c */ /* 0x000fe20003f26270 */
[----:B------:R-:W-:Y:S01]  /*3f30*/  FFMA.FTZ R190, -R190, R190, 1 ;  /* 0x3f800000bebe7423 */ /* 0x000fe200000101be */
[----:B--2---:R-:W-:Y:S01]  /*3f40*/  F2FP.F16.F32.PACK_AB R59, R103, R106 ;  /* 0x0000006a673b723e */ /* 0x004fe200000000ff */
[--C-:B------:R-:W-:Y:S02]  /*3f50*/  FFMA.FTZ R113, R250, UR15, -R217.reuse ;  /* 0x0000000ffa717c23 */ /* 0x100fe400080108d9 */
[----:B------:R-:W-:Y:S04]  /*3f60*/  FMUL.FTZ R190, R190, UR8 ;  /* 0x00000008bebe7c20 */ /* 0x000fe80008410000 */
[----:B------:R-:W2:Y:S01]  /*3f70*/  MUFU.TANH R192, R192 ;  /* 0x000000c000c07308 */ /* 0x000ea20000002400 */
[-C--:B-1----:R-:W-:Y:S01]  /*3f80*/  MOV R252, R191.reuse ;  /* 0x000000bf00fc7202 */ /* 0x082fe20000000f00 */
[----:B------:R-:W-:Y:S01]  /*3f90*/  STS [R229+0x12000], R59 ;  /* 0x0120003be5007388 */ /* 0x000fe20000000800 */
[C---:B------:R-:W-:Y:S01]  /*3fa0*/  @!P0 FSEL R252, R191.reuse, -INF , !P1 ;  /* 0xff800000bffc8808 */ /* 0x040fe20004800000 */
[----:B------:R-:W-:Y:S01]  /*3fb0*/  FFMA.FTZ R191, -R191, R191, 1 ;  /* 0x3f800000bfbf7423 */ /* 0x000fe200000101bf */
[----:B------:R-:W-:Y:S03]  /*3fc0*/  @!P0 ISETP.GE.AND P1, PT, R249, R248, PT ;  /* 0x000000f8f900820c */ /* 0x000fe60003f26270 */
[--C-:B------:R-:W-:Y:S02]  /*3fd0*/  FFMA.FTZ R250, R252, UR15, -R217.reuse ;  /* 0x0000000ffcfa7c23 */ /* 0x100fe400080108d9 */
[----:B------:R-:W1:Y:S01]  /*3fe0*/  MUFU.TANH R193, R193 ;  /* 0x000000c100c17308 */ /* 0x000e620000002400 */
[----:B---3--:R-:W-:Y:S01]  /*3ff0*/  MOV R62, R198 ;  /* 0x000000c6003e7202 */ /* 0x008fe20000000f00 */
[----:B------:R-:W-:Y:S08]  /*4000*/  FMUL.FTZ R191, R191, UR8 ;  /* 0x00000008bfbf7c20 */ /* 0x000ff00008410000 */
[----:B------:R3:W-:Y:S01]  /*4010*/  MUFU.EX2 R101, R250 ;  /* 0x000000fa00657308 */ /* 0x0007e20000000800 */
[-C--:B--2---:R-:W-:Y:S02]  /*4020*/  MOV R249, R192.reuse ;  /* 0x000000c000f97202 */ /* 0x084fe40000000f00 */
[C---:B------:R-:W-:Y:S01]  /*4030*/  @!P0 FSEL R249, R192.reuse, -INF , !P1 ;  /* 0xff800000c0f98808 */ /* 0x040fe20004800000 */
[----:B------:R-:W-:Y:S01]  /*4040*/  FFMA.FTZ R192, -R192, R192, 1 ;  /* 0x3f800000c0c07423 */ /* 0x000fe200000101c0 */
[----:B------:R-:W-:Y:S05]  /*4050*/  @!P0 ISETP.GE.AND P1, PT, R203, R248, PT ;  /* 0x000000f8cb00820c */ /* 0x000fea0003f26270 */
[----:B------:R-:W2:Y:S01]  /*4060*/  MUFU.TANH R194, R194 ;  /* 0x000000c200c27308 */ /* 0x000ea20000002400 */
[-C--:B-1----:R-:W-:Y:S01]  /*4070*/  MOV R203, R193.reuse ;  /* 0x000000c100cb7202 */ /* 0x082fe20000000f00 */
[--C-:B------:R-:W-:Y:S01]  /*4080*/  FFMA.FTZ R252, R249, UR15, -R202.reuse ;  /* 0x0000000ff9fc7c23 */ /* 0x100fe200080108ca */
[C---:B------:R-:W-:Y:S01]  /*4090*/  @!P0 FSEL R203, R193.reuse, -INF , !P1 ;  /* 0xff800000c1cb8808 */ /* 0x040fe20004800000 */
[----:B------:R-:W-:Y:S01]  /*40a0*/  FFMA.FTZ R193, -R193, R193, 1 ;  /* 0x3f800000c1c17423 */ /* 0x000fe200000101c1 */
[----:B------:R-:W-:Y:S05]  /*40b0*/  FMUL.FTZ R192, R192, UR8 ;  /* 0x00000008c0c07c20 */ /* 0x000fea0008410000 */
[----:B------:R1:W4:Y:S01]  /*40c0*/  MUFU.EX2 R102, R113 ;  /* 0x0000007100667308 */ /* 0x0003220000000800 */
[----:B---3--:R-:W-:Y:S01]  /*40d0*/  @!P0 IADD3 R250, R243, 0x10, RZ ;  /* 0x00000010f3fa8810 */ /* 0x008fe20007ffe0ff */
[--C-:B------:R-:W-:Y:S01]  /*40e0*/  FFMA.FTZ R249, R203, UR15, -R202.reuse ;  /* 0x0000000fcbf97c23 */ /* 0x100fe200080108ca */
[----:B------:R-:W-:Y:S02]  /*40f0*/  FMUL.FTZ R193, R193, UR8 ;  /* 0x00000008c1c17c20 */ /* 0x000fe40008410000 */
[----:B------:R-:W-:Y:S05]  /*4100*/  @!P0 ISETP.GE.AND P1, PT, R250, R180, PT ;  /* 0x000000b4fa00820c */ /* 0x000fea0003f26270 */
[----:B------:R-:W3:Y:S01]  /*4110*/  MUFU.TANH R196, R196 ;  /* 0x000000c400c47308 */ /* 0x000ee20000002400 */
[-C--:B--2---:R-:W-:Y:S02]  /*4120*/  MOV R115, R194.reuse ;  /* 0x000000c200737202 */ /* 0x084fe40000000f00 */
[C---:B------:R-:W-:Y:S01]  /*4130*/  @!P0 FSEL R115, R194.reuse, -INF , !P1 ;  /* 0xff800000c2738808 */ /* 0x040fe20004800000 */
[----:B------:R-:W-:Y:S01]  /*4140*/  FFMA.FTZ R194, -R194, R194, 1 ;  /* 0x3f800000c2c27423 */ /* 0x000fe200000101c2 */
[----:B------:R-:W-:Y:S05]  /*4150*/  IADD3 R182, P1, R239, UR13, RZ ;  /* 0x0000000defb67c10 */ /* 0x000fea000ff3e0ff */
[----:B------:R-:W2:Y:S01]  /*4160*/  MUFU.TANH R197, R197 ;  /* 0x000000c500c57308 */ /* 0x000ea20000002400 */
[----:B------:R-:W-:Y:S01]  /*4170*/  IADD3.X R183, R238, UR12, RZ, P1, !PT ;  /* 0x0000000ceeb77c10 */ /* 0x000fe20008ffe4ff */
[--C-:B------:R-:W-:Y:S01]  /*4180*/  FFMA.FTZ R181, R115, UR15, -R217.reuse ;  /* 0x0000000f73b57c23 */ /* 0x100fe200080108d9 */
[----:B------:R-:W-:Y:S01]  /*4190*/  @!P0 ISETP.GE.AND P1, PT, R250, R248, PT ;  /* 0x000000f8fa00820c */ /* 0x000fe20003f26270 */
[----:B------:R-:W-:Y:S01]  /*41a0*/  FMUL.FTZ R194, R194, UR8 ;  /* 0x00000008c2c27c20 */ /* 0x000fe20008410000 */
[----:B-1----:R-:W-:Y:S02]  /*41b0*/  @!P0 IADD3 R113, R243, 0x11, RZ ;  /* 0x00000011f3718810 */ /* 0x002fe40007ffe0ff */
[----:B----4-:R-:W-:Y:S03]  /*41c0*/  F2FP.F16.F32.PACK_AB R58, R101, R102 ;  /* 0x00000066653a723e */ /* 0x010fe600000000ff */
[----:B------:R-:W1:Y:S01]  /*41d0*/  MUFU.TANH R195, R195 ;  /* 0x000000c300c37308 */ /* 0x000e620000002400 */
[-C--:B---3--:R-:W-:Y:S02]  /*41e0*/  MOV R250, R196.reuse ;  /* 0x000000c400fa7202 */ /* 0x088fe40000000f00 */
[C---:B------:R-:W-:Y:S01]  /*41f0*/  @!P0 FSEL R250, R196.reuse, -INF , !P1 ;  /* 0xff800000c4fa8808 */ /* 0x040fe20004800000 */
[----:B------:R-:W-:Y:S01]  /*4200*/  FFMA.FTZ R196, -R196, R196, 1 ;  /* 0x3f800000c4c47423 */ /* 0x000fe200000101c4 */
[C---:B------:R-:W-:Y:S02]  /*4210*/  @!P0 ISETP.GE.AND P1, PT, R113.reuse, R248, PT ;  /* 0x000000f87100820c */ /* 0x040fe40003f26270 */
[-C--:B------:R-:W-:Y:S03]  /*4220*/  @!P0 ISETP.GE.AND P2, PT, R113, R180.reuse, PT ;  /* 0x000000b47100820c */ /* 0x080fe60003f46270 */
[----:B------:R-:W3:Y:S01]  /*4230*/  MUFU.TANH R199, R199 ;  /* 0x000000c700c77308 */ /* 0x000ee20000002400 */
[-C--:B--2---:R-:W-:Y:S01]  /*4240*/  MOV R113, R197.reuse ;  /* 0x000000c500717202 */ /* 0x084fe20000000f00 */
[--C-:B------:R-:W-:Y:S01]  /*4250*/  FFMA.FTZ R250, R250, UR15, -R202.reuse ;  /* 0x0000000ffafa7c23 */ /* 0x100fe200080108ca */
[C---:B------:R-:W-:Y:S01]  /*4260*/  @!P0 FSEL R113, R197.reuse, -INF , !P1 ;  /* 0xff800000c5718808 */ /* 0x040fe20004800000 */
[----:B------:R-:W-:Y:S01]  /*4270*/  FFMA.FTZ R197, -R197, R197, 1 ;  /* 0x3f800000c5c57423 */ /* 0x000fe200000101c5 */
[----:B------:R-:W-:Y:S01]  /*4280*/  @!P0 ISETP.GE.AND P1, PT, R63, R180, PT ;  /* 0x000000b43f00820c */ /* 0x000fe20003f26270 */
[----:B------:R-:W-:Y:S02]  /*4290*/  FMUL.FTZ R196, R196, UR8 ;  /* 0x00000008c4c47c20 */ /* 0x000fe40008410000 */
[--C-:B------:R-:W-:Y:S01]  /*42a0*/  FFMA.FTZ R105, R113, UR15, -R202.reuse ;  /* 0x0000000f71697c23 */ /* 0x100fe200080108ca */
[----:B------:R-:W-:Y:S01]  /*42b0*/  @!P0 IADD3 R113, R243, 0x19, RZ ;  /* 0x00000019f3718810 */ /* 0x000fe20007ffe0ff */
[----:B------:R-:W2:Y:S01]  /*42c0*/  MUFU.TANH R200, R200 ;  /* 0x000000c800c87308 */ /* 0x000ea20000002400 */
[C---:B------:R-:W-:Y:S01]  /*42d0*/  @!P0 FSEL R62, R198.reuse, -INF , !P1 ;  /* 0xff800000c63e8808 */ /* 0x040fe20004800000 */
[----:B------:R-:W-:Y:S01]  /*42e0*/  FFMA.FTZ R198, -R198, R198, 1 ;  /* 0x3f800000c6c67423 */ /* 0x000fe200000101c6 */
[----:B------:R-:W-:Y:S01]  /*42f0*/  @!P0 ISETP.GE.AND P1, PT, R113, R180, PT ;  /* 0x000000b47100820c */ /* 0x000fe20003f26270 */
[----:B------:R-:W-:Y:S01]  /*4300*/  FMUL.FTZ R197, R197, UR8 ;  /* 0x00000008c5c57c20 */ /* 0x000fe20008410000 */
[----:B-1----:R-:W-:Y:S01]  /*4310*/  MOV R203, R195 ;  /* 0x000000c300cb7202 */ /* 0x002fe20000000f00 */
[--C-:B------:R-:W-:Y:S01]  /*4320*/  FFMA.FTZ R180, R62, UR15, -R217.reuse ;  /* 0x0000000f3eb47c23 */ /* 0x100fe200080108d9 */
[C---:B------:R-:W-:Y:S03]  /*4330*/  @!P0 FSEL R203, R195.reuse, -INF , !P2 ;  /* 0xff800000c3cb8808 */ /* 0x040fe60005000000 */
[----:B------:R-:W1:Y:S01]  /*4340*/  MUFU.TANH R201, R201 ;  /* 0x000000c900c97308 */ /* 0x000e620000002400 */
[----:B---3--:R-:W-:Y:S01]  /*4350*/  MOV R107, R199 ;  /* 0x000000c7006b7202 */ /* 0x008fe20000000f00 */
[----:B------:R-:W-:Y:S01]  /*4360*/  FFMA.FTZ R195, -R195, R195, 1 ;  /* 0x3f800000c3c37423 */ /* 0x000fe200000101c3 */
[----:B------:R-:W-:Y:S01]  /*4370*/  @!P0 FSEL R107, R199, -INF , !P1 ;  /* 0xff800000c76b8808 */ /* 0x000fe20004800000 */
[--C-:B------:R-:W-:Y:S01]  /*4380*/  FFMA.FTZ R115, R203, UR15, -R217.reuse ;  /* 0x0000000fcb737c23 */ /* 0x100fe200080108d9 */
[-C--:B------:R-:W-:Y:S01]  /*4390*/  @!P0 ISETP.GE.AND P1, PT, R113, R248.reuse, PT ;  /* 0x000000f87100820c */ /* 0x080fe20003f26270 */
[----:B------:R-:W3:Y:S01]  /*43a0*/  LDG.E R203, desc[UR6][R182.64] ;  /* 0x00000006b6cb7981 */ /* 0x000ee2000c1e1900 */
[----:B------:R-:W-:Y:S01]  /*43b0*/  @!P0 ISETP.GE.AND P2, PT, R63, R248, PT ;  /* 0x000000f83f00820c */ /* 0x000fe20003f46270 */
[----:B------:R-:W-:Y:S01]  /*43c0*/  FFMA.FTZ R217, R107, UR15, -R217 ;  /* 0x0000000f6bd97c23 */ /* 0x000fe200080108d9 */
[-C--:B--2---:R-:W-:Y:S01]  /*43d0*/  MOV R63, R200.reuse ;  /* 0x000000c8003f7202 */ /* 0x084fe20000000f00 */
[----:B------:R-:W-:Y:S01]  /*43e0*/  MUFU.EX2 R114, R114 ;  /* 0x0000007200727308 */ /* 0x000fe20000000800 */
[----:B------:R-:W-:Y:S01]  /*43f0*/  @!P0 FSEL R63, R200, -INF , !P2 ;  /* 0xff800000c83f8808 */ /* 0x000fe20005000000 */
[----:B------:R-:W-:Y:S01]  /*4400*/  FFMA.FTZ R199, -R199, R199, 1 ;  /* 0x3f800000c7c77423 */ /* 0x000fe200000101c7 */
[----:B------:R-:W-:Y:S01]  /*4410*/  FMUL.FTZ R195, R195, UR8 ;  /* 0x00000008c3c37c20 */ /* 0x000fe20008410000 */
[----:B------:R-:W-:Y:S01]  /*4420*/  FMUL.FTZ R198, R198, UR8 ;  /* 0x00000008c6c67c20 */ /* 0x000fe20008410000 */
[----:B------:R-:W-:Y:S01]  /*4430*/  FFMA.FTZ R200, -R200, R200, 1 ;  /* 0x3f800000c8c87423 */ /* 0x000fe200000101c8 */
[--C-:B------:R-:W-:Y:S01]  /*4440*/  FFMA.FTZ R248, R63, UR15, -R202.reuse ;  /* 0x0000000f3ff87c23 */ /* 0x100fe200080108ca */
[-C--:B-1----:R-:W-:Y:S03]  /*4450*/  MOV R107, R201.reuse ;  /* 0x000000c9006b7202 */ /* 0x082fe60000000f00 */
[----:B------:R1:W-:Y:S01]  /*4460*/  MUFU.EX2 R113, R217 ;  /* 0x000000d900717308 */ /* 0x0003e20000000800 */
[----:B------:R-:W-:Y:S01]  /*4470*/  @!P0 FSEL R107, R201, -INF , !P1 ;  /* 0xff800000c96b8808 */ /* 0x000fe20004800000 */
[----:B------:R-:W-:Y:S01]  /*4480*/  FMUL.FTZ R199, R199, UR8 ;  /* 0x00000008c7c77c20 */ /* 0x000fe20008410000 */
[----:B------:R-:W-:Y:S01]  /*4490*/  PLOP3.LUT P1, PT, PT, PT, UP3, 0x80, 0x0 ;  /* 0x000000000000781c */ /* 0x000fe20003f2f038 */
[----:B------:R-:W-:Y:S01]  /*44a0*/  FFMA.FTZ R201, -R201, R201, 1 ;  /* 0x3f800000c9c97423 */ /* 0x000fe200000101c9 */
[----:B------:R-:W-:Y:S05]  /*44b0*/  FMUL.FTZ R200, R200, UR8 ;  /* 0x00000008c8c87c20 */ /* 0x000fea0008410000 */
[----:B------:R-:W2:Y:S01]  /*44c0*/  MUFU.EX2 R251, R251 ;  /* 0x000000fb00fb7308 */ /* 0x000ea20000000800 */
[----:B------:R-:W-:Y:S09]  /*44d0*/  FMUL.FTZ R201, R201, UR8 ;  /* 0x00000008c9c97c20 */ /* 0x000ff20008410000 */
[----:B------:R-:W-:Y:S01]  /*44e0*/  MUFU.EX2 R252, R252 ;  /* 0x000000fc00fc7308 */ /* 0x000fe20000000800 */
[----:B-1----:R-:W-:Y:S02]  /*44f0*/  FFMA.FTZ R217, R107, UR15, -R202 ;  /* 0x0000000f6bd97c23 */ /* 0x002fe400080108ca */
[----:B------:R1:W4:Y:S07]  /*4500*/  LDG.E R202, desc[UR6][R182.64+0x20] ;  /* 0x00002006b6ca7981 */ /* 0x00032e000c1e1900 */
[----:B------:R-:W1:Y:S01]  /*4510*/  MUFU.EX2 R249, R249 ;  /* 0x000000f900f97308 */ /* 0x000e620000000800 */
[----:B--2---:R-:W-:Y:S05]  /*4520*/  F2FP.F16.F32.PACK_AB R57, R251, R114 ;  /* 0x00000072fb39723e */ /* 0x004fea00000000ff */
[----:B------:R-:W-:Y:S04]  /*4530*/  STS [R229+0x12400], R57 ;  /* 0x01240039e5007388 */ /* 0x000fe80000000800 */
[----:B------:R-:W-:Y:S01]  /*4540*/  MUFU.EX2 R181, R181 ;  /* 0x000000b500b57308 */ /* 0x000fe20000000800 */
[----:B------:R-:W-:Y:S09]  /*4550*/  STS [R233+0x12000], R58 ;  /* 0x0120003ae9007388 */ /* 0x000ff20000000800 */
[----:B------:R-:W2:Y:S01]  /*4560*/  MUFU.EX2 R115, R115 ;  /* 0x0000007300737308 */ /* 0x000ea20000000800 */
[----:B-1----:R-:W-:Y:S05]  /*4570*/  F2FP.F16.F32.PACK_AB R63, R249, R252 ;  /* 0x000000fcf93f723e */ /* 0x002fea00000000ff */
[----:B------:R-:W-:Y:S04]  /*4580*/  STS [R233+0x12400], R63 ;  /* 0x0124003fe9007388 */ /* 0x000fe80000000800 */
[----:B------:R-:W-:Y:S10]  /*4590*/  MUFU.EX2 R250, R250 ;  /* 0x000000fa00fa7308 */ /* 0x000ff40000000800 */
[----:B------:R-:W1:Y:S01]  /*45a0*/  MUFU.EX2 R243, R105 ;  /* 0x0000006900f37308 */ /* 0x000e620000000800 */
[----:B--2---:R-:W-:Y:S05]  /*45b0*/  F2FP.F16.F32.PACK_AB R62, R115, R181 ;  /* 0x000000b5733e723e */ /* 0x004fea00000000ff */
[----:B------:R-:W-:Y:S04]  /*45c0*/  STS [R231+0x12000], R62 ;  /* 0x0120003ee7007388 */ /* 0x000fe80000000800 */
[----:B------:R-:W2:Y:S10]  /*45d0*/  MUFU.EX2 R180, R180 ;  /* 0x000000b400b47308 */ /* 0x000eb40000000800 */
[----:B------:R-:W-:Y:S01]  /*45e0*/  MUFU.EX2 R248, R248 ;  /* 0x000000f800f87308 */ /* 0x000fe20000000800 */
[----:B-1----:R-:W-:Y:S05]  /*45f0*/  F2FP.F16.F32.PACK_AB R182, R243, R250 ;  /* 0x000000faf3b6723e */ /* 0x002fea00000000ff */
[----:B------:R-:W-:Y:S04]  /*4600*/  STS [R231+0x12400], R182 ;  /* 0x012400b6e7007388 */ /* 0x000fe80000000800 */
[----:B------:R-:W1:Y:S01]  /*4610*/  MUFU.EX2 R217, R217 ;  /* 0x000000d900d97308 */ /* 0x000e620000000800 */
[----:B--2---:R-:W-:Y:S05]  /*4620*/  F2FP.F16.F32.PACK_AB R107, R113, R180 ;  /* 0x000000b4716b723e */ /* 0x004fea00000000ff */
[----:B------:R-:W-:Y:S01]  /*4630*/  STS [R236+0x12000], R107 ;  /* 0x0120006bec007388 */ /* 0x000fe20000000800 */
[----:B-1----:R-:W-:Y:S05]  /*4640*/  F2FP.F16.F32.PACK_AB R105, R217, R248 ;  /* 0x000000f8d969723e */ /* 0x002fea00000000ff */
[----:B------:R-:W-:Y:S04]  /*4650*/  STS [R236+0x12400], R105 ;  /* 0x01240069ec007388 */ /* 0x000fe80000000800 */
[----:B------:R-:W1:Y:S08]  /*4660*/  LDSM.16.M88.4 R52, [R67+0x8000] ;  /* 0x008000004334783b */ /* 0x000e700000000200 */
[----:B------:R-:W2:Y:S08]  /*4670*/  LDSM.16.M88.4 R56, [R66+0x8000] ;  /* 0x008000004238783b */ /* 0x000eb00000000200 */
[----:B------:R-:W2:Y:S01]  /*4680*/  LDSM.16.M88.4 R60, [R65+0x8000] ;  /* 0x00800000413c783b */ /* 0x000ea20000000200 */
        /* <DEDUP_REMOVED lines=10> */
[C---:B------:R-:W-:Y:S06]  /*4730*/  HMMA.16816.F32 R4, R60.reuse, R132, R4 ;  /* 0x000000843c04723c */ /* 0x040fec0000001804 */
        /* <DEDUP_REMOVED lines=28> */
[----:B------:R-:W-:Y:S01]  /*4900*/  FMUL.FTZ R63, R106, R63 ;  /* 0x0000003f6a3f7220 */ /* 0x000fe20000410000 */
[----:B------:R-:W-:Y:S01]  /*4910*/  FMUL.FTZ R62, R103, R62 ;  /* 0x0000003e673e7220 */ /* 0x000fe20000410000 */
        /* <DEDUP_REMOVED lines=8> */
[----:B------:R-:W-:Y:S01]  /*49a0*/  F2FP.F16.F32.PACK_AB R186, R187, R186 ;  /* 0x000000babbba723e */ /* 0x000fe200000000ff */
        /* <DEDUP_REMOVED lines=10> */
[----:B------:R-:W-:Y:S01]  /*4a50*/  FMUL.FTZ R187, R187, R198 ;  /* 0x000000c6bbbb7220 */ /* 0x000fe20000410000 */
[----:B------:R-:W-:Y:S01]  /*4a60*/  FMUL.FTZ R198, R203, R199 ;  /* 0x000000c7cbc67220 */ /* 0x000fe20000410000 */
[----:B------:R-:W-:Y:S01]  /*4a70*/  F2FP.F16.F32.PACK_AB R190, R191, R190 ;  /* 0x000000bebfbe723e */ /* 0x000fe200000000ff */
[C---:B----4-:R-:W-:Y:S01]  /*4a80*/  FADD.FTZ R191, -R202.reuse, R6 ;  /* 0x00000006cabf7221 */ /* 0x050fe20000010100 */
[C---:B------:R-:W-:Y:S01]  /*4a90*/  FADD.FTZ R199, -R202.reuse, R7 ;  /* 0x00000007cac77221 */ /* 0x040fe20000010100 */
[----:B------:R-:W-:Y:S01]  /*4aa0*/  F2FP.F16.F32.PACK_AB R194, R195, R194 ;  /* 0x000000c2c3c2723e */ /* 0x000fe200000000ff */
[----:B------:R-:W-:Y:S01]  /*4ab0*/  FADD.FTZ R195, -R202, R10 ;  /* 0x0000000acac37221 */ /* 0x000fe20000010100 */
[----:B------:R-:W-:Y:S01]  /*4ac0*/  FMUL.FTZ R191, R114, R191 ;  /* 0x000000bf72bf7220 */ /* 0x000fe20000410000 */
[----:B------:R-:W-:Y:S01]  /*4ad0*/  FMUL.FTZ R199, R251, R199 ;  /* 0x000000c7fbc77220 */ /* 0x000fe20000410000 */
[----:B------:R-:W-:Y:S01]  /*4ae0*/  F2FP.F16.F32.PACK_AB R187, R198, R187 ;  /* 0x000000bbc6bb723e */ /* 0x000fe200000000ff */
        /* <DEDUP_REMOVED lines=42> */
.L_x_504:
[----:B------:R-:W-:Y:S01]  /*4d90*/  F2FP.F16.F32.PACK_AB R192, R193, R192 ;  /* 0x000000c0c1c0723e */ /* 0x000fe200000000ff */
[----:B------:R-:W-:Y:S01]  /*4da0*/  STS [R229+0x10000], R186 ;  /* 0x010000bae5007388 */ /* 0x000fe20000000800 */
[----:B------:R-:W-:Y:S01]  /*4db0*/  F2FP.F16.F32.PACK_AB R252, R252, R191 ;  /* 0x000000bffcfc723e */ /* 0x000fe200000000ff */
[----:B------:R-:W-:Y:S01]  /*4dc0*/  IMAD.MOV.U32 R248, RZ, RZ, R184 ;  /* 0x000000fffff87224 */ /* 0x000fe200078e00b8 */
[----:B------:R-:W-:Y:S01]  /*4dd0*/  F2FP.F16.F32.PACK_AB R199, R202, R199 ;  /* 0x000000c7cac7723e */ /* 0x000fe200000000ff */
[----:B------:R-:W-:Y:S01]  /*4de0*/  STS [R229+0x10400], R188 ;  /* 0x010400bce5007388 */ /* 0x000fe20000000800 */
[----:B------:R-:W-:Y:S01]  /*4df0*/  LEA R217, R214, UR4, 0x1 ;  /* 0x00000004d6d97c11 */ /* 0x000fe2000f8e08ff */
[----:B------:R-:W-:Y:S02]  /*4e00*/  IMAD.MOV.U32 R249, RZ, RZ, R185 ;  /* 0x000000fffff97224 */ /* 0x000fe400078e00b9 */
        /* <DEDUP_REMOVED lines=74> */
.L_x_505:
        /* <DEDUP_REMOVED lines=18> */
[----:B------:R-:W-:Y:S04]  /*53d0*/  LDSM.16.MT88.4 R196, [R217+0xd800] ;  /* 0x00d80000d9c4783b */ /* 0x000fe80000004200 */
[----:B------:R-:W-:Y:S01]  /*53e0*/  LDSM.16.M88.4 R200, [R3+0x1000] ;  /* 0x0010000003c8783b */ /* 0x000fe20000000200 */
        /* <DEDUP_REMOVED lines=27> */
[----:B------:R-:W5:Y:S02]  /*55a0*/  @P1 LDG.E R240, desc[UR6][R112.64+-0x100] ;  /* 0xffff000670f01981 */ /* 0x000f64000c1e1900 */
[-C--:B------:R-:W-:Y:S02]  /*55b0*/  HMMA.16816.F32 R12, R192, R190.reuse, R12 ;  /* 0x000000bec00c723c */ /* 0x080fe4000000180c */
[----:B------:R4:W5:Y:S04]  /*55c0*/  @P1 LDG.E R241, desc[UR6][R112.64+-0xe0] ;  /* 0xffff200670f11981 */ /* 0x000968000c1e1900 */
[C---:B------:R-:W-:Y:S06]  /*55d0*/  HMMA.16816.F32 R16, R184.reuse, R190, R16 ;  /* 0x000000beb810723c */ /* 0x040fec0000001810 */
[-C--:B-1----:R-:W-:Y:S06]  /*55e0*/  HMMA.16816.F32 R52, R184, R100.reuse, R52 ;  /* 0x00000064b834723c */ /* 0x082fec0000001834 */
[C---:B------:R-:W-:Y:S06]  /*55f0*/  HMMA.16816.F32 R56, R192.reuse, R100, R56 ;  /* 0x00000064c038723c */ /* 0x040fec0000001838 */
[-C--:B------:R-:W-:Y:S01]  /*5600*/  HMMA.16816.F32 R60, R192, R102.reuse, R60 ;  /* 0x00000066c03c723c */ /* 0x080fe2000000183c */
[----:B----4-:R-:W-:Y:S05]  /*5610*/  IMAD.U32 R113, RZ, RZ, UR40 ;  /* 0x00000028ff717e24 */ /* 0x010fea000f8e00ff */
[----:B------:R-:W-:Y:S01]  /*5620*/  HMMA.16816.F32 R64, R184, R102, R64 ;  /* 0x00000066b840723c */ /* 0x000fe20000001840 */
[----:B------:R-:W-:Y:S05]  /*5630*/  LDSM.16.MT88.4 R100, [R207+0x2800] ;  /* 0x00280000cf64783b */ /* 0x000fea0000004200 */
[-C--:B--2---:R-:W-:Y:S01]  /*5640*/  HMMA.16816.F32 R4, R108, R196.reuse, R4 ;  /* 0x000000c46c04723c */ /* 0x084fe20000001804 */
[----:B------:R-:W-:Y:S04]  /*5650*/  IMAD.U32 R187, RZ, RZ, UR14 ;  /* 0x0000000effbb7e24 */ /* 0x000fe8000f8e00ff */
[C---:B------:R-:W-:Y:S01]  /*5660*/  LEA R184, P0, R237.reuse, R248, 0x2 ;  /* 0x000000f8edb87211 */ /* 0x040fe200078010ff */
[C---:B------:R-:W-:Y:S05]  /*5670*/  HMMA.16816.F32 R8, R200.reuse, R196, R8 ;  /* 0x000000c4c808723c */ /* 0x040fea0000001808 */
[----:B------:R-:W-:Y:S01]  /*5680*/  LEA.HI.X.SX32 R185, R237, R249, 0x2, P0 ;  /* 0x000000f9edb97211 */ /* 0x000fe200000f16ff */
[-C--:B------:R-:W-:Y:S05]  /*5690*/  HMMA.16816.F32 R12, R200, R198.reuse, R12 ;  /* 0x000000c6c80c723c */ /* 0x080fea000000180c */
[-C--:B------:R-:W-:Y:S01]  /*56a0*/  LEA R114, P1, R183, R184.reuse, 0x2 ;  /* 0x000000b8b7727211 */ /* 0x080fe200078210ff */
[C---:B------:R-:W-:Y:S01]  /*56b0*/  HMMA.16816.F32 R16, R108.reuse, R198, R16 ;  /* 0x000000c66c10723c */ /* 0x040fe20000001810 */
[----:B------:R-:W-:Y:S04]  /*56c0*/  IMAD.U32 R183, RZ, RZ, UR39 ;  /* 0x00000027ffb77e24 */ /* 0x000fe8000f8e00ff */
[----:B------:R1:W-:Y:S01]  /*56d0*/  REDG.E.ADD.F32.FTZ.RN.STRONG.GPU desc[UR6][R184.64], R4 ;  /* 0x00000004b80079a6 */ /* 0x0003e2000c10f386 */
[-C--:B---3--:R-:W-:Y:S05]  /*56e0*/  HMMA.16816.F32 R52, R108, R104.reuse, R52 ;  /* 0x000000686c34723c */ /* 0x088fea0000001834 */
[-C--:B------:R-:W-:Y:S01]  /*56f0*/  LEA.HI.X.SX32 R115, R115, R185.reuse, 0x2, P1 ;  /* 0x000000b973737211 */ /* 0x080fe200008f16ff */
[C---:B------:R-:W-:Y:S06]  /*5700*/  HMMA.16816.F32 R56, R200.reuse, R104, R56 ;  /* 0x00000068c838723c */ /* 0x040fec0000001838 */
[-C--:B------:R-:W-:Y:S01]  /*5710*/  HMMA.16816.F32 R60, R200, R106.reuse, R60 ;  /* 0x0000006ac83c723c */ /* 0x080fe2000000183c */
[----:B------:R-:W-:Y:S04]  /*5720*/  IMAD.U32 R105, RZ, RZ, UR14 ;  /* 0x0000000eff697e24 */ /* 0x000fe8000f8e00ff */
[-C--:B------:R-:W-:Y:S01]  /*5730*/  LEA R104, P0, R181, R184.reuse, 0x2 ;  /* 0x000000b8b5687211 */ /* 0x080fe200078010ff */
[----:B------:R-:W-:Y:S05]  /*5740*/  HMMA.16816.F32 R64, R108, R106, R64 ;  /* 0x0000006a6c40723c */ /* 0x000fea0000001840 */
[-C--:B------:R-:W-:Y:S01]  /*5750*/  LEA R180, P2, R105, R184.reuse, 0x2 ;  /* 0x000000b869b47211 */ /* 0x080fe200078410ff */
[----:B------:R-:W-:Y:S02]  /*5760*/  IMAD.U32 R105, RZ, RZ, UR41 ;  /* 0x00000029ff697e24 */ /* 0x000fe4000f8e00ff */
[----:B------:R-:W-:Y:S03]  /*5770*/  IMAD.U32 R109, RZ, RZ, UR38 ;  /* 0x00000026ff6d7e24 */ /* 0x000fe6000f8e00ff */
[-C--:B------:R-:W-:Y:S01]  /*5780*/  LEA.HI.X.SX32 R181, R187, R185.reuse, 0x2, P2 ;  /* 0x000000b9bbb57211 */ /* 0x080fe200010f16ff */
[----:B------:R-:W-:Y:S01]  /*5790*/  IMAD.U32 R187, RZ, RZ, UR40 ;  /* 0x00000028ffbb7e24 */ /* 0x000fe2000f8e00ff */
[-C--:B------:R-:W-:Y:S01]  /*57a0*/  LEA.HI.X.SX32 R105, R105, R185.reuse, 0x2, P0 ;  /* 0x000000b969697211 */ /* 0x080fe200000f16ff */
[----:B------:R-:W-:Y:S01]  /*57b0*/  IMAD.U32 R107, RZ, RZ, UR37 ;  /* 0x00000025ff6b7e24 */ /* 0x000fe2000f8e00ff */
[-C--:B------:R-:W-:Y:S01]  /*57c0*/  LEA R108, P0, R113, R184.reuse, 0x2 ;  /* 0x000000b8716c7211 */ /* 0x080fe200078010ff */
[----:B------:R2:W-:Y:S01]  /*57d0*/  REDG.E.ADD.F32.FTZ.RN.STRONG.GPU desc[UR6][R180.64], R5 ;  /* 0x00000005b40079a6 */ /* 0x0005e2000c10f386 */
[-C--:B-1----:R-:W-:Y:S01]  /*57e0*/  LEA R4, P1, R109, R184.reuse, 0x2 ;  /* 0x000000b86d047211 */ /* 0x082fe200078210ff */
[----:B------:R-:W-:Y:S01]  /*57f0*/  IMAD.U32 R111, RZ, RZ, UR39 ;  /* 0x00000027ff6f7e24 */ /* 0x000fe2000f8e00ff */
[-C--:B------:R-:W-:Y:S01]  /*5800*/  LEA R106, P2, R183, R184.reuse, 0x2 ;  /* 0x000000b8b76a7211 */ /* 0x080fe200078410ff */
[----:B------:R1:W-:Y:S01]  /*5810*/  REDG.E.ADD.F32.FTZ.RN.STRONG.GPU desc[UR6][R114.64], R6 ;  /* 0x00000006720079a6 */ /* 0x0003e2000c10f386 */
[-C--:B------:R-:W-:Y:S01]  /*5820*/  LEA.HI.X.SX32 R109, R187, R185.reuse, 0x2, P0 ;  /* 0x000000b9bb6d7211 */ /* 0x080fe200000f16ff */
[----:B------:R-:W-:Y:S02]  /*5830*/  IMAD.U32 R183, RZ, RZ, UR23 ;  /* 0x00000017ffb77e24 */ /* 0x000fe4000f8e00ff */
[----:B------:R3:W-:Y:S01]  /*5840*/  REDG.E.ADD.F32.FTZ.RN.STRONG.GPU desc[UR6][R104.64], R7 ;  /* 0x00000007680079a6 */ /* 0x0007e2000c10f386 */
[----:B------:R-:W-:Y:S03]  /*5850*/  IMAD.U32 R113, RZ, RZ, UR22 ;  /* 0x00000016ff717e24 */ /* 0x000fe6000f8e00ff */
[----:B------:R4:W-:Y:S01]  /*5860*/  REDG.E.ADD.F32.FTZ.RN.STRONG.GPU desc[UR6][R108.64], R8 ;  /* 0x000000086c0079a6 */ /* 0x0009e2000c10f386 */
[----:B--2---:R-:W-:Y:S02]  /*5870*/  IMAD.U32 R5, RZ, RZ, UR38 ;  /* 0x00000026ff057e24 */ /* 0x004fe4000f8e00ff */
[----:B-1----:R-:W-:Y:S03]  /*5880*/  IMAD.U32 R115, RZ, RZ, UR22 ;  /* 0x00000016ff737e24 */ /* 0x002fe6000f8e00ff */
[-C--:B------:R-:W-:Y:S02]  /*5890*/  LEA.HI.X.SX32 R5, R5, R185.reuse, 0x2, P1 ;  /* 0x000000b905057211 */ /* 0x080fe400008f16ff */
[-C--:B---3--:R-:W-:Y:S01]  /*58a0*/  LEA R104, P0, R107, R184.reuse, 0x2 ;  /* 0x000000b86b687211 */ /* 0x088fe200078010ff */
[----:B------:R-:W-:Y:S01]  /*58b0*/  IMAD.U32 R7, RZ, RZ, UR37 ;  /* 0x00000025ff077e24 */ /* 0x000fe2000f8e00ff */
[-C--:B------:R-:W-:Y:S01]  /*58c0*/  LEA.HI.X.SX32 R107, R111, R185.reuse, 0x2, P2 ;  /* 0x000000b96f6b7211 */ /* 0x080fe200010f16ff */
[----:B------:R-:W-:Y:S02]  /*58d0*/  IMAD.U32 R111, RZ, RZ, UR21 ;  /* 0x00000015ff6f7e24 */ /* 0x000fe4000f8e00ff */
[----:B----4-:R-:W-:Y:S01]  /*58e0*/  IMAD.U32 R109, RZ, RZ, UR20 ;  /* 0x00000014ff6d7e24 */ /* 0x010fe2000f8e00ff */
[-C--:B------:R-:W-:Y:S01]  /*58f0*/  LEA.HI.X.SX32 R105, R7, R185.reuse, 0x2, P0 ;  /* 0x000000b907697211 */ /* 0x080fe200000f16ff */
[----:B------:R1:W-:Y:S01]  /*5900*/  REDG.E.ADD.F32.FTZ.RN.STRONG.GPU desc[UR6][R106.64], R9 ;  /* 0x000000096a0079a6 */ /* 0x0003e2000c10f386 */
[----:B------:R-:W-:Y:S03]  /*5910*/  IMAD.U32 R7, RZ, RZ, UR23 ;  /* 0x00000017ff077e24 */ /* 0x000fe6000f8e00ff */
[----:B------:R2:W-:Y:S02]  /*5920*/  REDG.E.ADD.F32.FTZ.RN.STRONG.GPU desc[UR6][R4.64], R10 ;  /* 0x0000000a040079a6 */ /* 0x0005e4000c10f386 */
[-C--:B------:R-:W-:Y:S01]  /*5930*/  LEA R8, P0, R7, R184.reuse, 0x2 ;  /* 0x000000b807087211 */ /* 0x080fe200078010ff */
[----:B------:R-:W-:Y:S01]  /*5940*/  IMAD.U32 R7, RZ, RZ, UR20 ;  /* 0x00000014ff077e24 */ /* 0x000fe2000f8e00ff */
[----:B------:R3:W-:Y:S04]  /*5950*/  REDG.E.ADD.F32.FTZ.RN.STRONG.GPU desc[UR6][R104.64], R11 ;  /* 0x0000000b680079a6 */ /* 0x0007e8000c10f386 */
[----:B------:R-:W-:Y:S04]  /*5960*/  REDG.E.ADD.F32.FTZ.RN.STRONG.GPU desc[UR6][R184.64+0x80], R16 ;  /* 0x00008010b80079a6 */ /* 0x000fe8000c10f386 */
[----:B------:R4:W-:Y:S01]  /*5970*/  REDG.E.ADD.F32.FTZ.RN.STRONG.GPU desc[UR6][R180.64+0x80], R17 ;  /* 0x00008011b40079a6 */ /* 0x0009e2000c10f386 */
[-C--:B-1----:R-:W-:Y:S02]  /*5980*/  LEA R106, P2, R115, R184.reuse, 0x2 ;  /* 0x000000b8736a7211 */ /* 0x082fe400078410ff */
[-C--:B------:R-:W-:Y:S01]  /*5990*/  LEA.HI.X.SX32 R9, R183, R185.reuse, 0x2, P0 ;  /* 0x000000b9b7097211 */ /* 0x080fe200000f16ff */
[----:B--2---:R-:W-:Y:S01]  /*59a0*/  IMAD.U32 R5, RZ, RZ, UR21 ;  /* 0x00000015ff057e24 */ /* 0x004fe2000f8e00ff */
[-C--:B------:R-:W-:Y:S02]  /*59b0*/  LEA R4, P1, R111, R184.reuse, 0x2 ;  /* 0x000000b86f047211 */ /* 0x080fe400078210ff */
[-C--:B------:R-:W-:Y:S01]  /*59c0*/  LEA.HI.X.SX32 R107, R113, R185.reuse, 0x2, P2 ;  /* 0x000000b9716b7211 */ /* 0x080fe200010f16ff */
[----:B------:R1:W-:Y:S01]  /*59d0*/  REDG.E.ADD.F32.FTZ.RN.STRONG.GPU desc[UR6][R8.64], R18 ;  /* 0x00000012080079a6 */ /* 0x0003e2000c10f386 */
[-C--:B------:R-:W-:Y:S01]  /*59e0*/  LEA.HI.X.SX32 R5, R5, R185.reuse, 0x2, P1 ;  /* 0x000000b905057211 */ /* 0x080fe200008f16ff */
[----:B---3--:R-:W-:Y:S01]  /*59f0*/  IMAD.U32 R105, RZ, RZ, UR19 ;  /* 0x00000013ff697e24 */ /* 0x008fe2000f8e00ff */
[-C--:B------:R-:W-:Y:S01]  /*5a00*/  LEA R10, P0, R109, R184.reuse, 0x2 ;  /* 0x000000b86d0a7211 */ /* 0x080fe200078010ff */
[----:B------:R2:W-:Y:S01]  /*5a10*/  REDG.E.ADD.F32.FTZ.RN.STRONG.GPU desc[UR6][R106.64], R19 ;  /* 0x000000136a0079a6 */ /* 0x0005e2000c10f386 */
[----:B------:R-:W-:Y:S02]  /*5a20*/  IMAD.U32 R109, RZ, RZ, UR34 ;  /* 0x00000022ff6d7e24 */ /* 0x000fe4000f8e00ff */
[-C--:B------:R-:W-:Y:S01]  /*5a30*/  LEA.HI.X.SX32 R11, R7, R185.reuse, 0x2, P0 ;  /* 0x000000b9070b7211 */ /* 0x080fe200000f16ff */
[----:B------:R3:W-:Y:S01]  /*5a40*/  REDG.E.ADD.F32.FTZ.RN.STRONG.GPU desc[UR6][R4.64], R12 ;  /* 0x0000000c040079a6 */ /* 0x0007e2000c10f386 */
[----:B------:R-:W-:Y:S02]  /*5a50*/  IMAD.U32 R7, RZ, RZ, UR19 ;  /* 0x00000013ff077e24 */ /* 0x000fe4000f8e00ff */
[----:B----4-:R-:W-:Y:S01]  /*5a60*/  IMAD.U32 R17, RZ, RZ, UR34 ;  /* 0x00000022ff117e24 */ /* 0x010fe2000f8e00ff */
[----:B------:R4:W-:Y:S02]  /*5a70*/  REDG.E.ADD.F32.FTZ.RN.STRONG.GPU desc[UR6][R10.64], R13 ;  /* 0x0000000d0a0079a6 */ /* 0x0009e4000c10f386 */
[-C--:B------:R-:W-:Y:S01]  /*5a80*/  LEA R110, P1, R7, R184.reuse, 0x2 ;  /* 0x000000b8076e7211 */ /* 0x080fe200078210ff */
[----:B------:R-:W-:Y:S01]  /*5a90*/  IMAD.U32 R7, RZ, RZ, UR33 ;  /* 0x00000021ff077e24 */ /* 0x000fe2000f8e00ff */
[-C--:B------:R-:W-:Y:S02]  /*5aa0*/  LEA R16, P0, R17, R184.reuse, 0x2 ;  /* 0x000000b811107211 */ /* 0x080fe400078010ff */
[-C--:B------:R-:W-:Y:S01]  /*5ab0*/  LEA.HI.X.SX32 R111, R105, R185.reuse, 0x2, P1 ;  /* 0x000000b9696f7211 */ /* 0x080fe200008f16ff */
[----:B------:R-:W-:Y:S01]  /*5ac0*/  IMAD.U32 R105, RZ, RZ, UR31 ;  /* 0x0000001fff697e24 */ /* 0x000fe2000f8e00ff */
[-C--:B------:R-:W-:Y:S03]  /*5ad0*/  LEA.HI.X.SX32 R17, R109, R185.reuse, 0x2, P0 ;  /* 0x000000b96d117211 */ /* 0x080fe600000f16ff */
[----:B------:R4:W-:Y:S04]  /*5ae0*/  REDG.E.ADD.F32.FTZ.RN.STRONG.GPU desc[UR6][R110.64], R14 ;  /* 0x0000000e6e0079a6 */ /* 0x0009e8000c10f386 */
[----:B------:R4:W-:Y:S01]  /*5af0*/  REDG.E.ADD.F32.FTZ.RN.STRONG.GPU desc[UR6][R16.64], R15 ;  /* 0x0000000f100079a6 */ /* 0x0009e2000c10f386 */
[----:B-1----:R-:W-:Y:S03]  /*5b00*/  IMAD.U32 R9, RZ, RZ, UR32 ;  /* 0x00000020ff097e24 */ /* 0x002fe6000f8e00ff */
[----:B------:R-:W-:Y:S01]  /*5b10*/  REDG.E.ADD.F32.FTZ.RN.STRONG.GPU desc[UR6][R184.64+0x100], R52 ;  /* 0x00010034b80079a6 */ /* 0x000fe2000c10f386 */
[----:B--2---:R-:W-:Y:S01]  /*5b20*/  IMAD.U32 R19, RZ, RZ, UR30 ;  /* 0x0000001eff137e24 */ /* 0x004fe2000f8e00ff */
[-C--:B------:R-:W-:Y:S01]  /*5b30*/  LEA R106, P0, R9, R184.reuse, 0x2 ;  /* 0x000000b8096a7211 */ /* 0x080fe200078010ff */
[----:B------:R-:W-:Y:S01]  /*5b40*/  IMAD.U32 R9, RZ, RZ, UR35 ;  /* 0x00000023ff097e24 */ /* 0x000fe2000f8e00ff */
[-C--:B---3--:R-:W-:Y:S01]  /*5b50*/  LEA R4, P1, R7, R184.reuse, 0x2 ;  /* 0x000000b807047211 */ /* 0x088fe200078210ff */
[----:B------:R-:W-:Y:S01]  /*5b60*/  IMAD.U32 R5, RZ, RZ, UR33 ;  /* 0x00000021ff057e24 */ /* 0x000fe2000f8e00ff */
[----:B------:R1:W-:Y:S01]  /*5b70*/  REDG.E.ADD.F32.FTZ.RN.STRONG.GPU desc[UR6][R180.64+0x100], R53 ;  /* 0x00010035b40079a6 */ /* 0x0003e2000c10f386 */
[----:B------:R-:W-:Y:S02]  /*5b80*/  IMAD.U32 R7, RZ, RZ, UR32 ;  /* 0x00000020ff077e24 */ /* 0x000fe4000f8e00ff */
[----:B----4-:R-:W-:Y:S01]  /*5b90*/  IMAD.U32 R11, RZ, RZ, UR29 ;  /* 0x0000001dff0b7e24 */ /* 0x010fe2000f8e00ff */
[-C--:B------:R-:W-:Y:S01]  /*5ba0*/  LEA.HI.X.SX32 R5, R5, R185.reuse, 0x2, P1 ;  /* 0x000000b905057211 */ /* 0x080fe200008f16ff */
[----:B------:R-:W-:Y:S01]  /*5bb0*/  IMAD.U32 R13, RZ, RZ, UR30 ;  /* 0x0000001eff0d7e24 */ /* 0x000fe2000f8e00ff */
[-C--:B------:R-:W-:Y:S01]  /*5bc0*/  LEA.HI.X.SX32 R107, R7, R185.reuse, 0x2, P0 ;  /* 0x000000b9076b7211 */ /* 0x080fe200000f16ff */
[----:B------:R-:W-:Y:S01]  /*5bd0*/  IMAD.U32 R7, RZ, RZ, UR31 ;  /* 0x0000001fff077e24 */ /* 0x000fe2000f8e00ff */
[-C--:B------:R-:W-:Y:S01]  /*5be0*/  LEA R6, P1, R11, R184.reuse, 0x2 ;  /* 0x000000b80b067211 */ /* 0x080fe200078210ff */
[----:B------:R2:W-:Y:S03]  /*5bf0*/  REDG.E.ADD.F32.FTZ.RN.STRONG.GPU desc[UR6][R4.64], R54 ;  /* 0x00000036040079a6 */ /* 0x0005e6000c10f386 */
[-C--:B------:R-:W-:Y:S01]  /*5c00*/  LEA R10, P0, R7, R184.reuse, 0x2 ;  /* 0x000000b8070a7211 */ /* 0x080fe200078010ff */
[----:B------:R3:W-:Y:S01]  /*5c10*/  REDG.E.ADD.F32.FTZ.RN.STRONG.GPU desc[UR6][R106.64], R55 ;  /* 0x000000376a0079a6 */ /* 0x0007e2000c10f386 */
[-C--:B------:R-:W-:Y:S01]  /*5c20*/  LEA R14, P2, R19, R184.reuse, 0x2 ;  /* 0x000000b8130e7211 */ /* 0x080fe200078410ff */
[----:B------:R-:W-:Y:S01]  /*5c30*/  IMAD.U32 R7, RZ, RZ, UR29 ;  /* 0x0000001dff077e24 */ /* 0x000fe2000f8e00ff */
[-C--:B------:R-:W-:Y:S01]  /*5c40*/  LEA.HI.X.SX32 R11, R105, R185.reuse, 0x2, P0 ;  /* 0x000000b9690b7211 */ /* 0x080fe200000f16ff */
[----:B------:R-:W-:Y:S01]  /*5c50*/  IMAD.U32 R105, RZ, RZ, UR27 ;  /* 0x0000001bff697e24 */ /* 0x000fe2000f8e00ff */
[-C--:B------:R-:W-:Y:S01]  /*5c60*/  LEA.HI.X.SX32 R15, R13, R185.reuse, 0x2, P2 ;  /* 0x000000b90d0f7211 */ /* 0x080fe200010f16ff */
[----:B------:R-:W-:Y:S01]  /*5c70*/  IMAD.U32 R17, RZ, RZ, UR25 ;  /* 0x00000019ff117e24 */ /* 0x000fe2000f8e00ff */
[-C--:B------:R-:W-:Y:S01]  /*5c80*/  LEA R108, P0, R9, R184.reuse, 0x2 ;  /* 0x000000b8096c7211 */ /* 0x080fe200078010ff */
[----:B------:R4:W-:Y:S01]  /*5c90*/  REDG.E.ADD.F32.FTZ.RN.STRONG.GPU desc[UR6][R10.64], R56 ;  /* 0x000000380a0079a6 */ /* 0x0009e2000c10f386 */
[-C--:B------:R-:W-:Y:S01]  /*5ca0*/  LEA.HI.X.SX32 R7, R7, R185.reuse, 0x2, P1 ;  /* 0x000000b907077211 */ /* 0x080fe200008f16ff */
[----:B------:R-:W-:Y:S01]  /*5cb0*/  IMAD.U32 R19, RZ, RZ, UR26 ;  /* 0x0000001aff137e24 */ /* 0x000fe2000f8e00ff */
[-C--:B------:R-:W-:Y:S01]  /*5cc0*/  LEA R104, P4, R105, R184.reuse, 0x2 ;  /* 0x000000b869687211 */ /* 0x080fe200078810ff */
[----:B------:R4:W-:Y:S01]  /*5cd0*/  REDG.E.ADD.F32.FTZ.RN.STRONG.GPU desc[UR6][R14.64], R57 ;  /* 0x000000390e0079a6 */ /* 0x0009e2000c10f386 */
[----:B------:R-:W-:Y:S02]  /*5ce0*/  IMAD.U32 R13, RZ, RZ, UR24 ;  /* 0x00000018ff0d7e24 */ /* 0x000fe4000f8e00ff */
[----:B-1----:R-:W-:Y:S01]  /*5cf0*/  IMAD.U32 R53, RZ, RZ, UR26 ;  /* 0x0000001aff357e24 */ /* 0x002fe2000f8e00ff */
[----:B------:R1:W-:Y:S01]  /*5d00*/  REDG.E.ADD.F32.FTZ.RN.STRONG.GPU desc[UR6][R6.64], R58 ;  /* 0x0000003a060079a6 */ /* 0x0003e2000c10f386 */
[----:B------:R-:W-:Y:S01]  /*5d10*/  IMAD.U32 R9, RZ, RZ, UR36 ;  /* 0x00000024ff097e24 */ /* 0x000fe2000f8e00ff */
[-C--:B------:R-:W-:Y:S01]  /*5d20*/  LEA R110, P1, R13, R184.reuse, 0x2 ;  /* 0x000000b80d6e7211 */ /* 0x080fe200078210ff */
[----:B--2---:R-:W-:Y:S02]  /*5d30*/  IMAD.U32 R5, RZ, RZ, UR35 ;  /* 0x00000023ff057e24 */ /* 0x004fe4000f8e00ff */
[----:B---3--:R-:W-:Y:S03]  /*5d40*/  IMAD.U32 R107, RZ, RZ, UR28 ;  /* 0x0000001cff6b7e24 */ /* 0x008fe6000f8e00ff */
[-C--:B------:R-:W-:Y:S01]  /*5d50*/  LEA.HI.X.SX32 R109, R5, R185.reuse, 0x2, P0 ;  /* 0x000000b9056d7211 */ /* 0x080fe200000f16ff */
[----:B------:R-:W-:Y:S01]  /*5d60*/  IMAD.U32 R5, RZ, RZ, UR28 ;  /* 0x0000001cff057e24 */ /* 0x000fe2000f8e00ff */
[-C--:B------:R-:W-:Y:S01]  /*5d70*/  LEA R106, P3, R53, R184.reuse, 0x2 ;  /* 0x000000b8356a7211 */ /* 0x080fe200078610ff */
[----:B------:R-:W-:Y:S01]  /*5d80*/  IMAD.U32 R55, RZ, RZ, UR27 ;  /* 0x0000001bff377e24 */ /* 0x000fe2000f8e00ff */
[-C--:B------:R-:W-:Y:S01]  /*5d90*/  LEA R112, P0, R9, R184.reuse, 0x2 ;  /* 0x000000b809707211 */ /* 0x080fe200078010ff */
[----:B------:R2:W-:Y:S01]  /*5da0*/  REDG.E.ADD.F32.FTZ.RN.STRONG.GPU desc[UR6][R108.64], R59 ;  /* 0x0000003b6c0079a6 */ /* 0x0005e2000c10f386 */
[-C--:B----4-:R-:W-:Y:S01]  /*5db0*/  LEA R56, P5, R5, R184.reuse, 0x2 ;  /* 0x000000b805387211 */ /* 0x090fe200078a10ff */
[----:B------:R-:W-:Y:S02]  /*5dc0*/  IMAD.U32 R11, RZ, RZ, UR24 ;  /* 0x00000018ff0b7e24 */ /* 0x000fe4000f8e00ff */
[----:B------:R-:W-:Y:S01]  /*5dd0*/  REDG.E.ADD.F32.FTZ.RN.STRONG.GPU desc[UR6][R184.64+0x180], R64 ;  /* 0x00018040b80079a6 */ /* 0x000fe2000c10f386 */
[-C--:B------:R-:W-:Y:S01]  /*5de0*/  LEA.HI.X.SX32 R105, R55, R185.reuse, 0x2, P4 ;  /* 0x000000b937697211 */ /* 0x080fe200020f16ff */
[----:B------:R-:W-:Y:S01]  /*5df0*/  IMAD.U32 R15, RZ, RZ, UR25 ;  /* 0x00000019ff0f7e24 */ /* 0x000fe2000f8e00ff */
[-C--:B------:R-:W-:Y:S01]  /*5e00*/  LEA.HI.X.SX32 R57, R107, R185.reuse, 0x2, P5 ;  /* 0x000000b96b397211 */ /* 0x080fe200028f16ff */
[----:B------:R-:W-:Y:S01]  /*5e10*/  REDG.E.ADD.F32.FTZ.RN.STRONG.GPU desc[UR6][R180.64+0x180], R65 ;  /* 0x00018041b40079a6 */ /* 0x000fe2000c10f386 */
[-C--:B------:R-:W-:Y:S01]  /*5e20*/  LEA.HI.X.SX32 R107, R19, R185.reuse, 0x2, P3 ;  /* 0x000000b9136b7211 */ /* 0x080fe200018f16ff */
[----:B-1----:R-:W-:Y:S01]  /*5e30*/  IMAD.U32 R7, RZ, RZ, UR36 ;  /* 0x00000024ff077e24 */ /* 0x002fe2000f8e00ff */
[-C--:B------:R-:W-:Y:S01]  /*5e40*/  LEA.HI.X.SX32 R111, R11, R185.reuse, 0x2, P1 ;  /* 0x000000b90b6f7211 */ /* 0x080fe200008f16ff */
[----:B------:R-:W-:Y:S01]  /*5e50*/  REDG.E.ADD.F32.FTZ.RN.STRONG.GPU desc[UR6][R56.64], R66 ;  /* 0x00000042380079a6 */ /* 0x000fe2000c10f386 */
[----:B------:R-:W-:Y:S01]  /*5e60*/  PLOP3.LUT P1, PT, PT, PT, UP0, 0x80, 0x0 ;  /* 0x000000000000781c */ /* 0x000fe20003f2f008 */
[----:B------:R-:W-:Y:S01]  /*5e70*/  @UP3 UIADD3 UR13, UP0, UR13, -0x100, URZ ;  /* 0xffffff000d0d3890 */ /* 0x000fe2000ff1e03f */
[-C--:B------:R-:W-:Y:S01]  /*5e80*/  LEA.HI.X.SX32 R113, R7, R185.reuse, 0x2, P0 ;  /* 0x000000b907717211 */ /* 0x080fe200000f16ff */
[----:B------:R-:W-:Y:S01]  /*5e90*/  REDG.E.ADD.F32.FTZ.RN.STRONG.GPU desc[UR6][R104.64], R67 ;  /* 0x00000043680079a6 */ /* 0x000fe2000c10f386 */
[----:B------:R-:W-:Y:S01]  /*5ea0*/  PLOP3.LUT P0, PT, PT, PT, UP2, 0x80, 0x0 ;  /* 0x000000000000781c */ /* 0x000fe20003f0f028 */
[----:B------:R-:W-:Y:S02]  /*5eb0*/  @UP3 UIADD3.X UR12, UR12, -0x1, URZ, UP0, !UPT ;  /* 0xffffffff0c0c3890 */ /* 0x000fe400087fe43f */
[----:B------:R-:W-:Y:S04]  /*5ec0*/  REDG.E.ADD.F32.FTZ.RN.STRONG.GPU desc[UR6][R106.64], R60 ;  /* 0x0000003c6a0079a6 */ /* 0x000fe8000c10f386 */
[----:B------:R-:W-:Y:S01]  /*5ed0*/  LDSM.16.MT88.4 R4, [R210+0x10000] ;  /* 0x01000000d204783b */ /* 0x000fe20000004200 */
[----:B--2---:R-:W-:Y:S03]  /*5ee0*/  LEA R108, P2, R17, R184, 0x2 ;  /* 0x000000b8116c7211 */ /* 0x004fe600078410ff */
[----:B------:R-:W1:Y:S01]  /*5ef0*/  LDSM.16.MT88.4 R8, [R207] ;  /* 0x00000000cf08783b */ /* 0x000e620000004200 */
[----:B------:R-:W-:Y:S03]  /*5f00*/  LEA.HI.X.SX32 R109, R15, R185, 0x2, P2 ;  /* 0x000000b90f6d7211 */ /* 0x000fe600010f16ff */
[----:B------:R-:W-:Y:S04]  /*5f10*/  LDSM.16.MT88.4 R16, [R207+0x2000] ;  /* 0x00200000cf10783b */ /* 0x000fe80000004200 */
[----:B------:R-:W-:Y:S04]  /*5f20*/  REDG.E.ADD.F32.FTZ.RN.STRONG.GPU desc[UR6][R108.64], R61 ;  /* 0x0000003d6c0079a6 */ /* 0x000fe8000c10f386 */
[----:B------:R-:W-:Y:S04]  /*5f30*/  REDG.E.ADD.F32.FTZ.RN.STRONG.GPU desc[UR6][R110.64], R62 ;  /* 0x0000003e6e0079a6 */ /* 0x000fe8000c10f386 */
[----:B------:R-:W-:Y:S04]  /*5f40*/  REDG.E.ADD.F32.FTZ.RN.STRONG.GPU desc[UR6][R112.64], R63 ;  /* 0x0000003f700079a6 */ /* 0x000fe8000c10f386 */
[----:B------:R-:W2:Y:S04]  /*5f50*/  LDSM.16.MT88.4 R12, [R0+0x10000] ;  /* 0x01000000000c783b */ /* 0x000ea80000004200 */
[----:B------:R-:W-:Y:S04]  /*5f60*/  LDSM.16.MT88.4 R52, [R210+0x10800] ;  /* 0x01080000d234783b */ /* 0x000fe80000004200 */
[----:B------:R-:W3:Y:S04]  /*5f70*/  LDSM.16.MT88.4 R56, [R207+0x800] ;  /* 0x00080000cf38783b */ /* 0x000ee80000004200 */
[----:B------:R-:W4:Y:S04]  /*5f80*/  LDSM.16.MT88.4 R64, [R0+0x10800] ;  /* 0x010800000040783b */ /* 0x000f280000004200 */
[----:B------:R-:W-:Y:S01]  /*5f90*/  LDSM.16.MT88.4 R60, [R207+0x1000] ;  /* 0x00100000cf3c783b */ /* 0x000fe20000004200 */
[-C--:B-1----:R-:W-:Y:S03]  /*5fa0*/  HMMA.16816.F32 R68, R4, R8.reuse, R68 ;  /* 0x000000080444723c */ /* 0x082fe60000001844 */
[----:B------:R-:W-:Y:S03]  /*5fb0*/  LDSM.16.MT88.4 R104, [R0+0x11000] ;  /* 0x011000000068783b */ /* 0x000fe60000004200 */
        /* <DEDUP_REMOVED lines=10> */
[----:B------:R-:W2:Y:S01]  /*6060*/  LDSM.16.MT88.4 R16, [R207+0x1800] ;  /* 0x00180000cf10783b */ /* 0x000ea20000004200 */
        /* <DEDUP_REMOVED lines=18> */
[-C--:B------:R-:W-:Y:S06]  /*6190*/  HMMA.16816.F32 R68, R4, R16.reuse, R68 ;  /* 0x000000100444723c */ /* 0x080fec0000001844 */
[C---:B---3--:R-:W-:Y:S06]  /*61a0*/  HMMA.16816.F32 R72, R56.reuse, R16, R72 ;  /* 0x000000103848723c */ /* 0x048fec0000001848 */
[-C--:B------:R-:W-:Y:S06]  /*61b0*/  HMMA.16816.F32 R76, R56, R18.reuse, R76 ;  /* 0x00000012384c723c */ /* 0x080fec000000184c */
[C---:B------:R-:W-:Y:S06]  /*61c0*/  HMMA.16816.F32 R80, R4.reuse, R18, R80 ;  /* 0x000000120450723c */ /* 0x040fec0000001850 */
[-C--:B----4-:R-:W-:Y:S06]  /*61d0*/  HMMA.16816.F32 R84, R4, R64.reuse, R84 ;  /* 0x000000400454723c */ /* 0x090fec0000001854 */
        /* <DEDUP_REMOVED lines=123> */
.L_x_507:
        /* <DEDUP_REMOVED lines=20> */
.L_x_508:
        /* <DEDUP_REMOVED lines=43> */
.L_x_510:
[----:B------:R-:W-:Y:S05]  /*6d80*/  BSYNC B0 ;  /* 0x0000000000007941 */ /* 0x000fea0003800000 */
.L_x_509:
        /* <DEDUP_REMOVED lines=14> */
.L_x_512:
[----:B------:R-:W-:Y:S05]  /*6e70*/  BSYNC B0 ;  /* 0x0000000000007941 */ /* 0x000fea0003800000 */
.L_x_511:
        /* <DEDUP_REMOVED lines=28> */
.L_x_514:
[----:B------:R-:W-:Y:S05]  /*7040*/  BSYNC B0 ;  /* 0x0000000000007941 */ /* 0x000fea0003800000 */
.L_x_513:
        /* <DEDUP_REMOVED lines=13> */
.L_x_503:
[----:B------:R-:W-:Y:S05]  /*7120*/  BSYNC B1 ;  /* 0x0000000000017941 */ /* 0x000fea0003800000 */
.L_x_489:
[----:B------:R-:W-:Y:S01]  /*7130*/  R2UR UR8, R219 ;  /* 0x00000000db0872ca */ /* 0x000fe200000e0000 */
[----:B------:R-:W-:Y:S02]  /*7140*/  ULDC UR5, c[0x0][0xc] ;  /* 0x0000030000057ab9 */ /* 0x000fe40000000800 */
[----:B------:R-:W-:-:S10]  /*7150*/  UIADD3 UR46, UR5, UR46, URZ ;  /* 0x0000002e052e7290 */ /* 0x000fd4000fffe03f */
[----:B------:R-:W-:-:S06]  /*7160*/  UISETP.GE.AND UP0, UPT, UR46, UR8, UPT ;  /* 0x000000082e00728c */ /* 0x000fcc000bf06270 */
[----:B------:R-:W-:-:S13]  /*7170*/  PLOP3.LUT P0, PT, PT, PT, UP0, 0x80, 0x0 ;  /* 0x000000000000781c */ /* 0x000fda0003f0f008 */
[----:B------:R-:W-:Y:S05]  /*7180*/  @P0 BRA `(.L_x_515) ;  /* 0x0000000000040947 */ /* 0x000fea0003800000 */
[----:B------:R-:W-:Y:S05]  /*7190*/  BRA `(.L_x_516) ;  /* 0xffffff9400d87947 */ /* 0x000fea000383ffff */
.L_x_515:
[----:B------:R-:W-:Y:S05]  /*71a0*/  EXIT ;  /* 0x000000000000794d */ /* 0x000fea0003800000 */
.L_x_517:
        /* <DEDUP_REMOVED lines=13> */
.L_x_1080:


//--------------------- .text._ZN5flash44flash_bwd_dq_dk_dv_loop_seqk_parallel_kernelI23Flash_bwd_kernel_traitsILi128ELi64ELi64ELi8ELi4ELi2ELi2ELb1ELb0EN7cutlass6half_tE19Flash_kernel_traitsILi128ELi64ELi64ELi8ES3_EELb1ELb1ELb0ELb1ELb0ELb0ELb0EEEvNS_16Flash_bwd_paramsE --------------------------
	.section	.text._ZN5flash44flash_bwd_dq_dk_dv_loop_seqk_parallel_kernelI23Flash_bwd_kernel_traitsILi128ELi64ELi64ELi8ELi4ELi2ELi2ELb1ELb0EN7cutlass6half_tE19Flash_kernel_traitsILi128ELi64ELi64ELi8ES3_EELb1ELb1ELb0ELb1ELb0ELb0ELb0EEEvNS_16Flash_bwd_paramsE,"ax",@progbits
	.align	128
        .global         _ZN5flash44flash_bwd_dq_dk_dv_loop_seqk_parallel_kernelI23Flash_bwd_kernel_traitsILi128ELi64ELi64ELi8ELi4ELi2ELi2ELb1ELb0EN7cutlass6half_tE19Flash_kernel_traitsILi128ELi64ELi64ELi8ES3_EELb1ELb1ELb0ELb1ELb0ELb0ELb0EEEvNS_16Flash_bwd_paramsE
        .type           _ZN5flash44flash_bwd_dq_dk_dv_loop_seqk_parallel_kernelI23Flash_bwd_kernel_traitsILi128ELi64ELi64ELi8ELi4ELi2ELi2ELb1ELb0EN7cutlass6half_tE19Flash_kernel_traitsILi128ELi64ELi64ELi8ES3_EELb1ELb1ELb0ELb1ELb0ELb0ELb0EEEvNS_16Flash_bwd_paramsE,@function
        .size           _ZN5flash44flash_bwd_dq_dk_dv_loop_seqk_parallel_kernelI23Flash_bwd_kernel_traitsILi128ELi64ELi64ELi8ELi4ELi2ELi2ELb1ELb0EN7cutlass6half_tE19Flash_kernel_traitsILi128ELi64ELi64ELi8ES3_EELb1ELb1ELb0ELb1ELb0ELb0ELb0EEEvNS_16Flash_bwd_paramsE,(.L_x_1081 - _ZN5flash44flash_bwd_dq_dk_dv_loop_seqk_parallel_kernelI23Flash_bwd_kernel_traitsILi128ELi64ELi64ELi8ELi4ELi2ELi2ELb1ELb0EN7cutlass6half_tE19Flash_kernel_traitsILi128ELi64ELi64ELi8ES3_EELb1ELb1ELb0ELb1ELb0ELb0ELb0EEEvNS_16Flash_bwd_paramsE)
        .other          _ZN5flash44flash_bwd_dq_dk_dv_loop_seqk_parallel_kernelI23Flash_bwd_kernel_traitsILi128ELi64ELi64ELi8ELi4ELi2ELi2ELb1ELb0EN7cutlass6half_tE19Flash_kernel_traitsILi128ELi64ELi64ELi8ES3_EELb1ELb1ELb0ELb1ELb0ELb0ELb0EEEvNS_16Flash_bwd_paramsE,@"STO_CUDA_ENTRY STV_DEFAULT"
_ZN5flash44flash_bwd_dq_dk_dv_loop_seqk_parallel_kernelI23Flash_bwd_kernel_traitsILi128ELi64ELi64ELi8ELi4ELi2ELi2ELb1ELb0EN7cutlass6half_tE19Flash_kernel_traitsILi128ELi64ELi64ELi8ES3_EELb1ELb1ELb0ELb1ELb0ELb0ELb0EEEvNS_16Flash_bwd_paramsE:
.text._ZN5flash44flash_bwd_dq_dk_dv_loop_seqk_parallel_kernelI23Flash_bwd_kernel_traitsILi128ELi64ELi64ELi8ELi4ELi2ELi2ELb1ELb0EN7cutlass6half_tE19Flash_kernel_traitsILi128ELi64ELi64ELi8ES3_EELb1ELb1ELb0ELb1ELb0ELb0ELb0EEEvNS_16Flash_bwd_paramsE:
        /* <DEDUP_REMOVED lines=14> */
[----:B------:R-:W-:Y:S02]  /*00e0*/  IMAD.U32 R243, RZ, RZ, UR6 ;  /* 0x00000006fff37e24 */ /* 0x000fe4000f8e00ff */
[----:B------:R-:W-:Y:S02]  /*00f0*/  IMAD.MOV.U32 R204, RZ, RZ, 0x20 ;  /* 0x00000020ffcc7424 */ /* 0x000fe400078e00ff */
[----:B------:R-:W-:Y:S02]  /*0100*/  IMAD.MOV.U32 R198, RZ, RZ, 0x40 ;  /* 0x00000040ffc67424 */ /* 0x000fe400078e00ff */
[----:B------:R-:W3:Y:S01]  /*0110*/  S2UR UR7, SR_CTAID.Z ;  /* 0x00000000000779c3 */ /* 0x000ee20000002700 */
[----:B------:R-:W-:-:S07]  /*0120*/  IMAD.MOV.U32 R227, RZ, RZ, -0x10 ;  /* 0xfffffff0ffe37424 */ /* 0x000fce00078e00ff */
[----:B------:R-:W4:Y:S01]  /*0130*/  S2UR UR8, SR_CTAID.Y ;  /* 0x00000000000879c3 */ /* 0x000f220000002600 */
[----:B--2---:R-:W-:Y:S01]  /*0140*/  ULEA UR4, UR4, UR5, 0x18 ;  /* 0x0000000504047291 */ /* 0x004fe2000f8ec03f */
[----:B-1----:R-:W-:Y:S01]  /*0150*/  SHF.R.S32.HI R2, RZ, 0x1f, R8 ;  /* 0x0000001fff027819 */ /* 0x002fe20000011408 */
[----:B---3--:R-:W-:-:S03]  /*0160*/  USHF.R.S32.HI UR5, URZ, 0x1f, UR7 ;  /* 0x0000001f3f057899 */ /* 0x008fc60008011407 */
[CC--:B------:R-:W-:Y:S02]  /*0170*/  LEA.HI R0, R2.reuse, R8.reuse, RZ, 0x5 ;  /* 0x0000000802007211 */ /* 0x0c0fe400078f28ff */
[CC--:B------:R-:W-:Y:S02]  /*0180*/  LEA.HI R3, R2.reuse, R8.reuse, RZ, 0x4 ;  /* 0x0000000802037211 */ /* 0x0c0fe400078f20ff */
[CC--:B------:R-:W-:Y:S01]  /*0190*/  LEA.HI R13, R2.reuse, R8.reuse, RZ, 0x3 ;  /* 0x00000008020d7211 */ /* 0x0c0fe200078f18ff */
[----:B----4-:R-:W-:Y:S01]  /*01a0*/  USHF.L.U32 UR6, UR8, 0x7, URZ ;  /* 0x0000000708067899 */ /* 0x010fe2000800063f */
[CC--:B------:R-:W-:Y:S02]  /*01b0*/  LEA.HI R245, R2.reuse, R8.reuse, RZ, 0x7 ;  /* 0x0000000802f57211 */ /* 0x0c0fe400078f38ff */
[CC--:B------:R-:W-:Y:S02]  /*01c0*/  LEA.HI R16, R2.reuse, R8.reuse, RZ, 0x6 ;  /* 0x0000000802107211 */ /* 0x0c0fe400078f30ff */
[----:B------:R-:W-:-:S02]  /*01d0*/  LEA.HI R2, R2, R8, RZ, 0x2 ;  /* 0x0000000802027211 */ /* 0x000fc400078f10ff */
[----:B------:R-:W-:Y:S02]  /*01e0*/  LOP3.LUT R4, R0, 0xffffffe0, RZ, 0xc0, !PT ;  /* 0xffffffe000047812 */ /* 0x000fe400078ec0ff */
[----:B------:R-:W-:Y:S02]  /*01f0*/  LOP3.LUT R6, R3, 0xfffffff0, RZ, 0xc0, !PT ;  /* 0xfffffff003067812 */ /* 0x000fe400078ec0ff */
[----:B------:R-:W-:Y:S01]  /*0200*/  LOP3.LUT R7, R2, 0x7ffffffc, RZ, 0xc0, !PT ;  /* 0x7ffffffc02077812 */ /* 0x000fe200078ec0ff */
[C---:B------:R-:W-:Y:S01]  /*0210*/  IMAD.IADD R11, R8.reuse, 0x1, -R4 ;  /* 0x00000001080b7824 */ /* 0x040fe200078e0a04 */
[----:B------:R-:W-:Y:S01]  /*0220*/  SHF.R.S32.HI R4, RZ, 0x5, R0 ;  /* 0x00000005ff047819 */ /* 0x000fe20000011400 */
[C---:B------:R-:W-:Y:S01]  /*0230*/  IMAD.IADD R12, R8.reuse, 0x1, -R6 ;  /* 0x00000001080c7824 */ /* 0x040fe200078e0a06 */
[----:B------:R-:W-:Y:S01]  /*0240*/  SHF.R.S32.HI R6, RZ, 0x1f, R0 ;  /* 0x0000001fff067819 */ /* 0x000fe20000011400 */
[----:B------:R-:W-:Y:S01]  /*0250*/  IMAD.IADD R15, R8, 0x1, -R7 ;  /* 0x00000001080f7824 */ /* 0x000fe200078e0a07 */
[----:B------:R-:W-:-:S02]  /*0260*/  SHF.R.S32.HI R7, RZ, 0x4, R3 ;  /* 0x00000004ff077819 */ /* 0x000fc40000011403 */
[----:B------:R-:W-:Y:S02]  /*0270*/  LOP3.LUT R5, R13, 0xfffffff8, RZ, 0xc0, !PT ;  /* 0xfffffff80d057812 */ /* 0x000fe400078ec0ff */
[-C--:B------:R-:W-:Y:S02]  /*0280*/  LEA.HI R6, R6, R4.reuse, RZ, 0x2 ;  /* 0x0000000406067211 */ /* 0x080fe400078f10ff */
[--C-:B------:R-:W-:Y:S01]  /*0290*/  SHF.R.S32.HI R10, RZ, 0x2, R2.reuse ;  /* 0x00000002ff0a7819 */ /* 0x100fe20000011402 */
[----:B------:R-:W-:Y:S01]  /*02a0*/  IMAD.IADD R5, R8, 0x1, -R5 ;  /* 0x0000000108057824 */ /* 0x000fe200078e0a05 */
[----:B------:R-:W-:Y:S02]  /*02b0*/  SHF.R.S32.HI R2, RZ, 0x1f, R2 ;  /* 0x0000001fff027819 */ /* 0x000fe40000011402 */
[----:B------:R-:W-:Y:S01]  /*02c0*/  SHF.R.S32.HI R242, RZ, 0x3, R13 ;  /* 0x00000003fff27819 */ /* 0x000fe2000001140d */
[----:B------:R-:W-:Y:S01]  /*02d0*/  IMAD.SHL.U32 R230, R5, 0x8, RZ ;  /* 0x0000000805e67824 */ /* 0x000fe200078e00ff */
[----:B------:R-:W-:-:S02]  /*02e0*/  LEA.HI R0, R0, R4, RZ, 0x1 ;  /* 0x0000000400007211 */ /* 0x000fc400078f08ff */
[----:B------:R-:W-:Y:S01]  /*02f0*/  LEA.HI R9, R3, R7, RZ, 0x1 ;  /* 0x0000000703097211 */ /* 0x000fe200078f08ff */
[----:B------:R-:W-:Y:S01]  /*0300*/  VIADD R229, R230, 0x40 ;  /* 0x00000040e6e57836 */ /* 0x000fe20000000000 */
[----:B------:R-:W-:Y:S01]  /*0310*/  LOP3.LUT R3, R6, 0xfffffffc, RZ, 0xc0, !PT ;  /* 0xfffffffc06037812 */ /* 0x000fe200078ec0ff */
[----:B------:R-:W-:Y:S01]  /*0320*/  IMAD.SHL.U32 R6, R242, 0x40, RZ ;  /* 0x00000040f2067824 */ /* 0x000fe200078e00ff */
[----:B------:R-:W-:Y:S02]  /*0330*/  LEA.HI R8, R2, R10, RZ, 0x3 ;  /* 0x0000000a02087211 */ /* 0x000fe400078f18ff */
[----:B------:R-:W-:Y:S01]  /*0340*/  LOP3.LUT R0, R0, 0xfffffffe, RZ, 0xc0, !PT ;  /* 0xfffffffe00007812 */ /* 0x000fe200078ec0ff */
[----:B------:R-:W-:Y:S01]  /*0350*/  IMAD.IADD R248, R4, 0x1, -R3 ;  /* 0x0000000104f87824 */ /* 0x000fe200078e0a03 */
[----:B------:R-:W-:Y:S02]  /*0360*/  LOP3.LUT R2, R9, 0xfffffffe, RZ, 0xc0, !PT ;  /* 0xfffffffe09027812 */ /* 0x000fe400078ec0ff */
[----:B------:R-:W-:Y:S01]  /*0370*/  LOP3.LUT R3, R8, 0xfffffff8, RZ, 0xc0, !PT ;  /* 0xfffffff808037812 */ /* 0x000fe200078ec0ff */
[----:B------:R-:W-:Y:S01]  /*0380*/  IMAD.IADD R206, R4, 0x1, -R0 ;  /* 0x0000000104ce7824 */ /* 0x000fe200078e0a00 */
[----:B------:R-:W-:Y:S01]  /*0390*/  LOP3.LUT R0, R6, 0x1c0, RZ, 0xc0, !PT ;  /* 0x000001c006007812 */ /* 0x000fe200078ec0ff */
[----:B------:R-:W-:Y:S01]  /*03a0*/  IMAD.IADD R14, R7, 0x1, -R2 ;  /* 0x00000001070e7824 */ /* 0x000fe200078e0a02 */
[----:B------:R-:W-:Y:S01]  /*03b0*/  SHF.R.S32.HI R245, RZ, 0x7, R245 ;  /* 0x00000007fff57819 */ /* 0x000fe200000114f5 */
[----:B------:R-:W-:Y:S01]  /*03c0*/  IMAD.IADD R4, R10, 0x1, -R3 ;  /* 0x000000010a047824 */ /* 0x000fe200078e0a03 */
[----:B------:R-:W-:Y:S01]  /*03d0*/  LOP3.LUT R3, R0, 0x38, R230, 0xf8, !PT ;  /* 0x0000003800037812 */ /* 0x000fe200078ef8e6 */
[----:B------:R-:W-:Y:S01]  /*03e0*/  IMAD.SHL.U32 R197, R14, 0x200, RZ ;  /* 0x000002000ec57824 */ /* 0x000fe200078e00ff */
[----:B------:R-:W-:Y:S01]  /*03f0*/  SHF.R.U32.HI R2, RZ, 0x3, R0 ;  /* 0x00000003ff027819 */ /* 0x000fe20000011600 */
[----:B------:R-:W-:Y:S01]  /*0400*/  IMAD.SHL.U32 R0, R5, 0x40, RZ ;  /* 0x0000004005007824 */ /* 0x000fe200078e00ff */
[----:B------:R-:W-:-:S02]  /*0410*/  SHF.R.S32.HI R6, RZ, 0x1f, R11 ;  /* 0x0000001fff067819 */ /* 0x000fc4000001140b */
[----:B------:R-:W-:Y:S01]  /*0420*/  LOP3.LUT R8, R3, R2, RZ, 0x3c, !PT ;  /* 0x0000000203087212 */ /* 0x000fe200078e3cff */
[----:B------:R-:W-:Y:S01]  /*0430*/  IMAD.SHL.U32 R2, R206, 0x10, RZ ;  /* 0x00000010ce027824 */ /* 0x000fe200078e00ff */
[----:B------:R-:W-:Y:S02]  /*0440*/  SHF.R.S32.HI R3, RZ, 0x1f, R12 ;  /* 0x0000001fff037819 */ /* 0x000fe4000001140c */
[----:B------:R-:W-:Y:S02]  /*0450*/  LOP3.LUT R0, R0, 0x1c0, RZ, 0xc0, !PT ;  /* 0x000001c000007812 */ /* 0x000fe400078ec0ff */
[----:B------:R-:W-:Y:S02]  /*0460*/  LEA.HI R10, R3, R12, RZ, 0x3 ;  /* 0x0000000c030a7211 */ /* 0x000fe400078f18ff */
[C---:B------:R-:W-:Y:S02]  /*0470*/  LOP3.LUT R202, R0.reuse, 0x8, R13, 0xf8, !PT ;  /* 0x0000000800ca7812 */ /* 0x040fe400078ef80d */
[----:B------:R-:W-:Y:S01]  /*0480*/  LOP3.LUT R3, R0, 0x10, R2, 0xf8, !PT ;  /* 0x0000001000037812 */ /* 0x000fe200078ef802 */
[----:B------:R-:W-:Y:S01]  /*0490*/  IMAD R2, R245, 0x800, R197 ;  /* 0x00000800f5027824 */ /* 0x000fe200078e02c5 */
[----:B------:R-:W-:-:S02]  /*04a0*/  SHF.R.U32.HI R0, RZ, 0x3, R0 ;  /* 0x00000003ff007819 */ /* 0x000fc40000011600 */
[----:B------:R-:W-:Y:S02]  /*04b0*/  LOP3.LUT R3, R3, 0x8, R13, 0xf8, !PT ;  /* 0x0000000803037812 */ /* 0x000fe400078ef80d */
[----:B------:R-:W-:Y:S02]  /*04c0*/  LOP3.LUT R202, R202, R0, RZ, 0x3c, !PT ;  /* 0x00000000caca7212 */ /* 0x000fe400078e3cff */
[----:B------:R-:W-:Y:S02]  /*04d0*/  LOP3.LUT R197, R197, R3, R0, 0xf6, !PT ;  /* 0x00000003c5c57212 */ /* 0x000fe400078ef600 */
[----:B------:R-:W-:Y:S01]  /*04e0*/  SHF.R.S32.HI R0, RZ, 0x6, R16 ;  /* 0x00000006ff007819 */ /* 0x000fe20000011410 */
[----:B------:R-:W-:Y:S01]  /*04f0*/  IMAD.IADD R202, R2, 0x1, R202 ;  /* 0x0000000102ca7824 */ /* 0x000fe200078e02ca */
[C---:B------:R-:W-:Y:S01]  /*0500*/  LOP3.LUT P4, RZ, R5.reuse, 0x2, RZ, 0xc0, !PT ;  /* 0x0000000205ff7812 */ /* 0x040fe2000788c0ff */
[----:B------:R-:W-:Y:S01]  /*0510*/  IMAD.SHL.U32 R2, R4, 0x40, RZ ;  /* 0x0000004004027824 */ /* 0x000fe200078e00ff */
[----:B------:R-:W-:Y:S01]  /*0520*/  LOP3.LUT P3, RZ, R5, 0x4, RZ, 0xc0, !PT ;  /* 0x0000000405ff7812 */ /* 0x000fe2000786c0ff */
[----:B------:R-:W-:Y:S01]  /*0530*/  IMAD.SHL.U32 R3, R0, 0x8, RZ ;  /* 0x0000000800037824 */ /* 0x000fe200078e00ff */
[----:B------:R-:W-:Y:S01]  /*0540*/  LEA.HI R222, R6, R11, RZ, 0x2 ;  /* 0x0000000b06de7211 */ /* 0x000fe200078f10ff */
[----:B------:R-:W-:Y:S01]  /*0550*/  IMAD R250, R0, 0x200, R8 ;  /* 0x0000020000fa7824 */ /* 0x000fe200078e0208 */
[----:B------:R-:W-:-:S02]  /*0560*/  LOP3.LUT R5, R4, 0x1, RZ, 0xc0, !PT ;  /* 0x0000000104057812 */ /* 0x000fc400078ec0ff */
[----:B------:R-:W-:Y:S02]  /*0570*/  LOP3.LUT R6, R10, 0xfffffff8, RZ, 0xc0, !PT ;  /* 0xfffffff80a067812 */ /* 0x000fe400078ec0ff */
[----:B------:R-:W-:Y:S01]  /*0580*/  ISETP.NE.U32.AND P0, PT, R5, 0x1, PT ;  /* 0x000000010500780c */ /* 0x000fe20003f05070 */
[----:B------:R-:W-:Y:S01]  /*0590*/  IMAD.SHL.U32 R5, R14, 0x20, RZ ;  /* 0x000000200e057824 */ /* 0x000fe200078e00ff */
[----:B------:R-:W-:Y:S01]  /*05a0*/  LOP3.LUT R0, R2, 0x1c0, RZ, 0xc0, !PT ;  /* 0x000001c002007812 */ /* 0x000fe200078ec0ff */
[----:B------:R-:W-:Y:S01]  /*05b0*/  IMAD.IADD R7, R12, 0x1, -R6 ;  /* 0x000000010c077824 */ /* 0x000fe200078e0a06 */
[----:B------:R-:W-:Y:S01]  /*05c0*/  R2P PR, R4, 0x6 ;  /* 0x0000000604007804 */ /* 0x000fe20000000000 */
[----:B------:R-:W-:Y:S01]  /*05d0*/  IMAD.SHL.U32 R6, R245, 0x20, RZ ;  /* 0x00000020f5067824 */ /* 0x000fe200078e00ff */
[----:B------:R-:W-:Y:S01]  /*05e0*/  LOP3.LUT R2, R3, 0x18, RZ, 0xc0, !PT ;  /* 0x0000001803027812 */ /* 0x000fe200078ec0ff */
[----:B------:R-:W-:Y:S01]  /*05f0*/  IMAD.SHL.U32 R4, R15, 0x2, RZ ;  /* 0x000000020f047824 */ /* 0x000fe200078e00ff */
[----:B------:R-:W-:Y:S01]  /*0600*/  SHF.R.U32.HI R3, RZ, 0x3, R0 ;  /* 0x00000003ff037819 */ /* 0x000fe20000011600 */
[----:B------:R-:W-:Y:S01]  /*0610*/  IMAD.SHL.U32 R7, R7, 0x40, RZ ;  /* 0x0000004007077824 */ /* 0x000fe200078e00ff */
[----:B------:R-:W-:Y:S01]  /*0620*/  LOP3.LUT R6, R0, 0x20, R6, 0xf8, !PT ;  /* 0x0000002000067812 */ /* 0x000fe200078ef806 */
[----:B------:R-:W-:Y:S01]  /*0630*/  IMAD R8, R248, 0x400, R4 ;  /* 0x00000400f8087824 */ /* 0x000fe200078e0204 */
[----:B------:R-:W-:Y:S01]  /*0640*/  LOP3.LUT R0, R3, R0, R2, 0x1e, !PT ;  /* 0x0000000003007212 */ /* 0x000fe200078e1e02 */
[----:B------:R-:W-:Y:S01]  /*0650*/  IMAD R4, R206, 0x400, R4 ;  /* 0x00000400ce047824 */ /* 0x000fe200078e0204 */
[----:B------:R-:W-:Y:S01]  /*0660*/  LOP3.LUT R9, R2, 0x20, R5, 0xf8, !PT ;  /* 0x0000002002097812 */ /* 0x000fe200078ef805 */
[----:B------:R-:W-:Y:S01]  /*0670*/  IMAD.SHL.U32 R5, R14, 0x8, RZ ;  /* 0x000000080e057824 */ /* 0x000fe200078e00ff */
[----:B------:R-:W-:Y:S01]  /*0680*/  LOP3.LUT R6, R6, R3, RZ, 0x3c, !PT ;  /* 0x0000000306067212 */ /* 0x000fe200078e3cff */
[----:B------:R-:W-:Y:S01]  /*0690*/  IMAD.IADD R246, R4, 0x1, R0 ;  /* 0x0000000104f67824 */ /* 0x000fe200078e0200 */
[----:B------:R-:W-:Y:S01]  /*06a0*/  LOP3.LUT R3, R7, 0x1c0, RZ, 0xc0, !PT ;  /* 0x000001c007037812 */ /* 0x000fe200078ec0ff */
[----:B------:R-:W-:Y:S01]  /*06b0*/  IMAD.SHL.U32 R0, R10, 0x40, RZ ;  /* 0x000000400a007824 */ /* 0x000fe200078e00ff */
[----:B------:R-:W-:Y:S01]  /*06c0*/  SEL R204, R204, 0xffffffe0, !P4 ;  /* 0xffffffe0cccc7807 */ /* 0x000fe20006000000 */
[----:B------:R-:W-:Y:S01]  /*06d0*/  IMAD.IADD R6, R8, 0x1, R6 ;  /* 0x0000000108067824 */ /* 0x000fe200078e0206 */
[----:B------:R-:W-:-:S02]  /*06e0*/  SHF.R.U32.HI R2, RZ, 0x3, R3 ;  /* 0x00000003ff027819 */ /* 0x000fc40000011603 */
[----:B------:R-:W-:Y:S02]  /*06f0*/  LOP3.LUT R5, R3, 0x8, R5, 0xf8, !PT ;  /* 0x0000000803057812 */ /* 0x000fe400078ef805 */
[----:B------:R-:W-:Y:S02]  /*0700*/  LOP3.LUT R0, R0, 0xfffffe00, RZ, 0xc0, !PT ;  /* 0xfffffe0000007812 */ /* 0x000fe400078ec0ff */
[----:B------:R-:W-:Y:S02]  /*0710*/  LOP3.LUT R3, R2, R9, R3, 0x1e, !PT ;  /* 0x0000000902037212 */ /* 0x000fe400078e1e03 */
[----:B------:R-:W-:Y:S01]  /*0720*/  LOP3.LUT R2, R5, R2, RZ, 0x3c, !PT ;  /* 0x0000000205027212 */ /* 0x000fe200078e3cff */
[--C-:B------:R-:W-:Y:S01]  /*0730*/  IMAD R4, R248, 0x400, R0.reuse ;  /* 0x00000400f8047824 */ /* 0x100fe200078e0200 */
[----:B------:R-:W-:Y:S01]  /*0740*/  LOP3.LUT R211, R3, R0, RZ, 0xfc, !PT ;  /* 0x0000000003d37212 */ /* 0x000fe200078efcff */
[----:B------:R-:W-:Y:S01]  /*0750*/  IMAD R206, R206, 0x400, R0 ;  /* 0x00000400cece7824 */ /* 0x000fe200078e0200 */
[----:B------:R-:W-:Y:S01]  /*0760*/  LEA R225, R6, UR4, 0x1 ;  /* 0x0000000406e17c11 */ /* 0x000fe2000f8e08ff */
[----:B------:R-:W-:Y:S01]  /*0770*/  IMAD.IADD R210, R4, 0x1, R2 ;  /* 0x0000000104d27824 */ /* 0x000fe200078e0202 */
[----:B------:R-:W-:Y:S01]  /*0780*/  LEA R202, R202, UR4, 0x1 ;  /* 0x00000004caca7c11 */ /* 0x000fe2000f8e08ff */
[----:B------:R-:W-:Y:S01]  /*0790*/  IMAD.IADD R206, R2, 0x1, R206 ;  /* 0x0000000102ce7824 */ /* 0x000fe200078e02ce */
[----:B------:R-:W-:Y:S01]  /*07a0*/  SEL R198, R198, 0xffffffc0, !P3 ;  /* 0xffffffc0c6c67807 */ /* 0x000fe20005800000 */
[----:B------:R-:W-:Y:S01]  /*07b0*/  IMAD.U32 R0, RZ, RZ, UR5 ;  /* 0x00000005ff007e24 */ /* 0x000fe2000f8e00ff */
[----:B------:R-:W-:Y:S01]  /*07c0*/  USHF.R.S32.HI UR5, URZ, 0x1f, UR8 ;  /* 0x0000001f3f057899 */ /* 0x000fe20008011408 */
[----:B------:R-:W-:Y:S01]  /*07d0*/  IMAD.U32 R2, RZ, RZ, UR6 ;  /* 0x00000006ff027e24 */ /* 0x000fe2000f8e00ff */
[----:B------:R-:W-:Y:S01]  /*07e0*/  USHF.R.S32.HI UR6, URZ, 0x1f, UR7 ;  /* 0x0000001f3f067899 */ /* 0x000fe20008011407 */
[----:B------:R-:W-:Y:S01]  /*07f0*/  SEL R227, R227, 0x10, !P0 ;  /* 0x00000010e3e37807 */ /* 0x000fe20004000000 */
[----:B------:R-:W-:Y:S01]  /*0800*/  VIADD R226, R225, 0x20 ;  /* 0x00000020e1e27836 */ /* 0x000fe20000000000 */
[----:B------:R-:W-:Y:S01]  /*0810*/  SHF.R.S32.HI R222, RZ, 0x2, R222 ;  /* 0x00000002ffde7819 */ /* 0x000fe200000114de */
[----:B------:R-:W-:Y:S01]  /*0820*/  IMAD.U32 R0, RZ, RZ, UR5 ;  /* 0x00000005ff007e24 */ /* 0x000fe2000f8e00ff */
[----:B------:R-:W-:Y:S01]  /*0830*/  UIADD3 UR5, UR4, 0x10000, URZ ;  /* 0x0001000004057890 */ /* 0x000fe2000fffe03f */
[----:B------:R-:W-:Y:S01]  /*0840*/  IMAD.U32 R0, RZ, RZ, UR6 ;  /* 0x00000006ff007e24 */ /* 0x000fe2000f8e00ff */
[----:B------:R-:W-:Y:S01]  /*0850*/  UIADD3 UR6, UR4, 0xc000, URZ ;  /* 0x0000c00004067890 */ /* 0x000fe2000fffe03f */
[----:B------:R-:W-:Y:S01]  /*0860*/  LEA R197, R197, UR4, 0x1 ;  /* 0x00000004c5c57c11 */ /* 0x000fe2000f8e08ff */
[----:B------:R-:W-:-:S02]  /*0870*/  @P1 VIADD R226, R225, 0xffffffe0 ;  /* 0xffffffe0e1e21836 */ /* 0x000fc40000000000 */
[----:B------:R-:W-:Y:S01]  /*0880*/  IMAD.IADD R203, R204, 0x1, R202 ;  /* 0x00000001cccb7824 */ /* 0x000fe200078e02ca */
[C---:B------:R-:W-:Y:S01]  /*0890*/  IADD3 R204, R198.reuse, R202, R204 ;  /* 0x000000cac6cc7210 */ /* 0x040fe20007ffe0cc */
[----:B------:R-:W-:Y:S01]  /*08a0*/  IMAD.IADD R200, R198, 0x1, R202 ;  /* 0x00000001c6c87824 */ /* 0x000fe200078e02ca */
[----:B------:R-:W-:Y:S01]  /*08b0*/  LEA R246, R246, UR6, 0x1 ;  /* 0x00000006f6f67c11 */ /* 0x000fe2000f8e08ff */
[----:B------:R-:W-:Y:S01]  /*08c0*/  IMAD.IADD R228, R225, 0x1, R227 ;  /* 0x00000001e1e47824 */ /* 0x000fe200078e02e3 */
[----:B------:R-:W-:Y:S01]  /*08d0*/  LEA R206, R206, UR5, 0x1 ;  /* 0x00000005cece7c11 */ /* 0x000fe2000f8e08ff */
[----:B------:R-:W-:Y:S01]  /*08e0*/  IMAD R222, R248, 0x10, R222 ;  /* 0x00000010f8de7824 */ /* 0x000fe200078e02de */
[----:B------:R-:W-:Y:S01]  /*08f0*/  ULDC.64 UR6, c[0x0][0x208] ;  /* 0x0000820000067ab9 */ /* 0x000fe20000000a00 */
[----:B------:R-:W-:Y:S02]  /*0900*/  VIADD R247, R246, 0x40 ;  /* 0x00000040f6f77836 */ /* 0x000fe40000000000 */
[----:B------:R-:W-:-:S02]  /*0910*/  IMAD.IADD R198, R198, 0x1, R197 ;  /* 0x00000001c6c67824 */ /* 0x000fc400078e02c5 */
[----:B------:R-:W-:Y:S02]  /*0920*/  @P2 VIADD R247, R246, 0xffffffc0 ;  /* 0xffffffc0f6f72836 */ /* 0x000fe40000000000 */
[----:B------:R-:W-:-:S07]  /*0930*/  IMAD.IADD R227, R227, 0x1, R226 ;  /* 0x00000001e3e37824 */ /* 0x000fce00078e02e2 */
.L_x_564:
[----:B-1----:R-:W1:Y:S01]  /*0940*/  S2UR UR5, SR_CTAID.Y ;  /* 0x00000000000579c3 */ /* 0x002e620000002600 */
[----:B------:R-:W-:Y:S01]  /*0950*/  ULDC.64 UR8, c[0x0][0x308] ;  /* 0x0000c20000087ab9 */ /* 0x000fe20000000a00 */
[----:B------:R-:W-:Y:S01]  /*0960*/  ULDC.64 UR10, c[0x0][0x300] ;  /* 0x0000c000000a7ab9 */ /* 0x000fe20000000a00 */
[----:B------:R-:W-:Y:S01]  /*0970*/  UISETP.NE.U32.AND UP3, UPT, UR8, URZ, UPT ;  /* 0x0000003f0800728c */ /* 0x000fe2000bf65070 */
[----:B------:R-:W-:Y:S01]  /*0980*/  R2UR UR18, R243 ;  /* 0x00000000f31272ca */ /* 0x000fe200000e0000 */
        /* <DEDUP_REMOVED lines=23> */
[----:B------:R-:W-:Y:S01]  /*0b00*/  PLOP3.LUT P3, PT, PT, PT, UP2, 0x80, 0x0 ;  /* 0x000000000000781c */ /* 0x000fe20003f6f028 */
[----:B------:R-:W-:Y:S01]  /*0b10*/  UISETP.EQ.U32.AND UP4, UPT, UR12, URZ, UPT ;  /* 0x0000003f0c00728c */ /* 0x000fe2000bf82070 */
[----:B------:R-:W-:-:S03]  /*0b20*/  IMAD.U32 R5, RZ, RZ, UR11 ;  /* 0x0000000bff057e24 */ /* 0x000fc6000f8e00ff */
[----:B------:R-:W-:Y:S02]  /*0b30*/  UISETP.EQ.OR.EX UP4, UPT, UR13, URZ, !UP1, UP4 ;  /* 0x0000003f0d00728c */ /* 0x000fe4000cf82740 */
[----:B------:R-:W-:Y:S01]  /*0b40*/  UIADD3 UR8, UP0, UR16, UR12, URZ ;  /* 0x0000000c10087290 */ /* 0x000fe2000ff1e03f */
[----:B------:R-:W2:Y:S03]  /*0b50*/  @P1 LDG.E R7, desc[UR6][R4.64] ;  /* 0x0000000604071981 */ /* 0x000ea6000c1e1900 */
[----:B------:R-:W-:Y:S01]  /*0b60*/  PLOP3.LUT P2, PT, PT, PT, UP4, 0x80, 0x0 ;  /* 0x000000000000781c */ /* 0x000fe20003f4f048 */
[----:B------:R-:W-:Y:S01]  /*0b70*/  UIADD3.X UR5, UR5, UR13, URZ, UP0, !UPT ;  /* 0x0000000d05057290 */ /* 0x000fe200087fe43f */
[----:B------:R1:W3:Y:S02]  /*0b80*/  @P0 LDG.E R5, desc[UR6][R2.64] ;  /* 0x0000000602050981 */ /* 0x0002e4000c1e1900 */
[----:B-1----:R-:W-:-:S02]  /*0b90*/  IMAD.U32 R2, RZ, RZ, UR15 ;  /* 0x0000000fff027e24 */ /* 0x002fc4000f8e00ff */
        /* <DEDUP_REMOVED lines=11> */
[----:B------:R-:W-:Y:S02]  /*0c50*/  @!UP3 UISETP.NE.AND.EX UP0, UPT, UR9, URZ, UPT, UP0 ;  /* 0x0000003f0900b28c */ /* 0x000fe4000bf05300 */
[----:B------:R-:W-:Y:S02]  /*0c60*/  USHF.L.U32 UR47, UR18, 0x6, URZ ;  /* 0x00000006122f7899 */ /* 0x000fe4000800063f */
[----:B------:R-:W-:-:S03]  /*0c70*/  @!UP3 USEL UR10, UR8, URZ, UP0 ;  /* 0x0000003f080ab287 */ /* 0x000fc60008000000 */
[----:B------:R-:W-:Y:S01]  /*0c80*/  ULDC UR8, c[0x0][0x2c8] ;  /* 0x0000b20000087ab9 */ /* 0x000fe20000000800 */
[----:B--2---:R-:W-:Y:S02]  /*0c90*/  @P1 R2UR UR61, R7 ;  /* 0x00000000073d12ca */ /* 0x004fe400000e0000 */
[----:B---3--:R-:W-:Y:S02]  /*0ca0*/  @P0 R2UR UR11, R5 ;  /* 0x00000000050b02ca */ /* 0x008fe400000e0000 */
[----:B------:R-:W-:Y:S01]  /*0cb0*/  ISETP.NE.U32.AND P0, PT, RZ, UR12, PT ;  /* 0x0000000cff007c0c */ /* 0x000fe2000bf05070 */
[----:B------:R-:W-:-:S03]  /*0cc0*/  UMOV UR12, 0xffffffff ;  /* 0xffffffff000c7882 */ /* 0x000fc60000000000 */
[----:B------:R-:W-:-:S07]  /*0cd0*/  ISETP.NE.AND.EX P0, PT, RZ, UR13, PT, P0 ;  /* 0x0000000dff007c0c */ /* 0x000fce000bf05300 */
[----:B------:R-:W-:Y:S01]  /*0ce0*/  @UP3 UIADD3 UR9, UR11, -UR61, URZ ;  /* 0x8000003d0b093290 */ /* 0x000fe2000fffe03f */
[----:B----4-:R-:W-:Y:S02]  /*0cf0*/  @P3 R2UR UR5, R6 ;  /* 0x00000000060532ca */ /* 0x010fe400000e0000 */
[----:B-----5:R-:W-:Y:S02]  /*0d00*/  @P3 R2UR UR17, R0 ;  /* 0x00000000001132ca */ /* 0x020fe400000e0000 */
[----:B------:R-:W-:-:S13]  /*0d10*/  @!P2 R2UR UR12, R4 ;  /* 0x00000000040ca2ca */ /* 0x000fda00000e0000 */
[----:B------:R-:W-:Y:S01]  /*0d20*/  IMAD.U32 R249, RZ, RZ, UR12 ;  /* 0x0000000cfff97e24 */ /* 0x000fe2000f8e00ff */
[----:B------:R-:W-:Y:S06]  /*0d30*/  @!P0 BRA `(.L_x_518) ;  /* 0x00000000001c8947 */ /* 0x000fec0003800000 */
[----:B------:R-:W-:Y:S02]  /*0d40*/  PLOP3.LUT P0, PT, PT, PT, UP1, 0x80, 0x0 ;  /* 0x000000000000781c */ /* 0x000fe40003f0f018 */
[----:B------:R-:W-:-:S11]  /*0d50*/  R2UR UR11, R249 ;  /* 0x00000000f90b72ca */ /* 0x000fd600000e0000 */
[----:B------:R-:W2:Y:S04]  /*0d60*/  @P0 LDG.E R0, desc[UR6][R2.64+0x4] ;  /* 0x0000040602000981 */ /* 0x000ea8000c1e1900 */
[----:B------:R-:W3:Y:S01]  /*0d70*/  @!P0 LDG.E R2, desc[UR6][R2.64] ;  /* 0x0000000602028981 */ /* 0x000ee2000c1e1900 */
[----:B--2---:R-:W-:-:S13]  /*0d80*/  @P0 R2UR UR8, R0 ;  /* 0x00000000000802ca */ /* 0x004fda00000e0000 */
[----:B------:R-:W-:-:S07]  /*0d90*/  @UP1 UIADD3 UR8, UR8, -UR11, URZ ;  /* 0x8000000b08081290 */ /* 0x000fce000fffe03f */
[----:B---3--:R-:W-:-:S15]  /*0da0*/  @!P0 R2UR UR8, R2 ;  /* 0x00000000020882ca */ /* 0x008fde00000e0000 */
.L_x_518:
        /* <DEDUP_REMOVED lines=8> */
[----:B------:R-:W-:Y:S01]  /*0e30*/  R2UR UR14, R249 ;  /* 0x00000000f90e72ca */ /* 0x000fe200000e0000 */
[----:B------:R-:W-:Y:S01]  /*0e40*/  ULDC.64 UR10, c[0x0][0x228] ;  /* 0x00008a00000a7ab9 */ /* 0x000fe20000000a00 */
[----:B------:R-:W-:Y:S01]  /*0e50*/  ULDC.64 UR12, c[0x0][0x488] ;  /* 0x00012200000c7ab9 */ /* 0x000fe20000000a00 */
[----:B------:R-:W-:Y:S01]  /*0e60*/  ULDC UR54, c[0x0][0x2d4] ;  /* 0x0000b50000367ab9 */ /* 0x000fe20000000800 */
[----:B------:R-:W-:Y:S01]  /*0e70*/  ULDC.64 UR20, c[0x0][0x240] ;  /* 0x0000900000147ab9 */ /* 0x000fe20000000a00 */
[----:B------:R-:W-:Y:S01]  /*0e80*/  USHF.R.S32.HI UR33, URZ, 0x1f, UR54 ;  /* 0x0000001f3f217899 */ /* 0x000fe20008011436 */
[----:B------:R-:W2:Y:S01]  /*0e90*/  S2UR UR41, SR_CTAID.Y ;  /* 0x00000000002979c3 */ /* 0x000ea20000002600 */
[----:B------:R-:W-:Y:S01]  /*0ea0*/  ULDC UR56, c[0x0][0x2dc] ;  /* 0x0000b70000387ab9 */ /* 0x000fe20000000800 */
[----:B------:R-:W-:Y:S01]  /*0eb0*/  ULDC UR55, c[0x0][0x270] ;  /* 0x00009c0000377ab9 */ /* 0x000fe20000000800 */
[----:B------:R-:W-:-:S02]  /*0ec0*/  UIMAD.WIDE.U32 UR22, UR5, UR20, URZ ;  /* 0x00000014051672a5 */ /* 0x000fc4000f8e003f */
[----:B------:R-:W-:Y:S02]  /*0ed0*/  UIMAD UR16, UR5, UR21, URZ ;  /* 0x00000015051072a4 */ /* 0x000fe4000f8e023f */
[----:B------:R-:W-:Y:S01]  /*0ee0*/  UISETP.NE.AND UP0, UPT, UR14, -0x1, UPT ;  /* 0xffffffff0e00788c */ /* 0x000fe2000bf05270 */
[----:B------:R-:W3:Y:S01]  /*0ef0*/  S2UR UR42, SR_CTAID.Z ;  /* 0x00000000002a79c3 */ /* 0x000ee20000002700 */
[----:B------:R-:W-:Y:S01]  /*0f00*/  ULDC.U8 UR18, c[0x0][0x3d8] ;  /* 0x0000f60000127ab9 */ /* 0x000fe20000000000 */
[----:B------:R-:W-:Y:S01]  /*0f10*/  ULDC UR46, c[0x0][0x2c4] ;  /* 0x0000b100002e7ab9 */ /* 0x000fe20000000800 */
[----:B------:R-:W-:Y:S01]  /*0f20*/  UISETP.NE.AND UP3, UPT, UR18, URZ, UPT ;  /* 0x0000003f1200728c */ /* 0x000fe2000bf65270 */
[----:B------:R-:W-:Y:S01]  /*0f30*/  ULDC.U8 UR19, c[0x0][0x480] ;  /* 0x0001200000137ab9 */ /* 0x000fe20000000000 */
[----:B------:R-:W-:Y:S01]  /*0f40*/  USHF.R.S32.HI UR32, URZ, 0x1f, UR47 ;  /* 0x0000001f3f207899 */ /* 0x000fe2000801142f */
[----:B-1----:R-:W-:Y:S02]  /*0f50*/  IABS R5, R6 ;  /* 0x0000000600057213 */ /* 0x002fe40000000000 */
[----:B------:R-:W1:Y:S02]  /*0f60*/  S2UR UR8, SR_CTAID.X ;  /* 0x00000000000879c3 */ /* 0x000e640000002500 */
[----:B------:R-:W-:Y:S01]  /*0f70*/  @UP0 UIADD3 UR26, UR61, UR14, URZ ;  /* 0x0000000e3d1a0290 */ /* 0x000fe2000fffe03f */
[----:B------:R-:W-:Y:S01]  /*0f80*/  ISETP.NE.AND P3, PT, R6, RZ, PT ;  /* 0x000000ff0600720c */ /* 0x000fe20003f65270 */
[----:B------:R-:W4:Y:S01]  /*0f90*/  I2F.RP R2, R5 ;  /* 0x0000000500027306 */ /* 0x000f220000209400 */
[----:B------:R-:W-:-:S02]  /*0fa0*/  @UP0 UIADD3 UR27, UR61, UR14, URZ ;  /* 0x0000000e3d1b0290 */ /* 0x000fc4000fffe03f */
[----:B------:R-:W-:Y:S01]  /*0fb0*/  UISETP.NE.AND UP4, UPT, UR19, URZ, UPT ;  /* 0x0000003f1300728c */ /* 0x000fe2000bf85270 */
[----:B------:R-:W5:Y:S01]  /*0fc0*/  S2UR UR15, SR_CTAID.Y ;  /* 0x00000000000f79c3 */ /* 0x000f620000002600 */
[----:B--2---:R-:W-:Y:S02]  /*0fd0*/  UIMAD.WIDE.U32 UR24, UR41, UR10, URZ ;  /* 0x0000000a291872a5 */ /* 0x004fe4000f8e003f */
[----:B------:R-:W-:Y:S02]  /*0fe0*/  UIMAD UR10, UR53, UR10, URZ ;  /* 0x0000000a350a72a4 */ /* 0x000fe4000f8e023f */
[----:B------:R-:W-:Y:S01]  /*0ff0*/  USEL UR51, UR24, UR22, !UP1 ;  /* 0x0000001618337287 */ /* 0x000fe2000c800000 */
[----:B---3--:R-:W-:Y:S01]  /*1000*/  IABS R4, UR42 ;  /* 0x0000002a00047c13 */ /* 0x008fe20008000000 */
[----:B------:R-:W-:Y:S01]  /*1010*/  UIMAD UR30, UR41, UR11, UR10 ;  /* 0x0000000b291e72a4 */ /* 0x000fe2000f8e020a */
[----:B----4-:R-:W2:Y:S02]  /*1020*/  MUFU.RCP R2, R2 ;  /* 0x0000000200027308 */ /* 0x010ea40000001000 */
[----:B------:R-:W-:Y:S01]  /*1030*/  @!UP1 ULDC.64 UR10, c[0x0][0x418] ;  /* 0x00010600000a9ab9 */ /* 0x000fe20000000a00 */
[----:B------:R-:W-:-:S02]  /*1040*/  UIADD3 UR30, UR25, UR30, URZ ;  /* 0x0000001e191e7290 */ /* 0x000fc4000fffe03f */
[----:B------:R-:W-:Y:S02]  /*1050*/  @!UP1 UIMAD.WIDE.U32 UR36, UR41, UR10, URZ ;  /* 0x0000000a292492a5 */ /* 0x000fe4000f8e003f */
[----:B-1----:R-:W-:Y:S02]  /*1060*/  UIMAD.WIDE.U32 UR28, UR8, UR12, URZ ;  /* 0x0000000c081c72a5 */ /* 0x002fe4000f8e003f */
[----:B------:R-:W-:Y:S02]  /*1070*/  @UP1 UIADD3 UR30, UR23, UR16, URZ ;  /* 0x00000010171e1290 */ /* 0x000fe4000fffe03f */
[----:B------:R-:W-:Y:S02]  /*1080*/  UIMAD UR40, UR8, UR13, UR29 ;  /* 0x0000000d082872a4 */ /* 0x000fe4000f8e021d */
[----:B------:R-:W-:Y:S01]  /*1090*/  @!UP1 UIMAD UR8, UR53, UR10, URZ ;  /* 0x0000000a350892a4 */ /* 0x000fe2000f8e023f */
[----:B------:R-:W-:Y:S01]  /*10a0*/  @UP1 ULDC.64 UR12, c[0x0][0x420] ;  /* 0x00010800000c1ab9 */ /* 0x000fe20000000a00 */
[----:B-----5:R-:W-:Y:S01]  /*10b0*/  USHF.L.U32 UR15, UR15, 0x7, URZ ;  /* 0x000000070f0f7899 */ /* 0x020fe2000800063f */
[----:B--2---:R-:W-:Y:S01]  /*10c0*/  VIADD R2, R2, 0xffffffe ;  /* 0x0ffffffe02027836 */ /* 0x004fe20000000000 */
[----:B------:R-:W-:-:S02]  /*10d0*/  @UP1 UIMAD.WIDE.U32 UR38, UR5, UR12, URZ ;  /* 0x0000000c052612a5 */ /* 0x000fc4000f8e003f */
[----:B------:R-:W-:Y:S01]  /*10e0*/  @!UP1 UIMAD UR35, UR41, UR11, UR8 ;  /* 0x0000000b292392a4 */ /* 0x000fe2000f8e0208 */
[----:B------:R-:W1:Y:S01]  /*10f0*/  F2I.FTZ.U32.TRUNC.NTZ R3, R2 ;  /* 0x0000000200037305 */ /* 0x000e62000021f000 */
[----:B------:R-:W-:Y:S02]  /*1100*/  UIADD3 UR8, UR17, 0x3f, URZ ;  /* 0x0000003f11087890 */ /* 0x000fe4000fffe03f */
[----:B------:R-:W-:Y:S02]  /*1110*/  @UP1 UIMAD UR45, UR5, UR13, UR39 ;  /* 0x0000000d052d12a4 */ /* 0x000fe4000f8e0227 */
[----:B------:R-:W-:Y:S02]  /*1120*/  USHF.R.S32.HI UR13, URZ, 0x1f, UR8 ;  /* 0x0000001f3f0d7899 */ /* 0x000fe40008011408 */
[----:B------:R-:W-:Y:S02]  /*1130*/  USEL UR31, UR15, URZ, UP2 ;  /* 0x0000003f0f1f7287 */ /* 0x000fe40009000000 */
[----:B------:R-:W-:-:S02]  /*1140*/  ULEA.HI UR29, UR13, UR8, URZ, 0x6 ;  /* 0x000000080d1d7291 */ /* 0x000fc4000f8f303f */
[----:B------:R-:W-:Y:S02]  /*1150*/  UIMAD UR8, UR33, UR41, URZ ;  /* 0x00000029210872a4 */ /* 0x000fe4000f8e023f */
[----:B------:R-:W-:Y:S01]  /*1160*/  UIMAD.WIDE UR10, UR56, UR55, URZ ;  /* 0x00000037380a72a5 */ /* 0x000fe2000f8e023f */
[--C-:B-1----:R-:W-:Y:S01]  /*1170*/  IMAD.MOV R0, RZ, RZ, -R3.reuse ;  /* 0x000000ffff007224 */ /* 0x102fe200078e0a03 */
[----:B------:R-:W-:Y:S01]  /*1180*/  UIMAD.WIDE.U32 UR14, UR41, UR54, URZ ;  /* 0x00000036290e72a5 */ /* 0x000fe2000f8e003f */
[----:B------:R-:W-:Y:S01]  /*1190*/  IMAD.MOV.U32 R2, RZ, RZ, RZ ;  /* 0x000000ffff027224 */ /* 0x000fe200078e00ff */
[----:B------:R-:W-:Y:S01]  /*11a0*/  UIMAD UR8, UR53, UR54, UR8 ;  /* 0x00000036350872a4 */ /* 0x000fe2000f8e0208 */
[----:B------:R-:W-:Y:S01]  /*11b0*/  IMAD R0, R0, R5, RZ ;  /* 0x0000000500007224 */ /* 0x000fe200078e02ff */
[----:B------:R-:W-:Y:S02]  /*11c0*/  UIMAD.WIDE.U32 UR24, UR10, UR14, URZ ;  /* 0x0000000e0a1872a5 */ /* 0x000fe4000f8e003f */
[----:B------:R-:W-:Y:S01]  /*11d0*/  UIMAD UR22, UR11, UR14, URZ ;  /* 0x0000000e0b1672a4 */ /* 0x000fe2000f8e023f */
[----:B------:R-:W-:Y:S01]  /*11e0*/  IMAD.HI.U32 R0, R3, R0, R2 ;  /* 0x0000000003007227 */ /* 0x000fe200078e0002 */
[----:B------:R-:W-:Y:S01]  /*11f0*/  MOV R2, R4 ;  /* 0x0000000400027202 */ /* 0x000fe20000000f00 */
[----:B------:R-:W-:-:S02]  /*1200*/  UIADD3 UR8, UR15, UR8, URZ ;  /* 0x000000080f087290 */ /* 0x000fc4000fffe03f */
[----:B------:R-:W-:Y:S02]  /*1210*/  UIMAD.WIDE.U32 UR14, UR10, UR5, URZ ;  /* 0x000000050a0e72a5 */ /* 0x000fe4000f8e003f */
[----:B------:R-:W-:Y:S01]  /*1220*/  IMAD.HI.U32 R0, R0, R2, RZ ;  /* 0x0000000200007227 */ /* 0x000fe200078e00ff */
[----:B------:R-:W-:Y:S02]  /*1230*/  ULOP3.LUT UR16, UR29, 0xffffffc0, URZ, 0xc0, !UPT ;  /* 0xffffffc01d107892 */ /* 0x000fe4000f8ec03f */
[----:B------:R-:W-:Y:S01]  /*1240*/  USHF.L.U64.HI UR12, UR41, 0x7, UR53 ;  /* 0x00000007290c7899 */ /* 0x000fe20008010235 */
[----:B------:R-:W-:Y:S01]  /*1250*/  IMAD.MOV R3, RZ, RZ, -R0 ;  /* 0x000000ffff037224 */ /* 0x000fe200078e0a00 */
[----:B------:R-:W-:Y:S02]  /*1260*/  UIMAD UR8, UR10, UR8, UR22 ;  /* 0x000000080a0872a4 */ /* 0x000fe4000f8e0216 */
[----:B------:R-:W-:Y:S01]  /*1270*/  USEL UR52, UR24, UR14, !UP1 ;  /* 0x0000000e18347287 */ /* 0x000fe2000c800000 */
[----:B------:R-:W-:Y:S01]  /*1280*/  IMAD R2, R5, R3, R2 ;  /* 0x0000000305027224 */ /* 0x000fe200078e0202 */
[----:B------:R-:W-:-:S02]  /*1290*/  UIADD3 UR14, UR16, -0x40, URZ ;  /* 0xffffffc0100e7890 */ /* 0x000fc4000fffe03f */
[----:B------:R-:W-:Y:S02]  /*12a0*/  USEL UR34, UR12, URZ, UP2 ;  /* 0x0000003f0c227287 */ /* 0x000fe40009000000 */
[----:B------:R-:W-:Y:S01]  /*12b0*/  ISETP.GT.U32.AND P1, PT, R5, R2, PT ;  /* 0x000000020500720c */ /* 0x000fe20003f24070 */
[----:B------:R-:W-:Y:S02]  /*12c0*/  UIMAD UR22, UR11, UR5, URZ ;  /* 0x000000050b1672a4 */ /* 0x000fe4000f8e023f */
[----:B------:R-:W-:Y:S02]  /*12d0*/  UIADD3 UR43, UR25, UR8, URZ ;  /* 0x00000008192b7290 */ /* 0x000fe4000fffe03f */
[----:B------:R-:W-:Y:S02]  /*12e0*/  USHF.R.S32.HI UR33, URZ, 0x1f, UR14 ;  /* 0x0000001f3f217899 */ /* 0x000fe4000801140e */
[----:B------:R-:W-:Y:S02]  /*12f0*/  UIADD3 UR8, UP2, UR14, UR31, URZ ;  /* 0x0000001f0e087290 */ /* 0x000fe4000ff5e03f */
[----:B------:R-:W-:-:S02]  /*1300*/  @UP1 UIADD3 UR43, UR15, UR22, URZ ;  /* 0x000000160f2b1290 */ /* 0x000fc4000fffe03f */
[----:B------:R-:W-:Y:S02]  /*1310*/  UIADD3.X UR15, UR33, UR34, URZ, UP2, !UPT ;  /* 0x00000022210f7290 */ /* 0x000fe400097fe43f */
[----:B------:R-:W-:Y:S01]  /*1320*/  @!P1 IMAD.IADD R2, R2, 0x1, -R5 ;  /* 0x0000000102029824 */ /* 0x000fe200078e0a05 */
[----:B------:R-:W-:Y:S01]  /*1330*/  @!UP1 UIADD3 UR45, UR37, UR35, URZ ;  /* 0x00000023252d9290 */ /* 0x000fe2000fffe03f */
[----:B------:R-:W-:Y:S01]  /*1340*/  @!P1 IADD3 R0, R0, 0x1, RZ ;  /* 0x0000000100009810 */ /* 0x000fe20007ffe0ff */
[----:B------:R-:W-:Y:S01]  /*1350*/  UIMAD UR11, UR11, UR8, URZ ;  /* 0x000000080b0b72a4 */ /* 0x000fe2000f8e023f */
[----:B------:R-:W-:Y:S01]  /*1360*/  PLOP3.LUT P1, PT, PT, PT, UP0, 0x80, 0x0 ;  /* 0x000000000000781c */ /* 0x000fe20003f2f008 */
[----:B------:R-:W-:Y:S01]  /*1370*/  UIMAD.WIDE.U32 UR34, UR10, UR8, URZ ;  /* 0x000000080a2272a5 */ /* 0x000fe2000f8e003f */
[----:B------:R-:W-:Y:S01]  /*1380*/  ISETP.GE.U32.AND P0, PT, R2, R5, PT ;  /* 0x000000050200720c */ /* 0x000fe20003f06070 */
[----:B------:R-:W-:Y:S01]  /*1390*/  @UP3 UIMAD UR8, UR41, UR46, URZ ;  /* 0x0000002e290832a4 */ /* 0x000fe2000f8e023f */
[----:B------:R-:W-:Y:S01]  /*13a0*/  LOP3.LUT R2, R6, UR42, RZ, 0x3c, !PT ;  /* 0x0000002a06027c12 */ /* 0x000fe2000f8e3cff */
[----:B------:R-:W-:Y:S01]  /*13b0*/  UIMAD UR15, UR10, UR15, UR11 ;  /* 0x0000000f0a0f72a4 */ /* 0x000fe2000f8e020b */
[----:B------:R-:W-:-:S02]  /*13c0*/  @UP0 ULDC.64 UR18, c[0x0][0x248] ;  /* 0x0000920000120ab9 */ /* 0x000fc40000000a00 */
[----:B------:R-:W-:Y:S01]  /*13d0*/  ISETP.GE.AND P2, PT, R2, RZ, PT ;  /* 0x000000ff0200720c */ /* 0x000fe20003f46270 */
[----:B------:R-:W-:Y:S01]  /*13e0*/  @UP3 USEL UR10, UR8, UR5, !UP1 ;  /* 0x00000005080a3287 */ /* 0x000fe2000c800000 */
[----:B------:R-:W-:Y:S01]  /*13f0*/  @UP0 ULDC.64 UR12, c[0x0][0x250] ;  /* 0x00009400000c0ab9 */ /* 0x000fe20000000a00 */
[----:B------:R-:W-:Y:S01]  /*1400*/  @UP0 UIMAD.WIDE.U32 UR24, UR26, UR18, URZ ;  /* 0x000000121a1802a5 */ /* 0x000fe2000f8e003f */
[----:B------:R-:W-:Y:S01]  /*1410*/  @UP3 ULDC UR8, c[0x0][0x2e4] ;  /* 0x0000b90000083ab9 */ /* 0x000fe20000000800 */
[----:B------:R-:W-:Y:S02]  /*1420*/  @UP0 UIMAD UR26, UR26, UR19, URZ ;  /* 0x000000131a1a02a4 */ /* 0x000fe4000f8e023f */
[----:B------:R-:W-:Y:S01]  /*1430*/  @P0 VIADD R0, R0, 0x1 ;  /* 0x0000000100000836 */ /* 0x000fe20000000000 */
[----:B------:R-:W-:Y:S01]  /*1440*/  @UP0 UIMAD.WIDE.U32 UR22, UR27, UR12, URZ ;  /* 0x0000000c1b1602a5 */ /* 0x000fe2000f8e003f */
[----:B------:R-:W-:Y:S01]  /*1450*/  PLOP3.LUT P0, PT, PT, PT, UP3, 0x80, 0x0 ;  /* 0x000000000000781c */ /* 0x000fe20003f0f038 */
[----:B------:R-:W-:Y:S01]  /*1460*/  @UP3 UIMAD UR16, UR42, UR8, UR10 ;  /* 0x000000082a1032a4 */ /* 0x000fe2000f8e020a */
[----:B------:R-:W-:Y:S01]  /*1470*/  IMAD.MOV.U32 R13, RZ, RZ, R0 ;  /* 0x000000ffff0d7224 */ /* 0x000fe200078e0000 */
[----:B------:R-:W-:-:S02]  /*1480*/  @!UP3 UIMAD UR8, UR41, UR55, UR42 ;  /* 0x000000372908b2a4 */ /* 0x000fc4000f8e022a */
[----:B------:R-:W-:Y:S02]  /*1490*/  UIMAD UR44, UR42, UR56, URZ ;  /* 0x000000382a2c72a4 */ /* 0x000fe4000f8e023f */
[----:B------:R-:W-:Y:S01]  /*14a0*/  @UP0 UIMAD UR11, UR27, UR13, URZ ;  /* 0x0000000d1b0b02a4 */ /* 0x000fe2000f8e023f */
[----:B------:R-:W-:Y:S01]  /*14b0*/  @!P2 IADD3 R13, -R13, RZ, RZ ;  /* 0x000000ff0d0da210 */ /* 0x000fe20007ffe1ff */
[----:B------:R-:W-:Y:S01]  /*14c0*/  USEL UR48, UR40, URZ, UP4 ;  /* 0x0000003f28307287 */ /* 0x000fe2000a000000 */
[----:B------:R-:W-:Y:S01]  /*14d0*/  @!P3 LOP3.LUT R13, RZ, R6, RZ, 0x33, !PT ;  /* 0x00000006ff0db212 */ /* 0x000fe200078e33ff */
[----:B------:R-:W-:Y:S02]  /*14e0*/  @!UP3 UIMAD UR16, UR8, UR46, URZ ;  /* 0x0000002e0810b2a4 */ /* 0x000fe4000f8e023f */
[----:B------:R-:W-:Y:S02]  /*14f0*/  @UP0 UIADD3 UR27, UR25, UR26, URZ ;  /* 0x0000001a191b0290 */ /* 0x000fe4000fffe03f */
[----:B------:R-:W-:-:S02]  /*1500*/  USHF.R.S32.HI UR50, URZ, 0x1f, UR44 ;  /* 0x0000001f3f327899 */ /* 0x000fc4000801142c */
[----:B------:R-:W-:Y:S02]  /*1510*/  USEL UR49, UR28, URZ, UP4 ;  /* 0x0000003f1c317287 */ /* 0x000fe4000a000000 */
[----:B------:R-:W-:Y:S02]  /*1520*/  USHF.R.S32.HI UR41, URZ, 0x6, UR29 ;  /* 0x000000063f297899 */ /* 0x000fe4000801141d */
[----:B------:R-:W-:Y:S02]  /*1530*/  @UP0 UIADD3 UR42, UR23, UR11, URZ ;  /* 0x0000000b172a0290 */ /* 0x000fe4000fffe03f */
[----:B------:R-:W-:Y:S01]  /*1540*/  UIADD3 UR46, UR35, UR15, URZ ;  /* 0x0000000f232e7290 */ /* 0x000fe2000fffe03f */
        /* <DEDUP_REMOVED lines=16> */
.L_x_520:
        /* <DEDUP_REMOVED lines=14> */
.L_x_521:
        /* <DEDUP_REMOVED lines=13> */
.L_x_522:
[----:B------:R-:W-:Y:S08]  /*1800*/  S2UR UR8, SR_CTAID.Z ;  /* 0x00000000000879c3 */ /* 0x000ff00000002700 */
[----:B------:R-:W1:Y:S02]  /*1810*/  S2UR UR5, SR_CTAID.Y ;  /* 0x00000000000579c3 */ /* 0x000e640000002600 */
[----:B-1----:R-:W-:-:S04]  /*1820*/  UIMAD UR5, UR5, UR55, UR8 ;  /* 0x00000037050572a4 */ /* 0x002fc8000f8e0208 */
[----:B------:R-:W-:-:S12]  /*1830*/  UIMAD UR5, UR5, UR54, URZ ;  /* 0x00000036050572a4 */ /* 0x000fd8000f8e023f */
.L_x_523:
[----:B------:R-:W1:Y:S01]  /*1840*/  S2R R21, SR_TID.X ;  /* 0x0000000000157919 */ /* 0x000e620000002100 */
[----:B------:R-:W-:Y:S01]  /*1850*/  SHF.R.S32.HI R20, RZ, 0x1f, R242 ;  /* 0x0000001fff147819 */ /* 0x000fe200000114f2 */
[----:B------:R-:W2:Y:S01]  /*1860*/  S2UR UR15, SR_CTAID.Z ;  /* 0x00000000000f79c3 */ /* 0x000ea20000002700 */
[----:B------:R-:W-:Y:S01]  /*1870*/  IADD3 R0, P0, R242, UR14, RZ ;  /* 0x0000000ef2007c10 */ /* 0x000fe2000ff1e0ff */
[----:B------:R-:W-:Y:S01]  /*1880*/  UIADD3 UR35, UR14, UR5, URZ ;  /* 0x000000050e237290 */ /* 0x000fe2000fffe03f */
[--C-:B------:R-:W-:Y:S01]  /*1890*/  SHF.R.S32.HI R231, RZ, 0x1f, R230.reuse ;  /* 0x0000001fffe77819 */ /* 0x100fe200000114e6 */
[----:B------:R-:W-:Y:S01]  /*18a0*/  UIADD3 UR5, -UR9, UR17, UR47 ;  /* 0x0000001109057290 */ /* 0x000fe2000fffe12f */
[----:B------:R-:W-:Y:S01]  /*18b0*/  IADD3.X R2, R20, UR33, RZ, P0, !PT ;  /* 0x0000002114027c10 */ /* 0x000fe200087fe4ff */
[----:B------:R-:W-:Y:S01]  /*18c0*/  UIMAD UR39, UR56, UR55, URZ ;  /* 0x00000037382772a4 */ /* 0x000fe2000f8e023f */
[----:B------:R-:W-:Y:S01]  /*18d0*/  BSSY B1, `(.L_x_519) ;  /* 0x0000718000017945 */ /* 0x000fe20003800000 */
[----:B------:R-:W3:Y:S01]  /*18e0*/  LDC.64 R14, c[0x0][0x420] ;  /* 0x00010800ff0e7b82 */ /* 0x000ee20000000a00 */
[----:B------:R-:W-:Y:S01]  /*18f0*/  ULDC UR11, c[0x0][0x398] ;  /* 0x0000e600000b7ab9 */ /* 0x000fe20000000800 */
[----:B------:R-:W-:Y:S01]  /*1900*/  IMAD R4, R2, UR20, RZ ;  /* 0x0000001402047c24 */ /* 0x000fe2000f8e02ff */
[----:B------:R-:W-:Y:S01]  /*1910*/  UIADD3 UR5, UR5, -UR11, URZ ;  /* 0x8000000b05057290 */ /* 0x000fe2000fffe03f */
[C---:B------:R-:W-:Y:S01]  /*1920*/  IMAD.WIDE.U32 R2, R0.reuse, UR20, R230 ;  /* 0x0000001400027c25 */ /* 0x040fe2000f8e00e6 */
[----:B------:R-:W-:Y:S01]  /*1930*/  ULDC.64 UR28, c[0x0][0x428] ;  /* 0x00010a00001c7ab9 */ /* 0x000fe20000000a00 */
[----:B------:R-:W-:Y:S01]  /*1940*/  ULDC.64 UR36, c[0x0][0x478] ;  /* 0x00011e0000247ab9 */ /* 0x000fe20000000a00 */
[----:B------:R-:W-:Y:S01]  /*1950*/  UIADD3 UR16, UR14, UR16, URZ ;  /* 0x000000100e107290 */ /* 0x000fe2000fffe03f */
[----:B------:R-:W4:Y:S01]  /*1960*/  S2UR UR38, SR_CTAID.Z ;  /* 0x00000000002679c3 */ /* 0x000f220000002700 */
[----:B------:R-:W-:Y:S01]  /*1970*/  IMAD R0, R0, UR21, R4 ;  /* 0x0000001500007c24 */ /* 0x000fe2000f8e0204 */
[----:B------:R-:W-:Y:S01]  /*1980*/  IADD3 R6, P0, R2, UR51, RZ ;  /* 0x0000003302067c10 */ /* 0x000fe2000ff1e0ff */
[----:B------:R-:W-:Y:S01]  /*1990*/  ULDC.64 UR58, c[0x0][0x2b0] ;  /* 0x0000ac00003a7ab9 */ /* 0x000fe20000000a00 */
[----:B------:R-:W-:Y:S01]  /*19a0*/  ULDC.64 UR22, c[0x0][0x210] ;  /* 0x0000840000167ab9 */ /* 0x000fe20000000a00 */
[----:B------:R-:W-:Y:S01]  /*19b0*/  ULDC.64 UR24, c[0x0][0x3e0] ;  /* 0x0000f80000187ab9 */ /* 0x000fe20000000a00 */
[----:B------:R-:W-:Y:S01]  /*19c0*/  IADD3.X R7, R3, UR30, R0, P0, !PT ;  /* 0x0000001e03077c10 */ /* 0x000fe200087fe400 */
[----:B------:R-:W-:Y:S01]  /*19d0*/  ULDC.64 UR30, c[0x0][0x258] ;  /* 0x00009600001e7ab9 */ /* 0x000fe20000000a00 */
[----:B------:R-:W-:Y:S01]  /*19e0*/  IADD3 R2, P0, R230, UR10, RZ ;  /* 0x0000000ae6027c10 */ /* 0x000fe2000ff1e0ff */
[----:B--2---:R-:W-:Y:S01]  /*19f0*/  USHF.R.S32.HI UR54, URZ, 0x1f, UR15 ;  /* 0x0000001f3f367899 */ /* 0x004fe2000801140f */
[----:B------:R-:W-:Y:S01]  /*1a00*/  IMAD.U32 R10, RZ, RZ, UR30 ;  /* 0x0000001eff0a7e24 */ /* 0x000fe2000f8e00ff */
[----:B------:R-:W-:Y:S01]  /*1a10*/  USHF.L.U32 UR10, UR39, 0x6, URZ ;  /* 0x00000006270a7899 */ /* 0x000fe2000800063f */
[----:B------:R-:W-:Y:S01]  /*1a20*/  IADD3.X R3, R231, UR45, RZ, P0, !PT ;  /* 0x0000002de7037c10 */ /* 0x000fe200087fe4ff */
[----:B------:R-:W-:Y:S01]  /*1a30*/  UIMAD UR11, UR54, UR30, URZ ;  /* 0x0000001e360b72a4 */ /* 0x000fe2000f8e023f */
[----:B-1----:R-:W-:Y:S01]  /*1a40*/  SHF.R.S32.HI R22, RZ, 0x1f, R21 ;  /* 0x0000001fff167819 */ /* 0x002fe20000011415 */
[----:B------:R-:W-:Y:S01]  /*1a50*/  UIADD3 UR15, UP2, UP1, UR34, UR10, UR44 ;  /* 0x0000000a220f7290 */ /* 0x000fe2000f95e02c */
[C---:B---3--:R-:W-:Y:S01]  /*1a60*/  IMAD R0, R14.reuse, UR33, RZ ;  /* 0x000000210e007c24 */ /* 0x048fe2000f8e02ff */
[----:B------:R-:W-:Y:S01]  /*1a70*/  USHF.R.S32.HI UR44, URZ, 0x1f, UR5 ;  /* 0x0000001f3f2c7899 */ /* 0x000fe20008011405 */
[----:B------:R-:W-:Y:S01]  /*1a80*/  IMAD.WIDE.U32 R2, R14, UR14, R2 ;  /* 0x0000000e0e027c25 */ /* 0x000fe2000f8e0002 */
[----:B------:R-:W-:Y:S01]  /*1a90*/  LEA.HI R5, R22, R21, RZ, 0x5 ;  /* 0x0000001516057211 */ /* 0x000fe200078f28ff */
[----:B------:R-:W-:-:S02]  /*1aa0*/  USHF.R.S32.HI UR10, URZ, 0x1f, UR10 ;  /* 0x0000001f3f0a7899 */ /* 0x000fc4000801140a */
[----:B------:R-:W-:Y:S01]  /*1ab0*/  IMAD R0, R15, UR14, R0 ;  /* 0x0000000e0f007c24 */ /* 0x000fe2000f8e0200 */
[----:B------:R-:W-:Y:S01]  /*1ac0*/  LOP3.LUT R4, R5, 0xffffffe0, RZ, 0xc0, !PT ;  /* 0xffffffe005047812 */ /* 0x000fe200078ec0ff */
[----:B----4-:R-:W-:Y:S01]  /*1ad0*/  UIMAD UR31, UR38, UR31, UR11 ;  /* 0x0000001f261f72a4 */ /* 0x010fe2000f8e020b */
[----:B------:R-:W-:Y:S01]  /*1ae0*/  IMAD.WIDE.U32 R10, R10, UR38, R6 ;  /* 0x000000260a0a7c25 */ /* 0x000fe2000f8e0006 */
[----:B------:R-:W-:Y:S02]  /*1af0*/  UIMAD UR11, UR54, UR28, URZ ;  /* 0x0000001c360b72a4 */ /* 0x000fe4000f8e023f */
[----:B------:R-:W-:Y:S01]  /*1b00*/  ULEA.HI UR44, UR44, UR5, URZ, 0x6 ;  /* 0x000000052c2c7291 */ /* 0x000fe2000f8f303f */
[----:B------:R-:W-:Y:S01]  /*1b10*/  IMAD.IADD R3, R3, 0x1, R0 ;  /* 0x0000000103037824 */ /* 0x000fe200078e0200 */
[----:B------:R-:W-:Y:S01]  /*1b20*/  UIMAD UR29, UR38, UR29, UR11 ;  /* 0x0000001d261d72a4 */ /* 0x000fe2000f8e020b */
[----:B------:R-:W-:Y:S01]  /*1b30*/  IMAD.U32 R0, RZ, RZ, UR28 ;  /* 0x0000001cff007e24 */ /* 0x000fe2000f8e00ff */
[----:B------:R-:W-:Y:S01]  /*1b40*/  UIADD3.X UR10, UR46, UR10, UR50, UP2, UP1 ;  /* 0x0000000a2e0a7290 */ /* 0x000fe200097e2432 */
[----:B------:R-:W-:Y:S01]  /*1b50*/  IMAD.IADD R18, R21, 0x1, -R4 ;  /* 0x0000000115127824 */ /* 0x000fe200078e0a04 */
[----:B------:R-:W-:Y:S01]  /*1b60*/  UIADD3 UR11, UP2, UP1, UR49, UR15, UR52 ;  /* 0x0000000f310b7290 */ /* 0x000fe2000f95e034 */
[----:B------:R-:W-:Y:S01]  /*1b70*/  IMAD.WIDE.U32 R2, R0, UR38, R2 ;  /* 0x0000002600027c25 */ /* 0x000fe2000f8e0002 */
[----:B------:R-:W-:Y:S01]  /*1b80*/  SHF.R.S32.HI R0, RZ, 0x5, R5 ;  /* 0x00000005ff007819 */ /* 0x000fe20000011405 */
[----:B------:R-:W-:Y:S01]  /*1b90*/  USHF.R.S32.HI UR44, URZ, 0x6, UR44 ;  /* 0x000000063f2c7899 */ /* 0x000fe2000801142c */
[----:B------:R-:W-:Y:S01]  /*1ba0*/  LEA R220, P3, R10, UR22, 0x1 ;  /* 0x000000160adc7c11 */ /* 0x000fe2000f8608ff */
[----:B------:R-:W-:Y:S01]  /*1bb0*/  VIADD R5, R3, UR29 ;  /* 0x0000001d03057c36 */ /* 0x000fe20008000000 */
[----:B------:R-:W-:Y:S01]  /*1bc0*/  UIADD3.X UR5, UR48, UR10, UR43, UP2, UP1 ;  /* 0x0000000a30057290 */ /* 0x000fe200097e242b */
[----:B------:R-:W-:Y:S01]  /*1bd0*/  IMAD R3, R0, UR39, R18 ;  /* 0x0000002700037c24 */ /* 0x000fe2000f8e0212 */
[----:B------:R-:W-:Y:S01]  /*1be0*/  UISETP.LT.AND UP1, UPT, URZ, UR44, UPT ;  /* 0x0000002c3f00728c */ /* 0x000fe2000bf21270 */
[----:B------:R-:W-:Y:S01]  /*1bf0*/  IMAD.MOV.U32 R4, RZ, RZ, R2 ;  /* 0x000000ffff047224 */ /* 0x000fe200078e0002 */
[----:B------:R-:W-:Y:S01]  /*1c00*/  UIMAD.WIDE UR14, UR35, 0x4, UR36 ;  /* 0x00000004230e78a5 */ /* 0x000fe2000f8e0224 */
[-C--:B------:R-:W-:Y:S01]  /*1c10*/  IMAD R2, R20, R14.reuse, RZ ;  /* 0x0000000e14027224 */ /* 0x080fe200078e02ff */
[C---:B------:R-:W-:Y:S01]  /*1c20*/  IADD3 R0, P0, R3.reuse, UR11, RZ ;  /* 0x0000000b03007c10 */ /* 0x040fe2000ff1e0ff */
[----:B------:R-:W-:Y:S01]  /*1c30*/  USEL UR44, URZ, UR44, !UP1 ;  /* 0x0000002c3f2c7287 */ /* 0x000fe2000c800000 */
[----:B------:R-:W-:Y:S01]  /*1c40*/  IMAD.WIDE.U32 R4, R242, R14, R4 ;  /* 0x0000000ef2047225 */ /* 0x000fe200078e0004 */
[----:B------:R-:W-:Y:S01]  /*1c50*/  ULDC.64 UR10, c[0x0][0x400] ;  /* 0x00010000000a7ab9 */ /* 0x000fe20000000a00 */
[----:B------:R-:W-:Y:S01]  /*1c60*/  LEA.HI.X.SX32 R3, R3, UR5, 0x1, P0 ;  /* 0x0000000503037c11 */ /* 0x000fe200080f0eff */
[----:B------:R-:W-:Y:S01]  /*1c70*/  UISETP.GT.AND UP1, UPT, UR41, UR44, UPT ;  /* 0x0000002c2900728c */ /* 0x000fe2000bf24270 */
[----:B------:R-:W-:Y:S01]  /*1c80*/  LEA R212, P0, R0, UR10, 0x2 ;  /* 0x0000000a00d47c11 */ /* 0x000fe2000f8010ff */
[----:B------:R-:W-:Y:S01]  /*1c90*/  IMAD R2, R242, R15, R2 ;  /* 0x0000000ff2027224 */ /* 0x000fe200078e0202 */
[----:B------:R-:W-:Y:S01]  /*1ca0*/  LEA R218, P2, R4, UR24, 0x1 ;  /* 0x0000001804da7c11 */ /* 0x000fe2000f8408ff */
[----:B------:R-:W-:Y:S01]  /*1cb0*/  VIADD R17, R11, UR31 ;  /* 0x0000001f0b117c36 */ /* 0x000fe20008000000 */
[----:B------:R-:W-:Y:S01]  /*1cc0*/  LEA.HI.X R213, R0, UR11, R3, 0x2, P0 ;  /* 0x0000000b00d57c11 */ /* 0x000fe200080f1403 */
[----:B------:R-:W-:Y:S01]  /*1cd0*/  IMAD.IADD R16, R5, 0x1, R2 ;  /* 0x0000000105107824 */ /* 0x000fe200078e0202 */
[----:B------:R-:W-:Y:S01]  /*1ce0*/  PLOP3.LUT P0, PT, PT, PT, UP1, 0x80, 0x0 ;  /* 0x000000000000781c */ /* 0x000fe20003f0f018 */
[----:B------:R-:W-:Y:S01]  /*1cf0*/  UIMAD.WIDE UR10, UR16, 0x4, UR58 ;  /* 0x00000004100a78a5 */ /* 0x000fe2000f8e023a */
[----:B------:R-:W-:Y:S01]  /*1d00*/  LEA.HI.X R221, R10, UR23, R17, 0x1, P3 ;  /* 0x000000170add7c11 */ /* 0x000fe200098f0c11 */
[----:B------:R-:W-:Y:S01]  /*1d10*/  UIADD3 UR8, UR41, -0x1, URZ ;  /* 0xffffffff29087890 */ /* 0x000fe2000fffe03f */
[----:B------:R-:W-:Y:S01]  /*1d20*/  LEA.HI.X R219, R4, UR25, R16, 0x1, P2 ;  /* 0x0000001904db7c11 */ /* 0x000fe200090f0c10 */
[----:B------:R-:W-:-:S08]  /*1d30*/  UMOV UR16, UR14 ;  /* 0x0000000e00107c82 */ /* 0x000fd00008000000 */
        /* <DEDUP_REMOVED lines=22> */
.L_x_525:
        /* <DEDUP_REMOVED lines=21> */
.L_x_526:
[----:B------:R-:W1:Y:S01]  /*1ff0*/  S2UR UR14, SR_CTAID.Z ;  /* 0x00000000000e79c3 */ /* 0x000e620000002700 */
[----:B------:R-:W-:Y:S01]  /*2000*/  R2UR UR15, R243 ;  /* 0x00000000f30f72ca */ /* 0x000fe200000e0000 */
[----:B------:R-:W-:Y:S01]  /*2010*/  UIMAD UR5, UR32, UR12, URZ ;  /* 0x0000000c200572a4 */ /* 0x000fe2000f8e023f */
[----:B------:R-:W-:Y:S01]  /*2020*/  IMAD.U32 R2, RZ, RZ, UR12 ;  /* 0x0000000cff027e24 */ /* 0x000fe2000f8e00ff */
[----:B------:R-:W-:Y:S01]  /*2030*/  IADD3 R4, R242, 0x20, RZ ;  /* 0x00000020f2047810 */ /* 0x000fe20007ffe0ff */
[----:B------:R-:W-:Y:S01]  /*2040*/  BSSY B0, `(.L_x_527) ;  /* 0x0000020000007945 */ /* 0x000fe20003800000 */
[----:B------:R-:W-:Y:S01]  /*2050*/  UIMAD UR5, UR47, UR13, UR5 ;  /* 0x0000000d2f0572a4 */ /* 0x000fe2000f8e0205 */
[----:B------:R-:W-:-:S05]  /*2060*/  IMAD.WIDE.U32 R2, R2, UR47, R230 ;  /* 0x0000002f02027c25 */ /* 0x000fca000f8e00e6 */
[----:B------:R-:W-:Y:S01]  /*2070*/  IMAD.U32 R0, RZ, RZ, UR5 ;  /* 0x00000005ff007e24 */ /* 0x000fe2000f8e00ff */
[----:B------:R-:W-:Y:S01]  /*2080*/  IADD3 R2, P0, R2, UR8, RZ ;  /* 0x0000000802027c10 */ /* 0x000fe2000ff1e0ff */
[----:B------:R-:W-:-:S03]  /*2090*/  UIMAD UR9, UR15, -0x40, UR9 ;  /* 0xffffffc00f0978a4 */ /* 0x000fc6000f8e0209 */
[----:B------:R-:W-:-:S03]  /*20a0*/  IADD3.X R3, R3, UR18, R0, P0, !PT ;  /* 0x0000001203037c10 */ /* 0x000fc600087fe400 */
[----:B------:R-:W-:Y:S02]  /*20b0*/  ISETP.GE.AND P3, PT, R242, UR9, PT ;  /* 0x00000009f2007c0c */ /* 0x000fe4000bf66270 */
        /* <DEDUP_REMOVED lines=24> */
.L_x_528:
[----:B------:R-:W-:Y:S05]  /*2240*/  BSYNC B0 ;  /* 0x0000000000007941 */ /* 0x000fea0003800000 */
.L_x_527:
        /* <DEDUP_REMOVED lines=18> */
.L_x_530:
[----:B------:R-:W-:Y:S05]  /*2370*/  BSYNC B0 ;  /* 0x0000000000007941 */ /* 0x000fea0003800000 */
.L_x_529:
[----:B------:R-:W3:Y:S01]  /*2380*/  S2UR UR8, SR_CTAID.Z ;  /* 0x00000000000879c3 */ /* 0x000ee20000002700 */
[----:B--2---:R-:W-:Y:S01]  /*2390*/  IMAD.U32 R2, RZ, RZ, UR10 ;  /* 0x0000000aff027e24 */ /* 0x004fe2000f8e00ff */
[----:B------:R-:W-:Y:S01]  /*23a0*/  UIMAD UR5, UR32, UR10, URZ ;  /* 0x0000000a200572a4 */ /* 0x000fe2000f8e023f */
[----:B------:R-:W-:Y:S02]  /*23b0*/  BSSY B0, `(.L_x_531) ;  /* 0x000001d000007945 */ /* 0x000fe40003800000 */
[----:B------:R-:W-:Y:S01]  /*23c0*/  IMAD.WIDE.U32 R2, R2, UR47, R230 ;  /* 0x0000002f02027c25 */ /* 0x000fe2000f8e00e6 */
[----:B------:R-:W-:Y:S02]  /*23d0*/  UIMAD UR47, UR47, UR11, UR5 ;  /* 0x0000000b2f2f72a4 */ /* 0x000fe4000f8e0205 */
[----:B------:R-:W2:Y:S01]  /*23e0*/  S2UR UR12, SR_CTAID.Z ;  /* 0x00000000000c79c3 */ /* 0x000ea20000002700 */
[----:B------:R-:W-:-:S03]  /*23f0*/  IADD3 R2, P0, R2, UR16, RZ ;  /* 0x0000001002027c10 */ /* 0x000fc6000ff1e0ff */
[----:B------:R-:W-:-:S05]  /*2400*/  IMAD.U32 R0, RZ, RZ, UR47 ;  /* 0x0000002fff007e24 */ /* 0x000fca000f8e00ff */
[----:B------:R-:W-:Y:S01]  /*2410*/  IADD3.X R3, R3, UR17, R0, P0, !PT ;  /* 0x0000001103037c10 */ /* 0x000fe200087fe400 */
[----:B---3--:R-:W-:-:S03]  /*2420*/  USHF.R.S32.HI UR13, URZ, 0x1f, UR8 ;  /* 0x0000001f3f0d7899 */ /* 0x008fc60008011408 */
[----:B------:R-:W-:Y:S02]  /*2430*/  ULDC.64 UR8, c[0x0][0x470] ;  /* 0x00011c0000087ab9 */ /* 0x000fe40000000a00 */
[----:B------:R-:W-:Y:S01]  /*2440*/  UIMAD UR5, UR13, UR8, URZ ;  /* 0x000000080d0572a4 */ /* 0x000fe2000f8e023f */
[----:B------:R-:W-:-:S03]  /*2450*/  MOV R0, UR8 ;  /* 0x0000000800007c02 */ /* 0x000fc60008000f00 */
[----:B--2---:R-:W-:Y:S02]  /*2460*/  UIMAD UR9, UR12, UR9, UR5 ;  /* 0x000000090c0972a4 */ /* 0x004fe4000f8e0205 */
        /* <DEDUP_REMOVED lines=17> */
.L_x_532:
[----:B------:R-:W-:Y:S05]  /*2580*/  BSYNC B0 ;  /* 0x0000000000007941 */ /* 0x000fea0003800000 */
.L_x_531:
        /* <DEDUP_REMOVED lines=19> */
.L_x_524:
[----:B------:R-:W-:Y:S01]  /*26c0*/  PLOP3.LUT P3, PT, PT, PT, UP4, 0x80, 0x0 ;  /* 0x000000000000781c */ /* 0x000fe20003f6f048 */
[----:B------:R-:W-:Y:S01]  /*26d0*/  UIMAD UR28, UR32, UR12, URZ ;  /* 0x0000000c201c72a4 */ /* 0x000fe2000f8e023f */
[----:B------:R-:W-:Y:S01]  /*26e0*/  R2UR UR5, R243 ;  /* 0x00000000f30572ca */ /* 0x000fe200000e0000 */
[----:B------:R-:W-:Y:S01]  /*26f0*/  IMAD.U32 R2, RZ, RZ, UR12 ;  /* 0x0000000cff027e24 */ /* 0x000fe2000f8e00ff */
[----:B------:R-:W-:Y:S01]  /*2700*/  LEA R216, R250, UR4, 0x1 ;  /* 0x00000004fad87c11 */ /* 0x000fe2000f8e08ff */
[----:B------:R-:W-:Y:S01]  /*2710*/  VIADD R0, R242, 0x20 ;  /* 0x00000020f2007836 */ /* 0x000fe20000000000 */
[----:B------:R-:W-:Y:S01]  /*2720*/  UIMAD UR28, UR47, UR13, UR28 ;  /* 0x0000000d2f1c72a4 */ /* 0x000fe2000f8e021c */
[----:B------:R-:W-:Y:S01]  /*2730*/  IMAD.WIDE.U32 R2, R2, UR47, R230 ;  /* 0x0000002f02027c25 */ /* 0x000fe2000f8e00e6 */
[----:B------:R-:W-:Y:S01]  /*2740*/  ULEA.HI UR30, UR8, UR8, URZ, 0x1 ;  /* 0x00000008081e7291 */ /* 0x000fe2000f8f083f */
[----:B------:R-:W-:Y:S04]  /*2750*/  BSSY B0, `(.L_x_534) ;  /* 0x0000030000007945 */ /* 0x000fe80003800000 */
[----:B------:R-:W-:Y:S01]  /*2760*/  @P3 BAR.SYNC.DEFER_BLOCKING 0x0 ;  /* 0x0000000000003b1d */ /* 0x000fe20000010000 */
[----:B------:R-:W-:Y:S01]  /*2770*/  IADD3 R6, P2, R2, UR40, RZ ;  /* 0x0000002802067c10 */ /* 0x000fe2000ff5e0ff */
[----:B------:R-:W-:-:S02]  /*2780*/  UIMAD UR14, UR5, -0x40, UR9 ;  /* 0xffffffc0050e78a4 */ /* 0x000fc4000f8e0209 */
[----:B------:R-:W-:Y:S02]  /*2790*/  UIMAD UR5, UR8, -0x40, UR17 ;  /* 0xffffffc0080578a4 */ /* 0x000fe4000f8e0211 */
[----:B------:R-:W-:Y:S02]  /*27a0*/  ULOP3.LUT UR30, UR30, 0xfffffffe, URZ, 0xc0, !UPT ;  /* 0xfffffffe1e1e7892 */ /* 0x000fe4000f8ec03f */
[----:B------:R-:W-:Y:S02]  /*27b0*/  ISETP.GE.AND P0, PT, R242, UR14, PT ;  /* 0x0000000ef2007c0c */ /* 0x000fe4000bf06270 */
[C---:B------:R-:W-:Y:S02]  /*27c0*/  ISETP.GE.AND P5, PT, R0.reuse, UR14, PT ;  /* 0x0000000e00007c0c */ /* 0x040fe4000bfa6270 */
[----:B------:R-:W-:Y:S01]  /*27d0*/  ISETP.GE.AND P1, PT, R0, UR5, PT ;  /* 0x0000000500007c0c */ /* 0x000fe2000bf26270 */
[----:B------:R-:W-:Y:S01]  /*27e0*/  IMAD.U32 R0, RZ, RZ, UR28 ;  /* 0x0000001cff007e24 */ /* 0x000fe2000f8e00ff */
[----:B------:R-:W-:-:S04]  /*27f0*/  ULDC.64 UR28, c[0x0][0x268] ;  /* 0x00009a00001c7ab9 */ /* 0x000fc80000000a00 */
[----:B------:R-:W-:Y:S01]  /*2800*/  IADD3.X R7, R3, UR42, R0, P2, !PT ;  /* 0x0000002a03077c10 */ /* 0x000fe200097fe400 */
[----:B------:R-:W-:Y:S01]  /*2810*/  IMAD R0, R19, UR28, RZ ;  /* 0x0000001c13007c24 */ /* 0x000fe2000f8e02ff */
[----:B------:R-:W-:Y:S01]  /*2820*/  ISETP.GE.AND P2, PT, R242, UR5, PT ;  /* 0x00000005f2007c0c */ /* 0x000fe2000bf46270 */
[C---:B------:R-:W-:Y:S01]  /*2830*/  IMAD.WIDE.U32 R6, R13.reuse, UR28, R6 ;  /* 0x0000001c0d067c25 */ /* 0x040fe2000f8e0006 */
[----:B------:R1:W-:Y:S01]  /*2840*/  @P0 STS.128 [R216+0x10000], RZ ;  /* 0x010000ffd8000388 */ /* 0x0003e20000000c00 */
[----:B------:R-:W-:Y:S02]  /*2850*/  UIADD3 UR28, UR8, -UR30, URZ ;  /* 0x8000001e081c7290 */ /* 0x000fe4000fffe03f */
[----:B------:R-:W-:Y:S01]  /*2860*/  IMAD R0, R13, UR29, R0 ;  /* 0x0000001d0d007c24 */ /* 0x000fe2000f8e0200 */
[----:B------:R1:W-:Y:S01]  /*2870*/  @P0 STS.128 [R216+0x12000], RZ ;  /* 0x012000ffd8000388 */ /* 0x0003e20000000c00 */
[----:B------:R-:W-:Y:S02]  /*2880*/  UISETP.NE.AND UP0, UPT, UR28, 0x1, UPT ;  /* 0x000000011c00788c */ /* 0x000fe4000bf05270 */
[----:B------:R-:W-:Y:S01]  /*2890*/  IMAD.IADD R12, R7, 0x1, R0 ;  /* 0x00000001070c7824 */ /* 0x000fe200078e0200 */
[----:B------:R-:W-:Y:S08]  /*28a0*/  @P0 BRA `(.L_x_535) ;  /* 0x0000000000680947 */ /* 0x000ff00003800000 */
        /* <DEDUP_REMOVED lines=26> */
.L_x_535:
[----:B------:R-:W-:Y:S05]  /*2a50*/  BSYNC B0 ;  /* 0x0000000000007941 */ /* 0x000fea0003800000 */
.L_x_534:
        /* <DEDUP_REMOVED lines=31> */
.L_x_537:
[----:B------:R-:W-:Y:S05]  /*2c50*/  BSYNC B0 ;  /* 0x0000000000007941 */ /* 0x000fea0003800000 */
.L_x_536:
        /* <DEDUP_REMOVED lines=19> */
.L_x_539:
[----:B------:R-:W-:Y:S05]  /*2d90*/  BSYNC B0 ;  /* 0x0000000000007941 */ /* 0x000fea0003800000 */
.L_x_538:
        /* <DEDUP_REMOVED lines=25> */
.L_x_541:
[----:B------:R-:W-:Y:S05]  /*2f30*/  BSYNC B0 ;  /* 0x0000000000007941 */ /* 0x000fea0003800000 */
.L_x_540:
        /* <DEDUP_REMOVED lines=14> */
.L_x_543:
        /* <DEDUP_REMOVED lines=20> */
.L_x_544:
[----:B------:R-:W-:Y:S05]  /*3160*/  BSYNC B0 ;  /* 0x0000000000007941 */ /* 0x000fea0003800000 */
.L_x_542:
        /* <DEDUP_REMOVED lines=13> */
.L_x_546:
        /* <DEDUP_REMOVED lines=29> */
.L_x_547:
[----:B------:R-:W-:Y:S05]  /*3410*/  BSYNC B0 ;  /* 0x0000000000007941 */ /* 0x000fea0003800000 */
.L_x_545:
[----:B------:R-:W-:Y:S01]  /*3420*/  UIMAD UR12, UR32, UR18, URZ ;  /* 0x00000012200c72a4 */ /* 0x000fe2000f8e023f */
[----:B--23--:R-:W-:Y:S01]  /*3430*/  IMAD.U32 R2, RZ, RZ, UR18 ;  /* 0x00000012ff027e24 */ /* 0x00cfe2000f8e00ff */
[----:B------:R2:W-:Y:S01]  /*3440*/  @P0 STS.128 [R216+0xc000], RZ ;  /* 0x00c000ffd8000388 */ /* 0x0005e20000000c00 */
[----:B------:R-:W-:Y:S01]  /*3450*/  BSSY B0, `(.L_x_548) ;  /* 0x000002a000007945 */ /* 0x000fe20003800000 */
[----:B------:R-:W-:Y:S01]  /*3460*/  UIMAD UR12, UR47, UR19, UR12 ;  /* 0x000000132f0c72a4 */ /* 0x000fe2000f8e020c */
[----:B------:R-:W-:Y:S01]  /*3470*/  IMAD.WIDE.U32 R2, R2, UR47, R230 ;  /* 0x0000002f02027c25 */ /* 0x000fe2000f8e00e6 */
[----:B------:R2:W-:Y:S01]  /*3480*/  @P0 STS.128 [R216+0xe000], RZ ;  /* 0x00e000ffd8000388 */ /* 0x0005e20000000c00 */
[----:B------:R-:W-:-:S03]  /*3490*/  ISETP.GE.AND P2, PT, R222, UR5, PT ;  /* 0x00000005de007c0c */ /* 0x000fc6000bf46270 */
[----:B------:R-:W-:Y:S01]  /*34a0*/  IMAD.U32 R0, RZ, RZ, UR12 ;  /* 0x0000000cff007e24 */ /* 0x000fe2000f8e00ff */
[----:B------:R-:W-:Y:S01]  /*34b0*/  IADD3 R4, P1, R2, UR26, RZ ;  /* 0x0000001a02047c10 */ /* 0x000fe2000ff3e0ff */
[----:B------:R-:W-:Y:S02]  /*34c0*/  ULDC.64 UR12, c[0x0][0x260] ;  /* 0x00009800000c7ab9 */ /* 0x000fe40000000a00 */
[----:B------:R-:W-:Y:S01]  /*34d0*/  IMAD R8, R19, UR12, RZ ;  /* 0x0000000c13087c24 */ /* 0x000fe2000f8e02ff */
[----:B------:R-:W-:Y:S02]  /*34e0*/  IADD3.X R5, R3, UR27, R0, P1, !PT ;  /* 0x0000001b03057c10 */ /* 0x000fe40008ffe400 */
[----:B------:R-:W-:Y:S01]  /*34f0*/  IADD3 R0, R222, 0x8, RZ ;  /* 0x00000008de007810 */ /* 0x000fe20007ffe0ff */
[C---:B------:R-:W-:Y:S02]  /*3500*/  IMAD R8, R13.reuse, UR13, R8 ;  /* 0x0000000d0d087c24 */ /* 0x040fe4000f8e0208 */
[----:B------:R-:W-:Y:S01]  /*3510*/  IMAD.WIDE.U32 R4, R13, UR12, R4 ;  /* 0x0000000c0d047c25 */ /* 0x000fe2000f8e0004 */
[----:B------:R-:W-:-:S04]  /*3520*/  ISETP.GE.AND P1, PT, R0, UR5, PT ;  /* 0x0000000500007c0c */ /* 0x000fc8000bf26270 */
[----:B------:R-:W-:Y:S01]  /*3530*/  IADD3 R8, R5, R8, RZ ;  /* 0x0000000805087210 */ /* 0x000fe20007ffe0ff */
        /* <DEDUP_REMOVED lines=27> */
.L_x_549:
[----:B------:R-:W-:Y:S05]  /*36f0*/  BSYNC B0 ;  /* 0x0000000000007941 */ /* 0x000fea0003800000 */
.L_x_548:
        /* <DEDUP_REMOVED lines=31> */
.L_x_551:
[----:B------:R-:W-:Y:S05]  /*38f0*/  BSYNC B0 ;  /* 0x0000000000007941 */ /* 0x000fea0003800000 */
.L_x_550:
[----:B------:R-:W2:Y:S01]  /*3900*/  S2UR UR5, SR_CTAID.Z ;  /* 0x00000000000579c3 */ /* 0x000ea20000002700 */
[----:B------:R-:W0:Y:S01]  /*3910*/  LDGDEPBAR ;  /* 0x00000000000079af */ /* 0x000e220000000000 */
[----:B------:R-:W-:Y:S01]  /*3920*/  ULDC.64 UR18, c[0x0][0x3c8] ;  /* 0x0000f20000127ab9 */ /* 0x000fe20000000a00 */
[----:B-1-3--:R-:W-:Y:S01]  /*3930*/  IMAD.MOV.U32 R2, RZ, RZ, 0x4 ;  /* 0x00000004ff027424 */ /* 0x00afe200078e00ff */
[----:B------:R-:W-:Y:S01]  /*3940*/  UISETP.NE.U32.AND UP1, UPT, UR18, URZ, UPT ;  /* 0x0000003f1200728c */ /* 0x000fe2000bf25070 */
[----:B------:R-:W-:Y:S01]  /*3950*/  IMAD.MOV.U32 R223, RZ, RZ, 0x7f800000 ;  /* 0x7f800000ffdf7424 */ /* 0x000fe200078e00ff */
[----:B------:R-:W-:Y:S01]  /*3960*/  R2UR UR14, R243 ;  /* 0x00000000f30e72ca */ /* 0x000fe200000e0000 */
[----:B------:R-:W-:Y:S01]  /*3970*/  IMAD.MOV.U32 R224, RZ, RZ, 0x7f800000 ;  /* 0x7f800000ffe07424 */ /* 0x000fe200078e00ff */
[----:B------:R-:W1:Y:S01]  /*3980*/  S2UR UR23, SR_CTAID.Z ;  /* 0x00000000001779c3 */ /* 0x000e620000002700 */
[----:B------:R-:W-:Y:S01]  /*3990*/  UISETP.NE.AND.EX UP1, UPT, UR19, URZ, UPT, UP1 ;  /* 0x0000003f1300728c */ /* 0x000fe2000bf25310 */
[----:B------:R-:W-:-:S05]  /*39a0*/  IMAD.WIDE R2, R222, R2, UR10 ;  /* 0x0000000ade027e25 */ /* 0x000fca000f8e0202 */
[----:B------:R-:W5:Y:S01]  /*39b0*/  @!P2 LDG.E R223, desc[UR6][R2.64] ;  /* 0x0000000602dfa981 */ /* 0x000f62000c1e1900 */
[----:B------:R-:W3:Y:S01]  /*39c0*/  S2UR UR22, SR_CTAID.Y ;  /* 0x00000000001679c3 */ /* 0x000ee20000002600 */
[----:B------:R-:W-:Y:S02]  /*39d0*/  PLOP3.LUT P0, PT, PT, PT, UP1, 0x80, 0x0 ;  /* 0x000000000000781c */ /* 0x000fe40003f0f018 */
[----:B------:R4:W5:Y:S01]  /*39e0*/  @!P1 LDG.E R224, desc[UR6][R2.64+0x20] ;  /* 0x0000200602e09981 */ /* 0x000962000c1e1900 */
[----:B------:R-:W-:Y:S01]  /*39f0*/  @UP1 ULDC.64 UR20, c[0x0][0x3d0] ;  /* 0x0000f40000141ab9 */ /* 0x000fe20000000a00 */
[----:B--2---:R-:W-:Y:S01]  /*3a00*/  USHF.R.S32.HI UR12, URZ, 0x1f, UR5 ;  /* 0x0000001f3f0c7899 */ /* 0x004fe20008011405 */
[----:B------:R-:W-:-:S04]  /*3a10*/  DEPBAR.LE SB0, 0x1 ;  /* 0x000080400000791a */ /* 0x000fc80000000000 */
[----:B------:R-:W-:Y:S01]  /*3a20*/  BAR.SYNC.DEFER_BLOCKING 0x0 ;  /* 0x0000000000007b1d */ /* 0x000fe20000010000 */
[----:B------:R-:W-:-:S07]  /*3a30*/  @UP1 UIMAD UR5, UR53, UR20, URZ ;  /* 0x00000014350512a4 */ /* 0x000fce000f8e023f */
[----:B------:R-:W2:Y:S01]  /*3a40*/  LDC.64 R10, c[0x0][0x3b8] ;  /* 0x0000ee00ff0a7b82 */ /* 0x000ea20000000a00 */
[----:B------:R-:W-:Y:S01]  /*3a50*/  @UP1 UMOV UR13, UR12 ;  /* 0x0000000c000d1c82 */ /* 0x000fe20008000000 */
[----:B-1----:R-:W-:Y:S02]  /*3a60*/  @UP1 UMOV UR12, UR23 ;  /* 0x00000017000c1c82 */ /* 0x002fe40008000000 */
[----:B---3--:R-:W-:Y:S02]  /*3a70*/  @UP1 UIMAD.WIDE.U32 UR12, UR22, UR20, UR12 ;  /* 0x00000014160c12a5 */ /* 0x008fe4000f8e000c */
[----:B------:R-:W-:Y:S02]  /*3a80*/  @UP1 UIMAD UR5, UR22, UR21, UR5 ;  /* 0x00000015160512a4 */ /* 0x000fe4000f8e0205 */
[----:B------:R-:W-:Y:S02]  /*3a90*/  @UP1 ULEA UR18, UP0, UR12, UR18, 0x2 ;  /* 0x000000120c121291 */ /* 0x000fe4000f80103f */
[----:B------:R-:W-:-:S04]  /*3aa0*/  @UP1 UIADD3 UR5, UR13, UR5, URZ ;  /* 0x000000050d051290 */ /* 0x000fc8000fffe03f */
[----:B------:R-:W-:Y:S01]  /*3ab0*/  @UP1 ULEA.HI.X UR19, UR12, UR19, UR5, 0x2, UP0 ;  /* 0x000000130c131291 */ /* 0x000fe200080f1405 */
[----:B----4-:R-:W-:Y:S01]  /*3ac0*/  IMAD.U32 R2, RZ, RZ, UR18 ;  /* 0x00000012ff027e24 */ /* 0x010fe2000f8e00ff */
[----:B------:R-:W1:Y:S01]  /*3ad0*/  S2R R9, SR_TID.X ;  /* 0x0000000000097919 */ /* 0x000e620000002100 */
[CC--:B------:R-:W-:Y:S02]  /*3ae0*/  LEA.HI R4, R22.reuse, R21.reuse, RZ, 0x3 ;  /* 0x0000001516047211 */ /* 0x0c0fe400078f18ff */
[----:B------:R-:W-:Y:S01]  /*3af0*/  LEA.HI R0, R22, R21, RZ, 0x4 ;  /* 0x0000001516007211 */ /* 0x000fe200078f20ff */
[----:B------:R-:W-:Y:S01]  /*3b00*/  IMAD.U32 R3, RZ, RZ, UR19 ;  /* 0x00000013ff037e24 */ /* 0x000fe2000f8e00ff */
[----:B------:R-:W-:Y:S01]  /*3b10*/  LOP3.LUT R4, R4, 0xfffffff8, RZ, 0xc0, !PT ;  /* 0xfffffff804047812 */ /* 0x000fe200078ec0ff */
[----:B------:R-:W-:Y:S01]  /*3b20*/  IMAD.MOV.U32 R172, RZ, RZ, 0x20 ;  /* 0x00000020ffac7424 */ /* 0x000fe200078e00ff */
[----:B------:R-:W-:Y:S01]  /*3b30*/  LOP3.LUT R0, R0, 0xfffffff0, RZ, 0xc0, !PT ;  /* 0xfffffff000007812 */ /* 0x000fe200078ec0ff */
[----:B------:R3:W4:Y:S01]  /*3b40*/  LDSM.16.M88.4 R112, [R202+0x10000] ;  /* 0x01000000ca70783b */ /* 0x0007220000000200 */
[----:B------:R-:W-:-:S03]  /*3b50*/  @UP1 ULDC UR5, c[0x0][0x2e8] ;  /* 0x0000ba0000051ab9 */ /* 0x000fc60000000800 */
[----:B------:R3:W2:Y:S01]  /*3b60*/  LDSM.16.M88.4 R116, [R202+0x10800] ;  /* 0x01080000ca74783b */ /* 0x0006a20000000200 */
[----:B------:R-:W-:-:S03]  /*3b70*/  IMAD.SHL.U32 R215, R245, 0x20, RZ ;  /* 0x00000020f5d77824 */ /* 0x000fc600078e00ff */
[----:B------:R3:W2:Y:S04]  /*3b80*/  LDSM.16.M88.4 R120, [R203+0x10000] ;  /* 0x01000000cb78783b */ /* 0x0006a80000000200 */
[----:B------:R3:W2:Y:S04]  /*3b90*/  LDSM.16.M88.4 R124, [R203+0x10800] ;  /* 0x01080000cb7c783b */ /* 0x0006a80000000200 */
[----:B------:R3:W2:Y:S04]  /*3ba0*/  LDSM.16.M88.4 R128, [R200+0x10000] ;  /* 0x01000000c880783b */ /* 0x0006a80000000200 */
[----:B------:R3:W2:Y:S04]  /*3bb0*/  LDSM.16.M88.4 R132, [R200+0x10800] ;  /* 0x01080000c884783b */ /* 0x0006a80000000200 */
[----:B------:R3:W2:Y:S01]  /*3bc0*/  LDSM.16.M88.4 R144, [R202+0x12000] ;  /* 0x01200000ca90783b */ /* 0x0006a20000000200 */
[----:B-1----:R-:W-:-:S03]  /*3bd0*/  IMAD.SHL.U32 R9, R9, 0x2, RZ ;  /* 0x0000000209097824 */ /* 0x002fc600078e00ff */
[----:B------:R3:W1:Y:S04]  /*3be0*/  LDSM.16.M88.4 R148, [R202+0x12800] ;  /* 0x01280000ca94783b */ /* 0x0006680000000200 */
[----:B------:R3:W1:Y:S04]  /*3bf0*/  LDSM.16.M88.4 R152, [R203+0x12000] ;  /* 0x01200000cb98783b */ /* 0x0006680000000200 */
[----:B------:R3:W1:Y:S04]  /*3c00*/  LDSM.16.M88.4 R156, [R203+0x12800] ;  /* 0x01280000cb9c783b */ /* 0x0006680000000200 */
[----:B------:R3:W1:Y:S04]  /*3c10*/  LDSM.16.M88.4 R160, [R200+0x12000] ;  /* 0x01200000c8a0783b */ /* 0x0006680000000200 */
[----:B------:R3:W1:Y:S01]  /*3c20*/  LDSM.16.M88.4 R164, [R200+0x12800] ;  /* 0x01280000c8a4783b */ /* 0x0006620000000200 */
[----:B------:R-:W-:Y:S01]  /*3c30*/  USHF.L.U32 UR20, UR39, 0x4, URZ ;  /* 0x0000000427147899 */ /* 0x000fe2000800063f */
[----:B------:R-:W-:-:S02]  /*3c40*/  IMAD.MOV.U32 R205, RZ, RZ, 0x20 ;  /* 0x00000020ffcd7424 */ /* 0x000fc400078e00ff */
[----:B------:R-:W-:Y:S01]  /*3c50*/  IMAD.MOV.U32 R201, RZ, RZ, 0x40 ;  /* 0x00000040ffc97424 */ /* 0x000fe200078e00ff */
[----:B------:R-:W4:Y:S01]  /*3c60*/  @P0 LDG.E R8, desc[UR6][R2.64] ;  /* 0x0000000602080981 */ /* 0x000f22000c1e1900 */
[----:B------:R-:W-:Y:S01]  /*3c70*/  IMAD.MOV.U32 R217, RZ, RZ, R214 ;  /* 0x000000ffffd97224 */ /* 0x000fe200078e00d6 */
[----:B------:R-:W-:Y:S01]  /*3c80*/  CS2R R94, SRZ ;  /* 0x00000000005e7805 */ /* 0x000fe2000001ff00 */
[----:B------:R-:W-:Y:S01]  /*3c90*/  IMAD.MOV.U32 R252, RZ, RZ, 0x4 ;  /* 0x00000004fffc7424 */ /* 0x000fe200078e00ff */
        /* <DEDUP_REMOVED lines=20> */
[----:B------:R-:W-:Y:S01]  /*3de0*/  CS2R R40, SRZ ;  /* 0x0000000000287805 */ /* 0x000fe2000001ff00 */
[----:B--2---:R-:W2:Y:S01]  /*3df0*/  LDG.E.64 R2, desc[UR6][R10.64+0x8] ;  /* 0x000008060a027981 */ /* 0x004ea2000c1e1b00 */
        /* <DEDUP_REMOVED lines=9> */
[----:B------:R-:W-:Y:S02]  /*3e90*/  UIMAD UR43, UR39, 0x18, URZ ;  /* 0x00000018272b78a4 */ /* 0x000fe4000f8e023f */
[----:B------:R-:W-:Y:S02]  /*3ea0*/  USHF.L.U32 UR42, UR39, 0x5, URZ ;  /* 0x00000005272a7899 */ /* 0x000fe4000800063f */
[----:B------:R-:W-:Y:S02]  /*3eb0*/  UIMAD UR41, UR39, 0x28, URZ ;  /* 0x00000028272978a4 */ /* 0x000fe4000f8e023f */
[----:B------:R-:W-:Y:S02]  /*3ec0*/  UIMAD UR40, UR39, 0x30, URZ ;  /* 0x00000030272878a4 */ /* 0x000fe4000f8e023f */
[----:B------:R-:W-:Y:S01]  /*3ed0*/  UIADD3 UR48, UR47, 0x40, URZ ;  /* 0x000000402f307890 */ /* 0x000fe2000fffe03f */
[----:B------:R-:W-:Y:S01]  /*3ee0*/  ULDC.U8 UR19, c[0x0][0x388] ;  /* 0x0000e20000137ab9 */ /* 0x000fe20000000000 */
[----:B------:R-:W-:Y:S01]  /*3ef0*/  ULDC UR18, c[0x0][0x2ec] ;  /* 0x0000bb0000127ab9 */ /* 0x000fe20000000800 */
[----:B------:R-:W3:Y:S01]  /*3f00*/  LDG.E.64 R10, desc[UR6][R10.64] ;  /* 0x000000060a0a7981 */ /* 0x000ee2000c1e1b00 */
[----:B------:R-:W-:-:S05]  /*3f10*/  IMAD.IADD R6, R21, 0x1, -R4 ;  /* 0x0000000115067824 */ /* 0x000fca00078e0a04 */
[----:B------:R-:W-:Y:S01]  /*3f20*/  LOP3.LUT P4, RZ, R6, 0x2, RZ, 0xc0, !PT ;  /* 0x0000000206ff7812 */ /* 0x000fe2000788c0ff */
[----:B------:R-:W-:-:S03]  /*3f30*/  IMAD.IADD R0, R21, 0x1, -R0 ;  /* 0x0000000115007824 */ /* 0x000fc600078e0a00 */
[----:B------:R-:W-:Y:S02]  /*3f40*/  SEL R172, R172, 0xffffffe0, !P4 ;  /* 0xffffffe0acac7807 */ /* 0x000fe40006000000 */
[----:B------:R-:W-:-:S03]  /*3f50*/  SHF.R.S32.HI R5, RZ, 0x1f, R0 ;  /* 0x0000001fff057819 */ /* 0x000fc60000011400 */
[----:B------:R-:W-:Y:S01]  /*3f60*/  IMAD.IADD R172, R172, 0x1, R200 ;  /* 0x00000001acac7824 */ /* 0x000fe200078e02c8 */
[----:B------:R-:W-:-:S04]  /*3f70*/  LEA.HI R5, R5, R0, RZ, 0x3 ;  /* 0x0000000005057211 */ /* 0x000fc800078f18ff */
[----:B------:R1:W1:Y:S04]  /*3f80*/  LDSM.16.M88.4 R136, [R172+0x10000] ;  /* 0x01000000ac88783b */ /* 0x0002680000000200 */
[----:B------:R1:W1:Y:S04]  /*3f90*/  LDSM.16.M88.4 R140, [R172+0x10800] ;  /* 0x01080000ac8c783b */ /* 0x0002680000000200 */
[----:B------:R1:W1:Y:S01]  /*3fa0*/  LDSM.16.M88.4 R168, [R172+0x12000] ;  /* 0x01200000aca8783b */ /* 0x0002620000000200 */
[----:B------:R-:W4:Y:S03]  /*3fb0*/  @P0 MUFU.RCP R7, UR5 ;  /* 0x0000000500070d08 */ /* 0x000f260008001000 */
[----:B------:R-:W1:Y:S01]  /*3fc0*/  LDSM.16.M88.4 R172, [R172+0x12800] ;  /* 0x01280000acac783b */ /* 0x000e620000000200 */
[----:B------:R-:W-:Y:S01]  /*3fd0*/  LOP3.LUT R5, R5, 0xfffffff8, RZ, 0xc0, !PT ;  /* 0xfffffff805057812 */ /* 0x000fe200078ec0ff */
[----:B------:R-:W-:Y:S01]  /*3fe0*/  UIMAD UR5, UR22, UR55, UR23 ;  /* 0x00000037160572a4 */ /* 0x000fe2000f8e0217 */
[----:B------:R-:W-:Y:S01]  /*3ff0*/  LOP3.LUT R215, R215, 0x6, R9, 0xf8, !PT ;  /* 0x00000006d7d77812 */ /* 0x000fe200078ef809 */
[----:B------:R-:W-:-:S02]  /*4000*/  IMAD.U32 R4, RZ, RZ, UR14 ;  /* 0x0000000eff047e24 */ /* 0x000fc4000f8e00ff */
[----:B------:R-:W-:Y:S01]  /*4010*/  IMAD.IADD R5, R0, 0x1, -R5 ;  /* 0x0000000100057824 */ /* 0x000fe200078e0a05 */
[----:B------:R-:W-:Y:S01]  /*4020*/  USHF.L.U32 UR5, UR5, 0x5, URZ ;  /* 0x0000000505057899 */ /* 0x000fe2000800063f */
[----:B------:R-:W-:Y:S01]  /*4030*/  IMAD R215, R4, 0x40, R215 ;  /* 0x0000004004d77824 */ /* 0x000fe200078e02d7 */
[----:B------:R-:W-:Y:S02]  /*4040*/  SHF.R.S32.HI R4, RZ, 0x1f, R18 ;  /* 0x0000001fff047819 */ /* 0x000fe40000011412 */
[----:B------:R-:W-:Y:S01]  /*4050*/  USHF.R.S32.HI UR12, URZ, 0x1f, UR5 ;  /* 0x0000001f3f0c7899 */ /* 0x000fe20008011405 */
[----:B------:R-:W-:Y:S01]  /*4060*/  R2P PR, R5, 0x6 ;  /* 0x0000000605007804 */ /* 0x000fe20000000000 */
[----:B------:R-:W-:Y:S02]  /*4070*/  USHF.L.U32 UR14, UR39, 0x3, URZ ;  /* 0x00000003270e7899 */ /* 0x000fe4000800063f */
[----:B------:R-:W-:Y:S02]  /*4080*/  UIADD3 UR33, UR20, 0x20, URZ ;  /* 0x0000002014217890 */ /* 0x000fe4000fffe03f */
[----:B------:R-:W-:-:S02]  /*4090*/  UIADD3 UR25, UR20, 0x60, URZ ;  /* 0x0000006014197890 */ /* 0x000fc4000fffe03f */
[----:B------:R-:W-:Y:S02]  /*40a0*/  UIADD3 UR32, UR14, UR33, URZ ;  /* 0x000000210e207290 */ /* 0x000fe4000fffe03f */
[----:B------:R-:W-:Y:S01]  /*40b0*/  UIADD3 UR24, UR14, UR25, URZ ;  /* 0x000000190e187290 */ /* 0x000fe2000fffe03f */
[----:B------:R-:W-:Y:S01]  /*40c0*/  SEL R205, R205, 0xffffffe0, !P1 ;  /* 0xffffffe0cdcd7807 */ /* 0x000fe20004800000 */
[----:B------:R-:W-:Y:S02]  /*40d0*/  UIADD3 UR28, UR20, 0x40, URZ ;  /* 0x00000040141c7890 */ /* 0x000fe4000fffe03f */
[----:B------:R-:W-:Y:S02]  /*40e0*/  UIADD3 UR31, UR14, UR32, URZ ;  /* 0x000000200e1f7290 */ /* 0x000fe4000fffe03f */
[----:B------:R-:W-:Y:S01]  /*40f0*/  UIADD3 UR23, UR14, UR24, URZ ;  /* 0x000000180e177290 */ /* 0x000fe2000fffe03f */
[C---:B------:R-:W-:Y:S01]  /*4100*/  VIADD R241, R215.reuse, 0x19 ;  /* 0x00000019d7f17836 */ /* 0x040fe20000000000 */
[----:B------:R-:W-:Y:S01]  /*4110*/  UIADD3 UR27, UR14, UR28, URZ ;  /* 0x0000001c0e1b7290 */ /* 0x000fe2000fffe03f */
[C---:B------:R-:W-:Y:S01]  /*4120*/  VIADD R240, R215.reuse, 0x18 ;  /* 0x00000018d7f07836 */ /* 0x040fe20000000000 */
[----:B------:R-:W-:Y:S01]  /*4130*/  UIADD3 UR30, UR14, UR31, URZ ;  /* 0x0000001f0e1e7290 */ /* 0x000fe2000fffe03f */
[C---:B------:R-:W-:Y:S01]  /*4140*/  VIADD R239, R215.reuse, 0x11 ;  /* 0x00000011d7ef7836 */ /* 0x040fe20000000000 */
[----:B------:R-:W-:Y:S01]  /*4150*/  UIADD3 UR22, UR14, UR23, URZ ;  /* 0x000000170e167290 */ /* 0x000fe2000fffe03f */
[----:B------:R-:W-:Y:S01]  /*4160*/  VIADD R237, R215, 0x10 ;  /* 0x00000010d7ed7836 */ /* 0x000fe20000000000 */
[----:B------:R-:W-:Y:S01]  /*4170*/  SEL R201, R201, 0xffffffc0, !P2 ;  /* 0xffffffc0c9c97807 */ /* 0x000fe20005000000 */
[----:B------:R-:W-:-:S02]  /*4180*/  VIADD R236, R215, 0x9 ;  /* 0x00000009d7ec7836 */ /* 0x000fc40000000000 */
[C---:B------:R-:W-:Y:S02]  /*4190*/  VIADD R235, R215.reuse, 0x8 ;  /* 0x00000008d7eb7836 */ /* 0x040fe40000000000 */
[----:B------:R-:W-:Y:S02]  /*41a0*/  VIADD R234, R215, 0x1 ;  /* 0x00000001d7ea7836 */ /* 0x000fe40000000000 */
[C---:B------:R-:W-:Y:S01]  /*41b0*/  IMAD.IADD R207, R206.reuse, 0x1, R205 ;  /* 0x00000001cecf7824 */ /* 0x040fe200078e02cd */
[----:B------:R-:W-:Y:S01]  /*41c0*/  UIADD3 UR26, UR14, UR27, URZ ;  /* 0x0000001b0e1a7290 */ /* 0x000fe2000fffe03f */
[----:B------:R-:W-:Y:S01]  /*41d0*/  CS2R R20, SRZ ;  /* 0x0000000000147805 */ /* 0x000fe2000001ff00 */
[----:B------:R-:W-:Y:S01]  /*41e0*/  UIADD3 UR29, UR14, UR30, URZ ;  /* 0x0000001e0e1d7290 */ /* 0x000fe2000fffe03f */
[----:B------:R-:W-:Y:S01]  /*41f0*/  I2FP.F32.S32 R238, R215 ;  /* 0x000000d700ee7245 */ /* 0x000fe20000201400 */
[----:B------:R-:W-:Y:S01]  /*4200*/  UIADD3 UR21, UR14, UR22, URZ ;  /* 0x000000160e157290 */ /* 0x000fe2000fffe03f */
[----:B------:R-:W-:Y:S01]  /*4210*/  I2FP.F32.S32 R241, R241 ;  /* 0x000000f100f17245 */ /* 0x000fe20000201400 */
[----:B------:R-:W-:Y:S01]  /*4220*/  IMAD.IADD R208, R206, 0x1, R201 ;  /* 0x00000001ced07824 */ /* 0x000fe200078e02c9 */
[----:B------:R-:W-:Y:S01]  /*4230*/  I2FP.F32.S32 R240, R240 ;  /* 0x000000f000f07245 */ /* 0x000fe20000201400 */
[----:B------:R-:W-:Y:S01]  /*4240*/  IMAD.IADD R209, R201, 0x1, R207 ;  /* 0x00000001c9d17824 */ /* 0x000fe200078e02cf */
[----:B------:R-:W-:-:S02]  /*4250*/  I2FP.F32.S32 R239, R239 ;  /* 0x000000ef00ef7245 */ /* 0x000fc40000201400 */
[----:B------:R-:W-:Y:S02]  /*4260*/  I2FP.F32.S32 R237, R237 ;  /* 0x000000ed00ed7245 */ /* 0x000fe40000201400 */
[----:B------:R-:W-:Y:S02]  /*4270*/  I2FP.F32.S32 R236, R236 ;  /* 0x000000ec00ec7245 */ /* 0x000fe40000201400 */
[----:B------:R-:W-:Y:S02]  /*4280*/  I2FP.F32.S32 R235, R235 ;  /* 0x000000eb00eb7245 */ /* 0x000fe40000201400 */
[----:B------:R-:W-:Y:S01]  /*4290*/  I2FP.F32.S32 R234, R234 ;  /* 0x000000ea00ea7245 */ /* 0x000fe20000201400 */
[----:B------:R-:W-:Y:S02]  /*42a0*/  UIMAD UR39, UR39, 0x38, URZ ;  /* 0x00000038272778a4 */ /* 0x000fe4000f8e023f */
[----:B------:R-:W-:Y:S02]  /*42b0*/  UIADD3 UR37, UR14, UR26, URZ ;  /* 0x0000001a0e257290 */ /* 0x000fe4000fffe03f */
[----:B------:R-:W-:-:S02]  /*42c0*/  UIADD3 UR38, UR14, UR29, URZ ;  /* 0x0000001d0e267290 */ /* 0x000fc4000fffe03f */
[----:B------:R-:W-:Y:S01]  /*42d0*/  UIADD3 UR35, UR14, UR21, URZ ;  /* 0x000000150e237290 */ /* 0x000fe2000fffe03f */
[----:B----4-:R-:W-:-:S05]  /*42e0*/  @P0 FMUL.FTZ R0, R8, R7 ;  /* 0x0000000708000220 */ /* 0x010fca0000410000 */
[----:B------:R-:W-:Y:S01]  /*42f0*/  @P0 R2UR UR13, R0 ;  /* 0x00000000000d02ca */ /* 0x000fe200000e0000 */
[----:B------:R-:W-:Y:S01]  /*4300*/  VIADD R0, R211, 0x2000 ;  /* 0x00002000d3007836 */ /* 0x000fe20000000000 */
[----:B--2---:R-:W-:-:S04]  /*4310*/  IADD3 R232, P6, P5, R2, UR5, R18 ;  /* 0x0000000502e87c10 */ /* 0x004fc8000fdde012 */
[----:B------:R-:W-:Y:S01]  /*4320*/  IADD3.X R244, R3, UR12, R4, P6, P5 ;  /* 0x0000000c03f47c10 */ /* 0x000fe2000b7ea404 */
[----:B------:R-:W-:-:S04]  /*4330*/  UIADD3 UR12, UR20, 0x40, URZ ;  /* 0x00000040140c7890 */ /* 0x000fc8000fffe03f */
[----:B------:R-:W-:Y:S01]  /*4340*/  UIADD3 UR12, UR14, UR12, URZ ;  /* 0x0000000c0e0c7290 */ /* 0x000fe2000fffe03f */
[----:B------:R-:W-:-:S03]  /*4350*/  VIADD R2, R210, 0x2000 ;  /* 0x00002000d2027836 */ /* 0x000fc60000000000 */
[----:B------:R-:W-:Y:S01]  /*4360*/  UIADD3 UR12, UR14, UR12, URZ ;  /* 0x0000000c0e0c7290 */ /* 0x000fe2000fffe03f */
[----:B------:R-:W-:Y:S02]  /*4370*/  SEL R0, R0, R211, !P3 ;  /* 0x000000d300007207 */ /* 0x000fe40005800000 */
[----:B------:R-:W-:Y:S01]  /*4380*/  SEL R2, R2, R210, !P3 ;  /* 0x000000d202027207 */ /* 0x000fe20005800000 */
[----:B------:R-:W-:Y:S01]  /*4390*/  UIADD3 UR12, UR14, UR12, URZ ;  /* 0x0000000c0e0c7290 */ /* 0x000fe2000fffe03f */
[----:B---3--:R-:W-:Y:S02]  /*43a0*/  R2UR UR45, R11 ;  /* 0x000000000b2d72ca */ /* 0x008fe400000e0000 */
[----:B------:R-:W-:Y:S01]  /*43b0*/  R2UR UR46, R10 ;  /* 0x000000000a2e72ca */ /* 0x000fe200000e0000 */
[----:B------:R-:W-:Y:S01]  /*43c0*/  UIADD3 UR34, UR14, UR12, URZ ;  /* 0x0000000c0e227290 */ /* 0x000fe2000fffe03f */
[----:B------:R-:W-:Y:S01]  /*43d0*/  LEA R196, R0, UR4, 0x1 ;  /* 0x0000000400c47c11 */ /* 0x000fe2000f8e08ff */
[----:B------:R-:W-:Y:S01]  /*43e0*/  IMAD.WIDE.U32 R232, R232, -0x2daee0ad, RZ ;  /* 0xd2511f53e8e87825 */ /* 0x000fe200078e00ff */
[----:B------:R-:W-:Y:S01]  /*43f0*/  LEA R199, R2, UR4, 0x1 ;  /* 0x0000000402c77c11 */ /* 0x000fe2000f8e08ff */
[----:B------:R-:W-:Y:S01]  /*4400*/  UMOV UR5, URZ ;  /* 0x0000003f00057c82 */ /* 0x000fe20008000000 */
[----:B------:R-:W-:Y:S01]  /*4410*/  @UP1 UMOV UR5, UR13 ;  /* 0x0000000d00051c82 */ /* 0x000fe20008000000 */
[----:B------:R-:W-:-:S04]  /*4420*/  UIADD3 UR36, UR14, UR34, URZ ;  /* 0x000000220e247290 */ /* 0x000fc8000fffe03f */
[----:B------:R-:W-:Y:S02]  /*4430*/  UIADD3 UR60, UR45, 0x646e171e, URZ ;  /* 0x646e171e2d3c7890 */ /* 0x000fe4000fffe03f */
[----:B------:R-:W-:Y:S02]  /*4440*/  UIADD3 UR59, UR46, -0x4ab325aa, URZ ;  /* 0xb54cda562e3b7890 */ /* 0x000fe4000fffe03f */
[----:B------:R-:W-:Y:S02]  /*4450*/  UIADD3 UR58, UR45, -0x56f99767, URZ ;  /* 0xa90668992d3a7890 */ /* 0x000fe4000fffe03f */
[----:B------:R-:W-:Y:S02]  /*4460*/  UIADD3 UR57, UR46, 0x1715609d, URZ ;  /* 0x1715609d2e397890 */ /* 0x000fe4000fffe03f */
[----:B------:R-:W-:Y:S02]  /*4470*/  UIADD3 UR56, UR45, -0x126145ec, URZ ;  /* 0xed9eba142d387890 */ /* 0x000fe4000fffe03f */
[----:B------:R-:W-:-:S02]  /*4480*/  UIADD3 UR55, UR46, 0x78dde6e4, URZ ;  /* 0x78dde6e42e377890 */ /* 0x000fc4000fffe03f */
[----:B------:R-:W-:Y:S02]  /*4490*/  UIADD3 UR54, UR45, 0x32370b8f, URZ ;  /* 0x32370b8f2d367890 */ /* 0x000fe4000fffe03f */
[----:B------:R-:W-:Y:S02]  /*44a0*/  UIADD3 UR53, UR46, -0x255992d5, URZ ;  /* 0xdaa66d2b2e357890 */ /* 0x000fe4000fffe03f */
[----:B------:R-:W-:Y:S02]  /*44b0*/  UIADD3 UR52, UR45, 0x76cf5d0a, URZ ;  /* 0x76cf5d0a2d347890 */ /* 0x000fe4000fffe03f */
[----:B------:R-:W-:Y:S02]  /*44c0*/  UIADD3 UR51, UR46, 0x3c6ef372, URZ ;  /* 0x3c6ef3722e337890 */ /* 0x000fe4000fffe03f */
[----:B------:R-:W-:Y:S02]  /*44d0*/  UIADD3 UR50, UR45, -0x4498517b, URZ ;  /* 0xbb67ae852d327890 */ /* 0x000fe4000fffe03f */
[----:B-1----:R-:W-:-:S12]  /*44e0*/  UIADD3 UR49, UR46, -0x61c88647, URZ ;  /* 0x9e3779b92e317890 */ /* 0x002fd8000fffe03f */
.L_x_554:
[----:B------:R-:W0:Y:S01]  /*44f0*/  LDGDEPBAR ;  /* 0x00000000000079af */ /* 0x000e220000000000 */
[C---:B------:R-:W-:Y:S01]  /*4500*/  IMAD.IADD R0, R199.reuse, 0x1, R205 ;  /* 0x00000001c7007824 */ /* 0x040fe200078e02cd */
[----:B------:R-:W-:Y:S01]  /*4510*/  UIADD3 UR12, UR17, 0x40, UR47 ;  /* 0x00000040110c7890 */ /* 0x000fe2000fffe02f */
[--C-:B------:R-:W-:Y:S01]  /*4520*/  IMAD.IADD R2, R199, 0x1, R201.reuse ;  /* 0x00000001c7027824 */ /* 0x100fe200078e02c9 */
[----:B-----5:R-:W-:Y:S01]  /*4530*/  FSETP.NEU.FTZ.AND P1, PT, R223, -INF , PT ;  /* 0xff800000df00780b */ /* 0x020fe20003f3d000 */
[----:B------:R-:W-:Y:S01]  /*4540*/  IMAD.IADD R3, R0, 0x1, R201 ;  /* 0x0000000100037824 */ /* 0x000fe200078e02c9 */
[----:B------:R-:W-:Y:S01]  /*4550*/  UIADD3 UR13, UR12, -UR9, URZ ;  /* 0x800000090c0d7290 */ /* 0x000fe2000fffe03f */
[----:B------:R-:W-:Y:S01]  /*4560*/  IMAD.MOV.U32 R177, RZ, RZ, 0x8 ;  /* 0x00000008ffb17424 */ /* 0x000fe200078e00ff */
[----:B------:R-:W-:Y:S01]  /*4570*/  USHF.L.U32 UR12, UR8, 0x6, URZ ;  /* 0x00000006080c7899 */ /* 0x000fe2000800063f */
[----:B------:R-:W-:Y:S01]  /*4580*/  FSETP.NEU.FTZ.AND P5, PT, R224, -INF , PT ;  /* 0xff800000e000780b */ /* 0x000fe20003fbd000 */
[----:B------:R-:W-:Y:S02]  /*4590*/  UISETP.GT.AND UP2, UPT, UR8, UR44, UPT ;  /* 0x0000002c0800728c */ /* 0x000fe4000bf44270 */
[----:B------:R-:W-:Y:S01]  /*45a0*/  UISETP.GE.AND UP0, UPT, UR12, UR13, UPT ;  /* 0x0000000d0c00728c */ /* 0x000fe2000bf06270 */
[----:B------:R-:W-:Y:S01]  /*45b0*/  R2UR UR13, R243 ;  /* 0x00000000f30d72ca */ /* 0x000fe200000e0000 */
[----:B------:R-:W-:Y:S02]  /*45c0*/  IMAD.U32 R176, RZ, RZ, UR12 ;  /* 0x0000000cffb07e24 */ /* 0x000fe4000f8e00ff */
        /* <DEDUP_REMOVED lines=8> */
[----:B------:R-:W3:Y:S08]  /*4650*/  LDSM.16.M88.4 R60, [R203+0xc000] ;  /* 0x00c00000cb3c783b */ /* 0x000ef00000000200 */
[----:B------:R-:W4:Y:S01]  /*4660*/  LDSM.16.M88.4 R64, [R203+0xc800] ;  /* 0x00c80000cb40783b */ /* 0x000f220000000200 */
[C---:B-1----:R-:W-:Y:S07]  /*4670*/  HMMA.16816.F32 R4, R16.reuse, R8, RZ ;  /* 0x000000081004723c */ /* 0x042fee00000018ff */
[----:B------:R-:W-:Y:S01]  /*4680*/  LDSM.16.M88.4 R100, [R2] ;  /* 0x000000000264783b */ /* 0x000fe20000000200 */
[C---:B------:R-:W-:Y:S07]  /*4690*/  HMMA.16816.F32 R8, R16.reuse, R10, RZ ;  /* 0x0000000a1008723c */ /* 0x040fee00000018ff */
[----:B------:R-:W1:Y:S01]  /*46a0*/  LDSM.16.M88.4 R104, [R200+0xc000] ;  /* 0x00c00000c868783b */ /* 0x000e620000000200 */
[C---:B--2---:R-:W-:Y:S07]  /*46b0*/  HMMA.16816.F32 R12, R16.reuse, R52, RZ ;  /* 0x00000034100c723c */ /* 0x044fee00000018ff */
[----:B------:R-:W-:Y:S01]  /*46c0*/  LDSM.16.M88.4 R108, [R204+0xc000] ;  /* 0x00c00000cc6c783b */ /* 0x000fe20000000200 */
[----:B------:R-:W-:Y:S06]  /*46d0*/  HMMA.16816.F32 R16, R16, R54, RZ ;  /* 0x000000361010723c */ /* 0x000fec00000018ff */
[C---:B---3--:R-:W-:Y:S01]  /*46e0*/  HMMA.16816.F32 R4, R56.reuse, R60, R4 ;  /* 0x0000003c3804723c */ /* 0x048fe20000001804 */
[----:B------:R-:W2:Y:S05]  /*46f0*/  LDSM.16.M88.4 R52, [R200+0xc800] ;  /* 0x00c80000c834783b */ /* 0x000eaa0000000200 */
        /* <DEDUP_REMOVED lines=11> */
[----:B------:R-:W2:Y:S05]  /*47b0*/  LDSM.16.M88.4 R52, [R202+0xe800] ;  /* 0x00e80000ca34783b */ /* 0x000eaa0000000200 */
[C---:B---3--:R-:W-:Y:S03]  /*47c0*/  HMMA.16816.F32 R4, R60.reuse, R108, R4 ;  /* 0x0000006c3c04723c */ /* 0x048fe60000001804 */
[----:B------:R3:W-:Y:S03]  /*47d0*/  LDSM.16.M88.4 R100, [R0+0x2000] ;  /* 0x002000000064783b */ /* 0x0007e60000000200 */
[C---:B------:R-:W-:Y:S05]  /*47e0*/  HMMA.16816.F32 R8, R60.reuse, R110, R8 ;  /* 0x0000006e3c08723c */ /* 0x040fea0000001808 */
[----:B------:R-:W2:Y:S01]  /*47f0*/  LDSM.16.M88.4 R108, [R203+0xe000] ;  /* 0x00e00000cb6c783b */ /* 0x000ea20000000200 */
[C---:B----4-:R-:W-:Y:S06]  /*4800*/  HMMA.16816.F32 R12, R60.reuse, R56, R12 ;  /* 0x000000383c0c723c */ /* 0x050fec000000180c */
[----:B------:R-:W-:Y:S01]  /*4810*/  HMMA.16816.F32 R16, R60, R58, R16 ;  /* 0x0000003a3c10723c */ /* 0x000fe20000001810 */
[----:B------:R-:W4:Y:S05]  /*4820*/  LDSM.16.M88.4 R56, [R203+0xe800] ;  /* 0x00e80000cb38783b */ /* 0x000f2a0000000200 */
[C---:B-1----:R-:W-:Y:S01]  /*4830*/  HMMA.16816.F32 R4, R64.reuse, R104, R4 ;  /* 0x000000684004723c */ /* 0x042fe20000001804 */
[----:B---3--:R-:W-:Y:S02]  /*4840*/  IMAD.U32 R0, RZ, RZ, UR13 ;  /* 0x0000000dff007e24 */ /* 0x008fe4000f8e00ff */
[----:B------:R1:W-:Y:S03]  /*4850*/  LDSM.16.M88.4 R60, [R2+0x2000] ;  /* 0x00200000023c783b */ /* 0x0003e60000000200 */
[C---:B------:R-:W-:Y:S05]  /*4860*/  HMMA.16816.F32 R8, R64.reuse, R106, R8 ;  /* 0x0000006a4008723c */ /* 0x040fea0000001808 */
[----:B------:R-:W3:Y:S01]  /*4870*/  LDSM.16.M88.4 R104, [R200+0xe000] ;  /* 0x00e00000c868783b */ /* 0x000ee20000000200 */
[C---:B--2---:R-:W-:Y:S05]  /*4880*/  HMMA.16816.F32 R12, R64.reuse, R52, R12 ;  /* 0x00000034400c723c */ /* 0x044fea000000180c */
[----:B------:R-:W-:Y:S01]  /*4890*/  IMAD R0, R0, 0x2, R245 ;  /* 0x0000000200007824 */ /* 0x000fe200078e02f5 */
[----:B------:R-:W-:Y:S01]  /*48a0*/  HMMA.16816.F32 R16, R64, R54, R16 ;  /* 0x000000364010723c */ /* 0x000fe20000001810 */
[----:B------:R-:W2:Y:S04]  /*48b0*/  LDSM.16.M88.4 R52, [R200+0xe800] ;  /* 0x00e80000c834783b */ /* 0x000ea80000000200 */
[----:B------:R-:W-:Y:S01]  /*48c0*/  LOP3.LUT R0, R0, UR45, RZ, 0x3c, !PT ;  /* 0x0000002d00007c12 */ /* 0x000fe2000f8e3cff */
[----:B-1----:R-:W-:Y:S01]  /*48d0*/  IMAD.U32 R2, RZ, RZ, UR16 ;  /* 0x00000010ff027e24 */ /* 0x002fe2000f8e00ff */
[C---:B------:R-:W-:Y:S02]  /*48e0*/  HMMA.16816.F32 R4, R100.reuse, R108, R4 ;  /* 0x0000006c6404723c */ /* 0x040fe40000001804 */
[----:B------:R1:W-:Y:S03]  /*48f0*/  LDSM.16.M88.4 R64, [R3+0x2000] ;  /* 0x002000000340783b */ /* 0x0003e60000000200 */
[----:B------:R-:W-:Y:S01]  /*4900*/  LEA R2, P0, R222, R2, 0x2 ;  /* 0x00000002de027211 */ /* 0x000fe200078010ff */
[C---:B------:R-:W-:Y:S04]  /*4910*/  HMMA.16816.F32 R8, R100.reuse, R110, R8 ;  /* 0x0000006e6408723c */ /* 0x040fe80000001808 */
[----:B------:R-:W2:Y:S01]  /*4920*/  LDSM.16.M88.4 R108, [R204+0xe000] ;  /* 0x00e00000cc6c783b */ /* 0x000ea20000000200 */
[----:B------:R-:W-:Y:S01]  /*4930*/  LOP3.LUT R0, R0, R233, RZ, 0x3c, !PT ;  /* 0x000000e900007212 */ /* 0x000fe200078e3cff */
[C---:B----4-:R-:W-:Y:S06]  /*4940*/  HMMA.16816.F32 R12, R100.reuse, R56, R12 ;  /* 0x00000038640c723c */ /* 0x050fec000000180c */
[----:B------:R-:W-:Y:S01]  /*4950*/  HMMA.16816.F32 R16, R100, R58, R16 ;  /* 0x0000003a6410723c */ /* 0x000fe20000001810 */
[----:B------:R-:W-:Y:S04]  /*4960*/  IMAD.U32 R56, RZ, RZ, UR8 ;  /* 0x00000008ff387e24 */ /* 0x000fe8000f8e00ff */
[----:B------:R-:W-:Y:S01]  /*4970*/  IMAD R56, R56, 0x4, R248 ;  /* 0x0000000438387824 */ /* 0x000fe200078e02f8 */
[C---:B---3--:R-:W-:Y:S01]  /*4980*/  HMMA.16816.F32 R4, R60.reuse, R104, R4 ;  /* 0x000000683c04723c */ /* 0x048fe20000001804 */
[----:B-1----:R-:W-:Y:S04]  /*4990*/  IMAD.U32 R3, RZ, RZ, UR15 ;  /* 0x0000000fff037e24 */ /* 0x002fe8000f8e00ff */
[----:B------:R-:W-:Y:S01]  /*49a0*/  IMAD.WIDE.U32 R56, R56, -0x326172a9, RZ ;  /* 0xcd9e8d5738387825 */ /* 0x000fe200078e00ff */
[----:B------:R-:W-:Y:S01]  /*49b0*/  LEA.HI.X.SX32 R3, R222, R3, 0x2, P0 ;  /* 0x00000003de037211 */ /* 0x000fe200000f16ff */
[C---:B------:R-:W-:Y:S04]  /*49c0*/  HMMA.16816.F32 R8, R60.reuse, R106, R8 ;  /* 0x0000006a3c08723c */ /* 0x040fe80000001808 */
[----:B------:R-:W-:Y:S01]  /*49d0*/  LOP3.LUT R58, R57, UR46, R244, 0x96, !PT ;  /* 0x0000002e393a7c12 */ /* 0x000fe2000f8e96f4 */
[----:B------:R-:W3:Y:S01]  /*49e0*/  LDG.E R101, desc[UR6][R2.64] ;  /* 0x0000000602657981 */ /* 0x000ee2000c1e1900 */
[C---:B--2---:R-:W-:Y:S03]  /*49f0*/  HMMA.16816.F32 R12, R60.reuse, R52, R12 ;  /* 0x000000343c0c723c */ /* 0x044fe6000000180c */
[----:B------:R1:W2:Y:S02]  /*4a00*/  LDG.E R100, desc[UR6][R2.64+0x20] ;  /* 0x0000200602647981 */ /* 0x0002a4000c1e1900 */
[----:B------:R-:W-:Y:S01]  /*4a10*/  IMAD.WIDE.U32 R58, R58, -0x2daee0ad, RZ ;  /* 0xd2511f533a3a7825 */ /* 0x000fe200078e00ff */
[----:B------:R-:W-:Y:S01]  /*4a20*/  HMMA.16816.F32 R16, R60, R54, R16 ;  /* 0x000000363c10723c */ /* 0x000fe20000001810 */
[----:B------:R-:W4:Y:S04]  /*4a30*/  LDSM.16.M88.4 R52, [R204+0xe800] ;  /* 0x00e80000cc34783b */ /* 0x000f280000000200 */
[----:B------:R-:W-:Y:S01]  /*4a40*/  LOP3.LUT R104, R59, UR50, R232, 0x96, !PT ;  /* 0x000000323b687c12 */ /* 0x000fe2000f8e96e8 */
[C---:B------:R-:W-:Y:S05]  /*4a50*/  HMMA.16816.F32 R4, R64.reuse, R108, R4 ;  /* 0x0000006c4004723c */ /* 0x040fea0000001804 */
[----:B------:R-:W-:Y:S01]  /*4a60*/  IMAD.WIDE.U32 R60, R0, -0x326172a9, RZ ;  /* 0xcd9e8d57003c7825 */ /* 0x000fe200078e00ff */
[C---:B------:R-:W-:Y:S05]  /*4a70*/  HMMA.16816.F32 R8, R64.reuse, R110, R8 ;  /* 0x0000006e4008723c */ /* 0x040fea0000001808 */
[----:B------:R-:W-:Y:S01]  /*4a80*/  LOP3.LUT R102, R61, UR49, R56, 0x96, !PT ;  /* 0x000000313d667c12 */ /* 0x000fe2000f8e9638 */
[----:B------:R-:W-:Y:S02]  /*4a90*/  IMAD.U32 R0, RZ, RZ, UR17 ;  /* 0x00000011ff007e24 */ /* 0x000fe4000f8e00ff */
[C---:B------:R-:W-:Y:S03]  /*4aa0*/  @!P2 VIADD R57, R215.reuse, 0x9 ;  /* 0x00000009d739a836 */ /* 0x040fe60000000000 */
[----:B------:R-:W-:Y:S01]  /*4ab0*/  @!P2 IADD3 R0, -R0, 0x1, R222 ;  /* 0x000000010000a810 */ /* 0x000fe20007ffe1de */
[C---:B-1----:R-:W-:Y:S02]  /*4ac0*/  @!P2 VIADD R2, R215.reuse, 0x1 ;  /* 0x00000001d702a836 */ /* 0x042fe40000000000 */
[----:B------:R-:W-:Y:S01]  /*4ad0*/  IMAD.WIDE.U32 R102, R102, -0x2daee0ad, RZ ;  /* 0xd2511f5366667825 */ /* 0x000fe200078e00ff */
[----:B------:R-:W-:Y:S03]  /*4ae0*/  @!P2 IADD3 R3, R176, UR9, R0 ;  /* 0x00000009b003ac10 */ /* 0x000fe6000fffe000 */
[----:B------:R-:W-:Y:S01]  /*4af0*/  @!P2 VIADD R0, R215, 0x8 ;  /* 0x00000008d700a836 */ /* 0x000fe20000000000 */
[C---:B------:R-:W-:Y:S01]  /*4b00*/  @!P2 VIMNMX R56, R3.reuse, UR9, PT ;  /* 0x000000090338ac48 */ /* 0x040fe2000bfe0100 */
[----:B------:R-:W-:Y:S01]  /*4b10*/  IMAD.WIDE.U32 R104, R104, -0x326172a9, RZ ;  /* 0xcd9e8d5768687825 */ /* 0x000fe200078e00ff */
[----:B------:R-:W-:Y:S02]  /*4b20*/  @!P2 VIADDMNMX R3, R3, R177, UR9, PT ;  /* 0x000000090303ae46 */ /* 0x000fe4000b8001b1 */
[-C--:B------:R-:W-:Y:S01]  /*4b30*/  @!P2 ISETP.GE.AND P6, PT, R2, R56.reuse, PT ;  /* 0x000000380200a20c */ /* 0x080fe20003fc6270 */
[----:B------:R-:W-:Y:S01]  /*4b40*/  FFMA.FTZ R6, R238, UR5, R6 ;  /* 0x00000005ee067c23 */ /* 0x000fe20008010006 */
[-C--:B------:R-:W-:Y:S01]  /*4b50*/  @!P2 ISETP.GE.AND P4, PT, R2, R3.reuse, PT ;  /* 0x000000030200a20c */ /* 0x080fe20003f86270 */
[----:B------:R-:W-:Y:S01]  /*4b60*/  FMUL.FTZ R2, R223, 1.4426950216293334961 ;  /* 0x3fb8aa3bdf027820 */ /* 0x000fe20000410000 */
[-C--:B------:R-:W-:Y:S01]  /*4b70*/  @!P2 ISETP.GE.AND P3, PT, R0, R56.reuse, PT ;  /* 0x000000380000a20c */ /* 0x080fe20003f66270 */
[----:B------:R-:W-:Y:S01]  /*4b80*/  FFMA.FTZ R5, R234, UR5, R5 ;  /* 0x00000005ea057c23 */ /* 0x000fe20008010005 */
[-C--:B------:R-:W-:Y:S01]  /*4b90*/  @!P2 ISETP.GE.AND P0, PT, R0, R3.reuse, PT ;  /* 0x000000030000a20c */ /* 0x080fe20003f06270 */
[C---:B----4-:R-:W-:Y:S03]  /*4ba0*/  HMMA.16816.F32 R12, R64.reuse, R52, R12 ;  /* 0x00000034400c723c */ /* 0x050fe6000000180c */
[----:B------:R-:W-:Y:S01]  /*4bb0*/  FSEL R2, R2, RZ, P1 ;  /* 0x000000ff02027208 */ /* 0x000fe20000800000 */
[----:B------:R-:W-:Y:S01]  /*4bc0*/  FFMA.FTZ R4, R238, UR5, R4 ;  /* 0x00000005ee047c23 */ /* 0x000fe20008010004 */
[-C--:B------:R-:W-:Y:S01]  /*4bd0*/  @!P2 ISETP.GE.AND P1, PT, R215, R56.reuse, PT ;  /* 0x00000038d700a20c */ /* 0x080fe20003f26270 */
[----:B------:R-:W-:Y:S05]  /*4be0*/  HMMA.16816.F32 R16, R64, R54, R16 ;  /* 0x000000364010723c */ /* 0x000fea0000001810 */
[----:B------:R-:W-:Y:S01]  /*4bf0*/  @!P2 FSEL R5, R5, -INF , !P6 ;  /* 0xff8000000505a808 */ /* 0x000fe20007000000 */
[----:B------:R-:W-:Y:S01]  /*4c00*/  FMUL.FTZ R0, R224, 1.4426950216293334961 ;  /* 0x3fb8aa3be0007820 */ /* 0x000fe20000410000 */
[----:B------:R-:W-:Y:S01]  /*4c10*/  LOP3.LUT R62, R105, UR51, R60, 0x96, !PT ;  /* 0x00000033693e7c12 */ /* 0x000fe2000f8e963c */
[----:B------:R-:W-:Y:S01]  /*4c20*/  FFMA.FTZ R8, R235, UR5, R8 ;  /* 0x00000005eb087c23 */ /* 0x000fe20008010008 */
[-C--:B------:R-:W-:Y:S02]  /*4c30*/  @!P2 ISETP.GE.AND P6, PT, R215, R3.reuse, PT ;  /* 0x00000003d700a20c */ /* 0x080fe40003fc6270 */
[----:B------:R-:W-:Y:S01]  /*4c40*/  @!P2 FSEL R4, R4, -INF , !P1 ;  /* 0xff8000000404a808 */ /* 0x000fe20004800000 */
[----:B------:R-:W-:Y:S01]  /*4c50*/  IMAD.WIDE.U32 R62, R62, -0x2daee0ad, RZ ;  /* 0xd2511f533e3e7825 */ /* 0x000fe200078e00ff */
[----:B------:R-:W-:Y:S02]  /*4c60*/  FSEL R0, R0, RZ, P5 ;  /* 0x000000ff00007208 */ /* 0x000fe40002800000 */
[----:B------:R-:W-:Y:S01]  /*4c70*/  @!P2 FSEL R6, R6, -INF , !P6 ;  /* 0xff8000000606a808 */ /* 0x000fe20007000000 */
[----:B------:R-:W-:Y:S01]  /*4c80*/  FFMA.FTZ R7, R234, UR5, R7 ;  /* 0x00000005ea077c23 */ /* 0x000fe20008010007 */
[----:B------:R-:W-:Y:S01]  /*4c90*/  LOP3.LUT R60, R103, UR52, R58, 0x96, !PT ;  /* 0x00000034673c7c12 */ /* 0x000fe2000f8e963a */
[----:B------:R-:W-:Y:S01]  /*4ca0*/  FFMA.FTZ R4, R4, UR18, -R2 ;  /* 0x0000001204047c23 */ /* 0x000fe20008010802 */
[----:B------:R-:W-:Y:S01]  /*4cb0*/  LOP3.LUT R58, R63, UR54, R102, 0x96, !PT ;  /* 0x000000363f3a7c12 */ /* 0x000fe2000f8e9666 */
[----:B------:R-:W-:Y:S01]  /*4cc0*/  FFMA.FTZ R6, R6, UR18, -R0 ;  /* 0x0000001206067c23 */ /* 0x000fe20008010800 */
[----:B------:R-:W-:Y:S01]  /*4cd0*/  @!P2 FSEL R7, R7, -INF , !P4 ;  /* 0xff8000000707a808 */ /* 0x000fe20006000000 */
[----:B------:R1:W4:Y:S01]  /*4ce0*/  MUFU.EX2 R177, R4 ;  /* 0x0000000400b17308 */ /* 0x0003220000000800 */
[----:B------:R-:W-:Y:S01]  /*4cf0*/  @!P2 FSEL R8, R8, -INF , !P3 ;  /* 0xff8000000808a808 */ /* 0x000fe20005800000 */
[----:B------:R-:W-:Y:S01]  /*4d00*/  FFMA.FTZ R5, R5, UR18, -R2 ;  /* 0x0000001205057c23 */ /* 0x000fe20008010802 */
[CC--:B------:R-:W-:Y:S01]  /*4d10*/  @!P2 ISETP.GE.AND P5, PT, R57.reuse, R56.reuse, PT ;  /* 0x000000383900a20c */ /* 0x0c0fe20003fa6270 */
[----:B------:R-:W-:Y:S01]  /*4d20*/  IMAD.WIDE.U32 R60, R60, -0x326172a9, RZ ;  /* 0xcd9e8d573c3c7825 */ /* 0x000fe200078e00ff */
[-C--:B------:R-:W-:Y:S03]  /*4d30*/  @!P2 ISETP.GE.AND P1, PT, R57, R3.reuse, PT ;  /* 0x000000033900a20c */ /* 0x080fe60003f26270 */
[----:B------:R-:W-:Y:S02]  /*4d40*/  FFMA.FTZ R7, R7, UR18, -R0 ;  /* 0x0000001207077c23 */ /* 0x000fe40008010800 */
[----:B------:R4:W-:Y:S01]  /*4d50*/  MUFU.EX2 R178, R6 ;  /* 0x0000000600b27308 */ /* 0x0009e20000000800 */
[----:B------:R-:W-:Y:S01]  /*4d60*/  LOP3.LUT R104, R61, UR53, R104, 0x96, !PT ;  /* 0x000000353d687c12 */ /* 0x000fe2000f8e9668 */
[----:B------:R-:W-:Y:S04]  /*4d70*/  IMAD.WIDE.U32 R58, R58, -0x326172a9, RZ ;  /* 0xcd9e8d573a3a7825 */ /* 0x000fe800078e00ff */
[----:B------:R-:W-:Y:S01]  /*4d80*/  FFMA.FTZ R10, R235, UR5, R10 ;  /* 0x00000005eb0a7c23 */ /* 0x000fe2000801000a */
[----:B------:R-:W-:Y:S01]  /*4d90*/  FFMA.FTZ R9, R236, UR5, R9 ;  /* 0x00000005ec097c23 */ /* 0x000fe20008010009 */
[----:B------:R-:W-:Y:S01]  /*4da0*/  FFMA.FTZ R8, R8, UR18, -R2 ;  /* 0x0000001208087c23 */ /* 0x000fe20008010802 */
[----:B------:R-:W-:Y:S01]  /*4db0*/  LOP3.LUT R60, R59, UR55, R60, 0x96, !PT ;  /* 0x000000373b3c7c12 */ /* 0x000fe2000f8e963c */
[----:B------:R4:W4:Y:S01]  /*4dc0*/  MUFU.EX2 R111, R5 ;  /* 0x00000005006f7308 */ /* 0x0009220000000800 */
[----:B------:R-:W-:Y:S01]  /*4dd0*/  @!P2 FSEL R10, R10, -INF , !P0 ;  /* 0xff8000000a0aa808 */ /* 0x000fe20004000000 */
[----:B------:R-:W-:Y:S01]  /*4de0*/  IMAD.WIDE.U32 R52, R104, -0x2daee0ad, RZ ;  /* 0xd2511f5368347825 */ /* 0x000fe200078e00ff */
[----:B------:R-:W-:Y:S03]  /*4df0*/  @!P2 FSEL R9, R9, -INF , !P5 ;  /* 0xff8000000909a808 */ /* 0x000fe60006800000 */
[----:B------:R-:W-:Y:S01]  /*4e00*/  FFMA.FTZ R12, R237, UR5, R12 ;  /* 0x00000005ed0c7c23 */ /* 0x000fe2000801000c */
[----:B------:R-:W-:Y:S04]  /*4e10*/  IMAD.WIDE.U32 R60, R60, -0x2daee0ad, RZ ;  /* 0xd2511f533c3c7825 */ /* 0x000fe800078e00ff */
[----:B------:R-:W-:Y:S01]  /*4e20*/  FFMA.FTZ R10, R10, UR18, -R0 ;  /* 0x000000120a0a7c23 */ /* 0x000fe20008010800 */
[----:B------:R4:W4:Y:S01]  /*4e30*/  MUFU.EX2 R176, R7 ;  /* 0x0000000700b07308 */ /* 0x0009220000000800 */
[----:B------:R-:W-:Y:S01]  /*4e40*/  FFMA.FTZ R9, R9, UR18, -R2 ;  /* 0x0000001209097c23 */ /* 0x000fe20008010802 */
[----:B-1----:R-:W-:Y:S01]  /*4e50*/  LOP3.LUT R4, R53, UR56, R62, 0x96, !PT ;  /* 0x0000003835047c12 */ /* 0x002fe2000f8e963e */
[----:B------:R-:W-:Y:S01]  /*4e60*/  @!P2 VIADD R57, R215, 0x10 ;  /* 0x00000010d739a836 */ /* 0x000fe20000000000 */
[----:B----4-:R-:W-:Y:S01]  /*4e70*/  LOP3.LUT R6, R61, UR58, R52, 0x96, !PT ;  /* 0x0000003a3d067c12 */ /* 0x010fe2000f8e9634 */
[----:B------:R-:W-:Y:S02]  /*4e80*/  @!P2 VIADD R53, R215, 0x18 ;  /* 0x00000018d735a836 */ /* 0x000fe40000000000 */
[----:B------:R-:W-:Y:S01]  /*4e90*/  FFMA.FTZ R13, R239, UR5, R13 ;  /* 0x00000005ef0d7c23 */ /* 0x000fe2000801000d */
[----:B------:R-:W-:Y:S02]  /*4ea0*/  FFMA.FTZ R11, R236, UR5, R11 ;  /* 0x00000005ec0b7c23 */ /* 0x000fe4000801000b */
[----:B------:R1:W-:Y:S01]  /*4eb0*/  MUFU.EX2 R109, R8 ;  /* 0x00000008006d7308 */ /* 0x0003e20000000800 */
[----:B------:R-:W-:Y:S01]  /*4ec0*/  IMAD.WIDE.U32 R4, R4, -0x326172a9, RZ ;  /* 0xcd9e8d5704047825 */ /* 0x000fe200078e00ff */
[CC--:B------:R-:W-:Y:S02]  /*4ed0*/  @!P2 ISETP.GE.AND P6, PT, R57.reuse, R56.reuse, PT ;  /* 0x000000383900a20c */ /* 0x0c0fe40003fc6270 */
[-C--:B------:R-:W-:Y:S01]  /*4ee0*/  @!P2 ISETP.GE.AND P4, PT, R57, R3.reuse, PT ;  /* 0x000000033900a20c */ /* 0x080fe20003f86270 */
[----:B------:R-:W-:Y:S01]  /*4ef0*/  @!P2 VIADD R57, R215, 0x11 ;  /* 0x00000011d739a836 */ /* 0x000fe20000000000 */
[----:B------:R-:W-:Y:S01]  /*4f00*/  LOP3.LUT R5, R5, UR57, R58, 0x96, !PT ;  /* 0x0000003905057c12 */ /* 0x000fe2000f8e963a */
[----:B------:R-:W-:Y:S03]  /*4f10*/  FFMA.FTZ R16, R240, UR5, R16 ;  /* 0x00000005f0107c23 */ /* 0x000fe60008010010 */
[----:B------:R4:W4:Y:S01]  /*4f20*/  MUFU.EX2 R107, R9 ;  /* 0x00000009006b7308 */ /* 0x0009220000000800 */
[----:B------:R-:W-:Y:S01]  /*4f30*/  IMAD.WIDE.U32 R6, R6, -0x326172a9, RZ ;  /* 0xcd9e8d5706067825 */ /* 0x000fe200078e00ff */
[CC--:B------:R-:W-:Y:S02]  /*4f40*/  @!P2 ISETP.GE.AND P3, PT, R57.reuse, R56.reuse, PT ;  /* 0x000000383900a20c */ /* 0x0c0fe40003f66270 */
[-C--:B------:R-:W-:Y:S01]  /*4f50*/  @!P2 ISETP.GE.AND P5, PT, R57, R3.reuse, PT ;  /* 0x000000033900a20c */ /* 0x080fe20003fa6270 */
[----:B------:R-:W-:Y:S01]  /*4f60*/  @!P2 VIADD R57, R215, 0x19 ;  /* 0x00000019d739a836 */ /* 0x000fe20000000000 */
[----:B------:R-:W-:Y:S01]  /*4f70*/  @!P2 FSEL R12, R12, -INF , !P6 ;  /* 0xff8000000c0ca808 */ /* 0x000fe20007000000 */
[----:B------:R-:W-:Y:S03]  /*4f80*/  FFMA.FTZ R17, R241, UR5, R17 ;  /* 0x00000005f1117c23 */ /* 0x000fe60008010011 */
[----:B------:R4:W4:Y:S01]  /*4f90*/  MUFU.EX2 R110, R10 ;  /* 0x0000000a006e7308 */ /* 0x0009220000000800 */
[----:B-1----:R-:W-:Y:S01]  /*4fa0*/  LOP3.LUT R8, R7, UR59, R4, 0x96, !PT ;  /* 0x0000003b07087c12 */ /* 0x002fe2000f8e9604 */
[----:B------:R-:W-:Y:S01]  /*4fb0*/  IMAD.WIDE.U32 R4, R5, -0x2daee0ad, RZ ;  /* 0xd2511f5305047825 */ /* 0x000fe200078e00ff */
[CC--:B------:R-:W-:Y:S02]  /*4fc0*/  @!P2 ISETP.GE.AND P0, PT, R53.reuse, R56.reuse, PT ;  /* 0x000000383500a20c */ /* 0x0c0fe40003f06270 */
[-C--:B------:R-:W-:Y:S01]  /*4fd0*/  @!P2 ISETP.GE.AND P6, PT, R53, R3.reuse, PT ;  /* 0x000000033500a20c */ /* 0x080fe20003fc6270 */
[----:B------:R-:W-:Y:S01]  /*4fe0*/  FFMA.FTZ R18, R240, UR5, R18 ;  /* 0x00000005f0127c23 */ /* 0x000fe20008010012 */
[----:B------:R-:W-:Y:S01]  /*4ff0*/  LOP3.LUT R53, R6, 0xff, RZ, 0xc0, !PT ;  /* 0x000000ff06357812 */ /* 0x000fe200078ec0ff */
[----:B------:R-:W-:Y:S01]  /*5000*/  FFMA.FTZ R12, R12, UR18, -R2 ;  /* 0x000000120c0c7c23 */ /* 0x000fe20008010802 */
[----:B------:R-:W-:Y:S01]  /*5010*/  SHF.R.U32.HI R52, RZ, 0x18, R6 ;  /* 0x00000018ff347819 */ /* 0x000fe20000011606 */
[----:B------:R-:W-:Y:S01]  /*5020*/  FFMA.FTZ R19, R241, UR5, R19 ;  /* 0x00000005f1137c23 */ /* 0x000fe20008010013 */
[----:B------:R-:W-:Y:S01]  /*5030*/  LOP3.LUT R54, R6, 0xffff, RZ, 0xc0, !PT ;  /* 0x0000ffff06367812 */ /* 0x000fe200078ec0ff */
[----:B------:R-:W-:Y:S01]  /*5040*/  FFMA.FTZ R14, R237, UR5, R14 ;  /* 0x00000005ed0e7c23 */ /* 0x000fe2000801000e */
[----:B------:R-:W-:Y:S01]  /*5050*/  SHF.R.U32.HI R55, RZ, 0x10, R6 ;  /* 0x00000010ff377819 */ /* 0x000fe20000011606 */
[----:B------:R-:W-:Y:S01]  /*5060*/  FFMA.FTZ R15, R239, UR5, R15 ;  /* 0x00000005ef0f7c23 */ /* 0x000fe2000801000f */
[C---:B------:R-:W-:Y:S01]  /*5070*/  LOP3.LUT R6, R4.reuse, 0xff, RZ, 0xc0, !PT ;  /* 0x000000ff04067812 */ /* 0x040fe200078ec0ff */
[----:B------:R-:W-:Y:S01]  /*5080*/  MUFU.EX2 R104, R12 ;  /* 0x0000000c00687308 */ /* 0x000fe20000000800 */
[--C-:B------:R-:W-:Y:S02]  /*5090*/  SHF.R.U32.HI R7, RZ, 0x18, R4.reuse ;  /* 0x00000018ff077819 */ /* 0x100fe40000011604 */
[----:B----4-:R-:W-:Y:S02]  /*50a0*/  SHF.R.U32.HI R9, RZ, 0x10, R4 ;  /* 0x00000010ff097819 */ /* 0x010fe40000011604 */
[----:B------:R-:W-:Y:S02]  /*50b0*/  LOP3.LUT R10, R4, 0xffff, RZ, 0xc0, !PT ;  /* 0x0000ffff040a7812 */ /* 0x000fe400078ec0ff */
[C---:B------:R-:W-:Y:S02]  /*50c0*/  LOP3.LUT R4, R8.reuse, 0xffff, RZ, 0xc0, !PT ;  /* 0x0000ffff08047812 */ /* 0x040fe400078ec0ff */
[----:B------:R-:W-:Y:S02]  /*50d0*/  @!P2 FSEL R13, R13, -INF , !P3 ;  /* 0xff8000000d0da808 */ /* 0x000fe40005800000 */
[----:B------:R-:W-:Y:S02]  /*50e0*/  @!P2 ISETP.GE.AND P3, PT, R57, R3, PT ;  /* 0x000000033900a20c */ /* 0x000fe40003f66270 */
[----:B------:R-:W-:Y:S01]  /*50f0*/  LOP3.LUT R3, R5, UR60, R60, 0x96, !PT ;  /* 0x0000003c05037c12 */ /* 0x000fe2000f8e963c */
[----:B------:R-:W-:Y:S01]  /*5100*/  FFMA.FTZ R13, R13, UR18, -R2 ;  /* 0x000000120d0d7c23 */ /* 0x000fe20008010802 */
[----:B------:R-:W-:Y:S02]  /*5110*/  LOP3.LUT R5, R8, 0xff, RZ, 0xc0, !PT ;  /* 0x000000ff08057812 */ /* 0x000fe400078ec0ff */
[----:B------:R-:W-:Y:S01]  /*5120*/  SHF.R.U32.HI R4, RZ, 0x8, R4 ;  /* 0x00000008ff047819 */ /* 0x000fe20000011604 */
[----:B------:R-:W-:Y:S01]  /*5130*/  MUFU.EX2 R103, R13 ;  /* 0x0000000d00677308 */ /* 0x000fe20000000800 */
[----:B------:R-:W-:Y:S02]  /*5140*/  @!P2 FSEL R11, R11, -INF , !P1 ;  /* 0xff8000000b0ba808 */ /* 0x000fe40004800000 */
[----:B------:R-:W-:Y:S02]  /*5150*/  @!P2 ISETP.GE.AND P1, PT, R57, R56, PT ;  /* 0x000000383900a20c */ /* 0x000fe40003f26270 */
[----:B------:R-:W-:Y:S01]  /*5160*/  @!P2 FSEL R16, R16, -INF , !P0 ;  /* 0xff8000001010a808 */ /* 0x000fe20004000000 */
[----:B------:R-:W-:Y:S01]  /*5170*/  FFMA.FTZ R11, R11, UR18, -R0 ;  /* 0x000000120b0b7c23 */ /* 0x000fe20008010800 */
[----:B------:R-:W-:Y:S02]  /*5180*/  ISETP.LE.U32.AND P0, PT, R5, UR19, PT ;  /* 0x0000001305007c0c */ /* 0x000fe4000bf03070 */
[----:B------:R-:W-:Y:S01]  /*5190*/  LOP3.LUT R4, R4, 0xffff, RZ, 0xc0, !PT ;  /* 0x0000ffff04047812 */ /* 0x000fe200078ec0ff */
[----:B------:R-:W-:Y:S01]  /*51a0*/  FFMA.FTZ R16, R16, UR18, -R2 ;  /* 0x0000001210107c23 */ /* 0x000fe20008010802 */
[----:B------:R-:W-:Y:S01]  /*51b0*/  SHF.R.U32.HI R5, RZ, 0x10, R8 ;  /* 0x00000010ff057819 */ /* 0x000fe20000011608 */
[----:B------:R-:W1:Y:S01]  /*51c0*/  MUFU.EX2 R108, R11 ;  /* 0x0000000b006c7308 */ /* 0x000e620000000800 */
[----:B------:R-:W-:Y:S02]  /*51d0*/  @!P2 FSEL R17, R17, -INF , !P1 ;  /* 0xff8000001111a808 */ /* 0x000fe40004800000 */
[----:B------:R-:W-:Y:S02]  /*51e0*/  ISETP.LE.U32.AND P1, PT, R4, UR19, PT ;  /* 0x0000001304007c0c */ /* 0x000fe4000bf23070 */
[----:B------:R-:W-:Y:S01]  /*51f0*/  LOP3.LUT R4, R5, 0xff, RZ, 0xc0, !PT ;  /* 0x000000ff05047812 */ /* 0x000fe200078ec0ff */
[----:B------:R-:W-:Y:S01]  /*5200*/  FFMA.FTZ R2, R17, UR18, -R2 ;  /* 0x0000001211027c23 */ /* 0x000fe20008010802 */
[----:B------:R-:W-:Y:S01]  /*5210*/  @!P2 FSEL R18, R18, -INF , !P6 ;  /* 0xff8000001212a808 */ /* 0x000fe20007000000 */
[----:B------:R-:W-:Y:S01]  /*5220*/  @!P0 FADD.FTZ R177, -R177, -RZ ;  /* 0x800000ffb1b18221 */ /* 0x000fe20000010100 */
[----:B------:R-:W-:Y:S01]  /*5230*/  ISETP.LE.U32.AND P6, PT, R4, UR19, PT ;  /* 0x0000001304007c0c */ /* 0x000fe2000bfc3070 */
[----:B------:R4:W-:Y:S01]  /*5240*/  MUFU.EX2 R65, R2 ;  /* 0x0000000200417308 */ /* 0x0009e20000000800 */
[----:B------:R-:W-:Y:S01]  /*5250*/  SHF.R.U32.HI R4, RZ, 0x8, R54 ;  /* 0x00000008ff047819 */ /* 0x000fe20000011636 */
[----:B------:R-:W-:Y:S01]  /*5260*/  FFMA.FTZ R18, R18, UR18, -R0 ;  /* 0x0000001212127c23 */ /* 0x000fe20008010800 */
[----:B------:R-:W-:Y:S02]  /*5270*/  SHF.R.U32.HI R8, RZ, 0x18, R8 ;  /* 0x00000018ff087819 */ /* 0x000fe40000011608 */
[----:B------:R-:W-:Y:S01]  /*5280*/  @!P2 FSEL R19, R19, -INF , !P3 ;  /* 0xff8000001313a808 */ /* 0x000fe20005800000 */
[----:B------:R-:W-:Y:S01]  /*5290*/  @!P1 FADD.FTZ R111, -R111, -RZ ;  /* 0x800000ff6f6f9221 */ /* 0x000fe20000010100 */
[----:B------:R-:W-:Y:S03]  /*52a0*/  @!P2 FSEL R14, R14, -INF , !P4 ;  /* 0xff8000000e0ea808 */ /* 0x000fe60006000000 */
[----:B------:R-:W-:Y:S01]  /*52b0*/  MUFU.EX2 R102, R18 ;  /* 0x0000001200667308 */ /* 0x000fe20000000800 */
[----:B------:R-:W-:Y:S02]  /*52c0*/  @!P2 FSEL R15, R15, -INF , !P5 ;  /* 0xff8000000f0fa808 */ /* 0x000fe40006800000 */
[----:B------:R-:W-:Y:S01]  /*52d0*/  LOP3.LUT R4, R4, 0xffff, RZ, 0xc0, !PT ;  /* 0x0000ffff04047812 */ /* 0x000fe200078ec0ff */
[----:B------:R-:W-:Y:S01]  /*52e0*/  @!P6 FADD.FTZ R178, -R178, -RZ ;  /* 0x800000ffb2b2e221 */ /* 0x000fe20000010100 */
[----:B------:R-:W-:Y:S01]  /*52f0*/  ISETP.LE.U32.AND P2, PT, R8, UR19, PT ;  /* 0x0000001308007c0c */ /* 0x000fe2000bf43070 */
[--C-:B------:R-:W-:Y:S01]  /*5300*/  FFMA.FTZ R14, R14, UR18, -R0.reuse ;  /* 0x000000120e0e7c23 */ /* 0x100fe20008010800 */
[----:B------:R-:W-:Y:S01]  /*5310*/  ISETP.LE.U32.AND P1, PT, R4, UR19, PT ;  /* 0x0000001304007c0c */ /* 0x000fe2000bf23070 */
[--C-:B------:R-:W-:Y:S01]  /*5320*/  FFMA.FTZ R15, R15, UR18, -R0.reuse ;  /* 0x000000120f0f7c23 */ /* 0x100fe20008010800 */
[----:B------:R-:W-:Y:S01]  /*5330*/  LOP3.LUT R4, R55, 0xff, RZ, 0xc0, !PT ;  /* 0x000000ff37047812 */ /* 0x000fe200078ec0ff */
[----:B------:R-:W-:Y:S01]  /*5340*/  FFMA.FTZ R0, R19, UR18, -R0 ;  /* 0x0000001213007c23 */ /* 0x000fe20008010800 */
[C---:B------:R-:W-:Y:S01]  /*5350*/  LOP3.LUT R5, R3.reuse, 0xff, RZ, 0xc0, !PT ;  /* 0x000000ff03057812 */ /* 0x040fe200078ec0ff */
[----:B------:R-:W1:Y:S01]  /*5360*/  MUFU.EX2 R106, R14 ;  /* 0x0000000e006a7308 */ /* 0x000e620000000800 */
[----:B------:R-:W-:Y:S02]  /*5370*/  ISETP.LE.U32.AND P6, PT, R4, UR19, PT ;  /* 0x0000001304007c0c */ /* 0x000fe4000bfc3070 */
[----:B------:R-:W-:Y:S02]  /*5380*/  LOP3.LUT R4, R3, 0xffff, RZ, 0xc0, !PT ;  /* 0x0000ffff03047812 */ /* 0x000fe400078ec0ff */
[----:B------:R-:W-:Y:S01]  /*5390*/  ISETP.LE.U32.AND P5, PT, R52, UR19, PT ;  /* 0x0000001334007c0c */ /* 0x000fe2000bfa3070 */
[----:B------:R-:W-:Y:S01]  /*53a0*/  @!P2 FADD.FTZ R176, -R176, -RZ ;  /* 0x800000ffb0b0a221 */ /* 0x000fe20000010100 */
[----:B------:R-:W-:Y:S03]  /*53b0*/  ISETP.LE.U32.AND P2, PT, R5, UR19, PT ;  /* 0x0000001305007c0c */ /* 0x000fe6000bf43070 */
[----:B------:R1:W-:Y:S01]  /*53c0*/  MUFU.EX2 R67, R0 ;  /* 0x0000000000437308 */ /* 0x0003e20000000800 */
[----:B------:R-:W-:Y:S01]  /*53d0*/  ISETP.LE.U32.AND P4, PT, R53, UR19, PT ;  /* 0x0000001335007c0c */ /* 0x000fe2000bf83070 */
[----:B------:R-:W-:Y:S01]  /*53e0*/  @!P1 FADD.FTZ R107, -R107, -RZ ;  /* 0x800000ff6b6b9221 */ /* 0x000fe20000010100 */
[----:B----4-:R-:W-:Y:S02]  /*53f0*/  SHF.R.U32.HI R2, RZ, 0x8, R4 ;  /* 0x00000008ff027819 */ /* 0x010fe40000011604 */
[--C-:B------:R-:W-:Y:S01]  /*5400*/  SHF.R.U32.HI R5, RZ, 0x18, R3.reuse ;  /* 0x00000018ff057819 */ /* 0x100fe20000011603 */
[----:B------:R-:W-:Y:S01]  /*5410*/  @!P6 FADD.FTZ R110, -R110, -RZ ;  /* 0x800000ff6e6ee221 */ /* 0x000fe20000010100 */
[----:B------:R-:W-:Y:S03]  /*5420*/  LOP3.LUT R2, R2, 0xffff, RZ, 0xc0, !PT ;  /* 0x0000ffff02027812 */ /* 0x000fe600078ec0ff */
[----:B------:R-:W4:Y:S01]  /*5430*/  MUFU.EX2 R105, R15 ;  /* 0x0000000f00697308 */ /* 0x000f220000000800 */
[----:B------:R-:W-:Y:S01]  /*5440*/  SHF.R.U32.HI R4, RZ, 0x8, R10 ;  /* 0x00000008ff047819 */ /* 0x000fe2000001160a */
[----:B-1----:R-:W-:Y:S01]  /*5450*/  @!P5 FADD.FTZ R108, -R108, -RZ ;  /* 0x800000ff6c6cd221 */ /* 0x002fe20000010100 */
[----:B------:R-:W-:Y:S01]  /*5460*/  SHF.R.U32.HI R3, RZ, 0x10, R3 ;  /* 0x00000010ff037819 */ /* 0x000fe20000011603 */
[----:B------:R-:W-:Y:S01]  /*5470*/  @!P2 FADD.FTZ R104, -R104, -RZ ;  /* 0x800000ff6868a221 */ /* 0x000fe20000010100 */
[----:B------:R-:W-:Y:S01]  /*5480*/  ISETP.LE.U32.AND P6, PT, R2, UR19, PT ;  /* 0x0000001302007c0c */ /* 0x000fe2000bfc3070 */
[----:B------:R-:W-:Y:S01]  /*5490*/  @!P4 FADD.FTZ R109, -R109, -RZ ;  /* 0x800000ff6d6dc221 */ /* 0x000fe20000010100 */
[----:B------:R-:W-:Y:S03]  /*54a0*/  LOP3.LUT R3, R3, 0xff, RZ, 0xc0, !PT ;  /* 0x000000ff03037812 */ /* 0x000fe600078ec0ff */
[----:B------:R-:W1:Y:S01]  /*54b0*/  MUFU.EX2 R66, R16 ;  /* 0x0000001000427308 */ /* 0x000e620000000800 */
[----:B------:R-:W-:Y:S02]  /*54c0*/  LOP3.LUT R2, R4, 0xffff, RZ, 0xc0, !PT ;  /* 0x0000ffff04027812 */ /* 0x000fe400078ec0ff */
[----:B------:R-:W-:Y:S02]  /*54d0*/  ISETP.LE.U32.AND P5, PT, R3, UR19, PT ;  /* 0x0000001303007c0c */ /* 0x000fe4000bfa3070 */
[----:B------:R-:W-:Y:S02]  /*54e0*/  ISETP.LE.U32.AND P2, PT, R2, UR19, PT ;  /* 0x0000001302007c0c */ /* 0x000fe4000bf43070 */
[----:B------:R-:W-:Y:S02]  /*54f0*/  F2FP.RELU.F16.F32.PACK_AB R3, R111, R177 ;  /* 0x000000b16f03723e */ /* 0x000fe400000008ff */
[----:B------:R-:W-:Y:S01]  /*5500*/  F2FP.RELU.F16.F32.PACK_AB R2, R176, R178 ;  /* 0x000000b2b002723e */ /* 0x000fe200000008ff */
[----:B------:R-:W-:Y:S01]  /*5510*/  @!P6 FADD.FTZ R103, -R103, -RZ ;  /* 0x800000ff6767e221 */ /* 0x000fe20000010100 */
[----:B------:R-:W-:Y:S01]  /*5520*/  F2FP.RELU.F16.F32.PACK_AB R0, R107, R109 ;  /* 0x0000006d6b00723e */ /* 0x000fe200000008ff */
[----:B------:R1:W-:Y:S01]  /*5530*/  STS [R225+0x12000], R3 ;  /* 0x01200003e1007388 */ /* 0x0003e20000000800 */
[----:B------:R-:W-:Y:S02]  /*5540*/  ISETP.LE.U32.AND P4, PT, R5, UR19, PT ;  /* 0x0000001305007c0c */ /* 0x000fe4000bf83070 */
[----:B------:R-:W-:Y:S01]  /*5550*/  LOP3.LUT R5, R9, 0xff, RZ, 0xc0, !PT ;  /* 0x000000ff09057812 */ /* 0x000fe200078ec0ff */
[----:B------:R1:W-:Y:S01]  /*5560*/  STS [R225+0x12400], R2 ;  /* 0x01240002e1007388 */ /* 0x0003e20000000800 */
[----:B------:R-:W-:Y:S01]  /*5570*/  ISETP.LE.U32.AND P0, PT, R7, UR19, PT ;  /* 0x0000001307007c0c */ /* 0x000fe2000bf03070 */
[----:B------:R-:W-:Y:S01]  /*5580*/  @!P5 FADD.FTZ R106, -R106, -RZ ;  /* 0x800000ff6a6ad221 */ /* 0x000fe20000010100 */
[----:B------:R-:W-:Y:S01]  /*5590*/  ISETP.LE.U32.AND P1, PT, R5, UR19, PT ;  /* 0x0000001305007c0c */ /* 0x000fe2000bf23070 */
[----:B------:R3:W-:Y:S01]  /*55a0*/  STS [R228+0x12000], R0 ;  /* 0x01200000e4007388 */ /* 0x0007e20000000800 */
[----:B------:R-:W-:Y:S01]  /*55b0*/  ISETP.LE.U32.AND P3, PT, R6, UR19, PT ;  /* 0x0000001306007c0c */ /* 0x000fe2000bf63070 */
[----:B------:R-:W-:Y:S01]  /*55c0*/  @!P2 FADD.FTZ R65, -R65, -RZ ;  /* 0x800000ff4141a221 */ /* 0x000fe20000010100 */
[----:B------:R-:W-:Y:S02]  /*55d0*/  F2FP.RELU.F16.F32.PACK_AB R5, R103, R104 ;  /* 0x000000686705723e */ /* 0x000fe400000008ff */
[----:B------:R-:W-:Y:S01]  /*55e0*/  FSETP.GE.FTZ.AND P2, PT, R177, RZ, PT ;  /* 0x000000ffb100720b */ /* 0x000fe20003f56000 */
[----:B----4-:R-:W-:Y:S01]  /*55f0*/  @!P4 FADD.FTZ R105, -R105, -RZ ;  /* 0x800000ff6969c221 */ /* 0x010fe20000010100 */
[----:B------:R-:W-:Y:S02]  /*5600*/  FSETP.GE.FTZ.AND P6, PT, R178, RZ, PT ;  /* 0x000000ffb200720b */ /* 0x000fe40003fd6000 */
[----:B------:R-:W-:Y:S01]  /*5610*/  FSETP.GE.FTZ.AND P5, PT, R176, RZ, PT ;  /* 0x000000ffb000720b */ /* 0x000fe20003fb6000 */
[----:B------:R-:W-:Y:S01]  /*5620*/  @!P0 FADD.FTZ R67, -R67, -RZ ;  /* 0x800000ff43438221 */ /* 0x000fe20000010100 */
[----:B------:R-:W-:Y:S01]  /*5630*/  F2FP.RELU.F16.F32.PACK_AB R4, R105, R106 ;  /* 0x0000006a6904723e */ /* 0x000fe200000008ff */
[----:B------:R-:W-:Y:S01]  /*5640*/  @!P1 FADD.FTZ R102, -R102, -RZ ;  /* 0x800000ff66669221 */ /* 0x000fe20000010100 */
[----:B------:R-:W-:Y:S01]  /*5650*/  FSETP.GE.FTZ.AND P0, PT, R109, RZ, PT ;  /* 0x000000ff6d00720b */ /* 0x000fe20003f16000 */
[----:B-1----:R-:W-:Y:S01]  /*5660*/  @!P3 FADD.FTZ R66, -R66, -RZ ;  /* 0x800000ff4242b221 */ /* 0x002fe20000010100 */
[----:B------:R-:W-:Y:S04]  /*5670*/  FSETP.GE.FTZ.AND P1, PT, R111, RZ, PT ;  /* 0x000000ff6f00720b */ /* 0x000fe80003f36000 */
[----:B------:R-:W-:Y:S02]  /*5680*/  F2FP.RELU.F16.F32.PACK_AB R3, R65, R66 ;  /* 0x000000424103723e */ /* 0x000fe400000008ff */
[----:B------:R-:W-:Y:S02]  /*5690*/  F2FP.RELU.F16.F32.PACK_AB R2, R67, R102 ;  /* 0x000000664302723e */ /* 0x000fe400000008ff */
[----:B---3--:R-:W-:Y:S05]  /*56a0*/  F2FP.RELU.F16.F32.PACK_AB R0, R108, R110 ;  /* 0x0000006e6c00723e */ /* 0x008fea00000008ff */
[----:B------:R1:W-:Y:S04]  /*56b0*/  STS [R228+0x12400], R0 ;  /* 0x01240000e4007388 */ /* 0x0003e80000000800 */
[----:B------:R-:W-:Y:S04]  /*56c0*/  STS [R226+0x12000], R5 ;  /* 0x01200005e2007388 */ /* 0x000fe80000000800 */
[----:B------:R-:W-:Y:S04]  /*56d0*/  STS [R226+0x12400], R4 ;  /* 0x01240004e2007388 */ /* 0x000fe80000000800 */
[----:B------:R3:W-:Y:S04]  /*56e0*/  STS [R227+0x12400], R2 ;  /* 0x01240002e3007388 */ /* 0x0007e80000000800 */
[----:B------:R4:W-:Y:S01]  /*56f0*/  STS [R227+0x12000], R3 ;  /* 0x01200003e3007388 */ /* 0x0009e20000000800 */
[----:B-1----:R-:W-:Y:S05]  /*5700*/  LEA R0, R210, UR4, 0x1 ;  /* 0x00000004d2007c11 */ /* 0x002fea000f8e08ff */
[----:B------:R-:W1:Y:S01]  /*5710*/  LDSM.16.M88.4 R16, [R0+0x8000] ;  /* 0x008000000010783b */ /* 0x000e620000000200 */
[--C-:B---3--:R-:W-:Y:S02]  /*5720*/  IMAD.IADD R2, R205, 0x1, R0.reuse ;  /* 0x00000001cd027824 */ /* 0x108fe400078e0200 */
[C---:B----4-:R-:W-:Y:S05]  /*5730*/  IMAD.IADD R3, R201.reuse, 0x1, R0 ;  /* 0x00000001c9037824 */ /* 0x050fea00078e0200 */
[----:B------:R-:W3:Y:S01]  /*5740*/  LDSM.16.M88.4 R52, [R2+0x8000] ;  /* 0x008000000234783b */ /* 0x000ee20000000200 */
[----:B------:R-:W-:Y:S07]  /*5750*/  IMAD.IADD R64, R201, 0x1, R2 ;  /* 0x00000001c9407824 */ /* 0x000fee00078e0202 */
[----:B------:R-:W4:Y:S08]  /*5760*/  LDSM.16.M88.4 R56, [R3+0x8000] ;  /* 0x008000000338783b */ /* 0x000f300000000200 */
[----:B------:R-:W2:Y:S01]  /*5770*/  LDSM.16.M88.4 R60, [R64+0x8000] ;  /* 0x00800000403c783b */ /* 0x000ea20000000200 */
[C---:B-1----:R-:W-:Y:S06]  /*5780*/  HMMA.16816.F32 R4, R16.reuse, R112, RZ ;  /* 0x000000701004723c */ /* 0x042fec00000018ff */
[C---:B------:R-:W-:Y:S06]  /*5790*/  HMMA.16816.F32 R8, R16.reuse, R114, RZ ;  /* 0x000000721008723c */ /* 0x040fec00000018ff */
[C---:B------:R-:W-:Y:S06]  /*57a0*/  HMMA.16816.F32 R12, R16.reuse, R116, RZ ;  /* 0x00000074100c723c */ /* 0x040fec00000018ff */
[----:B------:R-:W-:Y:S06]  /*57b0*/  HMMA.16816.F32 R16, R16, R118, RZ ;  /* 0x000000761010723c */ /* 0x000fec00000018ff */
[C---:B---3--:R-:W-:Y:S06]  /*57c0*/  HMMA.16816.F32 R4, R52.reuse, R120, R4 ;  /* 0x000000783404723c */ /* 0x048fec0000001804 */
[C---:B------:R-:W-:Y:S06]  /*57d0*/  HMMA.16816.F32 R8, R52.reuse, R122, R8 ;  /* 0x0000007a3408723c */ /* 0x040fec0000001808 */
[C---:B------:R-:W-:Y:S06]  /*57e0*/  HMMA.16816.F32 R12, R52.reuse, R124, R12 ;  /* 0x0000007c340c723c */ /* 0x040fec000000180c */
[----:B------:R-:W-:Y:S01]  /*57f0*/  HMMA.16816.F32 R16, R52, R126, R16 ;  /* 0x0000007e3410723c */ /* 0x000fe20000001810 */
[----:B------:R-:W1:Y:S05]  /*5800*/  LDSM.16.M88.4 R52, [R0+0xa000] ;  /* 0x00a000000034783b */ /* 0x000e6a0000000200 */
[C---:B----4-:R-:W-:Y:S06]  /*5810*/  HMMA.16816.F32 R4, R56.reuse, R128, R4 ;  /* 0x000000803804723c */ /* 0x050fec0000001804 */
[C---:B------:R-:W-:Y:S06]  /*5820*/  HMMA.16816.F32 R8, R56.reuse, R130, R8 ;  /* 0x000000823808723c */ /* 0x040fec0000001808 */
[C---:B------:R-:W-:Y:S06]  /*5830*/  HMMA.16816.F32 R12, R56.reuse, R132, R12 ;  /* 0x00000084380c723c */ /* 0x040fec000000180c */
[----:B------:R-:W-:Y:S01]  /*5840*/  HMMA.16816.F32 R16, R56, R134, R16 ;  /* 0x000000863810723c */ /* 0x000fe20000001810 */
[----:B------:R-:W3:Y:S05]  /*5850*/  LDSM.16.M88.4 R56, [R2+0xa000] ;  /* 0x00a000000238783b */ /* 0x000eea0000000200 */
[C---:B--2---:R-:W-:Y:S06]  /*5860*/  HMMA.16816.F32 R4, R60.reuse, R136, R4 ;  /* 0x000000883c04723c */ /* 0x044fec0000001804 */
[C---:B------:R-:W-:Y:S06]  /*5870*/  HMMA.16816.F32 R8, R60.reuse, R138, R8 ;  /* 0x0000008a3c08723c */ /* 0x040fec0000001808 */
[C---:B------:R-:W-:Y:S06]  /*5880*/  HMMA.16816.F32 R12, R60.reuse, R140, R12 ;  /* 0x0000008c3c0c723c */ /* 0x040fec000000180c */
[----:B------:R-:W-:Y:S01]  /*5890*/  HMMA.16816.F32 R16, R60, R142, R16 ;  /* 0x0000008e3c10723c */ /* 0x000fe20000001810 */
[----:B------:R-:W2:Y:S05]  /*58a0*/  LDSM.16.M88.4 R60, [R3+0xa000] ;  /* 0x00a00000033c783b */ /* 0x000eaa0000000200 */
        /* <DEDUP_REMOVED lines=9> */
[C---:B--2---:R-:W-:Y:S06]  /*5940*/  HMMA.16816.F32 R4, R60.reuse, R160, R4 ;  /* 0x000000a03c04723c */ /* 0x044fec0000001804 */
[C---:B------:R-:W-:Y:S06]  /*5950*/  HMMA.16816.F32 R8, R60.reuse, R162, R8 ;  /* 0x000000a23c08723c */ /* 0x040fec0000001808 */
[C---:B------:R-:W-:Y:S06]  /*5960*/  HMMA.16816.F32 R12, R60.reuse, R164, R12 ;  /* 0x000000a43c0c723c */ /* 0x040fec000000180c */
[----:B------:R-:W-:Y:S06]  /*5970*/  HMMA.16816.F32 R16, R60, R166, R16 ;  /* 0x000000a63c10723c */ /* 0x000fec0000001810 */
[C---:B-1----:R-:W-:Y:S06]  /*5980*/  HMMA.16816.F32 R4, R52.reuse, R168, R4 ;  /* 0x000000a83404723c */ /* 0x042fec0000001804 */
[C---:B------:R-:W-:Y:S06]  /*5990*/  HMMA.16816.F32 R8, R52.reuse, R170, R8 ;  /* 0x000000aa3408723c */ /* 0x040fec0000001808 */
[C---:B------:R-:W-:Y:S06]  /*59a0*/  HMMA.16816.F32 R12, R52.reuse, R172, R12 ;  /* 0x000000ac340c723c */ /* 0x040fec000000180c */
[----:B------:R-:W-:Y:S06]  /*59b0*/  HMMA.16816.F32 R16, R52, R174, R16 ;  /* 0x000000ae3410723c */ /* 0x000fec0000001810 */
[C---:B------:R-:W-:Y:S01]  /*59c0*/  FADD.FTZ R0, -R101.reuse, R4 ;  /* 0x0000000465007221 */ /* 0x040fe20000010100 */
[C---:B------:R-:W-:Y:S04]  /*59d0*/  FADD.FTZ R5, -R101.reuse, R5 ;  /* 0x0000000565057221 */ /* 0x040fe80000010100 */
[-C--:B------:R-:W-:Y:S01]  /*59e0*/  FSEL R0, R0, R101.reuse, P2 ;  /* 0x0000006500007208 */ /* 0x080fe20001000000 */
[----:B------:R-:W-:Y:S01]  /*59f0*/  FADD.FTZ R8, -R101, R8 ;  /* 0x0000000865087221 */ /* 0x000fe20000010100 */
[-C--:B------:R-:W-:Y:S02]  /*5a00*/  FSEL R5, R5, R101.reuse, P1 ;  /* 0x0000006505057208 */ /* 0x080fe40000800000 */
[----:B------:R-:W-:Y:S01]  /*5a10*/  FSETP.GE.FTZ.AND P1, PT, R103, RZ, PT ;  /* 0x000000ff6700720b */ /* 0x000fe20003f36000 */
[----:B------:R-:W-:Y:S01]  /*5a20*/  FMUL.FTZ R177, R177, R0 ;  /* 0x00000000b1b17220 */ /* 0x000fe20000410000 */
[-C--:B------:R-:W-:Y:S01]  /*5a30*/  FSEL R8, R8, R101.reuse, P0 ;  /* 0x0000006508087208 */ /* 0x080fe20000000000 */
[----:B------:R-:W-:Y:S01]  /*5a40*/  FADD.FTZ R0, -R101, R9 ;  /* 0x0000000965007221 */ /* 0x000fe20000010100 */
[----:B------:R-:W-:Y:S01]  /*5a50*/  FSETP.GE.FTZ.AND P0, PT, R107, RZ, PT ;  /* 0x000000ff6b00720b */ /* 0x000fe20003f16000 */
[C---:B------:R-:W-:Y:S01]  /*5a60*/  FADD.FTZ R13, -R101.reuse, R13 ;  /* 0x0000000d650d7221 */ /* 0x040fe20000010100 */
[----:B------:R-:W-:Y:S01]  /*5a70*/  FSETP.GE.FTZ.AND P2, PT, R104, RZ, PT ;  /* 0x000000ff6800720b */ /* 0x000fe20003f56000 */
[----:B------:R-:W-:Y:S01]  /*5a80*/  FADD.FTZ R12, -R101, R12 ;  /* 0x0000000c650c7221 */ /* 0x000fe20000010100 */
[----:B------:R-:W-:Y:S01]  /*5a90*/  FSEL R0, R0, R101, P0 ;  /* 0x0000006500007208 */ /* 0x000fe20000000000 */
[----:B------:R-:W-:Y:S01]  /*5aa0*/  FMUL.FTZ R5, R111, R5 ;  /* 0x000000056f057220 */ /* 0x000fe20000410000 */
[-C--:B------:R-:W-:Y:S01]  /*5ab0*/  FSEL R9, R13, R101.reuse, P1 ;  /* 0x000000650d097208 */ /* 0x080fe20000800000 */
[----:B------:R-:W-:Y:S01]  /*5ac0*/  FMUL.FTZ R109, R109, R8 ;  /* 0x000000086d6d7220 */ /* 0x000fe20000410000 */
[----:B------:R-:W-:Y:S01]  /*5ad0*/  FSETP.GE.FTZ.AND P1, PT, R66, RZ, PT ;  /* 0x000000ff4200720b */ /* 0x000fe20003f36000 */
[----:B------:R-:W-:Y:S01]  /*5ae0*/  FMUL.FTZ R107, R107, R0 ;  /* 0x000000006b6b7220 */ /* 0x000fe20000410000 */
[----:B------:R-:W-:Y:S01]  /*5af0*/  FSETP.GE.FTZ.AND P0, PT, R65, RZ, PT ;  /* 0x000000ff4100720b */ /* 0x000fe20003f16000 */
[----:B------:R-:W-:Y:S01]  /*5b00*/  FADD.FTZ R0, -R101, R16 ;  /* 0x0000001065007221 */ /* 0x000fe20000010100 */
[----:B------:R-:W-:Y:S01]  /*5b10*/  FSEL R12, R12, R101, P2 ;  /* 0x000000650c0c7208 */ /* 0x000fe20001000000 */
[----:B------:R-:W-:Y:S01]  /*5b20*/  FMUL.FTZ R9, R103, R9 ;  /* 0x0000000967097220 */ /* 0x000fe20000410000 */
[----:B------:R-:W-:Y:S01]  /*5b30*/  F2FP.F16.F32.PACK_AB R8, R5, R177 ;  /* 0x000000b10508723e */ /* 0x000fe200000000ff */
[----:B------:R-:W-:Y:S01]  /*5b40*/  FADD.FTZ R16, -R100, R6 ;  /* 0x0000000664107221 */ /* 0x000fe20000010100 */
[----:B------:R-:W-:Y:S01]  /*5b50*/  FSEL R0, R0, R101, P1 ;  /* 0x0000006500007208 */ /* 0x000fe20000800000 */
[----:B------:R-:W-:Y:S01]  /*5b60*/  FMUL.FTZ R104, R104, R12 ;  /* 0x0000000c68687220 */ /* 0x000fe20000410000 */
[----:B------:R-:W-:Y:S01]  /*5b70*/  PLOP3.LUT P1, PT, PT, PT, UP2, 0x80, 0x0 ;  /* 0x000000000000781c */ /* 0x000fe20003f2f028 */
[----:B------:R-:W-:Y:S01]  /*5b80*/  FADD.FTZ R13, -R100, R7 ;  /* 0x00000007640d7221 */ /* 0x000fe20000010100 */
[----:B------:R-:W-:Y:S01]  /*5b90*/  F2FP.F16.F32.PACK_AB R12, R107, R109 ;  /* 0x0000006d6b0c723e */ /* 0x000fe200000000ff */
[----:B------:R-:W-:Y:S01]  /*5ba0*/  FMUL.FTZ R66, R66, R0 ;  /* 0x0000000042427220 */ /* 0x000fe20000410000 */
[----:B------:R-:W-:Y:S01]  /*5bb0*/  F2FP.F16.F32.PACK_AB R9, R9, R104 ;  /* 0x000000680909723e */ /* 0x000fe200000000ff */
[----:B------:R-:W-:Y:S04]  /*5bc0*/  @P0 FADD.FTZ R101, -R101, R17 ;  /* 0x0000001165650221 */ /* 0x000fe80000010100 */
[----:B------:R-:W-:Y:S04]  /*5bd0*/  FMUL.FTZ R65, R65, R101 ;  /* 0x0000006541417220 */ /* 0x000fe80000410000 */
[----:B------:R-:W-:Y:S05]  /*5be0*/  @!P1 BRA `(.L_x_552) ;  /* 0x0000000000e49947 */ /* 0x000fea0003800000 */
[----:B------:R-:W1:Y:S01]  /*5bf0*/  LDC R7, c[0x0][0x240] ;  /* 0x00009000ff077b82 */ /* 0x000e620000000800 */
[----:B------:R-:W-:Y:S01]  /*5c00*/  UMOV UR13, 0xffffc000 ;  /* 0xffffc000000d7882 */ /* 0x000fe20000000000 */
[----:B------:R-:W-:Y:S04]  /*5c10*/  ULOP3.LUT UR12, UR8, 0x1, URZ, 0xc0, !UPT ;  /* 0x00000001080c7892 */ /* 0x000fe8000f8ec03f */
[----:B------:R-:W-:Y:S02]  /*5c20*/  UISETP.NE.U32.AND UP0, UPT, UR12, 0x1, UPT ;  /* 0x000000010c00788c */ /* 0x000fe4000bf05070 */
[----:B------:R-:W2:Y:S02]  /*5c30*/  LDC R17, c[0x0][0x244] ;  /* 0x00009100ff117b82 */ /* 0x000ea40000000800 */
[----:B------:R-:W-:Y:S03]  /*5c40*/  USEL UR12, UR13, 0x4000, !UP0 ;  /* 0x000040000d0c7887 */ /* 0x000fe6000c000000 */
[----:B------:R-:W-:Y:S02]  /*5c50*/  ULDC UR13, c[0x0][0x2d0] ;  /* 0x0000b400000d7ab9 */ /* 0x000fe40000000800 */
[----:B------:R-:W-:Y:S01]  /*5c60*/  ISETP.GE.AND P3, PT, R230, UR13, PT ;  /* 0x0000000de6007c0c */ /* 0x000fe2000bf66270 */
[----:B------:R-:W-:Y:S01]  /*5c70*/  VIADD R214, R214, UR12 ;  /* 0x0000000cd6d67c36 */ /* 0x000fe20008000000 */
[----:B------:R-:W-:Y:S01]  /*5c80*/  ISETP.GE.AND P2, PT, R229, UR13, PT ;  /* 0x0000000de5007c0c */ /* 0x000fe2000bf46270 */
[----:B------:R-:W-:Y:S02]  /*5c90*/  VIADD R217, R217, UR12 ;  /* 0x0000000cd9d97c36 */ /* 0x000fe40008000000 */
[----:B------:R-:W-:Y:S08]  /*5ca0*/  VIADD R199, R199, UR12 ;  /* 0x0000000cc7c77c36 */ /* 0x000ff00008000000 */
[----:B------:R3:W-:Y:S04]  /*5cb0*/  @P3 STS [R214], RZ ;  /* 0x000000ffd6003388 */ /* 0x0007e80000000800 */
[----:B------:R3:W-:Y:S01]  /*5cc0*/  @P3 STS [R214+0x4], RZ ;  /* 0x000004ffd6003388 */ /* 0x0007e20000000800 */
[----:B-1----:R-:W-:Y:S03]  /*5cd0*/  IMAD.U32 R3, R7, -0x40, RZ ;  /* 0xffffffc007037824 */ /* 0x002fe600078e00ff */
[----:B------:R3:W-:Y:S02]  /*5ce0*/  @P3 STS [R214+0x8], RZ ;  /* 0x000008ffd6003388 */ /* 0x0007e40000000800 */
[-C--:B------:R-:W-:Y:S02]  /*5cf0*/  LEA R2, P0, R3, R220.reuse, 0x1 ;  /* 0x000000dc03027211 */ /* 0x080fe400078008ff */
[----:B------:R3:W-:Y:S01]  /*5d00*/  @P3 STS [R214+0xc], RZ ;  /* 0x00000cffd6003388 */ /* 0x0007e20000000800 */
[----:B------:R-:W-:Y:S02]  /*5d10*/  LEA R0, P4, R7, R3, 0x5 ;  /* 0x0000000307007211 */ /* 0x000fe400078828ff */
[----:B------:R-:W-:Y:S02]  /*5d20*/  SHF.R.S32.HI R5, RZ, 0x1f, R3 ;  /* 0x0000001fff057819 */ /* 0x000fe40000011403 */
[----:B------:R-:W-:Y:S02]  /*5d30*/  LEA.HI.X.SX32 R3, R3, R221, 0x1, P0 ;  /* 0x000000dd03037211 */ /* 0x000fe400000f0eff */
[C---:B------:R-:W-:Y:S01]  /*5d40*/  @!P2 LEA R4, P0, R0.reuse, R220, 0x1 ;  /* 0x000000dc0004a211 */ /* 0x040fe200078008ff */
[----:B------:R-:W-:Y:S01]  /*5d50*/  IMAD.MOV.U32 R220, RZ, RZ, R2 ;  /* 0x000000ffffdc7224 */ /* 0x000fe200078e0002 */
[C---:B--2---:R-:W-:Y:S01]  /*5d60*/  LEA.HI.X R5, R7.reuse, R5, R17, 0x5, P4 ;  /* 0x0000000507057211 */ /* 0x044fe200020f2c11 */
[----:B------:R-:W-:Y:S01]  /*5d70*/  @!PT LDS RZ, [RZ] ;  /* 0x00000000fffff984 */ /* 0x000fe20000000800 */
[----:B------:R-:W-:Y:S01]  /*5d80*/  @!PT LDS RZ, [RZ] ;  /* 0x00000000fffff984 */ /* 0x000fe20000000800 */
[----:B------:R-:W-:Y:S01]  /*5d90*/  @!PT LDS RZ, [RZ] ;  /* 0x00000000fffff984 */ /* 0x000fe20000000800 */
[----:B------:R3:W-:Y:S01]  /*5da0*/  @!P3 LDGSTS.E.BYPASS.LTC128B.128 [R217], desc[UR6][R2.64] ;  /* 0x0000000002d9bfae */ /* 0x0007e2000b901d46 */
[C---:B------:R-:W-:Y:S02]  /*5db0*/  @!P3 LEA R6, P4, R7.reuse, R2, 0x6 ;  /* 0x000000020706b211 */ /* 0x040fe400078830ff */
        /* <DEDUP_REMOVED lines=28> */
.L_x_552:
[-C--:B---3--:R-:W-:Y:S01]  /*5f80*/  FSEL R3, R16, R100.reuse, P6 ;  /* 0x0000006410037208 */ /* 0x088fe20003000000 */
[C---:B------:R-:W-:Y:S01]  /*5f90*/  FADD.FTZ R0, -R100.reuse, R10 ;  /* 0x0000000a64007221 */ /* 0x040fe20000010100 */
[----:B------:R-:W-:Y:S01]  /*5fa0*/  FSEL R2, R13, R100, P5 ;  /* 0x000000640d027208 */ /* 0x000fe20002800000 */
[----:B------:R-:W-:Y:S01]  /*5fb0*/  FADD.FTZ R11, -R100, R11 ;  /* 0x0000000b640b7221 */ /* 0x000fe20000010100 */
[----:B------:R-:W-:Y:S01]  /*5fc0*/  FSETP.GE.FTZ.AND P0, PT, R110, RZ, PT ;  /* 0x000000ff6e00720b */ /* 0x000fe20003f16000 */
[----:B------:R-:W-:Y:S01]  /*5fd0*/  FMUL.FTZ R178, R178, R3 ;  /* 0x00000003b2b27220 */ /* 0x000fe20000410000 */
[----:B------:R-:W-:Y:S01]  /*5fe0*/  FSETP.GE.FTZ.AND P2, PT, R108, RZ, PT ;  /* 0x000000ff6c00720b */ /* 0x000fe20003f56000 */
[----:B------:R-:W-:Y:S01]  /*5ff0*/  FMUL.FTZ R3, R176, R2 ;  /* 0x00000002b0037220 */ /* 0x000fe20000410000 */
[----:B------:R-:W-:Y:S01]  /*6000*/  FSEL R0, R0, R100, P0 ;  /* 0x0000006400007208 */ /* 0x000fe20000000000 */
[C---:B------:R-:W-:Y:S01]  /*6010*/  FADD.FTZ R4, -R100.reuse, R14 ;  /* 0x0000000e64047221 */ /* 0x040fe20000010100 */
[----:B------:R-:W-:Y:S01]  /*6020*/  FSETP.GE.FTZ.AND P0, PT, R67, RZ, PT ;  /* 0x000000ff4300720b */ /* 0x000fe20003f16000 */
[----:B------:R-:W-:Y:S01]  /*6030*/  FADD.FTZ R15, -R100, R15 ;  /* 0x0000000f640f7221 */ /* 0x000fe20000010100 */
[----:B------:R-:W-:Y:S01]  /*6040*/  F2FP.F16.F32.PACK_AB R3, R3, R178 ;  /* 0x000000b20303723e */ /* 0x000fe200000000ff */
[----:B------:R-:W-:Y:S01]  /*6050*/  FMUL.FTZ R110, R110, R0 ;  /* 0x000000006e6e7220 */ /* 0x000fe20000410000 */
[----:B------:R-:W-:Y:S01]  /*6060*/  FSEL R2, R11, R100, P2 ;  /* 0x000000640b027208 */ /* 0x000fe20001000000 */
[----:B------:R-:W-:Y:S01]  /*6070*/  FADD.FTZ R0, -R100, R18 ;  /* 0x0000001264007221 */ /* 0x000fe20000010100 */
[----:B------:R-:W-:Y:S01]  /*6080*/  FSETP.GE.FTZ.AND P3, PT, R105, RZ, PT ;  /* 0x000000ff6900720b */ /* 0x000fe20003f76000 */
[----:B------:R1:W-:Y:S01]  /*6090*/  STS [R225+0x10400], R3 ;  /* 0x01040003e1007388 */ /* 0x0003e20000000800 */
[----:B------:R-:W-:Y:S01]  /*60a0*/  FSETP.GE.FTZ.AND P4, PT, R106, RZ, PT ;  /* 0x000000ff6a00720b */ /* 0x000fe20003f96000 */
[----:B------:R-:W-:Y:S01]  /*60b0*/  FMUL.FTZ R108, R108, R2 ;  /* 0x000000026c6c7220 */ /* 0x000fe20000410000 */
[-C--:B------:R-:W-:Y:S01]  /*60c0*/  FSEL R2, R15, R100.reuse, P3 ;  /* 0x000000640f027208 */ /* 0x080fe20001800000 */
[----:B------:R-:W-:Y:S01]  /*60d0*/  STS [R225+0x10000], R8 ;  /* 0x01000008e1007388 */ /* 0x000fe20000000800 */
[----:B------:R-:W-:Y:S01]  /*60e0*/  FSEL R4, R4, R100, P4 ;  /* 0x0000006404047208 */ /* 0x000fe20002000000 */
[----:B------:R-:W2:Y:S01]  /*60f0*/  LDC R101, c[0x0][0x270] ;  /* 0x00009c00ff657b82 */ /* 0x000ea20000000800 */
[----:B------:R-:W-:Y:S01]  /*6100*/  FSETP.GE.FTZ.AND P2, PT, R102, RZ, PT ;  /* 0x000000ff6600720b */ /* 0x000fe20003f56000 */
[----:B------:R-:W-:Y:S01]  /*6110*/  FMUL.FTZ R105, R105, R2 ;  /* 0x0000000269697220 */ /* 0x000fe20000410000 */
[----:B------:R-:W-:Y:S01]  /*6120*/  F2FP.F16.F32.PACK_AB R2, R108, R110 ;  /* 0x0000006e6c02723e */ /* 0x000fe200000000ff */
[----:B------:R-:W-:Y:S01]  /*6130*/  FMUL.FTZ R106, R106, R4 ;  /* 0x000000046a6a7220 */ /* 0x000fe20000410000 */
[----:B------:R-:W-:Y:S01]  /*6140*/  FSEL R0, R0, R100, P2 ;  /* 0x0000006400007208 */ /* 0x000fe20001000000 */
[----:B------:R-:W-:Y:S01]  /*6150*/  @P0 FADD.FTZ R100, -R100, R19 ;  /* 0x0000001364640221 */ /* 0x000fe20000010100 */
[----:B------:R-:W-:Y:S01]  /*6160*/  STS [R228+0x10000], R12 ;  /* 0x0100000ce4007388 */ /* 0x000fe20000000800 */
[----:B------:R-:W-:Y:S01]  /*6170*/  F2FP.F16.F32.PACK_AB R4, R65, R66 ;  /* 0x000000424104723e */ /* 0x000fe200000000ff */
[----:B------:R-:W-:Y:S01]  /*6180*/  ULDC UR12, c[0x0][0x2dc] ;  /* 0x0000b700000c7ab9 */ /* 0x000fe20000000800 */
[----:B------:R-:W-:Y:S01]  /*6190*/  FMUL.FTZ R67, R67, R100 ;  /* 0x0000006443437220 */ /* 0x000fe20000410000 */
[----:B------:R-:W-:Y:S01]  /*61a0*/  FMUL.FTZ R102, R102, R0 ;  /* 0x0000000066667220 */ /* 0x000fe20000410000 */
[----:B------:R-:W-:Y:S01]  /*61b0*/  F2FP.F16.F32.PACK_AB R0, R105, R106 ;  /* 0x0000006a6900723e */ /* 0x000fe200000000ff */
[----:B------:R2:W-:Y:S04]  /*61c0*/  STS [R228+0x10400], R2 ;  /* 0x01040002e4007388 */ /* 0x0005e80000000800 */
[----:B------:R-:W-:Y:S01]  /*61d0*/  STS [R226+0x10000], R9 ;  /* 0x01000009e2007388 */ /* 0x000fe20000000800 */
[----:B-1----:R-:W-:Y:S03]  /*61e0*/  F2FP.F16.F32.PACK_AB R3, R67, R102 ;  /* 0x000000664303723e */ /* 0x002fe600000000ff */
[----:B------:R1:W-:Y:S04]  /*61f0*/  STS [R226+0x10400], R0 ;  /* 0x01040000e2007388 */ /* 0x0003e80000000800 */
[----:B------:R-:W-:Y:S04]  /*6200*/  STS [R227+0x10000], R4 ;  /* 0x01000004e3007388 */ /* 0x000fe80000000800 */
[----:B------:R-:W-:Y:S01]  /*6210*/  STS [R227+0x10400], R3 ;  /* 0x01040003e3007388 */ /* 0x000fe20000000800 */
[----:B------:R-:W-:Y:S01]  /*6220*/  BAR.SYNC.DEFER_BLOCKING 0x0 ;  /* 0x0000000000007b1d */ /* 0x000fe20000010000 */
[----:B--2---:R-:W-:Y:S04]  /*6230*/  IMAD R2, R101, UR12, RZ ;  /* 0x0000000c65027c24 */ /* 0x004fe8000f8e02ff */
[----:B------:R-:W-:Y:S01]  /*6240*/  IMAD.U32 R2, R2, -0x40, RZ ;  /* 0xffffffc002027824 */ /* 0x000fe200078e00ff */
[----:B-1----:R-:W-:Y:S04]  /*6250*/  LEA R0, R211, UR4, 0x1 ;  /* 0x00000004d3007c11 */ /* 0x002fe8000f8e08ff */
        /* <DEDUP_REMOVED lines=55> */
[----:B------:R-:W-:Y:S02]  /*65d0*/  ULDC UR12, c[0x0][0x2d0] ;  /* 0x0000b400000c7ab9 */ /* 0x000fe40000000800 */
        /* <DEDUP_REMOVED lines=37> */
.L_x_553:
[----:B------:R-:W-:Y:S01]  /*6830*/  LDSM.16.M88.4 R64, [R206] ;  /* 0x00000000ce40783b */ /* 0x000fe20000000200 */
[----:B------:R-:W-:Y:S01]  /*6840*/  @UP2 UIADD3 UR13, UP0, UR10, -0x100, URZ ;  /* 0xffffff000a0d2890 */ /* 0x000fe2000ff1e03f */
[----:B---3--:R-:W-:Y:S01]  /*6850*/  IMAD.U32 R2, RZ, RZ, UR14 ;  /* 0x0000000eff027e24 */ /* 0x008fe2000f8e00ff */
[----:B------:R-:W-:Y:S01]  /*6860*/  UISETP.GT.AND UP1, UPT, UR8, UR44, UPT ;  /* 0x0000002c0800728c */ /* 0x000fe2000bf24270 */
[----:B------:R-:W1:Y:S01]  /*6870*/  LDSM.16.MT88.4 R16, [R0+0xc000] ;  /* 0x00c000000010783b */ /* 0x000e620000004200 */
[----:B------:R-:W-:Y:S02]  /*6880*/  @UP2 UIADD3.X UR12, UR11, -0x1, URZ, UP0, !UPT ;  /* 0xffffffff0b0c2890 */ /* 0x000fe400087fe43f */
[----:B------:R-:W-:Y:S01]  /*6890*/  LEA R2, P0, R2, R212, 0x2 ;  /* 0x000000d402027211 */ /* 0x000fe200078010ff */
[----:B------:R-:W2:Y:S01]  /*68a0*/  LDSM.16.M88.4 R60, [R206+0x1000] ;  /* 0x00100000ce3c783b */ /* 0x000ea20000000200 */
        /* <DEDUP_REMOVED lines=12> */
[----:B------:R-:W-:Y:S01]  /*6970*/  LDSM.16.MT88.4 R192, [R0+0xf000] ;  /* 0x00f0000000c0783b */ /* 0x000fe20000004200 */
        /* <DEDUP_REMOVED lines=13> */
[----:B------:R-:W-:Y:S05]  /*6a50*/  LDSM.16.M88.4 R108, [R209] ;  /* 0x00000000d16c783b */ /* 0x000fea0000000200 */
[-C--:B------:R-:W-:Y:S06]  /*6a60*/  HMMA.16816.F32 R52, R104, R180.reuse, R52 ;  /* 0x000000b46834723c */ /* 0x080fec0000001834 */
[C---:B------:R-:W-:Y:S06]  /*6a70*/  HMMA.16816.F32 R56, R176.reuse, R180, R56 ;  /* 0x000000b4b038723c */ /* 0x040fec0000001838 */
[-C--:B------:R-:W-:Y:S01]  /*6a80*/  HMMA.16816.F32 R60, R176, R182.reuse, R60 ;  /* 0x000000b6b03c723c */ /* 0x080fe2000000183c */
[----:B------:R-:W2:Y:S05]  /*6a90*/  LDSM.16.MT88.4 R176, [R0+0xd800] ;  /* 0x00d8000000b0783b */ /* 0x000eaa0000004200 */
[----:B------:R-:W-:Y:S01]  /*6aa0*/  HMMA.16816.F32 R64, R104, R182, R64 ;  /* 0x000000b66840723c */ /* 0x000fe20000001840 */
[----:B------:R-:W3:Y:S04]  /*6ab0*/  LDSM.16.M88.4 R104, [R209+0x1000] ;  /* 0x00100000d168783b */ /* 0x000ee80000000200 */
[----:B------:R4:W3:Y:S01]  /*6ac0*/  LDSM.16.MT88.4 R180, [R0+0xf800] ;  /* 0x00f8000000b4783b */ /* 0x0008e20000004200 */
[-C--:B------:R-:W-:Y:S06]  /*6ad0*/  HMMA.16816.F32 R4, R184, R188.reuse, R4 ;  /* 0x000000bcb804723c */ /* 0x080fec0000001804 */
[C---:B-1----:R-:W-:Y:S06]  /*6ae0*/  HMMA.16816.F32 R8, R100.reuse, R188, R8 ;  /* 0x000000bc6408723c */ /* 0x042fec0000001808 */
[-C--:B------:R-:W-:Y:S06]  /*6af0*/  HMMA.16816.F32 R12, R100, R190.reuse, R12 ;  /* 0x000000be640c723c */ /* 0x080fec000000180c */
[C---:B------:R-:W-:Y:S01]  /*6b00*/  HMMA.16816.F32 R16, R184.reuse, R190, R16 ;  /* 0x000000beb810723c */ /* 0x040fe20000001810 */
[----:B----4-:R-:W-:Y:S05]  /*6b10*/  IMAD.U32 R0, RZ, RZ, UR14 ;  /* 0x0000000eff007e24 */ /* 0x010fea000f8e00ff */
[-C--:B------:R-:W-:Y:S05]  /*6b20*/  HMMA.16816.F32 R52, R184, R192.reuse, R52 ;  /* 0x000000c0b834723c */ /* 0x080fea0000001834 */
[-C--:B------:R-:W-:Y:S01]  /*6b30*/  LEA.HI.X.SX32 R3, R0, R213.reuse, 0x2, P0 ;  /* 0x000000d500037211 */ /* 0x080fe200000f16ff */
[C---:B------:R-:W-:Y:S01]  /*6b40*/  HMMA.16816.F32 R56, R100.reuse, R192, R56 ;  /* 0x000000c06438723c */ /* 0x040fe20000001838 */
[----:B------:R-:W-:Y:S05]  /*6b50*/  IMAD.U32 R0, RZ, RZ, UR20 ;  /* 0x00000014ff007e24 */ /* 0x000fea000f8e00ff */
[-C--:B------:R-:W-:Y:S06]  /*6b60*/  HMMA.16816.F32 R60, R100, R194.reuse, R60 ;  /* 0x000000c2643c723c */ /* 0x080fec000000183c */
[----:B------:R-:W-:Y:S01]  /*6b70*/  HMMA.16816.F32 R64, R184, R194, R64 ;  /* 0x000000c2b840723c */ /* 0x000fe20000001840 */
[----:B------:R-:W-:Y:S04]  /*6b80*/  IMAD.U32 R102, RZ, RZ, UR43 ;  /* 0x0000002bff667e24 */ /* 0x000fe8000f8e00ff */
[----:B------:R-:W-:Y:S01]  /*6b90*/  @P1 IMAD.WIDE R100, R222, R252, UR10 ;  /* 0x0000000ade641e25 */ /* 0x000fe2000f8e02fc */
[-C--:B--2---:R-:W-:Y:S04]  /*6ba0*/  HMMA.16816.F32 R4, R108, R176.reuse, R4 ;  /* 0x000000b06c04723c */ /* 0x084fe80000001804 */
[----:B------:R-:W5:Y:S01]  /*6bb0*/  @P1 LDG.E R223, desc[UR6][R100.64] ;  /* 0x0000000664df1981 */ /* 0x000f62000c1e1900 */
[-C--:B------:R-:W-:Y:S01]  /*6bc0*/  LEA R102, P2, R102, R212.reuse, 0x2 ;  /* 0x000000d466667211 */ /* 0x080fe200078410ff */
[C---:B---3--:R-:W-:Y:S02]  /*6bd0*/  HMMA.16816.F32 R8, R104.reuse, R176, R8 ;  /* 0x000000b06808723c */ /* 0x048fe40000001808 */
[----:B------:R1:W5:Y:S04]  /*6be0*/  @P1 LDG.E R224, desc[UR6][R100.64+0x20] ;  /* 0x0000200664e01981 */ /* 0x000368000c1e1900 */
[-C--:B------:R-:W-:Y:S06]  /*6bf0*/  HMMA.16816.F32 R12, R104, R178.reuse, R12 ;  /* 0x000000b2680c723c */ /* 0x080fec000000180c */
[C---:B------:R-:W-:Y:S05]  /*6c00*/  HMMA.16816.F32 R16, R108.reuse, R178, R16 ;  /* 0x000000b26c10723c */ /* 0x040fea0000001810 */
[----:B------:R2:W-:Y:S01]  /*6c10*/  REDG.E.ADD.F32.FTZ.RN.STRONG.GPU desc[UR6][R212.64], R4 ;  /* 0x00000004d40079a6 */ /* 0x0005e2000c10f386 */
[-C--:B------:R-:W-:Y:S03]  /*6c20*/  HMMA.16816.F32 R52, R108, R180.reuse, R52 ;  /* 0x000000b46c34723c */ /* 0x080fe60000001834 */
[----:B------:R3:W-:Y:S03]  /*6c30*/  REDG.E.ADD.F32.FTZ.RN.STRONG.GPU desc[UR6][R2.64], R5 ;  /* 0x00000005020079a6 */ /* 0x0007e6000c10f386 */
[C---:B------:R-:W-:Y:S01]  /*6c40*/  HMMA.16816.F32 R56, R104.reuse, R180, R56 ;  /* 0x000000b46838723c */ /* 0x040fe20000001838 */
[----:B-1----:R-:W-:Y:S05]  /*6c50*/  IMAD.U32 R100, RZ, RZ, UR42 ;  /* 0x0000002aff647e24 */ /* 0x002fea000f8e00ff */
[-C--:B------:R-:W-:Y:S01]  /*6c60*/  HMMA.16816.F32 R60, R104, R182.reuse, R60 ;  /* 0x000000b6683c723c */ /* 0x080fe2000000183c */
[----:B------:R-:W-:Y:S04]  /*6c70*/  IMAD.U32 R101, RZ, RZ, UR43 ;  /* 0x0000002bff657e24 */ /* 0x000fe8000f8e00ff */
[-C--:B------:R-:W-:Y:S01]  /*6c80*/  LEA R100, P1, R100, R212.reuse, 0x2 ;  /* 0x000000d464647211 */ /* 0x080fe200078210ff */
[----:B------:R-:W-:Y:S01]  /*6c90*/  HMMA.16816.F32 R64, R108, R182, R64 ;  /* 0x000000b66c40723c */ /* 0x000fe20000001840 */
[----:B------:R-:W-:Y:S04]  /*6ca0*/  IMAD.U32 R104, RZ, RZ, UR20 ;  /* 0x00000014ff687e24 */ /* 0x000fe8000f8e00ff */
[-C--:B------:R-:W-:Y:S02]  /*6cb0*/  LEA.HI.X.SX32 R103, R101, R213.reuse, 0x2, P2 ;  /* 0x000000d565677211 */ /* 0x080fe400010f16ff */
[-C--:B------:R-:W-:Y:S01]  /*6cc0*/  LEA R104, P0, R104, R212.reuse, 0x2 ;  /* 0x000000d468687211 */ /* 0x080fe200078010ff */
[----:B--2---:R-:W-:Y:S03]  /*6cd0*/  IMAD.U32 R4, RZ, RZ, UR41 ;  /* 0x00000029ff047e24 */ /* 0x004fe6000f8e00ff */
[-C--:B------:R-:W-:Y:S01]  /*6ce0*/  LEA.HI.X.SX32 R105, R0, R213.reuse, 0x2, P0 ;  /* 0x000000d500697211 */ /* 0x080fe200000f16ff */
[----:B---3--:R-:W-:Y:S01]  /*6cf0*/  IMAD.U32 R5, RZ, RZ, UR42 ;  /* 0x0000002aff057e24 */ /* 0x008fe2000f8e00ff */
[-C--:B------:R-:W-:Y:S01]  /*6d00*/  LEA R4, P0, R4, R212.reuse, 0x2 ;  /* 0x000000d404047211 */ /* 0x080fe200078010ff */
[----:B------:R-:W-:Y:S02]  /*6d10*/  IMAD.U32 R0, RZ, RZ, UR41 ;  /* 0x00000029ff007e24 */ /* 0x000fe4000f8e00ff */
[----:B------:R1:W-:Y:S01]  /*6d20*/  REDG.E.ADD.F32.FTZ.RN.STRONG.GPU desc[UR6][R104.64], R6 ;  /* 0x00000006680079a6 */ /* 0x0003e2000c10f386 */
[-C--:B------:R-:W-:Y:S02]  /*6d30*/  LEA.HI.X.SX32 R101, R5, R213.reuse, 0x2, P1 ;  /* 0x000000d505657211 */ /* 0x080fe400008f16ff */
[-C--:B------:R-:W-:Y:S01]  /*6d40*/  LEA.HI.X.SX32 R5, R0, R213.reuse, 0x2, P0 ;  /* 0x000000d500057211 */ /* 0x080fe200000f16ff */
[----:B------:R2:W-:Y:S01]  /*6d50*/  REDG.E.ADD.F32.FTZ.RN.STRONG.GPU desc[UR6][R102.64], R7 ;  /* 0x00000007660079a6 */ /* 0x0005e2000c10f386 */
[----:B------:R-:W-:Y:S03]  /*6d60*/  IMAD.U32 R0, RZ, RZ, UR40 ;  /* 0x00000028ff007e24 */ /* 0x000fe6000f8e00ff */
[----:B------:R3:W-:Y:S04]  /*6d70*/  REDG.E.ADD.F32.FTZ.RN.STRONG.GPU desc[UR6][R100.64], R8 ;  /* 0x00000008640079a6 */ /* 0x0007e8000c10f386 */
[----:B------:R4:W-:Y:S01]  /*6d80*/  REDG.E.ADD.F32.FTZ.RN.STRONG.GPU desc[UR6][R4.64], R9 ;  /* 0x00000009040079a6 */ /* 0x0009e2000c10f386 */
[----:B-1----:R-:W-:Y:S02]  /*6d90*/  IMAD.U32 R6, RZ, RZ, UR33 ;  /* 0x00000021ff067e24 */ /* 0x002fe4000f8e00ff */
[----:B--2---:R-:W-:Y:S02]  /*6da0*/  IMAD.U32 R7, RZ, RZ, UR32 ;  /* 0x00000020ff077e24 */ /* 0x004fe4000f8e00ff */
[----:B---3--:R-:W-:Y:S02]  /*6db0*/  IMAD.U32 R8, RZ, RZ, UR39 ;  /* 0x00000027ff087e24 */ /* 0x008fe4000f8e00ff */
[----:B------:R-:W-:Y:S02]  /*6dc0*/  IMAD.U32 R100, RZ, RZ, UR33 ;  /* 0x00000021ff647e24 */ /* 0x000fe4000f8e00ff */
[----:B----4-:R-:W-:Y:S01]  /*6dd0*/  IMAD.U32 R5, RZ, RZ, UR40 ;  /* 0x00000028ff057e24 */ /* 0x010fe2000f8e00ff */
[-C--:B------:R-:W-:Y:S01]  /*6de0*/  LEA R4, P1, R0, R212.reuse, 0x2 ;  /* 0x000000d400047211 */ /* 0x080fe200078210ff */
[----:B------:R-:W-:Y:S01]  /*6df0*/  IMAD.U32 R0, RZ, RZ, UR39 ;  /* 0x00000027ff007e24 */ /* 0x000fe2000f8e00ff */
[-C--:B------:R-:W-:Y:S02]  /*6e00*/  LEA R8, P0, R8, R212.reuse, 0x2 ;  /* 0x000000d408087211 */ /* 0x080fe400078010ff */
[-C--:B------:R-:W-:Y:S02]  /*6e10*/  LEA.HI.X.SX32 R5, R5, R213.reuse, 0x2, P1 ;  /* 0x000000d505057211 */ /* 0x080fe400008f16ff */
[-C--:B------:R-:W-:Y:S01]  /*6e20*/  LEA.HI.X.SX32 R9, R0, R213.reuse, 0x2, P0 ;  /* 0x000000d500097211 */ /* 0x080fe200000f16ff */
[----:B------:R-:W-:Y:S01]  /*6e30*/  IMAD.U32 R0, RZ, RZ, UR32 ;  /* 0x00000020ff007e24 */ /* 0x000fe2000f8e00ff */
        /* <DEDUP_REMOVED lines=32> */
[----:B---3--:R-:W-:Y:S02]  /*7040*/  IMAD.U32 R10, RZ, RZ, UR37 ;  /* 0x00000025ff0a7e24 */ /* 0x008fe4000f8e00ff */
[----:B------:R-:W-:Y:S01]  /*7050*/  IMAD.U32 R12, RZ, RZ, UR25 ;  /* 0x00000019ff0c7e24 */ /* 0x000fe2000f8e00ff */
[----:B------:R3:W-:Y:S04]  /*7060*/  REDG.E.ADD.F32.FTZ.RN.STRONG.GPU desc[UR6][R4.64], R15 ;  /* 0x0000000f040079a6 */ /* 0x0007e8000c10f386 */
[----:B------:R-:W-:Y:S04]  /*7070*/  REDG.E.ADD.F32.FTZ.RN.STRONG.GPU desc[UR6][R212.64+0x100], R52 ;  /* 0x00010034d40079a6 */ /* 0x000fe8000c10f386 */
[----:B------:R-:W-:Y:S01]  /*7080*/  REDG.E.ADD.F32.FTZ.RN.STRONG.GPU desc[UR6][R2.64+0x100], R53 ;  /* 0x00010035020079a6 */ /* 0x000fe2000c10f386 */
[----:B-1----:R-:W-:Y:S01]  /*7090*/  MOV R8, UR28 ;  /* 0x0000001c00087c02 */ /* 0x002fe20008000f00 */
        /* <DEDUP_REMOVED lines=13> */
[----:B------:R2:W-:Y:S04]  /*7170*/  REDG.E.ADD.F32.FTZ.RN.STRONG.GPU desc[UR6][R6.64], R55 ;  /* 0x00000037060079a6 */ /* 0x0005e8000c10f386 */
        /* <DEDUP_REMOVED lines=9> */
[-C--:B------:R-:W-:Y:S01]  /*7210*/  LEA.HI.X.SX32 R9, R0, R213.reuse, 0x2, P1 ;  /* 0x000000d500097211 */ /* 0x080fe200008f16ff */
[----:B------:R-:W-:Y:S01]  /*7220*/  IMAD.U32 R0, RZ, RZ, UR35 ;  /* 0x00000023ff007e24 */ /* 0x000fe2000f8e00ff */
[-C--:B------:R-:W-:Y:S02]  /*7230*/  LEA.HI.X.SX32 R11, R4, R213.reuse, 0x2, P2 ;  /* 0x000000d5040b7211 */ /* 0x080fe400010f16ff */
[-C--:B------:R-:W-:Y:S02]  /*7240*/  LEA R4, P1, R7, R212.reuse, 0x2 ;  /* 0x000000d407047211 */ /* 0x080fe400078210ff */
[-C--:B------:R-:W-:Y:S01]  /*7250*/  LEA.HI.X.SX32 R7, R5, R213.reuse, 0x2, P0 ;  /* 0x000000d505077211 */ /* 0x080fe200000f16ff */
[----:B------:R1:W-:Y:S01]  /*7260*/  REDG.E.ADD.F32.FTZ.RN.STRONG.GPU desc[UR6][R10.64], R57 ;  /* 0x000000390a0079a6 */ /* 0x0003e2000c10f386 */
[-C--:B------:R-:W-:Y:S03]  /*7270*/  LEA.HI.X.SX32 R5, R12, R213.reuse, 0x2, P1 ;  /* 0x000000d50c057211 */ /* 0x080fe600008f16ff */
[----:B------:R2:W-:Y:S04]  /*7280*/  REDG.E.ADD.F32.FTZ.RN.STRONG.GPU desc[UR6][R8.64], R58 ;  /* 0x0000003a080079a6 */ /* 0x0005e8000c10f386 */
[----:B------:R3:W-:Y:S04]  /*7290*/  REDG.E.ADD.F32.FTZ.RN.STRONG.GPU desc[UR6][R6.64], R59 ;  /* 0x0000003b060079a6 */ /* 0x0007e8000c10f386 */
[----:B------:R-:W-:Y:S04]  /*72a0*/  REDG.E.ADD.F32.FTZ.RN.STRONG.GPU desc[UR6][R212.64+0x180], R64 ;  /* 0x00018040d40079a6 */ /* 0x000fe8000c10f386 */
[----:B------:R4:W-:Y:S04]  /*72b0*/  REDG.E.ADD.F32.FTZ.RN.STRONG.GPU desc[UR6][R2.64+0x180], R65 ;  /* 0x00018041020079a6 */ /* 0x0009e8000c10f386 */
[----:B------:R4:W-:Y:S04]  /*72c0*/  REDG.E.ADD.F32.FTZ.RN.STRONG.GPU desc[UR6][R4.64], R66 ;  /* 0x00000042040079a6 */ /* 0x0009e8000c10f386 */
[----:B------:R-:W-:Y:S01]  /*72d0*/  LDSM.16.MT88.4 R12, [R198+0x10000] ;  /* 0x01000000c60c783b */ /* 0x000fe20000004200 */
[----:B-1----:R-:W-:Y:S03]  /*72e0*/  MOV R10, UR24 ;  /* 0x00000018000a7c02 */ /* 0x002fe60008000f00 */
[----:B------:R-:W-:Y:S01]  /*72f0*/  LDSM.16.MT88.4 R56, [R196+0x800] ;  /* 0x00080000c438783b */ /* 0x000fe20000004200 */
[----:B--2---:R-:W-:Y:S01]  /*7300*/  IMAD.U32 R8, RZ, RZ, UR23 ;  /* 0x00000017ff087e24 */ /* 0x004fe2000f8e00ff */
        /* <DEDUP_REMOVED lines=8> */
[----:B------:R-:W-:Y:S01]  /*7390*/  REDG.E.ADD.F32.FTZ.RN.STRONG.GPU desc[UR6][R10.64], R67 ;  /* 0x000000430a0079a6 */ /* 0x000fe2000c10f386 */
[----:B----4-:R-:W-:Y:S02]  /*73a0*/  IMAD.U32 R3, RZ, RZ, UR21 ;  /* 0x00000015ff037e24 */ /* 0x010fe4000f8e00ff */
[----:B------:R-:W-:Y:S01]  /*73b0*/  IMAD.U32 R2, RZ, RZ, UR35 ;  /* 0x00000023ff027e24 */ /* 0x000fe2000f8e00ff */
[----:B------:R-:W-:Y:S01]  /*73c0*/  REDG.E.ADD.F32.FTZ.RN.STRONG.GPU desc[UR6][R8.64], R60 ;  /* 0x0000003c080079a6 */ /* 0x000fe2000c10f386 */
[----:B------:R-:W-:Y:S02]  /*73d0*/  IMAD.U32 R4, RZ, RZ, UR21 ;  /* 0x00000015ff047e24 */ /* 0x000fe4000f8e00ff */
[----:B------:R-:W-:Y:S01]  /*73e0*/  IMAD.U32 R5, RZ, RZ, UR22 ;  /* 0x00000016ff057e24 */ /* 0x000fe2000f8e00ff */
[-C--:B------:R-:W-:Y:S01]  /*73f0*/  LEA R2, P0, R2, R212.reuse, 0x2 ;  /* 0x000000d402027211 */ /* 0x080fe200078010ff */
[----:B------:R-:W-:Y:S01]  /*7400*/  LDSM.16.MT88.4 R8, [R196] ;  /* 0x00000000c408783b */ /* 0x000fe20000004200 */
[----:B------:R-:W-:Y:S02]  /*7410*/  LEA R4, P1, R4, R212, 0x2 ;  /* 0x000000d404047211 */ /* 0x000fe400078210ff */
[-C--:B------:R-:W-:Y:S01]  /*7420*/  LEA.HI.X.SX32 R7, R5, R213.reuse, 0x2, P2 ;  /* 0x000000d505077211 */ /* 0x080fe200010f16ff */
[----:B------:R-:W-:Y:S01]  /*7430*/  LDSM.16.MT88.4 R64, [R198+0x10800] ;  /* 0x01080000c640783b */ /* 0x000fe20000004200 */
[-C--:B------:R-:W-:Y:S02]  /*7440*/  LEA.HI.X.SX32 R5, R3, R213.reuse, 0x2, P1 ;  /* 0x000000d503057211 */ /* 0x080fe400008f16ff */
[----:B------:R-:W-:Y:S01]  /*7450*/  LEA.HI.X.SX32 R3, R0, R213, 0x2, P0 ;  /* 0x000000d500037211 */ /* 0x000fe200000f16ff */
[----:B------:R-:W-:Y:S01]  /*7460*/  REDG.E.ADD.F32.FTZ.RN.STRONG.GPU desc[UR6][R6.64], R61 ;  /* 0x0000003d060079a6 */ /* 0x000fe2000c10f386 */
[----:B------:R-:W-:Y:S01]  /*7470*/  PLOP3.LUT P1, PT, PT, PT, UP0, 0x80, 0x0 ;  /* 0x000000000000781c */ /* 0x000fe20003f2f008 */
[C---:B------:R-:W-:Y:S01]  /*7480*/  VIADD R0, R196.reuse, 0xffffc000 ;  /* 0xffffc000c4007836 */ /* 0x040fe20000000000 */
[----:B------:R-:W-:Y:S01]  /*7490*/  PLOP3.LUT P0, PT, PT, PT, UP1, 0x80, 0x0 ;  /* 0x000000000000781c */ /* 0x000fe20003f0f018 */
[----:B------:R-:W-:Y:S01]  /*74a0*/  REDG.E.ADD.F32.FTZ.RN.STRONG.GPU desc[UR6][R4.64], R62 ;  /* 0x0000003e040079a6 */ /* 0x000fe2000c10f386 */
[----:B------:R-:W-:Y:S03]  /*74b0*/  @UP2 UIADD3 UR16, UP0, UR16, -0x100, URZ ;  /* 0xffffff0010102890 */ /* 0x000fe6000ff1e03f */
[----:B------:R-:W-:Y:S01]  /*74c0*/  REDG.E.ADD.F32.FTZ.RN.STRONG.GPU desc[UR6][R2.64], R63 ;  /* 0x0000003f020079a6 */ /* 0x000fe2000c10f386 */
[----:B------:R-:W-:Y:S03]  /*74d0*/  @UP2 UIADD3.X UR15, UR15, -0x1, URZ, UP0, !UPT ;  /* 0xffffffff0f0f2890 */ /* 0x000fe600087fe43f */
[----:B------:R-:W1:Y:S02]  /*74e0*/  LDSM.16.MT88.4 R4, [R197+0x10000] ;  /* 0x01000000c504783b */ /* 0x000e640000004200 */
[----:B------:R-:W-:Y:S02]  /*74f0*/  @P1 VIADD R0, R196, 0x4000 ;  /* 0x00004000c4001836 */ /* 0x000fe40000000000 */
        /* <DEDUP_REMOVED lines=12> */
[----:B------:R-:W2:Y:S01]  /*75c0*/  LDSM.16.MT88.4 R16, [R196+0x3000] ;  /* 0x00300000c410783b */ /* 0x000ea20000004200 */
[-C--:B------:R-:W-:Y:S06]  /*75d0*/  HMMA.16816.F32 R68, R52, R56.reuse, R68 ;  /* 0x000000383444723c */ /* 0x080fec0000001844 */
[C---:B------:R-:W-:Y:S06]  /*75e0*/  HMMA.16816.F32 R72, R64.reuse, R56, R72 ;  /* 0x000000384048723c */ /* 0x040fec0000001848 */
[-C--:B------:R-:W-:Y:S06]  /*75f0*/  HMMA.16816.F32 R76, R64, R58.reuse, R76 ;  /* 0x0000003a404c723c */ /* 0x080fec000000184c */
[C---:B------:R-:W-:Y:S01]  /*7600*/  HMMA.16816.F32 R80, R52.reuse, R58, R80 ;  /* 0x0000003a3450723c */ /* 0x040fe20000001850 */
[----:B------:R-:W-:Y:S05]  /*7610*/  LDSM.16.MT88.4 R56, [R196+0x1800] ;  /* 0x00180000c438783b */ /* 0x000fea0000004200 */
[-C--:B------:R-:W-:Y:S06]  /*7620*/  HMMA.16816.F32 R84, R52, R100.reuse, R84 ;  /* 0x000000643454723c */ /* 0x080fec0000001854 */
[C---:B------:R-:W-:Y:S06]  /*7630*/  HMMA.16816.F32 R88, R64.reuse, R100, R88 ;  /* 0x000000644058723c */ /* 0x040fec0000001858 */
[-C--:B------:R-:W-:Y:S01]  /*7640*/  HMMA.16816.F32 R92, R64, R102.reuse, R92 ;  /* 0x00000066405c723c */ /* 0x080fe2000000185c */
[----:B------:R3:W-:Y:S05]  /*7650*/  LDSM.16.MT88.4 R64, [R196+0x3800] ;  /* 0x00380000c440783b */ /* 0x0007ea0000004200 */
[----:B------:R-:W-:Y:S01]  /*7660*/  HMMA.16816.F32 R96, R52, R102, R96 ;  /* 0x000000663460723c */ /* 0x000fe20000001860 */
[----:B------:R-:W4:Y:S05]  /*7670*/  LDSM.16.MT88.4 R52, [R197+0x11800] ;  /* 0x01180000c534783b */ /* 0x000f2a0000004200 */
[-C--:B-1----:R-:W-:Y:S06]  /*7680*/  HMMA.16816.F32 R68, R4, R8.reuse, R68 ;  /* 0x000000080444723c */ /* 0x082fec0000001844 */
[C---:B------:R-:W-:Y:S06]  /*7690*/  HMMA.16816.F32 R72, R12.reuse, R8, R72 ;  /* 0x000000080c48723c */ /* 0x040fec0000001848 */
[-C--:B------:R-:W-:Y:S05]  /*76a0*/  HMMA.16816.F32 R76, R12, R10.reuse, R76 ;  /* 0x0000000a0c4c723c */ /* 0x080fea000000184c */
[----:B---3--:R-:W-:Y:S01]  /*76b0*/  IMAD.MOV.U32 R196, RZ, RZ, R0 ;  /* 0x000000ffffc47224 */ /* 0x008fe200078e0000 */
[C---:B------:R-:W-:Y:S06]  /*76c0*/  HMMA.16816.F32 R80, R4.reuse, R10, R80 ;  /* 0x0000000a0450723c */ /* 0x040fec0000001850 */
[-C--:B--2---:R-:W-:Y:S06]  /*76d0*/  HMMA.16816.F32 R84, R4, R16.reuse, R84 ;  /* 0x000000100454723c */ /* 0x084fec0000001854 */
[C---:B------:R-:W-:Y:S06]  /*76e0*/  HMMA.16816.F32 R88, R12.reuse, R16, R88 ;  /* 0x000000100c58723c */ /* 0x040fec0000001858 */
[-C--:B------:R-:W-:Y:S06]  /*76f0*/  HMMA.16816.F32 R92, R12, R18.reuse, R92 ;  /* 0x000000120c5c723c */ /* 0x080fec000000185c */
[----:B------:R-:W-:Y:S06]  /*7700*/  HMMA.16816.F32 R96, R4, R18, R96 ;  /* 0x000000120460723c */ /* 0x000fec0000001860 */
        /* <DEDUP_REMOVED lines=69> */
[----:B------:R1:W-:Y:S01]  /*7b60*/  STS [R246], R30 ;  /* 0x0000001ef6007388 */ /* 0x0003e20000000800 */
[----:B------:R-:W-:Y:S01]  /*7b70*/  F2FP.F16.F32.PACK_AB R23, R23, R78 ;  /* 0x0000004e1717723e */ /* 0x000fe200000000ff */
[----:B------:R-:W-:Y:S01]  /*7b80*/  FMUL.FTZ R9, R31, UR8 ;  /* 0x000000081f097c20 */ /* 0x000fe20008410000 */
[----:B------:R-:W-:Y:S01]  /*7b90*/  F2FP.F16.F32.PACK_AB R22, R22, R84 ;  /* 0x000000541616723e */ /* 0x000fe200000000ff */
[----:B------:R1:W-:Y:S01]  /*7ba0*/  STS [R246+0x400], R29 ;  /* 0x0004001df6007388 */ /* 0x0003e20000000800 */
        /* <DEDUP_REMOVED lines=59> */
[----:B------:R-:W-:-:S03]  /*7f60*/  @UP0 UIMAD UR5, UR5, UR11, URZ ;  /* 0x0000000b050502a4 */ /* 0x000fc6000f8e023f */
[----:B------:R1:W-:Y:S01]  /*7f70*/  STS [R246+0x4400], R15 ;  /* 0x0044000ff6007388 */ /* 0x0003e20000000800 */
[----:B------:R-:W-:Y:S01]  /*7f80*/  @UP0 UIADD3 UR19, UR13, UR5, URZ ;  /* 0x000000050d130290 */ /* 0x000fe2000fffe03f */
[----:B------:R-:W-:Y:S02]  /*7f90*/  @UP0 UMOV UR18, UR12 ;  /* 0x0000000c00120c82 */ /* 0x000fe40008000000 */
        /* <DEDUP_REMOVED lines=30> */
.L_x_555:
[----:B------:R-:W-:Y:S01]  /*8180*/  R2UR UR5, R249 ;  /* 0x00000000f90572ca */ /* 0x000fe200000e0000 */
[----:B------:R-:W-:Y:S01]  /*8190*/  @UP0 ULDC.64 UR12, c[0x0][0x458] ;  /* 0x00011600000c0ab9 */ /* 0x000fe20000000a00 */
[----:B-1----:R-:W-:-:S11]  /*81a0*/  LEA R0, R250, UR4, 0x1 ;  /* 0x00000004fa007c11 */ /* 0x002fd6000f8e08ff */
[----:B------:R-:W-:-:S04]  /*81b0*/  @UP0 UIADD3 UR5, UR61, UR5, URZ ;  /* 0x000000053d050290 */ /* 0x000fc8000fffe03f */
[----:B------:R-:W-:Y:S02]  /*81c0*/  @UP0 UIMAD.WIDE.U32 UR14, UR5, UR12, URZ ;  /* 0x0000000c050e02a5 */ /* 0x000fe4000f8e003f */
[----:B------:R-:W-:-:S04]  /*81d0*/  @UP0 UIMAD UR5, UR5, UR13, URZ ;  /* 0x0000000d050502a4 */ /* 0x000fc8000f8e023f */
[----:B------:R-:W-:Y:S01]  /*81e0*/  @UP0 UIADD3 UR15, UR15, UR5, URZ ;  /* 0x000000050f0f0290 */ /* 0x000fe2000fffe03f */
[----:B------:R-:W-:Y:S11]  /*81f0*/  @P0 BRA `(.L_x_556) ;  /* 0x0000000000380947 */ /* 0x000ff60003800000 */
        /* <DEDUP_REMOVED lines=8> */
[----:B-1----:R-:W-:Y:S01]  /*8280*/  USHF.R.S32.HI UR20, URZ, 0x1f, UR8 ;  /* 0x0000001f3f147899 */ /* 0x002fe20008011408 */
[----:B------:R-:W1:Y:S03]  /*8290*/  S2UR UR8, SR_CTAID.Y ;  /* 0x00000000000879c3 */ /* 0x000e660000002600 */
[----:B------:R-:W-:-:S04]  /*82a0*/  UIMAD UR5, UR20, UR16, URZ ;  /* 0x00000010140572a4 */ /* 0x000fc8000f8e023f */
[----:B-1----:R-:W-:Y:S02]  /*82b0*/  UIMAD UR5, UR8, UR17, UR5 ;  /* 0x00000011080572a4 */ /* 0x002fe4000f8e0205 */
[----:B------:R-:W-:-:S04]  /*82c0*/  UIMAD.WIDE.U32 UR14, UR8, UR16, UR14 ;  /* 0x00000010080e72a5 */ /* 0x000fc8000f8e000e */
[----:B------:R-:W-:-:S12]  /*82d0*/  UIADD3 UR15, UR15, UR5, URZ ;  /* 0x000000050f0f7290 */ /* 0x000fd8000fffe03f */
.L_x_556:
[----:B------:R-:W1:Y:S08]  /*82e0*/  S2UR UR16, SR_CTAID.Z ;  /* 0x00000000001079c3 */ /* 0x000e700000002700 */
[----:B------:R-:W-:Y:S01]  /*82f0*/  BAR.SYNC.DEFER_BLOCKING 0x0 ;  /* 0x0000000000007b1d */ /* 0x000fe20000010000 */
[----:B------:R-:W-:Y:S01]  /*8300*/  R2UR UR17, R243 ;  /* 0x00000000f31172ca */ /* 0x000fe200000e0000 */
[----:B------:R-:W-:Y:S01]  /*8310*/  USHF.R.S32.HI UR5, URZ, 0x1f, UR47 ;  /* 0x0000001f3f057899 */ /* 0x000fe2000801142f */
[--C-:B------:R-:W-:Y:S01]  /*8320*/  SHF.R.S32.HI R3, RZ, 0x1f, R230.reuse ;  /* 0x0000001fff037819 */ /* 0x100fe200000114e6 */
[----:B------:R-:W-:Y:S01]  /*8330*/  IMAD.U32 R4, RZ, RZ, UR10 ;  /* 0x0000000aff047e24 */ /* 0x000fe2000f8e00ff */
[----:B------:R-:W-:Y:S01]  /*8340*/  IADD3 R7, R242, 0x20, RZ ;  /* 0x00000020f2077810 */ /* 0x000fe20007ffe0ff */
[----:B------:R-:W-:Y:S01]  /*8350*/  UIMAD UR8, UR5, UR10, URZ ;  /* 0x0000000a050872a4 */ /* 0x000fe2000f8e023f */
[----:B------:R-:W-:Y:S01]  /*8360*/  IMAD.MOV.U32 R2, RZ, RZ, R230 ;  /* 0x000000ffff027224 */ /* 0x000fe200078e00e6 */
[----:B------:R-:W-:Y:S01]  /*8370*/  BSSY B0, `(.L_x_557) ;  /* 0x0000027000007945 */ /* 0x000fe20003800000 */
[----:B------:R-:W-:Y:S01]  /*8380*/  SHF.R.S32.HI R36, RZ, 0x1f, R242 ;  /* 0x0000001fff247819 */ /* 0x000fe200000114f2 */
[----:B------:R-:W-:Y:S01]  /*8390*/  UIMAD UR8, UR47, UR11, UR8 ;  /* 0x0000000b2f0872a4 */ /* 0x000fe2000f8e0208 */
[----:B------:R-:W-:-:S03]  /*83a0*/  IMAD.WIDE.U32 R4, R4, UR47, R2 ;  /* 0x0000002f04047c25 */ /* 0x000fc6000f8e0002 */
[----:B------:R-:W-:Y:S02]  /*83b0*/  UIMAD UR9, UR17, -0x40, UR9 ;  /* 0xffffffc0110978a4 */ /* 0x000fe4000f8e0209 */
[----:B------:R-:W-:Y:S01]  /*83c0*/  IMAD.U32 R6, RZ, RZ, UR8 ;  /* 0x00000008ff067e24 */ /* 0x000fe2000f8e00ff */
[----:B------:R-:W-:-:S03]  /*83d0*/  IADD3 R4, P0, R4, UR18, RZ ;  /* 0x0000001204047c10 */ /* 0x000fc6000ff1e0ff */
[----:B------:R-:W-:Y:S02]  /*83e0*/  ISETP.GE.AND P3, PT, R242, UR9, PT ;  /* 0x00000009f2007c0c */ /* 0x000fe4000bf66270 */
[----:B------:R-:W-:Y:S01]  /*83f0*/  IADD3.X R5, R5, UR19, R6, P0, !PT ;  /* 0x0000001305057c10 */ /* 0x000fe200087fe406 */
[----:B-1----:R-:W-:Y:S01]  /*8400*/  USHF.R.S32.HI UR20, URZ, 0x1f, UR16 ;  /* 0x0000001f3f147899 */ /* 0x002fe20008011410 */
[----:B------:R1:W2:Y:S01]  /*8410*/  LDS.128 R24, [R0+0xd000] ;  /* 0x00d0000000187984 */ /* 0x0002a20000000c00 */
[----:B------:R-:W-:Y:S01]  /*8420*/  ISETP.GE.AND P2, PT, R7, UR9, PT ;  /* 0x0000000907007c0c */ /* 0x000fe2000bf46270 */
[----:B------:R-:W-:Y:S02]  /*8430*/  ULDC.64 UR16, c[0x0][0x468] ;  /* 0x00011a0000107ab9 */ /* 0x000fe40000000a00 */
[----:B------:R1:W3:Y:S01]  /*8440*/  LDS.128 R20, [R0+0xf000] ;  /* 0x00f0000000147984 */ /* 0x0002e20000000c00 */
[----:B------:R-:W-:Y:S01]  /*8450*/  UIMAD UR8, UR20, UR16, URZ ;  /* 0x00000010140872a4 */ /* 0x000fe2000f8e023f */
[----:B------:R-:W-:-:S02]  /*8460*/  IMAD.U32 R6, RZ, RZ, UR16 ;  /* 0x00000010ff067e24 */ /* 0x000fc4000f8e00ff */
[----:B------:R1:W4:Y:S02]  /*8470*/  LDS.128 R32, [R0+0x11000] ;  /* 0x0110000000207984 */ /* 0x0003240000000c00 */
[----:B------:R-:W1:Y:S02]  /*8480*/  S2UR UR20, SR_CTAID.Z ;  /* 0x00000000001479c3 */ /* 0x000e640000002700 */
[----:B------:R2:W2:Y:S01]  /*8490*/  LDS.128 R28, [R0+0x13000] ;  /* 0x01300000001c7984 */ /* 0x0004a20000000c00 */
[----:B-1----:R-:W-:Y:S01]  /*84a0*/  UIMAD UR17, UR20, UR17, UR8 ;  /* 0x00000011141172a4 */ /* 0x002fe2000f8e0208 */
[----:B------:R-:W-:-:S05]  /*84b0*/  IMAD.WIDE.U32 R4, R6, UR20, R4 ;  /* 0x0000001406047c25 */ /* 0x000fca000f8e0004 */
[----:B------:R-:W-:Y:S01]  /*84c0*/  IADD3 R10, R5, UR17, RZ ;  /* 0x00000011050a7c10 */ /* 0x000fe2000fffe0ff */
[----:B------:R-:W-:Y:S06]  /*84d0*/  @P3 BRA `(.L_x_558) ;  /* 0x0000000000403947 */ /* 0x000fec0003800000 */
[----:B------:R-:W-:Y:S01]  /*84e0*/  ULDC UR8, c[0x0][0x2d0] ;  /* 0x0000b40000087ab9 */ /* 0x000fe20000000800 */
[----:B------:R-:W1:Y:S01]  /*84f0*/  LDS.128 R16, [R0+0xe000] ;  /* 0x00e0000000107984 */ /* 0x000e620000000c00 */
        /* <DEDUP_REMOVED lines=12> */
[----:B-1----:R1:W-:Y:S04]  /*85c0*/  @!P0 STG.E.128 desc[UR6][R6.64+0x80], R16 ;  /* 0x0000801006008986 */ /* 0x0023e8000c101d06 */
[----:B---3--:R1:W-:Y:S02]  /*85d0*/  @!P1 STG.E.128 desc[UR6][R6.64], R12 ;  /* 0x0000000c06009986 */ /* 0x0083e4000c101d06 */
.L_x_558:
[----:B------:R-:W-:Y:S05]  /*85e0*/  BSYNC B0 ;  /* 0x0000000000007941 */ /* 0x000fea0003800000 */
.L_x_557:
        /* <DEDUP_REMOVED lines=16> */
[----:B--2---:R1:W-:Y:S04]  /*86f0*/  @!P1 STG.E.128 desc[UR6][R4.64], R24 ;  /* 0x0000001804009986 */ /* 0x0043e8000c101d06 */
[----:B---3--:R1:W-:Y:S02]  /*8700*/  @!P0 STG.E.128 desc[UR6][R4.64+0x80], R20 ;  /* 0x0000801404008986 */ /* 0x0083e4000c101d06 */
.L_x_560:
[----:B------:R-:W-:Y:S05]  /*8710*/  BSYNC B0 ;  /* 0x0000000000007941 */ /* 0x000fea0003800000 */
.L_x_559:
[----:B------:R-:W2:Y:S01]  /*8720*/  S2UR UR8, SR_CTAID.Z ;  /* 0x00000000000879c3 */ /* 0x000ea20000002700 */
[----:B-1----:R-:W-:Y:S01]  /*8730*/  IMAD.U32 R4, RZ, RZ, UR12 ;  /* 0x0000000cff047e24 */ /* 0x002fe2000f8e00ff */
[----:B------:R-:W-:Y:S01]  /*8740*/  UIMAD UR5, UR5, UR12, URZ ;  /* 0x0000000c050572a4 */ /* 0x000fe2000f8e023f */
[----:B------:R-:W1:Y:S01]  /*8750*/  LDS.128 R16, [R0+0x10000] ;  /* 0x0100000000107984 */ /* 0x000e620000000c00 */
[----:B------:R-:W-:Y:S01]  /*8760*/  BSSY B0, `(.L_x_561) ;  /* 0x000001e000007945 */ /* 0x000fe20003800000 */
[----:B------:R-:W-:Y:S01]  /*8770*/  IMAD.WIDE.U32 R2, R4, UR47, R2 ;  /* 0x0000002f04027c25 */ /* 0x000fe2000f8e0002 */
[----:B------:R-:W-:Y:S01]  /*8780*/  UIMAD UR47, UR47, UR13, UR5 ;  /* 0x0000000d2f2f72a4 */ /* 0x000fe2000f8e0205 */
[----:B------:R3:W1:Y:S01]  /*8790*/  LDS.128 R12, [R0+0x12000] ;  /* 0x01200000000c7984 */ /* 0x0006620000000c00 */
[----:B------:R-:W4:Y:S01]  /*87a0*/  S2UR UR10, SR_CTAID.Z ;  /* 0x00000000000a79c3 */ /* 0x000f220000002700 */
[----:B------:R-:W-:Y:S01]  /*87b0*/  IADD3 R2, P0, R2, UR14, RZ ;  /* 0x0000000e02027c10 */ /* 0x000fe2000ff1e0ff */
[----:B--2---:R-:W-:-:S03]  /*87c0*/  USHF.R.S32.HI UR11, URZ, 0x1f, UR8 ;  /* 0x0000001f3f0b7899 */ /* 0x004fc60008011408 */
[----:B------:R-:W-:Y:S02]  /*87d0*/  ULDC.64 UR8, c[0x0][0x470] ;  /* 0x00011c0000087ab9 */ /* 0x000fe40000000a00 */
[----:B------:R-:W-:Y:S01]  /*87e0*/  UIMAD UR5, UR11, UR8, URZ ;  /* 0x000000080b0572a4 */ /* 0x000fe2000f8e023f */
[----:B---3--:R-:W-:-:S03]  /*87f0*/  IMAD.U32 R0, RZ, RZ, UR47 ;  /* 0x0000002fff007e24 */ /* 0x008fc6000f8e00ff */
[----:B----4-:R-:W-:Y:S02]  /*8800*/  UIMAD UR9, UR10, UR9, UR5 ;  /* 0x000000090a0972a4 */ /* 0x010fe4000f8e0205 */
[----:B------:R-:W-:Y:S02]  /*8810*/  IADD3.X R3, R3, UR15, R0, P0, !PT ;  /* 0x0000000f03037c10 */ /* 0x000fe400087fe400 */
[----:B------:R-:W-:-:S05]  /*8820*/  MOV R0, UR8 ;  /* 0x0000000800007c02 */ /* 0x000fca0008000f00 */
[----:B------:R-:W-:-:S05]  /*8830*/  IMAD.WIDE.U32 R2, R0, UR10, R2 ;  /* 0x0000000a00027c25 */ /* 0x000fca000f8e0002 */
[----:B------:R-:W-:Y:S01]  /*8840*/  IADD3 R8, R3, UR9, RZ ;  /* 0x0000000903087c10 */ /* 0x000fe2000fffe0ff */
[----:B-1----:R-:W-:Y:S06]  /*8850*/  @P3 BRA `(.L_x_562) ;  /* 0x0000000000383947 */ /* 0x002fec0003800000 */
        /* <DEDUP_REMOVED lines=14> */
.L_x_562:
[----:B------:R-:W-:Y:S05]  /*8940*/  BSYNC B0 ;  /* 0x0000000000007941 */ /* 0x000fea0003800000 */
.L_x_561:
        /* <DEDUP_REMOVED lines=14> */
[----:B------:R2:W-:Y:S04]  /*8a30*/  @!P1 STG.E.128 desc[UR6][R2.64], R32 ;  /* 0x0000002002009986 */ /* 0x0005e8000c101d06 */
[----:B------:R2:W-:Y:S02]  /*8a40*/  @!P0 STG.E.128 desc[UR6][R2.64+0x80], R28 ;  /* 0x0000801c02008986 */ /* 0x0005e4000c101d06 */
.L_x_533:
[----:B------:R-:W-:Y:S05]  /*8a50*/  BSYNC B1 ;  /* 0x0000000000017941 */ /* 0x000fea0003800000 */
.L_x_519:
[----:B------:R-:W-:Y:S01]  /*8a60*/  R2UR UR8, R243 ;  /* 0x00000000f30872ca */ /* 0x000fe200000e0000 */
[----:B------:R-:W-:Y:S01]  /*8a70*/  ULDC UR5, c[0x0][0xc] ;  /* 0x0000030000057ab9 */ /* 0x000fe20000000800 */
[----:B------:R-:W-:-:S11]  /*8a80*/  R2UR UR9, R251 ;  /* 0x00000000fb0972ca */ /* 0x000fd600000e0000 */
[----:B------:R-:W-:-:S04]  /*8a90*/  UIADD3 UR8, UR5, UR8, URZ ;  /* 0x0000000805087290 */ /* 0x000fc8000fffe03f */
[----:B------:R-:W-:Y:S02]  /*8aa0*/  UISETP.GE.AND UP0, UPT, UR8, UR9, UPT ;  /* 0x000000090800728c */ /* 0x000fe4000bf06270 */
[----:B------:R-:W-:-:S04]  /*8ab0*/  IMAD.U32 R243, RZ, RZ, UR8 ;  /* 0x00000008fff37e24 */ /* 0x000fc8000f8e00ff */
[----:B------:R-:W-:-:S13]  /*8ac0*/  PLOP3.LUT P0, PT, PT, PT, UP0, 0x80, 0x0 ;  /* 0x000000000000781c */ /* 0x000fda0003f0f008 */
[----:B------:R-:W-:Y:S05]  /*8ad0*/  @P0 BRA `(.L_x_563) ;  /* 0x0000000000040947 */ /* 0x000fea0003800000 */
[----:B------:R-:W-:Y:S05]  /*8ae0*/  BRA `(.L_x_564) ;  /* 0xffffff7c00947947 */ /* 0x000fea000383ffff */
.L_x_563:
[----:B------:R-:W-:Y:S05]  /*8af0*/  EXIT ;  /* 0x000000000000794d */ /* 0x000fea0003800000 */
.L_x_565:
        /* <DEDUP_REMOVED lines=16> */
.L_x_1081:


//--------------------- .text._ZN5flash44flash_bwd_dq_dk_dv_loop_seqk_parallel_kernelI23Flash_bwd_kernel_traitsILi128ELi64ELi64ELi8ELi4ELi2ELi2ELb1ELb0EN7cutlass6half_tE19Flash_kernel_traitsILi128ELi64ELi64ELi8ES3_EELb0ELb1ELb0ELb1ELb0ELb0ELb1EEEvNS_16Flash_bwd_paramsE --------------------------
	.section	.text._ZN5flash44flash_bwd_dq_dk_dv_loop_seqk_parallel_kernelI23Flash_bwd_kernel_traitsILi128ELi64ELi64ELi8ELi4ELi2ELi2ELb1ELb0EN7cutlass6half_tE19Flash_kernel_traitsILi128ELi64ELi64ELi8ES3_EELb0ELb1ELb0ELb1ELb0ELb0ELb1EEEvNS_16Flash_bwd_paramsE,"ax",@progbits
	.align	128
        .global         _ZN5flash44flash_bwd_dq_dk_dv_loop_seqk_parallel_kernelI23Flash_bwd_kernel_traitsILi128ELi64ELi64ELi8ELi4ELi2ELi2ELb1ELb0EN7cutlass6half_tE19Flash_kernel_traitsILi128ELi64ELi64ELi8ES3_EELb0ELb1ELb0ELb1ELb0ELb0ELb1EEEvNS_16Flash_bwd_paramsE
        .type           _ZN5flash44flash_bwd_dq_dk_dv_loop_seqk_parallel_kernelI23Flash_bwd_kernel_traitsILi128ELi64ELi64ELi8ELi4ELi2ELi2ELb1ELb0EN7cutlass6half_tE19Flash_kernel_traitsILi128ELi64ELi64ELi8ES3_EELb0ELb1ELb0ELb1ELb0ELb0ELb1EEEvNS_16Flash_bwd_paramsE,@function
        .size           _ZN5flash44flash_bwd_dq_dk_dv_loop_seqk_parallel_kernelI23Flash_bwd_kernel_traitsILi128ELi64ELi64ELi8ELi4ELi2ELi2ELb1ELb0EN7cutlass6half_tE19Flash_kernel_traitsILi128ELi64ELi64ELi8ES3_EELb0ELb1ELb0ELb1ELb0ELb0ELb1EEEvNS_16Flash_bwd_paramsE,(.L_x_1082 - _ZN5flash44flash_bwd_dq_dk_dv_loop_seqk_parallel_kernelI23Flash_bwd_kernel_traitsILi128ELi64ELi64ELi8ELi4ELi2ELi2ELb1ELb0EN7cutlass6half_tE19Flash_kernel_traitsILi128ELi64ELi64ELi8ES3_EELb0ELb1ELb0ELb1ELb0ELb0ELb1EEEvNS_16Flash_bwd_paramsE)
        .other          _ZN5flash44flash_bwd_dq_dk_dv_loop_seqk_parallel_kernelI23Flash_bwd_kernel_traitsILi128ELi64ELi64ELi8ELi4ELi2ELi2ELb1ELb0EN7cutlass6half_tE19Flash_kernel_traitsILi128ELi64ELi64ELi8ES3_EELb0ELb1ELb0ELb1ELb0ELb0ELb1EEEvNS_16Flash_bwd_paramsE,@"STO_CUDA_ENTRY STV_DEFAULT"
_ZN5flash44flash_bwd_dq_dk_dv_loop_seqk_parallel_kernelI23Flash_bwd_kernel_traitsILi128ELi64ELi64ELi8ELi4ELi2ELi2ELb1ELb0EN7cutlass6half_tE19Flash_kernel_traitsILi128ELi64ELi64ELi8ES3_EELb0ELb1ELb0ELb1ELb0ELb0ELb1EEEvNS_16Flash_bwd_paramsE:
.text._ZN5flash44flash_bwd_dq_dk_dv_loop_seqk_parallel_kernelI23Flash_bwd_kernel_traitsILi128ELi64ELi64ELi8ELi4ELi2ELi2ELb1ELb0EN7cutlass6half_tE19Flash_kernel_traitsILi128ELi64ELi64ELi8ES3_EELb0ELb1ELb0ELb1ELb0ELb0ELb1EEEvNS_16Flash_bwd_paramsE:
        /* <DEDUP_REMOVED lines=9> */
[----:B--2---:R-:W-:-:S06]  /*0090*/  UISETP.GE.AND UP0, UPT, UR47, UR6, UPT ;  /* 0x000000062f00728c */ /* 0x004fcc000bf06270 */
[----:B------:R-:W-:-:S13]  /*00a0*/  PLOP3.LUT P0, PT, PT, PT, UP0, 0x80, 0x0 ;  /* 0x000000000000781c */ /* 0x000fda0003f0f008 */
[----:B------:R-:W-:Y:S05]  /*00b0*/  @P0 EXIT ;  /* 0x000000000000094d */ /* 0x000fea0003800000 */
[----:B------:R-:W1:Y:S01]  /*00c0*/  S2R R14, SR_TID.X ;  /* 0x00000000000e7919 */ /* 0x000e620000002100 */
[----:B------:R-:W2:Y:S01]  /*00d0*/  S2UR UR4, SR_CgaCtaId ;  /* 0x00000000000479c3 */ /* 0x000ea20000008800 */
[----:B------:R-:W-:Y:S01]  /*00e0*/  UMOV UR5, 0x400 ;  /* 0x0000040000057882 */ /* 0x000fe20000000000 */
[----:B------:R-:W-:Y:S02]  /*00f0*/  IMAD.MOV.U32 R201, RZ, RZ, 0x40 ;  /* 0x00000040ffc97424 */ /* 0x000fe400078e00ff */
[----:B------:R-:W-:-:S04]  /*0100*/  IMAD.MOV.U32 R231, RZ, RZ, -0x10 ;  /* 0xfffffff0ffe77424 */ /* 0x000fc800078e00ff */
[----:B------:R-:W3:Y:S08]  /*0110*/  S2UR UR59, SR_CTAID.Z ;  /* 0x00000000003b79c3 */ /* 0x000ef00000002700 */
[----:B------:R-:W4:Y:S01]  /*0120*/  S2UR UR49, SR_CTAID.Y ;  /* 0x00000000003179c3 */ /* 0x000f220000002600 */
[----:B--2---:R-:W-:Y:S01]  /*0130*/  ULEA UR4, UR4, UR5, 0x18 ;  /* 0x0000000504047291 */ /* 0x004fe2000f8ec03f */
[----:B-1----:R-:W-:Y:S01]  /*0140*/  SHF.R.S32.HI R15, RZ, 0x1f, R14 ;  /* 0x0000001fff0f7819 */ /* 0x002fe2000001140e */
[----:B---3--:R-:W-:-:S02]  /*0150*/  USHF.R.S32.HI UR5, URZ, 0x1f, UR59 ;  /* 0x0000001f3f057899 */ /* 0x008fc4000801143b */
[----:B------:R-:W-:Y:S01]  /*0160*/  USHF.R.S32.HI UR7, URZ, 0x1f, UR59 ;  /* 0x0000001f3f077899 */ /* 0x000fe2000801143b */
[CC--:B------:R-:W-:Y:S02]  /*0170*/  LEA.HI R6, R15.reuse, R14.reuse, RZ, 0x4 ;  /* 0x0000000e0f067211 */ /* 0x0c0fe400078f20ff */
[-C--:B------:R-:W-:Y:S02]  /*0180*/  LEA.HI R13, R15, R14.reuse, RZ, 0x3 ;  /* 0x0000000e0f0d7211 */ /* 0x080fe400078f18ff */
[----:B------:R-:W-:Y:S01]  /*0190*/  SHF.R.S32.HI R5, RZ, 0x4, R6 ;  /* 0x00000004ff057819 */ /* 0x000fe20000011406 */
[----:B----4-:R-:W-:Y:S01]  /*01a0*/  USHF.R.S32.HI UR6, URZ, 0x1f, UR49 ;  /* 0x0000001f3f067899 */ /* 0x010fe20008011431 */
        /* <DEDUP_REMOVED lines=48> */
[----:B------:R-:W-:Y:S02]  /*04b0*/  LOP3.LUT R2, R17, 0x7ffffffc, RZ, 0xc0, !PT ;  /* 0x7ffffffc11027812 */ /* 0x000fe400078ec0ff */
[----:B------:R-:W-:Y:S01]  /*04c0*/  SHF.R.S32.HI R0, RZ, 0x6, R0 ;  /* 0x00000006ff007819 */ /* 0x000fe20000011400 */
[C---:B------:R-:W-:Y:S01]  /*04d0*/  IMAD.IADD R250, R14.reuse, 0x1, -R4 ;  /* 0x000000010efa7824 */ /* 0x040fe200078e0a04 */
[----:B------:R-:W-:Y:S01]  /*04e0*/  SHF.R.S32.HI R3, RZ, 0x1f, R16 ;  /* 0x0000001fff037819 */ /* 0x000fe20000011410 */
[----:B------:R-:W-:Y:S01]  /*04f0*/  IMAD.IADD R6, R14, 0x1, -R2 ;  /* 0x000000010e067824 */ /* 0x000fe200078e0a02 */
[----:B------:R-:W-:Y:S01]  /*0500*/  LOP3.LUT R7, R10, 0x1, RZ, 0xc0, !PT ;  /* 0x000000010a077812 */ /* 0x000fe200078ec0ff */
[C---:B------:R-:W-:Y:S01]  /*0510*/  IMAD R246, R0.reuse, 0x200, R246 ;  /* 0x0000020000f67824 */ /* 0x040fe200078e02f6 */
[----:B------:R-:W-:Y:S01]  /*0520*/  LEA.HI R4, R3, R251, RZ, 0x2 ;  /* 0x000000fb03047211 */ /* 0x000fe200078f10ff */
[----:B------:R-:W-:Y:S01]  /*0530*/  IMAD.SHL.U32 R2, R0, 0x8, RZ ;  /* 0x0000000800027824 */ /* 0x000fe200078e00ff */
[----:B------:R-:W-:Y:S01]  /*0540*/  ISETP.NE.U32.AND P0, PT, R7, 0x1, PT ;  /* 0x000000010700780c */ /* 0x000fe20003f05070 */
[----:B------:R-:W-:Y:S01]  /*0550*/  IMAD.SHL.U32 R0, R10, 0x40, RZ ;  /* 0x000000400a007824 */ /* 0x000fe200078e00ff */
[----:B------:R-:W-:Y:S01]  /*0560*/  LOP3.LUT R5, R4, 0xfffffffc, RZ, 0xc0, !PT ;  /* 0xfffffffc04057812 */ /* 0x000fe200078ec0ff */
[----:B------:R-:W-:Y:S01]  /*0570*/  IMAD.SHL.U32 R14, R14, 0x2, RZ ;  /* 0x000000020e0e7824 */ /* 0x000fe200078e00ff */
[----:B------:R-:W-:Y:S01]  /*0580*/  LOP3.LUT R2, R2, 0x18, RZ, 0xc0, !PT ;  /* 0x0000001802027812 */ /* 0x000fe200078ec0ff */
[----:B------:R-:W-:Y:S01]  /*0590*/  IMAD.SHL.U32 R3, R9, 0x20, RZ ;  /* 0x0000002009037824 */ /* 0x000fe200078e00ff */
[----:B------:R-:W-:Y:S01]  /*05a0*/  LOP3.LUT R0, R0, 0x1c0, RZ, 0xc0, !PT ;  /* 0x000001c000007812 */ /* 0x000fe200078ec0ff */
[----:B------:R-:W-:Y:S01]  /*05b0*/  IMAD.IADD R8, R251, 0x1, -R5 ;  /* 0x00000001fb087824 */ /* 0x000fe200078e0a05 */
[----:B------:R-:W-:Y:S01]  /*05c0*/  R2P PR, R10, 0x6 ;  /* 0x000000060a007804 */ /* 0x000fe20000000000 */
[----:B------:R-:W-:Y:S01]  /*05d0*/  IMAD.SHL.U32 R4, R6, 0x2, RZ ;  /* 0x0000000206047824 */ /* 0x000fe200078e00ff */
[----:B------:R-:W-:Y:S01]  /*05e0*/  LOP3.LUT R7, R3, 0x6, R14, 0xf8, !PT ;  /* 0x0000000603077812 */ /* 0x000fe200078ef80e */
[----:B------:R-:W-:Y:S01]  /*05f0*/  IMAD.SHL.U32 R6, R11, 0x20, RZ ;  /* 0x000000200b067824 */ /* 0x000fe200078e00ff */
[----:B------:R-:W-:Y:S01]  /*0600*/  LOP3.LUT R5, R0, 0x20, R3, 0xf8, !PT ;  /* 0x0000002000057812 */ /* 0x000fe200078ef803 */
[----:B------:R-:W-:Y:S01]  /*0610*/  IMAD R9, R8, 0x400, R4 ;  /* 0x0000040008097824 */ /* 0x000fe200078e0204 */
[----:B------:R-:W-:Y:S01]  /*0620*/  SHF.R.U32.HI R3, RZ, 0x3, R0 ;  /* 0x00000003ff037819 */ /* 0x000fe20000011600 */
[----:B------:R1:W-:Y:S01]  /*0630*/  STL [R1], R7 ;  /* 0x0000000701007387 */ /* 0x0003e20000100800 */
[----:B------:R-:W-:Y:S01]  /*0640*/  IMAD R4, R210, 0x400, R4 ;  /* 0x00000400d2047824 */ /* 0x000fe200078e0204 */
[----:B------:R-:W-:-:S02]  /*0650*/  LOP3.LUT R6, R2, 0x20, R6, 0xf8, !PT ;  /* 0x0000002002067812 */ /* 0x000fc400078ef806 */
[----:B------:R-:W-:Y:S02]  /*0660*/  LOP3.LUT R5, R5, R3, RZ, 0x3c, !PT ;  /* 0x0000000305057212 */ /* 0x000fe400078e3cff */
[----:B------:R-:W-:Y:S02]  /*0670*/  LOP3.LUT R0, R3, R0, R2, 0x1e, !PT ;  /* 0x0000000003007212 */ /* 0x000fe400078e1e02 */
[----:B------:R-:W-:Y:S01]  /*0680*/  SEL R201, R201, 0xffffffc0, !P3 ;  /* 0xffffffc0c9c97807 */ /* 0x000fe20005800000 */
[----:B------:R-:W-:Y:S01]  /*0690*/  IMAD.IADD R9, R9, 0x1, R5 ;  /* 0x0000000109097824 */ /* 0x000fe200078e0205 */
[----:B------:R-:W-:Y:S01]  /*06a0*/  SEL R231, R231, 0x10, !P0 ;  /* 0x00000010e7e77807 */ /* 0x000fe20004000000 */
[----:B------:R-:W-:Y:S01]  /*06b0*/  IMAD.IADD R248, R4, 0x1, R0 ;  /* 0x0000000104f87824 */ /* 0x000fe200078e0200 */
[----:B------:R-:W-:Y:S01]  /*06c0*/  LEA R202, R202, UR4, 0x1 ;  /* 0x00000004caca7c11 */ /* 0x000fe2000f8e08ff */
[----:B------:R-:W-:Y:S01]  /*06d0*/  IMAD.SHL.U32 R5, R11, 0x8, RZ ;  /* 0x000000080b057824 */ /* 0x000fe200078e00ff */
[----:B------:R-:W-:Y:S01]  /*06e0*/  LEA R230, R9, UR4, 0x1 ;  /* 0x0000000409e67c11 */ /* 0x000fe2000f8e08ff */
[----:B------:R-:W-:-:S04]  /*06f0*/  IMAD.SHL.U32 R0, R12, 0x40, RZ ;  /* 0x000000400c007824 */ /* 0x000fc800078e00ff */
[----:B------:R-:W-:Y:S01]  /*0700*/  VIADD R229, R230, 0x20 ;  /* 0x00000020e6e57836 */ /* 0x000fe20000000000 */
[----:B------:R-:W-:Y:S01]  /*0710*/  LOP3.LUT R0, R0, 0xfffffe00, RZ, 0xc0, !PT ;  /* 0xfffffe0000007812 */ /* 0x000fe200078ec0ff */
[C---:B------:R-:W-:Y:S02]  /*0720*/  @P1 VIADD R229, R230.reuse, 0xffffffe0 ;  /* 0xffffffe0e6e51836 */ /* 0x040fe40000000000 */
[----:B------:R-:W-:Y:S02]  /*0730*/  IMAD.IADD R232, R230, 0x1, R231 ;  /* 0x00000001e6e87824 */ /* 0x000fe400078e02e7 */
[----:B-1----:R-:W-:Y:S02]  /*0740*/  IMAD.SHL.U32 R7, R13, 0x40, RZ ;  /* 0x000000400d077824 */ /* 0x002fe400078e00ff */
[----:B------:R-:W-:Y:S02]  /*0750*/  IMAD R210, R210, 0x400, R0 ;  /* 0x00000400d2d27824 */ /* 0x000fe400078e0200 */
[----:B------:R-:W-:Y:S01]  /*0760*/  IMAD.IADD R231, R231, 0x1, R229 ;  /* 0x00000001e7e77824 */ /* 0x000fe200078e02e5 */
[----:B------:R-:W-:-:S04]  /*0770*/  LOP3.LUT R3, R7, 0x1c0, RZ, 0xc0, !PT ;  /* 0x000001c007037812 */ /* 0x000fc800078ec0ff */
[----:B------:R-:W-:Y:S02]  /*0780*/  SHF.R.U32.HI R2, RZ, 0x3, R3 ;  /* 0x00000003ff027819 */ /* 0x000fe40000011603 */
[----:B------:R-:W-:Y:S02]  /*0790*/  LOP3.LUT R4, R3, 0x8, R5, 0xf8, !PT ;  /* 0x0000000803047812 */ /* 0x000fe400078ef805 */
[----:B------:R-:W-:Y:S02]  /*07a0*/  LOP3.LUT R3, R2, R6, R3, 0x1e, !PT ;  /* 0x0000000602037212 */ /* 0x000fe400078e1e03 */
[----:B------:R-:W-:Y:S01]  /*07b0*/  LOP3.LUT R2, R4, R2, RZ, 0x3c, !PT ;  /* 0x0000000204027212 */ /* 0x000fe200078e3cff */
[----:B------:R-:W-:Y:S01]  /*07c0*/  IMAD R4, R8, 0x400, R0 ;  /* 0x0000040008047824 */ /* 0x000fe200078e0200 */
[----:B------:R-:W-:Y:S01]  /*07d0*/  LOP3.LUT R214, R3, R0, RZ, 0xfc, !PT ;  /* 0x0000000003d67212 */ /* 0x000fe200078efcff */
[----:B------:R-:W-:Y:S01]  /*07e0*/  IMAD.U32 R0, RZ, RZ, UR5 ;  /* 0x00000005ff007e24 */ /* 0x000fe2000f8e00ff */
[----:B------:R-:W-:Y:S01]  /*07f0*/  USHF.L.U32 UR5, UR49, 0x7, URZ ;  /* 0x0000000731057899 */ /* 0x000fe2000800063f */
[----:B------:R-:W-:-:S02]  /*0800*/  IMAD.IADD R213, R4, 0x1, R2 ;  /* 0x0000000104d57824 */ /* 0x000fc400078e0202 */
[----:B------:R-:W-:Y:S02]  /*0810*/  IMAD.IADD R210, R2, 0x1, R210 ;  /* 0x0000000102d27824 */ /* 0x000fe400078e02d2 */
[----:B------:R-:W-:Y:S02]  /*0820*/  IMAD.MOV.U32 R2, RZ, RZ, 0x20 ;  /* 0x00000020ff027424 */ /* 0x000fe400078e00ff */
[----:B------:R-:W-:Y:S01]  /*0830*/  IMAD.U32 R3, RZ, RZ, UR5 ;  /* 0x00000005ff037e24 */ /* 0x000fe2000f8e00ff */
[----:B------:R-:W-:Y:S01]  /*0840*/  UIADD3 UR5, UR4, 0x10000, URZ ;  /* 0x0001000004057890 */ /* 0x000fe2000fffe03f */
[----:B------:R-:W-:Y:S01]  /*0850*/  IMAD.U32 R0, RZ, RZ, UR6 ;  /* 0x00000006ff007e24 */ /* 0x000fe2000f8e00ff */
[----:B------:R-:W-:Y:S01]  /*0860*/  UIADD3 UR6, UR4, 0xc000, URZ ;  /* 0x0000c00004067890 */ /* 0x000fe2000fffe03f */
[----:B------:R-:W-:Y:S01]  /*0870*/  IMAD.U32 R0, RZ, RZ, UR7 ;  /* 0x00000007ff007e24 */ /* 0x000fe2000f8e00ff */
[----:B------:R-:W-:Y:S02]  /*0880*/  SEL R2, R2, 0xffffffe0, !P4 ;  /* 0xffffffe002027807 */ /* 0x000fe40006000000 */
[----:B------:R-:W-:-:S02]  /*0890*/  LEA R0, R215, UR5, 0x1 ;  /* 0x00000005d7007c11 */ /* 0x000fc4000f8e08ff */
[----:B------:R-:W-:Y:S01]  /*08a0*/  LEA R248, R248, UR6, 0x1 ;  /* 0x00000006f8f87c11 */ /* 0x000fe2000f8e08ff */
[----:B------:R-:W-:Y:S01]  /*08b0*/  ULDC.64 UR6, c[0x0][0x208] ;  /* 0x0000820000067ab9 */ /* 0x000fe20000000a00 */
[----:B------:R-:W-:Y:S01]  /*08c0*/  IADD3 R207, R2, -0x4000, R0 ;  /* 0xffffc00002cf7810 */ /* 0x000fe20007ffe000 */
[----:B------:R-:W-:Y:S01]  /*08d0*/  IMAD.IADD R204, R0, 0x1, R201 ;  /* 0x0000000100cc7824 */ /* 0x000fe200078e02c9 */
[----:B------:R-:W-:Y:S01]  /*08e0*/  LEA R210, R210, UR5, 0x1 ;  /* 0x00000005d2d27c11 */ /* 0x000fe2000f8e08ff */
[----:B------:R-:W-:Y:S02]  /*08f0*/  VIADD R249, R248, 0x40 ;  /* 0x00000040f8f97836 */ /* 0x000fe40000000000 */
[C---:B------:R-:W-:Y:S02]  /*0900*/  IMAD.IADD R207, R201.reuse, 0x1, R207 ;  /* 0x00000001c9cf7824 */ /* 0x040fe400078e02cf */
[----:B------:R-:W-:Y:S02]  /*0910*/  IMAD.IADD R206, R0, 0x1, R2 ;  /* 0x0000000100ce7824 */ /* 0x000fe400078e0202 */
[----:B------:R-:W-:-:S02]  /*0920*/  IMAD.IADD R201, R201, 0x1, R202 ;  /* 0x00000001c9c97824 */ /* 0x000fc400078e02ca */
[----:B------:R-:W-:-:S07]  /*0930*/  @P2 VIADD R249, R248, 0xffffffc0 ;  /* 0xffffffc0f8f92836 */ /* 0x000fce0000000000 */
.L_x_612:
        /* <DEDUP_REMOVED lines=23> */
[----:B------:R-:W-:Y:S02]  /*0ab0*/  ULDC.64 UR14, c[0x0][0x2f8] ;  /* 0x0000be00000e7ab9 */ /* 0x000fe40000000a00 */
[----:B------:R-:W-:Y:S01]  /*0ac0*/  ULDC.U8 UR13, c[0x0][0x3c2] ;  /* 0x0000f080000d7ab9 */ /* 0x000fe20000000000 */
[----:B------:R-:W-:Y:S01]  /*0ad0*/  IMAD.U32 R5, RZ, RZ, UR11 ;  /* 0x0000000bff057e24 */ /* 0x000fe2000f8e00ff */
[----:B------:R-:W-:Y:S01]  /*0ae0*/  UISETP.NE.AND UP1, UPT, UR13, URZ, UPT ;  /* 0x0000003f0d00728c */ /* 0x000fe2000bf25270 */
[----:B------:R-:W-:Y:S01]  /*0af0*/  PLOP3.LUT P3, PT, PT, PT, UP2, 0x80, 0x0 ;  /* 0x000000000000781c */ /* 0x000fe20003f6f028 */
[----:B------:R-:W-:Y:S02]  /*0b00*/  UISETP.EQ.U32.AND UP4, UPT, UR14, URZ, UPT ;  /* 0x0000003f0e00728c */ /* 0x000fe4000bf82070 */
[----:B------:R-:W2:Y:S02]  /*0b10*/  @P1 LDG.E R7, desc[UR6][R4.64] ;  /* 0x0000000604071981 */ /* 0x000ea4000c1e1900 */
[----:B------:R-:W-:-:S02]  /*0b20*/  UISETP.EQ.OR.EX UP4, UPT, UR15, URZ, !UP1, UP4 ;  /* 0x0000003f0f00728c */ /* 0x000fc4000cf82740 */
        /* <DEDUP_REMOVED lines=11> */
[----:B------:R-:W-:Y:S01]  /*0be0*/  @!UP3 ULDC.64 UR8, c[0x0][0x318] ;  /* 0x0000c6000008bab9 */ /* 0x000fe20000000a00 */
[----:B------:R-:W-:-:S03]  /*0bf0*/  @!UP3 ULDC UR5, c[0x0][0x2cc] ;  /* 0x0000b3000005bab9 */ /* 0x000fc60000000800 */
[----:B------:R-:W5:Y:S01]  /*0c00*/  @!P2 LDG.E R4, desc[UR6][R2.64] ;  /* 0x000000060204a981 */ /* 0x000f62000c1e1900 */
[----:B------:R-:W-:Y:S01]  /*0c10*/  @!UP3 UISETP.NE.U32.AND UP0, UPT, UR8, URZ, UPT ;  /* 0x0000003f0800b28c */ /* 0x000fe2000bf05070 */
[----:B------:R-:W-:Y:S01]  /*0c20*/  UMOV UR12, 0xffffffff ;  /* 0xffffffff000c7882 */ /* 0x000fe20000000000 */
[----:B------:R-:W-:Y:S02]  /*0c30*/  UMOV UR48, 0xffffffff ;  /* 0xffffffff00307882 */ /* 0x000fe40000000000 */
[----:B------:R-:W-:Y:S02]  /*0c40*/  @!UP3 UISETP.NE.AND.EX UP0, UPT, UR9, URZ, UPT, UP0 ;  /* 0x0000003f0900b28c */ /* 0x000fe4000bf05300 */
        /* <DEDUP_REMOVED lines=18> */
.L_x_566:
        /* <DEDUP_REMOVED lines=23> */
[----:B------:R-:W-:Y:S01]  /*0ee0*/  USHF.L.U64.HI UR13, UR49, 0x7, UR60 ;  /* 0x00000007310d7899 */ /* 0x000fe2000801023c */
[----:B-1----:R-:W-:Y:S01]  /*0ef0*/  IABS R5, R6 ;  /* 0x0000000600057213 */ /* 0x002fe20000000000 */
[----:B------:R-:W-:-:S02]  /*0f00*/  ULDC.U8 UR17, c[0x0][0x3d8] ;  /* 0x0000f60000117ab9 */ /* 0x000fc40000000000 */
[----:B------:R-:W-:Y:S01]  /*0f10*/  USEL UR33, UR13, URZ, UP2 ;  /* 0x0000003f0d217287 */ /* 0x000fe20009000000 */
[----:B------:R-:W-:Y:S01]  /*0f20*/  ISETP.NE.AND P3, PT, R6, RZ, PT ;  /* 0x000000ff0600720c */ /* 0x000fe20003f65270 */
[----:B------:R-:W1:Y:S01]  /*0f30*/  I2F.RP R2, R5 ;  /* 0x0000000500027306 */ /* 0x000e620000209400 */
[----:B------:R-:W-:Y:S02]  /*0f40*/  UIADD3 UR50, UR23, UR32, URZ ;  /* 0x0000002017327290 */ /* 0x000fe4000fffe03f */
[----:B------:R-:W-:Y:S02]  /*0f50*/  UISETP.NE.AND UP3, UPT, UR17, URZ, UPT ;  /* 0x0000003f1100728c */ /* 0x000fe4000bf65270 */
[----:B--2---:R-:W-:Y:S02]  /*0f60*/  UIMAD.WIDE.U32 UR28, UR5, UR10, URZ ;  /* 0x0000000a051c72a5 */ /* 0x004fe4000f8e003f */
[----:B------:R-:W-:Y:S02]  /*0f70*/  UISETP.NE.AND UP0, UPT, UR48, -0x1, UPT ;  /* 0xffffffff3000788c */ /* 0x000fe4000bf05270 */
[----:B------:R-:W-:-:S02]  /*0f80*/  UIMAD UR40, UR5, UR11, UR29 ;  /* 0x0000000b052872a4 */ /* 0x000fc4000f8e021d */
[----:B------:R-:W-:Y:S01]  /*0f90*/  @!UP1 UIMAD UR5, UR60, UR8, URZ ;  /* 0x000000083c0592a4 */ /* 0x000fe2000f8e023f */
[----:B------:R-:W-:Y:S01]  /*0fa0*/  @UP1 ULDC.64 UR10, c[0x0][0x420] ;  /* 0x00010800000a1ab9 */ /* 0x000fe20000000a00 */
[----:B------:R-:W-:Y:S01]  /*0fb0*/  USEL UR29, UR14, URZ, UP2 ;  /* 0x0000003f0e1d7287 */ /* 0x000fe20009000000 */
[----:B-1----:R-:W1:Y:S01]  /*0fc0*/  MUFU.RCP R2, R2 ;  /* 0x0000000200027308 */ /* 0x002e620000001000 */
[----:B------:R-:W-:Y:S02]  /*0fd0*/  @!UP1 UIMAD UR35, UR49, UR9, UR5 ;  /* 0x00000009312392a4 */ /* 0x000fe4000f8e0205 */
[----:B------:R-:W-:Y:S02]  /*0fe0*/  UIADD3 UR5, UR30, 0x3f, URZ ;  /* 0x0000003f1e057890 */ /* 0x000fe4000fffe03f */
[----:B------:R-:W-:Y:S02]  /*0ff0*/  @UP1 UIMAD.WIDE.U32 UR38, UR12, UR10, URZ ;  /* 0x0000000a0c2612a5 */ /* 0x000fe4000f8e003f */
[----:B------:R-:W-:-:S02]  /*1000*/  USHF.R.S32.HI UR16, URZ, 0x1f, UR5 ;  /* 0x0000001f3f107899 */ /* 0x000fc40008011405 */
[----:B------:R-:W-:Y:S02]  /*1010*/  @UP1 UIMAD UR52, UR12, UR11, UR39 ;  /* 0x0000000b0c3412a4 */ /* 0x000fe4000f8e0227 */
[----:B------:R-:W-:Y:S02]  /*1020*/  ULEA.HI UR27, UR16, UR5, URZ, 0x6 ;  /* 0x00000005101b7291 */ /* 0x000fe4000f8f303f */
[----:B------:R-:W-:Y:S02]  /*1030*/  UIMAD UR5, UR34, UR49, URZ ;  /* 0x00000031220572a4 */ /* 0x000fe4000f8e023f */
[----:B------:R-:W-:Y:S01]  /*1040*/  UIMAD.WIDE.U32 UR14, UR12, UR20, URZ ;  /* 0x000000140c0e72a5 */ /* 0x000fe2000f8e003f */
[----:B-1----:R-:W-:Y:S01]  /*1050*/  VIADD R2, R2, 0xffffffe ;  /* 0x0ffffffe02027836 */ /* 0x002fe20000000000 */
[----:B------:R-:W-:Y:S02]  /*1060*/  UIMAD.WIDE UR8, UR19, UR41, URZ ;  /* 0x00000029130872a5 */ /* 0x000fe4000f8e023f */
[----:B------:R-:W-:Y:S01]  /*1070*/  UIMAD.WIDE.U32 UR10, UR49, UR61, URZ ;  /* 0x0000003d310a72a5 */ /* 0x000fe2000f8e003f */
[----:B------:R-:W1:Y:S01]  /*1080*/  F2I.FTZ.U32.TRUNC.NTZ R3, R2 ;  /* 0x0000000200037305 */ /* 0x000e62000021f000 */
[----:B------:R-:W-:-:S02]  /*1090*/  UIMAD UR5, UR60, UR61, UR5 ;  /* 0x0000003d3c0572a4 */ /* 0x000fc4000f8e0205 */
[----:B------:R-:W-:Y:S02]  /*10a0*/  USEL UR58, UR22, UR14, !UP1 ;  /* 0x0000000e163a7287 */ /* 0x000fe4000c800000 */
[----:B------:R-:W-:Y:S02]  /*10b0*/  UIMAD UR14, UR9, UR10, URZ ;  /* 0x0000000a090e72a4 */ /* 0x000fe4000f8e023f */
[----:B------:R-:W-:Y:S02]  /*10c0*/  UIADD3 UR5, UR11, UR5, URZ ;  /* 0x000000050b057290 */ /* 0x000fe4000fffe03f */
[----:B------:R-:W-:Y:S02]  /*10d0*/  ULOP3.LUT UR13, UR27, 0xffffffc0, URZ, 0xc0, !UPT ;  /* 0xffffffc01b0d7892 */ /* 0x000fe4000f8ec03f */
[----:B------:R-:W-:Y:S02]  /*10e0*/  UIMAD.WIDE.U32 UR22, UR8, UR10, URZ ;  /* 0x0000000a081672a5 */ /* 0x000fe4000f8e003f */
[----:B------:R-:W-:Y:S01]  /*10f0*/  UIMAD UR5, UR8, UR5, UR14 ;  /* 0x00000005080572a4 */ /* 0x000fe2000f8e020e */
[----:B-1----:R-:W-:Y:S01]  /*1100*/  IMAD.MOV R0, RZ, RZ, -R3 ;  /* 0x000000ffff007224 */ /* 0x002fe200078e0a03 */
[----:B------:R-:W-:Y:S01]  /*1110*/  UIADD3 UR13, UR13, -0x40, URZ ;  /* 0xffffffc00d0d7890 */ /* 0x000fe2000fffe03f */
[----:B------:R-:W-:Y:S01]  /*1120*/  IMAD.MOV.U32 R2, RZ, RZ, RZ ;  /* 0x000000ffff027224 */ /* 0x000fe200078e00ff */
[----:B------:R-:W-:Y:S01]  /*1130*/  UIMAD.WIDE.U32 UR10, UR8, UR12, URZ ;  /* 0x0000000c080a72a5 */ /* 0x000fe2000f8e003f */
[----:B------:R-:W-:Y:S01]  /*1140*/  IMAD R0, R0, R5, RZ ;  /* 0x0000000500007224 */ /* 0x000fe200078e02ff */
[----:B------:R-:W-:-:S02]  /*1150*/  UIADD3 UR46, UR23, UR5, URZ ;  /* 0x00000005172e7290 */ /* 0x000fc4000fffe03f */
[----:B------:R-:W-:Y:S01]  /*1160*/  USHF.R.S32.HI UR34, URZ, 0x1f, UR13 ;  /* 0x0000001f3f227899 */ /* 0x000fe2000801140d */
[----:B------:R-:W-:Y:S01]  /*1170*/  IMAD.HI.U32 R0, R3, R0, R2 ;  /* 0x0000000003007227 */ /* 0x000fe200078e0002 */
[----:B------:R-:W-:Y:S01]  /*1180*/  MOV R2, R4 ;  /* 0x0000000400027202 */ /* 0x000fe20000000f00 */
[----:B------:R-:W-:Y:S02]  /*1190*/  UIADD3 UR5, UP2, UR13, UR29, URZ ;  /* 0x0000001d0d057290 */ /* 0x000fe4000ff5e03f */
[----:B------:R-:W-:Y:S02]  /*11a0*/  USEL UR57, UR22, UR10, !UP1 ;  /* 0x0000000a16397287 */ /* 0x000fe4000c800000 */
[----:B------:R-:W-:Y:S01]  /*11b0*/  IMAD.HI.U32 R0, R0, R2, RZ ;  /* 0x0000000200007227 */ /* 0x000fe200078e00ff */
[----:B------:R-:W-:Y:S01]  /*11c0*/  ULDC UR53, c[0x0][0x2c4] ;  /* 0x0000b10000357ab9 */ /* 0x000fe20000000800 */
[----:B------:R-:W-:Y:S02]  /*11d0*/  UIMAD UR14, UR9, UR12, URZ ;  /* 0x0000000c090e72a4 */ /* 0x000fe4000f8e023f */
[----:B------:R-:W-:Y:S01]  /*11e0*/  IMAD.MOV R3, RZ, RZ, -R0 ;  /* 0x000000ffff037224 */ /* 0x000fe200078e0a00 */
[----:B------:R-:W-:-:S02]  /*11f0*/  UIADD3.X UR10, UR34, UR33, URZ, UP2, !UPT ;  /* 0x00000021220a7290 */ /* 0x000fc400097fe43f */
[----:B------:R-:W-:Y:S01]  /*1200*/  UIMAD UR9, UR9, UR5, URZ ;  /* 0x00000005090972a4 */ /* 0x000fe2000f8e023f */
[C---:B------:R-:W-:Y:S01]  /*1210*/  IMAD R2, R5.reuse, R3, R2 ;  /* 0x0000000305027224 */ /* 0x040fe200078e0202 */
[----:B------:R-:W-:Y:S02]  /*1220*/  UIMAD.WIDE.U32 UR32, UR8, UR5, URZ ;  /* 0x00000005082072a5 */ /* 0x000fe4000f8e003f */
[----:B------:R-:W-:Y:S02]  /*1230*/  @UP3 UIMAD UR5, UR49, UR53, URZ ;  /* 0x00000035310532a4 */ /* 0x000fe4000f8e023f */
[----:B------:R-:W-:Y:S01]  /*1240*/  ISETP.GT.U32.AND P1, PT, R5, R2, PT ;  /* 0x000000020500720c */ /* 0x000fe20003f24070 */
[----:B------:R-:W-:Y:S01]  /*1250*/  ULDC.U8 UR18, c[0x0][0x480] ;  /* 0x0001200000127ab9 */ /* 0x000fe20000000000 */
[----:B------:R-:W-:Y:S02]  /*1260*/  UIMAD UR25, UR12, UR21, URZ ;  /* 0x000000150c1972a4 */ /* 0x000fe4000f8e023f */
[----:B------:R-:W-:-:S02]  /*1270*/  @UP0 UIADD3 UR24, UR45, UR48, URZ ;  /* 0x000000302d180290 */ /* 0x000fc4000fffe03f */
[----:B------:R-:W-:Y:S02]  /*1280*/  @UP0 UIADD3 UR26, UR45, UR48, URZ ;  /* 0x000000302d1a0290 */ /* 0x000fe4000fffe03f */
[----:B------:R-:W-:Y:S02]  /*1290*/  UIMAD UR22, UR8, UR10, UR9 ;  /* 0x0000000a081672a4 */ /* 0x000fe4000f8e0209 */
[----:B------:R-:W-:Y:S02]  /*12a0*/  UIMAD UR51, UR59, UR19, URZ ;  /* 0x000000133b3372a4 */ /* 0x000fe4000f8e023f */
[----:B------:R-:W-:Y:S01]  /*12b0*/  UISETP.NE.AND UP4, UPT, UR18, URZ, UPT ;  /* 0x0000003f1200728c */ /* 0x000fe2000bf85270 */
        /* <DEDUP_REMOVED lines=8> */
[----:B------:R-:W-:-:S02]  /*1340*/  @UP1 UIADD3 UR50, UR15, UR25, URZ ;  /* 0x000000190f321290 */ /* 0x000fc4000fffe03f */
[----:B------:R-:W-:Y:S01]  /*1350*/  @UP1 UIADD3 UR46, UR11, UR14, URZ ;  /* 0x0000000e0b2e1290 */ /* 0x000fe2000fffe03f */
[----:B------:R-:W-:Y:S01]  /*1360*/  ISETP.GE.AND P2, PT, R2, RZ, PT ;  /* 0x000000ff0200720c */ /* 0x000fe20003f46270 */
[----:B------:R-:W-:Y:S01]  /*1370*/  @UP3 ULDC UR5, c[0x0][0x2e4] ;  /* 0x0000b90000053ab9 */ /* 0x000fe20000000800 */
[----:B------:R-:W-:Y:S02]  /*1380*/  @UP0 UIMAD.WIDE.U32 UR14, UR24, UR18, URZ ;  /* 0x00000012180e02a5 */ /* 0x000fe4000f8e003f */
[----:B------:R-:W-:Y:S02]  /*1390*/  @UP0 UIMAD.WIDE.U32 UR10, UR26, UR16, URZ ;  /* 0x000000101a0a02a5 */ /* 0x000fe4000f8e003f */
[----:B------:R-:W-:Y:S01]  /*13a0*/  @UP3 UIMAD UR23, UR59, UR5, UR8 ;  /* 0x000000053b1732a4 */ /* 0x000fe2000f8e0208 */
[----:B------:R-:W-:Y:S01]  /*13b0*/  @P0 VIADD R0, R0, 0x1 ;  /* 0x0000000100000836 */ /* 0x000fe20000000000 */
[----:B------:R-:W-:Y:S01]  /*13c0*/  @!UP3 UIMAD UR5, UR49, UR41, UR59 ;  /* 0x000000293105b2a4 */ /* 0x000fe2000f8e023b */
[----:B------:R-:W-:Y:S01]  /*13d0*/  PLOP3.LUT P0, PT, PT, PT, UP3, 0x80, 0x0 ;  /* 0x000000000000781c */ /* 0x000fe20003f0f038 */
[----:B------:R-:W-:Y:S01]  /*13e0*/  @UP0 UIMAD UR24, UR24, UR19, URZ ;  /* 0x00000013181802a4 */ /* 0x000fe2000f8e023f */
[----:B------:R-:W-:Y:S01]  /*13f0*/  IMAD.MOV.U32 R16, RZ, RZ, R0 ;  /* 0x000000ffff107224 */ /* 0x000fe200078e0000 */
[----:B------:R-:W-:-:S02]  /*1400*/  @UP0 UIMAD UR9, UR26, UR17, URZ ;  /* 0x000000111a0902a4 */ /* 0x000fc4000f8e023f */
[----:B------:R-:W-:Y:S02]  /*1410*/  USEL UR56, UR28, URZ, UP4 ;  /* 0x0000003f1c387287 */ /* 0x000fe4000a000000 */
[----:B------:R-:W-:Y:S01]  /*1420*/  USHF.R.S32.HI UR41, URZ, 0x6, UR27 ;  /* 0x000000063f297899 */ /* 0x000fe2000801141b */
[----:B------:R-:W-:Y:S01]  /*1430*/  @!P2 IADD3 R16, -R16, RZ, RZ ;  /* 0x000000ff1010a210 */ /* 0x000fe20007ffe1ff */
[----:B------:R-:W-:Y:S01]  /*1440*/  USEL UR54, UR40, URZ, UP4 ;  /* 0x0000003f28367287 */ /* 0x000fe2000a000000 */
[----:B------:R-:W-:Y:S01]  /*1450*/  @!P3 LOP3.LUT R16, RZ, R6, RZ, 0x33, !PT ;  /* 0x00000006ff10b212 */ /* 0x000fe200078e33ff */
[----:B------:R-:W-:Y:S02]  /*1460*/  @!UP3 UIMAD UR23, UR5, UR53, URZ ;  /* 0x000000350517b2a4 */ /* 0x000fe4000f8e023f */
[----:B------:R-:W-:Y:S02]  /*1470*/  USHF.R.S32.HI UR31, URZ, 0x1f, UR44 ;  /* 0x0000001f3f1f7899 */ /* 0x000fe4000801142c */
[----:B------:R-:W-:-:S02]  /*1480*/  @!UP1 UIADD3 UR52, UR37, UR35, URZ ;  /* 0x0000002325349290 */ /* 0x000fc4000fffe03f */
        /* <DEDUP_REMOVED lines=19> */
.L_x_568:
        /* <DEDUP_REMOVED lines=13> */
.L_x_569:
        /* <DEDUP_REMOVED lines=11> */
.L_x_570:
[----:B------:R-:W-:Y:S02]  /*1740*/  ULDC UR5, c[0x0][0x270] ;  /* 0x00009c0000057ab9 */ /* 0x000fe40000000800 */
[----:B------:R-:W-:-:S04]  /*1750*/  UIMAD UR5, UR49, UR5, UR59 ;  /* 0x00000005310572a4 */ /* 0x000fc8000f8e023b */
[----:B------:R-:W-:-:S12]  /*1760*/  UIMAD UR5, UR5, UR61, URZ ;  /* 0x0000003d050572a4 */ /* 0x000fd8000f8e023f */
.L_x_571:
[----:B------:R-:W1:Y:S01]  /*1770*/  LDC.64 R14, c[0x0][0x420] ;  /* 0x00010800ff0e7b82 */ /* 0x000e620000000a00 */
[----:B------:R-:W-:Y:S01]  /*1780*/  SHF.R.S32.HI R20, RZ, 0x1f, R245 ;  /* 0x0000001fff147819 */ /* 0x000fe200000114f5 */
[----:B------:R-:W-:Y:S01]  /*1790*/  UIADD3 UR35, UR13, UR5, URZ ;  /* 0x000000050d237290 */ /* 0x000fe2000fffe03f */
[----:B------:R-:W-:Y:S01]  /*17a0*/  IADD3 R0, P2, R245, UR13, RZ ;  /* 0x0000000df5007c10 */ /* 0x000fe2000ff5e0ff */
[----:B------:R-:W-:Y:S01]  /*17b0*/  ULDC UR8, c[0x0][0x2dc] ;  /* 0x0000b70000087ab9 */ /* 0x000fe20000000800 */
[----:B------:R-:W-:Y:S01]  /*17c0*/  ULDC UR10, c[0x0][0x270] ;  /* 0x00009c00000a7ab9 */ /* 0x000fe20000000800 */
[----:B------:R-:W-:Y:S01]  /*17d0*/  UIADD3 UR5, -UR43, UR30, UR44 ;  /* 0x0000001e2b057290 */ /* 0x000fe2000fffe12c */
[----:B------:R-:W-:Y:S01]  /*17e0*/  IADD3.X R4, R20, UR34, RZ, P2, !PT ;  /* 0x0000002214047c10 */ /* 0x000fe200097fe4ff */
[----:B------:R-:W-:Y:S01]  /*17f0*/  UIMAD UR38, UR8, UR10, URZ ;  /* 0x0000000a082672a4 */ /* 0x000fe2000f8e023f */
[--C-:B------:R-:W-:Y:S01]  /*1800*/  SHF.R.S32.HI R227, RZ, 0x1f, R226.reuse ;  /* 0x0000001fffe37819 */ /* 0x100fe200000114e2 */
[----:B------:R-:W-:Y:S01]  /*1810*/  USHF.R.S32.HI UR12, URZ, 0x1f, UR59 ;  /* 0x0000001f3f0c7899 */ /* 0x000fe2000801143b */
[----:B------:R-:W-:Y:S01]  /*1820*/  IADD3 R2, P0, R226, UR9, RZ ;  /* 0x00000009e2027c10 */ /* 0x000fe2000ff1e0ff */
[----:B------:R-:W-:Y:S01]  /*1830*/  ULDC UR10, c[0x0][0x398] ;  /* 0x0000e600000a7ab9 */ /* 0x000fe20000000800 */
[----:B------:R-:W-:Y:S01]  /*1840*/  IMAD R6, R4, UR20, RZ ;  /* 0x0000001404067c24 */ /* 0x000fe2000f8e02ff */
[----:B------:R-:W-:Y:S01]  /*1850*/  ULDC.64 UR14, c[0x0][0x428] ;  /* 0x00010a00000e7ab9 */ /* 0x000fe20000000a00 */
[----:B------:R-:W-:Y:S01]  /*1860*/  UIADD3 UR5, UR5, -UR10, URZ ;  /* 0x8000000a05057290 */ /* 0x000fe2000fffe03f */
[C---:B------:R-:W-:Y:S01]  /*1870*/  IMAD.WIDE.U32 R4, R0.reuse, UR20, R226 ;  /* 0x0000001400047c25 */ /* 0x040fe2000f8e00e2 */
[----:B------:R-:W-:Y:S01]  /*1880*/  UIMAD UR9, UR12, UR14, URZ ;  /* 0x0000000e0c0972a4 */ /* 0x000fe2000f8e023f */
[----:B------:R-:W-:Y:S01]  /*1890*/  IADD3.X R3, R227, UR52, RZ, P0, !PT ;  /* 0x00000034e3037c10 */ /* 0x000fe200087fe4ff */
[----:B------:R-:W-:Y:S01]  /*18a0*/  USHF.L.U32 UR26, UR38, 0x6, URZ ;  /* 0x00000006261a7899 */ /* 0x000fe2000800063f */
[----:B------:R-:W-:Y:S01]  /*18b0*/  IMAD R7, R0, UR21, R6 ;  /* 0x0000001500077c24 */ /* 0x000fe2000f8e0206 */
[----:B------:R-:W-:Y:S01]  /*18c0*/  UIMAD UR15, UR59, UR15, UR9 ;  /* 0x0000000f3b0f72a4 */ /* 0x000fe2000f8e0209 */
[----:B------:R-:W-:Y:S01]  /*18d0*/  IADD3 R6, P0, R4, UR58, RZ ;  /* 0x0000003a04067c10 */ /* 0x000fe2000ff1e0ff */
[----:B------:R-:W-:Y:S01]  /*18e0*/  UIADD3 UR29, UP2, UP1, UR32, UR26, UR51 ;  /* 0x0000001a201d7290 */ /* 0x000fe2000f95e033 */
[C---:B-1----:R-:W-:Y:S01]  /*18f0*/  IMAD R0, R14.reuse, UR34, RZ ;  /* 0x000000220e007c24 */ /* 0x042fe2000f8e02ff */
[----:B------:R-:W-:Y:S01]  /*1900*/  USHF.R.S32.HI UR34, URZ, 0x1f, UR5 ;  /* 0x0000001f3f227899 */ /* 0x000fe20008011405 */
[----:B------:R-:W-:Y:S01]  /*1910*/  IMAD.WIDE.U32 R2, R14, UR13, R2 ;  /* 0x0000000d0e027c25 */ /* 0x000fe2000f8e0002 */
[----:B------:R-:W-:Y:S01]  /*1920*/  USHF.R.S32.HI UR9, URZ, 0x1f, UR26 ;  /* 0x0000001f3f097899 */ /* 0x000fe2000801141a */
[----:B------:R-:W-:Y:S01]  /*1930*/  IADD3.X R7, R5, UR50, R7, P0, !PT ;  /* 0x0000003205077c10 */ /* 0x000fe200087fe407 */
[----:B------:R-:W-:Y:S01]  /*1940*/  ULEA.HI UR34, UR34, UR5, URZ, 0x6 ;  /* 0x0000000522227291 */ /* 0x000fe2000f8f303f */
[----:B------:R-:W-:Y:S01]  /*1950*/  IMAD R0, R15, UR13, R0 ;  /* 0x0000000d0f007c24 */ /* 0x000fe2000f8e0200 */
[----:B------:R-:W-:Y:S01]  /*1960*/  UIADD3.X UR9, UR53, UR9, UR55, UP2, UP1 ;  /* 0x0000000935097290 */ /* 0x000fe200097e2437 */
[----:B------:R-:W-:Y:S01]  /*1970*/  IMAD R8, R251, UR38, R250 ;  /* 0x00000026fb087c24 */ /* 0x000fe2000f8e02fa */
[----:B------:R-:W-:Y:S01]  /*1980*/  UIADD3 UR5, UP2, UP1, UR56, UR29, UR57 ;  /* 0x0000001d38057290 */ /* 0x000fe2000f95e039 */
[----:B------:R-:W-:Y:S01]  /*1990*/  IMAD.IADD R3, R3, 0x1, R0 ;  /* 0x0000000103037824 */ /* 0x000fe200078e0200 */
[----:B------:R-:W-:Y:S01]  /*19a0*/  USHF.R.S32.HI UR34, URZ, 0x6, UR34 ;  /* 0x000000063f227899 */ /* 0x000fe20008011422 */
[----:B------:R-:W-:Y:S01]  /*19b0*/  IMAD.U32 R0, RZ, RZ, UR14 ;  /* 0x0000000eff007e24 */ /* 0x000fe2000f8e00ff */
[----:B------:R-:W-:Y:S01]  /*19c0*/  ULDC.64 UR24, c[0x0][0x258] ;  /* 0x0000960000187ab9 */ /* 0x000fe20000000a00 */
[----:B------:R-:W-:Y:S01]  /*19d0*/  UIADD3.X UR9, UR54, UR9, UR46, UP2, UP1 ;  /* 0x0000000936097290 */ /* 0x000fe200097e242e */
[----:B------:R-:W-:Y:S01]  /*19e0*/  IMAD.U32 R10, RZ, RZ, UR24 ;  /* 0x00000018ff0a7e24 */ /* 0x000fe2000f8e00ff */
[----:B------:R-:W-:Y:S01]  /*19f0*/  UIMAD UR12, UR12, UR24, URZ ;  /* 0x000000180c0c72a4 */ /* 0x000fe2000f8e023f */
[----:B------:R-:W-:Y:S01]  /*1a00*/  IMAD.WIDE.U32 R2, R0, UR59, R2 ;  /* 0x0000003b00027c25 */ /* 0x000fe2000f8e0002 */
[----:B------:R-:W-:Y:S01]  /*1a10*/  UISETP.LT.AND UP1, UPT, URZ, UR34, UPT ;  /* 0x000000223f00728c */ /* 0x000fe2000bf21270 */
[C---:B------:R-:W-:Y:S01]  /*1a20*/  IADD3 R0, P0, R8.reuse, UR5, RZ ;  /* 0x0000000508007c10 */ /* 0x040fe2000ff1e0ff */
[----:B------:R-:W-:Y:S01]  /*1a30*/  UIADD3 UR33, UR13, UR23, URZ ;  /* 0x000000170d217290 */ /* 0x000fe2000fffe03f */
[----:B------:R-:W-:Y:S01]  /*1a40*/  IMAD.MOV.U32 R4, RZ, RZ, R2 ;  /* 0x000000ffff047224 */ /* 0x000fe200078e0002 */
[----:B------:R-:W-:Y:S01]  /*1a50*/  USEL UR34, URZ, UR34, !UP1 ;  /* 0x000000223f227287 */ /* 0x000fe2000c800000 */
[----:B------:R-:W-:Y:S01]  /*1a60*/  LEA.HI.X.SX32 R8, R8, UR9, 0x1, P0 ;  /* 0x0000000908087c11 */ /* 0x000fe200080f0eff */
[----:B------:R-:W-:Y:S01]  /*1a70*/  UIMAD UR32, UR59, UR25, UR12 ;  /* 0x000000193b2072a4 */ /* 0x000fe2000f8e020c */
[----:B------:R-:W-:Y:S01]  /*1a80*/  IADD3 R5, R3, UR15, RZ ;  /* 0x0000000f03057c10 */ /* 0x000fe2000fffe0ff */
[----:B------:R-:W-:Y:S01]  /*1a90*/  UISETP.GT.AND UP1, UPT, UR41, UR34, UPT ;  /* 0x000000222900728c */ /* 0x000fe2000bf24270 */
[-C--:B------:R-:W-:Y:S01]  /*1aa0*/  IMAD R2, R20, R14.reuse, RZ ;  /* 0x0000000e14027224 */ /* 0x080fe200078e02ff */
[----:B------:R-:W-:Y:S01]  /*1ab0*/  ULDC.64 UR12, c[0x0][0x400] ;  /* 0x00010000000c7ab9 */ /* 0x000fe20000000a00 */
[----:B------:R-:W-:Y:S01]  /*1ac0*/  ULDC.64 UR36, c[0x0][0x2b0] ;  /* 0x0000ac0000247ab9 */ /* 0x000fe20000000a00 */
[----:B------:R-:W-:Y:S01]  /*1ad0*/  LEA R218, P0, R0, UR12, 0x2 ;  /* 0x0000000c00da7c11 */ /* 0x000fe2000f8010ff */
[----:B------:R-:W-:Y:S01]  /*1ae0*/  ULDC.64 UR50, c[0x0][0x478] ;  /* 0x00011e0000327ab9 */ /* 0x000fe20000000a00 */
[----:B------:R-:W-:Y:S01]  /*1af0*/  UIMAD.WIDE UR14, UR33, 0x4, UR36 ;  /* 0x00000004210e78a5 */ /* 0x000fe2000f8e0224 */
[----:B------:R-:W-:Y:S01]  /*1b00*/  IMAD.WIDE.U32 R10, R10, UR59, R6 ;  /* 0x0000003b0a0a7c25 */ /* 0x000fe2000f8e0006 */
[----:B------:R-:W-:Y:S01]  /*1b10*/  LEA.HI.X R219, R0, UR13, R8, 0x2, P0 ;  /* 0x0000000d00db7c11 */ /* 0x000fe200080f1408 */
[----:B------:R-:W-:Y:S01]  /*1b20*/  UIMAD.WIDE UR24, UR35, 0x4, UR50 ;  /* 0x00000004231878a5 */ /* 0x000fe2000f8e0232 */
[----:B------:R-:W-:Y:S01]  /*1b30*/  PLOP3.LUT P0, PT, PT, PT, UP1, 0x80, 0x0 ;  /* 0x000000000000781c */ /* 0x000fe20003f0f018 */
[C---:B------:R-:W-:Y:S01]  /*1b40*/  IMAD R2, R245.reuse, R15, R2 ;  /* 0x0000000ff5027224 */ /* 0x040fe200078e0202 */
[----:B------:R-:W-:Y:S01]  /*1b50*/  ULDC.64 UR10, c[0x0][0x210] ;  /* 0x00008400000a7ab9 */ /* 0x000fe20000000a00 */
[----:B------:R-:W-:Y:S01]  /*1b60*/  IMAD.WIDE.U32 R4, R245, R14, R4 ;  /* 0x0000000ef5047225 */ /* 0x000fe200078e0004 */
[----:B------:R-:W-:Y:S01]  /*1b70*/  ULDC.64 UR22, c[0x0][0x3e0] ;  /* 0x0000f80000167ab9 */ /* 0x000fe20000000a00 */
[----:B------:R-:W-:Y:S01]  /*1b80*/  LEA R224, P3, R10, UR10, 0x1 ;  /* 0x0000000a0ae07c11 */ /* 0x000fe2000f8608ff */
[----:B------:R-:W-:Y:S01]  /*1b90*/  UMOV UR13, UR14 ;  /* 0x0000000e000d7c82 */ /* 0x000fe20008000000 */
[----:B------:R-:W-:Y:S01]  /*1ba0*/  VIADD R18, R11, UR32 ;  /* 0x000000200b127c36 */ /* 0x000fe20008000000 */
[----:B------:R-:W-:Y:S01]  /*1bb0*/  IADD3 R17, R5, R2, RZ ;  /* 0x0000000205117210 */ /* 0x000fe20007ffe0ff */
[----:B------:R-:W-:Y:S01]  /*1bc0*/  UMOV UR12, UR15 ;  /* 0x0000000f000c7c82 */ /* 0x000fe20008000000 */
[----:B------:R-:W-:Y:S01]  /*1bd0*/  LEA R222, P2, R4, UR22, 0x1 ;  /* 0x0000001604de7c11 */ /* 0x000fe2000f8408ff */
[----:B------:R-:W-:Y:S01]  /*1be0*/  UIADD3 UR8, UR41, -0x1, URZ ;  /* 0xffffffff29087890 */ /* 0x000fe2000fffe03f */
[----:B------:R-:W-:Y:S01]  /*1bf0*/  BSSY B1, `(.L_x_567) ;  /* 0x0000664000017945 */ /* 0x000fe20003800000 */
        /* <DEDUP_REMOVED lines=24> */
.L_x_573:
        /* <DEDUP_REMOVED lines=19> */
.L_x_574:
        /* <DEDUP_REMOVED lines=34> */
.L_x_576:
[----:B------:R-:W-:Y:S05]  /*20d0*/  BSYNC B0 ;  /* 0x0000000000007941 */ /* 0x000fea0003800000 */
.L_x_575:
        /* <DEDUP_REMOVED lines=18> */
.L_x_578:
[----:B------:R-:W-:Y:S05]  /*2200*/  BSYNC B0 ;  /* 0x0000000000007941 */ /* 0x000fea0003800000 */
.L_x_577:
        /* <DEDUP_REMOVED lines=30> */
.L_x_580:
[----:B------:R-:W-:Y:S05]  /*23f0*/  BSYNC B0 ;  /* 0x0000000000007941 */ /* 0x000fea0003800000 */
.L_x_579:
        /* <DEDUP_REMOVED lines=19> */
.L_x_572:
[----:B------:R-:W-:Y:S01]  /*2530*/  PLOP3.LUT P0, PT, PT, PT, UP4, 0x80, 0x0 ;  /* 0x000000000000781c */ /* 0x000fe20003f0f048 */
[----:B------:R-:W-:Y:S01]  /*2540*/  UIMAD UR24, UR31, UR16, URZ ;  /* 0x000000101f1872a4 */ /* 0x000fe2000f8e023f */
[----:B------:R-:W-:Y:S01]  /*2550*/  IMAD.U32 R2, RZ, RZ, UR16 ;  /* 0x00000010ff027e24 */ /* 0x000fe2000f8e00ff */
[----:B------:R-:W-:Y:S01]  /*2560*/  UIMAD UR9, UR47, -0x40, UR43 ;  /* 0xffffffc02f0978a4 */ /* 0x000fe2000f8e022b */
[C---:B------:R-:W-:Y:S01]  /*2570*/  VIADD R0, R245.reuse, 0x20 ;  /* 0x00000020f5007836 */ /* 0x040fe20000000000 */
[----:B------:R-:W-:Y:S01]  /*2580*/  UIMAD UR5, UR8, -0x40, UR30 ;  /* 0xffffffc0080578a4 */ /* 0x000fe2000f8e021e */
[----:B------:R-:W-:Y:S01]  /*2590*/  IMAD.WIDE.U32 R2, R2, UR44, R226 ;  /* 0x0000002c02027c25 */ /* 0x000fe2000f8e00e2 */
[----:B------:R-:W-:Y:S01]  /*25a0*/  UIMAD UR24, UR44, UR17, UR24 ;  /* 0x000000112c1872a4 */ /* 0x000fe2000f8e0218 */
[----:B------:R-:W-:Y:S05]  /*25b0*/  BSSY B0, `(.L_x_582) ;  /* 0x0000030000007945 */ /* 0x000fea0003800000 */
[----:B------:R-:W-:Y:S01]  /*25c0*/  @P0 BAR.SYNC.DEFER_BLOCKING 0x0 ;  /* 0x0000000000000b1d */ /* 0x000fe20000010000 */
[----:B------:R-:W-:Y:S01]  /*25d0*/  ISETP.GE.AND P1, PT, R245, UR9, PT ;  /* 0x00000009f5007c0c */ /* 0x000fe2000bf26270 */
[----:B------:R-:W-:Y:S01]  /*25e0*/  ULEA.HI UR29, UR8, UR8, URZ, 0x1 ;  /* 0x00000008081d7291 */ /* 0x000fe2000f8f083f */
[----:B------:R-:W-:-:S02]  /*25f0*/  ISETP.GE.AND P3, PT, R0, UR9, PT ;  /* 0x0000000900007c0c */ /* 0x000fc4000bf66270 */
[----:B------:R-:W-:Y:S01]  /*2600*/  ISETP.GE.AND P2, PT, R0, UR5, PT ;  /* 0x0000000500007c0c */ /* 0x000fe2000bf46270 */
[----:B------:R-:W-:Y:S01]  /*2610*/  IMAD.U32 R0, RZ, RZ, UR24 ;  /* 0x00000018ff007e24 */ /* 0x000fe2000f8e00ff */
[----:B------:R-:W-:Y:S01]  /*2620*/  IADD3 R6, P4, R2, UR40, RZ ;  /* 0x0000002802067c10 */ /* 0x000fe2000ff9e0ff */
[----:B------:R-:W-:Y:S01]  /*2630*/  ULOP3.LUT UR29, UR29, 0xfffffffe, URZ, 0xc0, !UPT ;  /* 0xfffffffe1d1d7892 */ /* 0x000fe2000f8ec03f */
[----:B------:R-:W-:Y:S02]  /*2640*/  ULDC.64 UR24, c[0x0][0x268] ;  /* 0x00009a0000187ab9 */ /* 0x000fe40000000a00 */
[----:B------:R-:W-:Y:S01]  /*2650*/  IADD3.X R7, R3, UR42, R0, P4, !PT ;  /* 0x0000002a03077c10 */ /* 0x000fe2000a7fe400 */
[----:B------:R-:W-:Y:S01]  /*2660*/  IMAD R2, R19, UR24, RZ ;  /* 0x0000001813027c24 */ /* 0x000fe2000f8e02ff */
[----:B------:R-:W-:Y:S02]  /*2670*/  LEA R0, R246, UR4, 0x1 ;  /* 0x00000004f6007c11 */ /* 0x000fe4000f8e08ff */
[----:B------:R-:W-:Y:S01]  /*2680*/  ISETP.GE.AND P4, PT, R245, UR5, PT ;  /* 0x00000005f5007c0c */ /* 0x000fe2000bf86270 */
[----:B------:R-:W-:Y:S01]  /*2690*/  IMAD.WIDE.U32 R6, R16, UR24, R6 ;  /* 0x0000001810067c25 */ /* 0x000fe2000f8e0006 */
[----:B------:R-:W-:-:S03]  /*26a0*/  UIADD3 UR24, UR8, -UR29, URZ ;  /* 0x8000001d08187290 */ /* 0x000fc6000fffe03f */
[----:B------:R-:W-:Y:S01]  /*26b0*/  IMAD R2, R16, UR25, R2 ;  /* 0x0000001910027c24 */ /* 0x000fe2000f8e0202 */
        /* <DEDUP_REMOVED lines=31> */
.L_x_583:
[----:B------:R-:W-:Y:S05]  /*28b0*/  BSYNC B0 ;  /* 0x0000000000007941 */ /* 0x000fea0003800000 */
.L_x_582:
        /* <DEDUP_REMOVED lines=31> */
.L_x_585:
[----:B------:R-:W-:Y:S05]  /*2ab0*/  BSYNC B0 ;  /* 0x0000000000007941 */ /* 0x000fea0003800000 */
.L_x_584:
        /* <DEDUP_REMOVED lines=19> */
.L_x_587:
[----:B------:R-:W-:Y:S05]  /*2bf0*/  BSYNC B0 ;  /* 0x0000000000007941 */ /* 0x000fea0003800000 */
.L_x_586:
        /* <DEDUP_REMOVED lines=18> */
[----:B--2---:R-:W-:Y:S02]  /*2d20*/  LEA.HI.X R3, R14, R17, R15, 0x5, P0 ;  /* 0x000000110e037211 */ /* 0x004fe400000f2c0f */
[----:B------:R-:W-:-:S04]  /*2d30*/  LEA R2, P0, R4, UR22, 0x1 ;  /* 0x0000001604027c11 */ /* 0x000fc8000f8008ff */
[----:B------:R-:W-:-:S05]  /*2d40*/  LEA.HI.X R3, R4, UR23, R3, 0x1, P0 ;  /* 0x0000001704037c11 */ /* 0x000fca00080f0c03 */
[----:B------:R-:W-:Y:S01]  /*2d50*/  @!PT LDS RZ, [RZ] ;  /* 0x00000000fffff984 */ /* 0x000fe20000000800 */
[----:B------:R-:W-:Y:S01]  /*2d60*/  @!PT LDS RZ, [RZ] ;  /* 0x00000000fffff984 */ /* 0x000fe20000000800 */
[----:B------:R-:W-:Y:S01]  /*2d70*/  @!PT LDS RZ, [RZ] ;  /* 0x00000000fffff984 */ /* 0x000fe20000000800 */
[----:B------:R2:W-:Y:S04]  /*2d80*/  LDGSTS.E.BYPASS.LTC128B.128 [R0+0xb000], desc[UR6][R2.64+0x80] ;  /* 0x0b00008002007fae */ /* 0x0005e8000b901d46 */
.L_x_589:
[----:B------:R-:W-:Y:S05]  /*2d90*/  BSYNC B0 ;  /* 0x0000000000007941 */ /* 0x000fea0003800000 */
.L_x_588:
        /* <DEDUP_REMOVED lines=14> */
.L_x_591:
        /* <DEDUP_REMOVED lines=20> */
.L_x_592:
[----:B------:R-:W-:Y:S05]  /*2fc0*/  BSYNC B0 ;  /* 0x0000000000007941 */ /* 0x000fea0003800000 */
.L_x_590:
        /* <DEDUP_REMOVED lines=13> */
.L_x_594:
[----:B------:R-:W-:Y:S01]  /*30a0*/  ULDC UR22, c[0x0][0x2d0] ;  /* 0x0000b40000167ab9 */ /* 0x000fe20000000800 */
[----:B--23--:R-:W-:Y:S01]  /*30b0*/  IMAD.U32 R3, RZ, RZ, UR20 ;  /* 0x00000014ff037e24 */ /* 0x00cfe2000f8e00ff */
[----:B------:R-:W-:Y:S01]  /*30c0*/  ISETP.GE.AND P4, PT, R226, UR22, PT ;  /* 0x00000016e2007c0c */ /* 0x000fe2000bf86270 */
[----:B------:R-:W-:Y:S01]  /*30d0*/  IMAD.U32 R4, RZ, RZ, UR21 ;  /* 0x00000015ff047e24 */ /* 0x000fe2000f8e00ff */
        /* <DEDUP_REMOVED lines=16> */
[----:B---3--:R-:W-:-:S04]  /*31e0*/  IADD3 R3, P4, R10, UR16, RZ ;  /* 0x000000100a037c10 */ /* 0x008fc8000ff9e0ff */
[----:B------:R-:W-:Y:S01]  /*31f0*/  IADD3.X R4, R18, UR17, R4, P4, !PT ;  /* 0x0000001112047c10 */ /* 0x000fe2000a7fe404 */
[----:B------:R-:W-:Y:S08]  /*3200*/  @P2 BRA `(.L_x_595) ;  /* 0x0000000000182947 */ /* 0x000ff00003800000 */
[----:B------:R-:W-:-:S04]  /*3210*/  LEA R2, P2, R3, UR10, 0x1 ;  /* 0x0000000a03027c11 */ /* 0x000fc8000f8408ff */
[----:B------:R-:W-:-:S05]  /*3220*/  LEA.HI.X R3, R3, UR11, R4, 0x1, P2 ;  /* 0x0000000b03037c11 */ /* 0x000fca00090f0c04 */
[----:B------:R-:W-:Y:S01]  /*3230*/  @!PT LDS RZ, [RZ] ;  /* 0x00000000fffff984 */ /* 0x000fe20000000800 */
[----:B------:R-:W-:Y:S01]  /*3240*/  @!PT LDS RZ, [RZ] ;  /* 0x00000000fffff984 */ /* 0x000fe20000000800 */
[----:B------:R-:W-:Y:S01]  /*3250*/  @!PT LDS RZ, [RZ] ;  /* 0x00000000fffff984 */ /* 0x000fe20000000800 */
[----:B------:R3:W-:Y:S04]  /*3260*/  LDGSTS.E.BYPASS.LTC128B.128 [R216+0x3000], desc[UR6][R2.64+0x80] ;  /* 0x0300008002d87fae */ /* 0x0007e8000b901d46 */
.L_x_595:
[----:B------:R-:W-:Y:S05]  /*3270*/  BSYNC B0 ;  /* 0x0000000000007941 */ /* 0x000fea0003800000 */
.L_x_593:
[----:B------:R-:W5:Y:S01]  /*3280*/  S2R R12, SR_TID.X ;  /* 0x00000000000c7919 */ /* 0x000f620000002100 */
[----:B------:R-:W-:Y:S01]  /*3290*/  UIMAD UR9, UR31, UR18, URZ ;  /* 0x000000121f0972a4 */ /* 0x000fe2000f8e023f */
[----:B--23--:R-:W-:Y:S01]  /*32a0*/  IMAD.U32 R2, RZ, RZ, UR18 ;  /* 0x00000012ff027e24 */ /* 0x00cfe2000f8e00ff */
[----:B------:R-:W-:Y:S01]  /*32b0*/  SHF.R.S32.HI R5, RZ, 0x1f, R250 ;  /* 0x0000001fff057819 */ /* 0x000fe200000114fa */
[----:B------:R2:W-:Y:S01]  /*32c0*/  @P1 STS.128 [R0+0xc000], RZ ;  /* 0x00c000ff00001388 */ /* 0x0005e20000000c00 */
[----:B------:R-:W-:Y:S01]  /*32d0*/  UIMAD UR9, UR44, UR19, UR9 ;  /* 0x000000132c0972a4 */ /* 0x000fe2000f8e0209 */
[----:B------:R-:W-:Y:S01]  /*32e0*/  BSSY B0, `(.L_x_596) ;  /* 0x0000032000007945 */ /* 0x000fe20003800000 */
[----:B------:R-:W-:Y:S01]  /*32f0*/  LEA.HI R5, R5, R250, RZ, 0x2 ;  /* 0x000000fa05057211 */ /* 0x000fe200078f10ff */
[----:B------:R2:W-:Y:S01]  /*3300*/  @P1 STS.128 [R0+0xe000], RZ ;  /* 0x00e000ff00001388 */ /* 0x0005e20000000c00 */
[----:B------:R-:W-:Y:S02]  /*3310*/  ULDC.64 UR10, c[0x0][0x260] ;  /* 0x00009800000a7ab9 */ /* 0x000fe40000000a00 */
[----:B------:R-:W-:Y:S01]  /*3320*/  IMAD.U32 R7, RZ, RZ, UR9 ;  /* 0x00000009ff077e24 */ /* 0x000fe2000f8e00ff */
[----:B------:R-:W-:-:S02]  /*3330*/  SHF.R.S32.HI R5, RZ, 0x2, R5 ;  /* 0x00000002ff057819 */ /* 0x000fc40000011405 */
[----:B-----5:R-:W-:-:S04]  /*3340*/  SHF.R.S32.HI R11, RZ, 0x1f, R12 ;  /* 0x0000001fff0b7819 */ /* 0x020fc8000001140c */
[----:B------:R-:W-:-:S04]  /*3350*/  LEA.HI R3, R11, R12, RZ, 0x5 ;  /* 0x0000000c0b037211 */ /* 0x000fc800078f28ff */
[----:B------:R-:W-:Y:S01]  /*3360*/  SHF.R.S32.HI R4, RZ, 0x1f, R3 ;  /* 0x0000001fff047819 */ /* 0x000fe20000011403 */
[----:B------:R-:W-:-:S03]  /*3370*/  IMAD.WIDE.U32 R2, R2, UR44, R226 ;  /* 0x0000002c02027c25 */ /* 0x000fc6000f8e00e2 */
[----:B------:R-:W-:Y:S02]  /*3380*/  LEA.HI R4, R4, R251, RZ, 0x2 ;  /* 0x000000fb04047211 */ /* 0x000fe400078f10ff */
[----:B------:R-:W-:Y:S02]  /*3390*/  IADD3 R6, P2, R2, UR27, RZ ;  /* 0x0000001b02067c10 */ /* 0x000fe4000ff5e0ff */
[----:B------:R-:W-:Y:S02]  /*33a0*/  LOP3.LUT R4, R4, 0xfffffffc, RZ, 0xc0, !PT ;  /* 0xfffffffc04047812 */ /* 0x000fe400078ec0ff */
[----:B------:R-:W-:Y:S01]  /*33b0*/  IADD3.X R7, R3, UR28, R7, P2, !PT ;  /* 0x0000001c03077c10 */ /* 0x000fe200097fe407 */
[----:B------:R-:W-:Y:S02]  /*33c0*/  IMAD R3, R19, UR10, RZ ;  /* 0x0000000a13037c24 */ /* 0x000fe4000f8e02ff */
[----:B------:R-:W-:Y:S02]  /*33d0*/  IMAD.IADD R2, R251, 0x1, -R4 ;  /* 0x00000001fb027824 */ /* 0x000fe400078e0a04 */
[----:B------:R-:W-:-:S02]  /*33e0*/  IMAD R10, R16, UR11, R3 ;  /* 0x0000000b100a7c24 */ /* 0x000fc4000f8e0203 */
[----:B------:R-:W-:Y:S02]  /*33f0*/  IMAD R2, R2, 0x10, R5 ;  /* 0x0000001002027824 */ /* 0x000fe400078e0205 */
[----:B------:R-:W-:-:S03]  /*3400*/  IMAD.WIDE.U32 R6, R16, UR10, R6 ;  /* 0x0000000a10067c25 */ /* 0x000fc6000f8e0006 */
[C---:B------:R-:W-:Y:S01]  /*3410*/  ISETP.GE.AND P6, PT, R2.reuse, UR5, PT ;  /* 0x0000000502007c0c */ /* 0x040fe2000bfc6270 */
[----:B------:R-:W-:Y:S02]  /*3420*/  VIADD R3, R2, 0x8 ;  /* 0x0000000802037836 */ /* 0x000fe40000000000 */
[----:B------:R-:W-:-:S03]  /*3430*/  IMAD.IADD R10, R7, 0x1, R10 ;  /* 0x00000001070a7824 */ /* 0x000fc600078e020a */
[----:B------:R-:W-:Y:S01]  /*3440*/  ISETP.GE.AND P5, PT, R3, UR5, PT ;  /* 0x0000000503007c0c */ /* 0x000fe2000bfa6270 */
[----:B--2---:R-:W-:-:S12]  /*3450*/  @P1 BRA `(.L_x_597) ;  /* 0x0000000000681947 */ /* 0x004fd80003800000 */
        /* <DEDUP_REMOVED lines=26> */
.L_x_597:
[----:B------:R-:W-:Y:S05]  /*3600*/  BSYNC B0 ;  /* 0x0000000000007941 */ /* 0x000fea0003800000 */
.L_x_596:
        /* <DEDUP_REMOVED lines=31> */
.L_x_599:
[----:B------:R-:W-:Y:S05]  /*3800*/  BSYNC B0 ;  /* 0x0000000000007941 */ /* 0x000fea0003800000 */
.L_x_598:
[----:B------:R-:W0:Y:S01]  /*3810*/  LDGDEPBAR ;  /* 0x00000000000079af */ /* 0x000e220000000000 */
[----:B------:R-:W-:Y:S01]  /*3820*/  ULDC.64 UR16, c[0x0][0x3c8] ;  /* 0x0000f20000107ab9 */ /* 0x000fe20000000a00 */
[C---:B------:R-:W-:Y:S01]  /*3830*/  IMAD.SHL.U32 R235, R2.reuse, 0x4, RZ ;  /* 0x0000000402eb7824 */ /* 0x040fe200078e00ff */
[----:B------:R-:W-:Y:S01]  /*3840*/  UISETP.NE.U32.AND UP1, UPT, UR16, URZ, UPT ;  /* 0x0000003f1000728c */ /* 0x000fe2000bf25070 */
[----:B-1234-:R-:W-:Y:S01]  /*3850*/  SHF.R.S32.HI R0, RZ, 0x1f, R2 ;  /* 0x0000001fff007819 */ /* 0x01efe20000011402 */
[----:B------:R-:W-:Y:S01]  /*3860*/  IMAD.MOV.U32 R221, RZ, RZ, 0x7f800000 ;  /* 0x7f800000ffdd7424 */ /* 0x000fe200078e00ff */
[----:B------:R-:W-:Y:S01]  /*3870*/  USHF.R.S32.HI UR9, URZ, 0x1f, UR59 ;  /* 0x0000001f3f097899 */ /* 0x000fe2000801143b */
[----:B------:R-:W-:Y:S01]  /*3880*/  IADD3 R4, P1, R235, UR13, RZ ;  /* 0x0000000deb047c10 */ /* 0x000fe2000ff3e0ff */
[----:B------:R-:W-:Y:S01]  /*3890*/  UISETP.NE.AND.EX UP1, UPT, UR17, URZ, UPT, UP1 ;  /* 0x0000003f1100728c */ /* 0x000fe2000bf25310 */
[----:B------:R-:W-:Y:S01]  /*38a0*/  SHF.L.U64.HI R234, R2, 0x2, R0 ;  /* 0x0000000202ea7819 */ /* 0x000fe20000010200 */
[----:B------:R-:W-:Y:S01]  /*38b0*/  IMAD.MOV.U32 R228, RZ, RZ, 0x7f800000 ;  /* 0x7f800000ffe47424 */ /* 0x000fe200078e00ff */
[----:B------:R-:W-:-:S02]  /*38c0*/  ULDC UR46, c[0x0][0x2d0] ;  /* 0x0000b400002e7ab9 */ /* 0x000fc40000000800 */
[----:B------:R-:W-:Y:S02]  /*38d0*/  IADD3.X R5, R234, UR12, RZ, P1, !PT ;  /* 0x0000000cea057c10 */ /* 0x000fe40008ffe4ff */
[----:B------:R-:W-:-:S03]  /*38e0*/  PLOP3.LUT P3, PT, PT, PT, UP1, 0x80, 0x0 ;  /* 0x000000000000781c */ /* 0x000fc60003f6f018 */
        /* <DEDUP_REMOVED lines=9> */
[----:B------:R-:W-:Y:S01]  /*3980*/  @UP1 UIMAD UR5, UR49, UR19, UR5 ;  /* 0x00000013310512a4 */ /* 0x000fe2000f8e0205 */
[----:B------:R-:W-:Y:S01]  /*3990*/  LEA.HI R0, R11, R12, RZ, 0x4 ;  /* 0x0000000c0b007211 */ /* 0x000fe200078f20ff */
[----:B------:R-:W-:Y:S02]  /*39a0*/  @UP1 ULEA UR16, UP0, UR10, UR16, 0x2 ;  /* 0x000000100a101291 */ /* 0x000fe4000f80103f */
[----:B------:R-:W-:Y:S01]  /*39b0*/  @UP1 UIADD3 UR5, UR11, UR5, URZ ;  /* 0x000000050b051290 */ /* 0x000fe2000fffe03f */
[----:B------:R-:W-:-:S03]  /*39c0*/  LOP3.LUT R0, R0, 0xfffffff0, RZ, 0xc0, !PT ;  /* 0xfffffff000007812 */ /* 0x000fc600078ec0ff */
[----:B------:R-:W-:Y:S02]  /*39d0*/  @UP1 ULEA.HI.X UR17, UR10, UR17, UR5, 0x2, UP0 ;  /* 0x000000110a111291 */ /* 0x000fe400080f1405 */
[----:B------:R-:W-:Y:S02]  /*39e0*/  IMAD.IADD R0, R12, 0x1, -R0 ;  /* 0x000000010c007824 */ /* 0x000fe400078e0a00 */
[----:B------:R-:W-:Y:S01]  /*39f0*/  IMAD.MOV.U32 R176, RZ, RZ, 0x20 ;  /* 0x00000020ffb07424 */ /* 0x000fe200078e00ff */
[----:B------:R-:W-:Y:S01]  /*3a00*/  LEA R152, R215, UR4, 0x1 ;  /* 0x00000004d7987c11 */ /* 0x000fe2000f8e08ff */
[----:B------:R-:W-:Y:S01]  /*3a10*/  VIADD R2, R2, 0x1 ;  /* 0x0000000102027836 */ /* 0x000fe20000000000 */
[----:B------:R-:W-:Y:S01]  /*3a20*/  @UP1 ULDC UR5, c[0x0][0x2e8] ;  /* 0x0000ba0000051ab9 */ /* 0x000fe20000000800 */
[----:B-1----:R-:W-:Y:S02]  /*3a30*/  IMAD.U32 R4, RZ, RZ, UR16 ;  /* 0x00000010ff047e24 */ /* 0x002fe4000f8e00ff */
[----:B------:R-:W-:Y:S01]  /*3a40*/  IMAD.U32 R5, RZ, RZ, UR17 ;  /* 0x00000011ff057e24 */ /* 0x000fe2000f8e00ff */
[----:B------:R-:W-:Y:S01]  /*3a50*/  SHF.R.S32.HI R3, RZ, 0x1f, R0 ;  /* 0x0000001fff037819 */ /* 0x000fe20000011400 */
[----:B------:R1:W2:Y:S04]  /*3a60*/  LDSM.16.M88.4 R116, [R152+0x10000] ;  /* 0x010000009874783b */ /* 0x0002a80000000200 */
[----:B------:R1:W3:Y:S01]  /*3a70*/  LDSM.16.M88.4 R120, [R152+0x10800] ;  /* 0x010800009878783b */ /* 0x0002e20000000200 */
[----:B------:R-:W-:-:S03]  /*3a80*/  LEA.HI R3, R3, R0, RZ, 0x3 ;  /* 0x0000000003037211 */ /* 0x000fc600078f18ff */
[----:B------:R1:W4:Y:S01]  /*3a90*/  LDSM.16.M88.4 R148, [R152+0x12000] ;  /* 0x012000009894783b */ /* 0x0003220000000200 */
[----:B------:R-:W1:Y:S03]  /*3aa0*/  @P3 MUFU.RCP R6, UR5 ;  /* 0x0000000500063d08 */ /* 0x000e660008001000 */
[----:B------:R1:W1:Y:S04]  /*3ab0*/  LDSM.16.M88.4 R124, [R206] ;  /* 0x00000000ce7c783b */ /* 0x0002680000000200 */
[----:B------:R1:W1:Y:S04]  /*3ac0*/  LDSM.16.M88.4 R128, [R206+0x800] ;  /* 0x00080000ce80783b */ /* 0x0002680000000200 */
[----:B------:R1:W1:Y:S04]  /*3ad0*/  LDSM.16.M88.4 R132, [R204] ;  /* 0x00000000cc84783b */ /* 0x0002680000000200 */
[----:B------:R1:W1:Y:S04]  /*3ae0*/  LDSM.16.M88.4 R136, [R204+0x800] ;  /* 0x00080000cc88783b */ /* 0x0002680000000200 */
[----:B------:R1:W1:Y:S04]  /*3af0*/  LDSM.16.M88.4 R156, [R206+0x2000] ;  /* 0x00200000ce9c783b */ /* 0x0002680000000200 */
[----:B------:R1:W1:Y:S04]  /*3b00*/  LDSM.16.M88.4 R160, [R206+0x2800] ;  /* 0x00280000cea0783b */ /* 0x0002680000000200 */
[----:B------:R1:W1:Y:S04]  /*3b10*/  LDSM.16.M88.4 R164, [R204+0x2000] ;  /* 0x00200000cca4783b */ /* 0x0002680000000200 */
[----:B------:R1:W1:Y:S01]  /*3b20*/  LDSM.16.M88.4 R168, [R204+0x2800] ;  /* 0x00280000cca8783b */ /* 0x0002620000000200 */
[----:B------:R-:W-:-:S02]  /*3b30*/  USHF.L.U32 UR18, UR38, 0x4, URZ ;  /* 0x0000000426127899 */ /* 0x000fc4000800063f */
[----:B------:R-:W-:Y:S01]  /*3b40*/  USHF.L.U32 UR16, UR38, 0x3, URZ ;  /* 0x0000000326107899 */ /* 0x000fe2000800063f */
[----:B------:R2:W1:Y:S01]  /*3b50*/  @P3 LDG.E R7, desc[UR6][R4.64] ;  /* 0x0000000604073981 */ /* 0x000462000c1e1900 */
[----:B------:R-:W-:Y:S01]  /*3b60*/  LOP3.LUT R3, R3, 0xfffffff8, RZ, 0xc0, !PT ;  /* 0xfffffff803037812 */ /* 0x000fe200078ec0ff */
[----:B------:R-:W-:Y:S02]  /*3b70*/  IMAD.MOV.U32 R208, RZ, RZ, 0x20 ;  /* 0x00000020ffd07424 */ /* 0x000fe400078e00ff */
[----:B------:R-:W-:Y:S01]  /*3b80*/  IMAD.U32 R217, RZ, RZ, UR47 ;  /* 0x0000002fffd97e24 */ /* 0x000fe2000f8e00ff */
[----:B------:R-:W1:Y:S01]  /*3b90*/  LDSM.16.M88.4 R152, [R152+0x12800] ;  /* 0x012800009898783b */ /* 0x000e620000000200 */
[----:B------:R-:W-:Y:S02]  /*3ba0*/  IMAD.MOV.U32 R205, RZ, RZ, 0x40 ;  /* 0x00000040ffcd7424 */ /* 0x000fe400078e00ff */
[----:B------:R-:W-:Y:S01]  /*3bb0*/  IMAD R244, RZ, RZ, -UR26 ;  /* 0x8000001afff47e24 */ /* 0x000fe2000f8e02ff */
[----:B------:R-:W-:Y:S01]  /*3bc0*/  UIADD3 UR44, UR30, 0x40, UR44 ;  /* 0x000000401e2c7890 */ /* 0x000fe2000fffe02c */
[----:B------:R-:W-:Y:S01]  /*3bd0*/  IMAD.MOV.U32 R220, RZ, RZ, R216 ;  /* 0x000000ffffdc7224 */ /* 0x000fe200078e00d8 */
        /* <DEDUP_REMOVED lines=14> */
[----:B--2---:R-:W-:Y:S02]  /*3cc0*/  LEA.HI R4, R11, R12, RZ, 0x3 ;  /* 0x0000000c0b047211 */ /* 0x004fe400078f18ff */
[----:B------:R-:W-:Y:S02]  /*3cd0*/  CS2R R70, SRZ ;  /* 0x0000000000467805 */ /* 0x000fe4000001ff00 */
[----:B------:R-:W-:Y:S02]  /*3ce0*/  CS2R R68, SRZ ;  /* 0x0000000000447805 */ /* 0x000fe4000001ff00 */
[----:B------:R-:W-:Y:S02]  /*3cf0*/  CS2R R46, SRZ ;  /* 0x00000000002e7805 */ /* 0x000fe4000001ff00 */
[----:B------:R-:W-:-:S02]  /*3d00*/  LOP3.LUT R4, R4, 0xfffffff8, RZ, 0xc0, !PT ;  /* 0xfffffff804047812 */ /* 0x000fc400078ec0ff */
[----:B------:R-:W-:Y:S02]  /*3d10*/  CS2R R44, SRZ ;  /* 0x00000000002c7805 */ /* 0x000fe4000001ff00 */
[----:B------:R-:W-:Y:S02]  /*3d20*/  CS2R R50, SRZ ;  /* 0x0000000000327805 */ /* 0x000fe4000001ff00 */
[----:B------:R-:W-:Y:S02]  /*3d30*/  CS2R R48, SRZ ;  /* 0x0000000000307805 */ /* 0x000fe4000001ff00 */
[----:B------:R-:W-:Y:S01]  /*3d40*/  CS2R R42, SRZ ;  /* 0x00000000002a7805 */ /* 0x000fe2000001ff00 */
[----:B------:R-:W-:Y:S01]  /*3d50*/  IMAD.IADD R5, R12, 0x1, -R4 ;  /* 0x000000010c057824 */ /* 0x000fe200078e0a04 */
[----:B------:R-:W-:Y:S01]  /*3d60*/  CS2R R40, SRZ ;  /* 0x0000000000287805 */ /* 0x000fe2000001ff00 */
[----:B------:R-:W-:Y:S01]  /*3d70*/  IMAD.IADD R4, R0, 0x1, -R3 ;  /* 0x0000000100047824 */ /* 0x000fe200078e0a03 */
[----:B------:R-:W-:Y:S01]  /*3d80*/  CS2R R38, SRZ ;  /* 0x0000000000267805 */ /* 0x000fe2000001ff00 */
[----:B------:R-:W-:Y:S01]  /*3d90*/  IMAD.U32 R3, RZ, RZ, UR30 ;  /* 0x0000001eff037e24 */ /* 0x000fe2000f8e00ff */
[----:B------:R-:W-:-:S02]  /*3da0*/  CS2R R36, SRZ ;  /* 0x0000000000247805 */ /* 0x000fc4000001ff00 */
[----:B------:R-:W-:Y:S02]  /*3db0*/  CS2R R30, SRZ ;  /* 0x00000000001e7805 */ /* 0x000fe4000001ff00 */
[----:B------:R-:W-:Y:S02]  /*3dc0*/  CS2R R28, SRZ ;  /* 0x00000000001c7805 */ /* 0x000fe4000001ff00 */
[----:B------:R-:W-:Y:S02]  /*3dd0*/  CS2R R34, SRZ ;  /* 0x0000000000227805 */ /* 0x000fe4000001ff00 */
[----:B------:R-:W-:Y:S02]  /*3de0*/  IADD3 R247, R2, UR43, -R3 ;  /* 0x0000002b02f77c10 */ /* 0x000fe4000fffe803 */
[----:B------:R-:W-:Y:S01]  /*3df0*/  CS2R R32, SRZ ;  /* 0x0000000000207805 */ /* 0x000fe2000001ff00 */
[----:B------:R-:W2:Y:S01]  /*3e00*/  LDL R3, [R1] ;  /* 0x0000000001037983 */ /* 0x000ea20000100800 */
[----:B------:R-:W-:-:S02]  /*3e10*/  LOP3.LUT P4, RZ, R5, 0x2, RZ, 0xc0, !PT ;  /* 0x0000000205ff7812 */ /* 0x000fc4000788c0ff */
[----:B------:R-:W-:Y:S02]  /*3e20*/  CS2R R26, SRZ ;  /* 0x00000000001a7805 */ /* 0x000fe4000001ff00 */
[----:B------:R-:W-:Y:S02]  /*3e30*/  CS2R R24, SRZ ;  /* 0x0000000000187805 */ /* 0x000fe4000001ff00 */
[----:B------:R-:W-:Y:S02]  /*3e40*/  CS2R R22, SRZ ;  /* 0x0000000000167805 */ /* 0x000fe4000001ff00 */
[----:B------:R-:W-:Y:S02]  /*3e50*/  SEL R176, R176, 0xffffffe0, !P4 ;  /* 0xffffffe0b0b07807 */ /* 0x000fe40006000000 */
[----:B------:R-:W-:Y:S01]  /*3e60*/  CS2R R20, SRZ ;  /* 0x0000000000147805 */ /* 0x000fe2000001ff00 */
[----:B------:R-:W-:Y:S02]  /*3e70*/  UIMAD UR42, UR38, 0x18, URZ ;  /* 0x00000018262a78a4 */ /* 0x000fe4000f8e023f */
[----:B------:R-:W-:Y:S01]  /*3e80*/  USHF.L.U32 UR41, UR38, 0x5, URZ ;  /* 0x0000000526297899 */ /* 0x000fe2000800063f */
[----:B------:R-:W-:Y:S01]  /*3e90*/  IMAD.IADD R176, R176, 0x1, R204 ;  /* 0x00000001b0b07824 */ /* 0x000fe200078e02cc */
[----:B------:R-:W-:-:S02]  /*3ea0*/  UIMAD UR40, UR38, 0x28, URZ ;  /* 0x00000028262878a4 */ /* 0x000fc4000f8e023f */
[----:B------:R-:W-:Y:S02]  /*3eb0*/  UIMAD UR39, UR38, 0x30, URZ ;  /* 0x00000030262778a4 */ /* 0x000fe4000f8e023f */
[----:B------:R1:W1:Y:S01]  /*3ec0*/  LDSM.16.M88.4 R140, [R176] ;  /* 0x00000000b08c783b */ /* 0x0002620000000200 */
[----:B------:R-:W-:-:S03]  /*3ed0*/  ULDC UR17, c[0x0][0x2ec] ;  /* 0x0000bb0000117ab9 */ /* 0x000fc60000000800 */
[----:B------:R1:W1:Y:S04]  /*3ee0*/  LDSM.16.M88.4 R144, [R176+0x800] ;  /* 0x00080000b090783b */ /* 0x0002680000000200 */
[----:B------:R1:W1:Y:S04]  /*3ef0*/  LDSM.16.M88.4 R172, [R176+0x2000] ;  /* 0x00200000b0ac783b */ /* 0x0002680000000200 */
[----:B------:R-:W1:Y:S01]  /*3f00*/  LDSM.16.M88.4 R176, [R176+0x2800] ;  /* 0x00280000b0b0783b */ /* 0x000e620000000200 */
[----:B------:R-:W-:Y:S02]  /*3f10*/  UIADD3 UR33, UR18, 0x20, URZ ;  /* 0x0000002012217890 */ /* 0x000fe4000fffe03f */
[----:B------:R-:W-:-:S02]  /*3f20*/  UIADD3 UR28, UR18, 0x40, URZ ;  /* 0x00000040121c7890 */ /* 0x000fc4000fffe03f */
[----:B------:R-:W-:Y:S01]  /*3f30*/  UIADD3 UR25, UR18, 0x60, URZ ;  /* 0x0000006012197890 */ /* 0x000fe2000fffe03f */
[----:B------:R-:W-:Y:S01]  /*3f40*/  R2P PR, R4, 0x6 ;  /* 0x0000000604007804 */ /* 0x000fe20000000000 */
[----:B------:R-:W-:Y:S02]  /*3f50*/  UIADD3 UR32, UR16, UR33, URZ ;  /* 0x0000002110207290 */ /* 0x000fe4000fffe03f */
[----:B------:R-:W-:Y:S02]  /*3f60*/  UIADD3 UR27, UR16, UR28, URZ ;  /* 0x0000001c101b7290 */ /* 0x000fe4000fffe03f */
[----:B------:R-:W-:Y:S01]  /*3f70*/  UIADD3 UR24, UR16, UR25, URZ ;  /* 0x0000001910187290 */ /* 0x000fe2000fffe03f */
[----:B------:R-:W-:Y:S01]  /*3f80*/  VIADD R2, R213, 0x2000 ;  /* 0x00002000d5027836 */ /* 0x000fe20000000000 */
[----:B------:R-:W-:Y:S01]  /*3f90*/  UIADD3 UR31, UR16, UR32, URZ ;  /* 0x00000020101f7290 */ /* 0x000fe2000fffe03f */
[----:B------:R-:W-:Y:S01]  /*3fa0*/  SEL R208, R208, 0xffffffe0, !P1 ;  /* 0xffffffe0d0d07807 */ /* 0x000fe20004800000 */
[----:B------:R-:W-:-:S02]  /*3fb0*/  UIADD3 UR26, UR16, UR27, URZ ;  /* 0x0000001b101a7290 */ /* 0x000fc4000fffe03f */
[----:B------:R-:W-:Y:S01]  /*3fc0*/  UIADD3 UR23, UR16, UR24, URZ ;  /* 0x0000001810177290 */ /* 0x000fe2000fffe03f */
[----:B------:R-:W-:Y:S01]  /*3fd0*/  SEL R205, R205, 0xffffffc0, !P2 ;  /* 0xffffffc0cdcd7807 */ /* 0x000fe20005000000 */
[----:B------:R-:W-:Y:S01]  /*3fe0*/  UIADD3 UR30, UR16, UR31, URZ ;  /* 0x0000001f101e7290 */ /* 0x000fe2000fffe03f */
[----:B------:R-:W-:Y:S01]  /*3ff0*/  SEL R2, R2, R213, !P0 ;  /* 0x000000d502027207 */ /* 0x000fe20004000000 */
[----:B------:R-:W-:Y:S01]  /*4000*/  UIADD3 UR22, UR16, UR23, URZ ;  /* 0x0000001710167290 */ /* 0x000fe2000fffe03f */
[----:B------:R-:W-:Y:S01]  /*4010*/  IMAD.IADD R209, R210, 0x1, R208 ;  /* 0x00000001d2d17824 */ /* 0x000fe200078e02d0 */
[----:B------:R-:W-:Y:S01]  /*4020*/  UIADD3 UR20, UR16, UR26, URZ ;  /* 0x0000001a10147290 */ /* 0x000fe2000fffe03f */
[----:B------:R-:W-:Y:S01]  /*4030*/  LEA R203, R2, UR4, 0x1 ;  /* 0x0000000402cb7c11 */ /* 0x000fe2000f8e08ff */
[----:B------:R-:W-:Y:S01]  /*4040*/  UIADD3 UR29, UR16, UR30, URZ ;  /* 0x0000001e101d7290 */ /* 0x000fe2000fffe03f */
[----:B------:R-:W-:Y:S01]  /*4050*/  IMAD.IADD R211, R210, 0x1, R205 ;  /* 0x00000001d2d37824 */ /* 0x000fe200078e02cd */
[----:B------:R-:W-:Y:S01]  /*4060*/  UIADD3 UR21, UR16, UR22, URZ ;  /* 0x0000001610157290 */ /* 0x000fe2000fffe03f */
[----:B------:R-:W-:Y:S01]  /*4070*/  IMAD.IADD R212, R205, 0x1, R209 ;  /* 0x00000001cdd47824 */ /* 0x000fe200078e02d1 */
[----:B------:R-:W-:Y:S01]  /*4080*/  UIADD3 UR19, UR16, UR20, URZ ;  /* 0x0000001410137290 */ /* 0x000fe2000fffe03f */
[----:B------:R-:W-:Y:S01]  /*4090*/  UMOV UR5, URZ ;  /* 0x0000003f00057c82 */ /* 0x000fe20008000000 */
[----:B------:R-:W-:-:S02]  /*40a0*/  UIMAD UR38, UR38, 0x38, URZ ;  /* 0x00000038262678a4 */ /* 0x000fc4000f8e023f */
[----:B------:R-:W-:Y:S02]  /*40b0*/  UIADD3 UR44, UR44, -UR43, URZ ;  /* 0x8000002b2c2c7290 */ /* 0x000fe4000fffe03f */
[----:B------:R-:W-:Y:S02]  /*40c0*/  UIADD3 UR37, UR16, UR29, URZ ;  /* 0x0000001d10257290 */ /* 0x000fe4000fffe03f */
[----:B------:R-:W-:Y:S02]  /*40d0*/  UIADD3 UR36, UR16, UR21, URZ ;  /* 0x0000001510247290 */ /* 0x000fe4000fffe03f */
[----:B------:R-:W-:Y:S01]  /*40e0*/  UIADD3 UR35, UR16, UR19, URZ ;  /* 0x0000001310237290 */ /* 0x000fe2000fffe03f */
[----:B-1----:R-:W-:-:S05]  /*40f0*/  @P3 FMUL.FTZ R0, R7, R6 ;  /* 0x0000000607003220 */ /* 0x002fca0000410000 */
[----:B------:R-:W-:Y:S01]  /*4100*/  @P3 R2UR UR9, R0 ;  /* 0x00000000000932ca */ /* 0x000fe200000e0000 */
[----:B------:R-:W-:-:S05]  /*4110*/  VIADD R0, R214, 0x2000 ;  /* 0x00002000d6007836 */ /* 0x000fca0000000000 */
[----:B------:R-:W-:-:S04]  /*4120*/  SEL R0, R0, R214, !P0 ;  /* 0x000000d600007207 */ /* 0x000fc80004000000 */
[----:B------:R-:W-:-:S03]  /*4130*/  LEA R200, R0, UR4, 0x1 ;  /* 0x0000000400c87c11 */ /* 0x000fc6000f8e08ff */
[----:B------:R-:W-:Y:S01]  /*4140*/  @UP1 UMOV UR5, UR9 ;  /* 0x0000000900051c82 */ /* 0x000fe20008000000 */
[----:B------:R-:W-:Y:S01]  /*4150*/  ULDC UR9, c[0x0][0x39c] ;  /* 0x0000e70000097ab9 */ /* 0x000fe20000000800 */
[----:B--2---:R-:W-:-:S04]  /*4160*/  IMAD R217, R217, 0x40, R3 ;  /* 0x00000040d9d97824 */ /* 0x004fc800078e0203 */
        /* <DEDUP_REMOVED lines=13> */
[----:B------:R-:W-:Y:S02]  /*4240*/  I2FP.F32.S32 R238, R238 ;  /* 0x000000ee00ee7245 */ /* 0x000fe40000201400 */
[----:B---34-:R-:W-:-:S07]  /*4250*/  I2FP.F32.S32 R237, R237 ;  /* 0x000000ed00ed7245 */ /* 0x018fce0000201400 */
.L_x_602:
        /* <DEDUP_REMOVED lines=9> */
[C---:B-----5:R-:W-:Y:S02]  /*42f0*/  FSETP.NEU.FTZ.AND P1, PT, R221.reuse, -INF , PT ;  /* 0xff800000dd00780b */ /* 0x060fe40003f3d000 */
[----:B------:R-:W-:Y:S01]  /*4300*/  MOV R187, 0x8 ;  /* 0x0000000800bb7802 */ /* 0x000fe20000000f00 */
[----:B------:R-:W-:Y:S06]  /*4310*/  UISETP.LT.AND UP0, UPT, UR11, UR43, UP0 ;  /* 0x0000002b0b00728c */ /* 0x000fec0008701270 */
[----:B------:R-:W-:Y:S01]  /*4320*/  PLOP3.LUT P0, PT, PT, PT, UP0, 0x80, 0x0 ;  /* 0x000000000000781c */ /* 0x000fe20003f0f008 */
[----:B------:R-:W-:Y:S01]  /*4330*/  UISETP.GT.AND UP0, UPT, UR8, UR34, UPT ;  /* 0x000000220800728c */ /* 0x000fe2000bf04270 */
        /* <DEDUP_REMOVED lines=19> */
[C---:B----4-:R-:W-:Y:S05]  /*4470*/  HMMA.16816.F32 R12, R56.reuse, R64, R12 ;  /* 0x00000040380c723c */ /* 0x050fea000000180c */
[----:B------:R-:W-:Y:S01]  /*4480*/  LDSM.16.M88.4 R60, [R203+0x2000] ;  /* 0x00200000cb3c783b */ /* 0x000fe20000000200 */
[----:B------:R-:W-:Y:S06]  /*4490*/  HMMA.16816.F32 R16, R56, R66, R16 ;  /* 0x000000423810723c */ /* 0x000fec0000001810 */
[C---:B-1----:R-:W-:Y:S01]  /*44a0*/  HMMA.16816.F32 R4, R100.reuse, R104, R4 ;  /* 0x000000686404723c */ /* 0x042fe20000001804 */
[----:B------:R-:W1:Y:S05]  /*44b0*/  LDSM.16.M88.4 R56, [R207+0x800] ;  /* 0x00080000cf38783b */ /* 0x000e6a0000000200 */
[C---:B------:R-:W-:Y:S03]  /*44c0*/  HMMA.16816.F32 R8, R100.reuse, R106, R8 ;  /* 0x0000006a6408723c */ /* 0x040fe60000001808 */
[----:B------:R-:W4:Y:S03]  /*44d0*/  LDSM.16.M88.4 R64, [R0+0xe000] ;  /* 0x00e000000040783b */ /* 0x000f260000000200 */
[C---:B--2---:R-:W-:Y:S05]  /*44e0*/  HMMA.16816.F32 R12, R100.reuse, R52, R12 ;  /* 0x00000034640c723c */ /* 0x044fea000000180c */
[----:B------:R-:W-:Y:S01]  /*44f0*/  LDSM.16.M88.4 R104, [R206+-0x2000] ;  /* 0xffe00000ce68783b */ /* 0x000fe20000000200 */
[----:B------:R-:W-:Y:S07]  /*4500*/  HMMA.16816.F32 R16, R100, R54, R16 ;  /* 0x000000366410723c */ /* 0x000fee0000001810 */
[----:B------:R-:W2:Y:S01]  /*4510*/  LDSM.16.M88.4 R52, [R0+0xe800] ;  /* 0x00e800000034783b */ /* 0x000ea20000000200 */
[C---:B---3--:R-:W-:Y:S07]  /*4520*/  HMMA.16816.F32 R4, R108.reuse, R112, R4 ;  /* 0x000000706c04723c */ /* 0x048fee0000001804 */
[----:B------:R3:W2:Y:S01]  /*4530*/  LDSM.16.M88.4 R100, [R2+0x2000] ;  /* 0x002000000264783b */ /* 0x0006a20000000200 */
[C---:B------:R-:W-:Y:S06]  /*4540*/  HMMA.16816.F32 R8, R108.reuse, R114, R8 ;  /* 0x000000726c08723c */ /* 0x040fec0000001808 */
[C---:B-1----:R-:W-:Y:S01]  /*4550*/  HMMA.16816.F32 R12, R108.reuse, R56, R12 ;  /* 0x000000386c0c723c */ /* 0x042fe2000000180c */
[----:B------:R-:W-:Y:S05]  /*4560*/  LDSM.16.M88.4 R112, [R204+-0x2000] ;  /* 0xffe00000cc70783b */ /* 0x000fea0000000200 */
[----:B------:R-:W-:Y:S03]  /*4570*/  HMMA.16816.F32 R16, R108, R58, R16 ;  /* 0x0000003a6c10723c */ /* 0x000fe60000001810 */
[----:B------:R-:W1:Y:S03]  /*4580*/  LDSM.16.M88.4 R56, [R206+-0x1800] ;  /* 0xffe80000ce38783b */ /* 0x000e660000000200 */
[C---:B----4-:R-:W-:Y:S05]  /*4590*/  HMMA.16816.F32 R4, R60.reuse, R64, R4 ;  /* 0x000000403c04723c */ /* 0x050fea0000001804 */
[----:B------:R-:W4:Y:S01]  /*45a0*/  LDSM.16.M88.4 R108, [R3+0x2000] ;  /* 0x00200000036c783b */ /* 0x000f220000000200 */
[C---:B------:R-:W-:Y:S05]  /*45b0*/  HMMA.16816.F32 R8, R60.reuse, R66, R8 ;  /* 0x000000423c08723c */ /* 0x040fea0000001808 */
[----:B---3--:R-:W-:Y:S01]  /*45c0*/  FMUL.FTZ R2, R221, 1.4426950216293334961 ;  /* 0x3fb8aa3bdd027820 */ /* 0x008fe20000410000 */
[C---:B--2---:R-:W-:Y:S01]  /*45d0*/  HMMA.16816.F32 R12, R60.reuse, R52, R12 ;  /* 0x000000343c0c723c */ /* 0x044fe2000000180c */
[----:B------:R-:W-:Y:S04]  /*45e0*/  LDSM.16.M88.4 R64, [R207+0x2000] ;  /* 0x00200000cf40783b */ /* 0x000fe80000000200 */
[----:B------:R-:W-:Y:S01]  /*45f0*/  FSEL R2, R2, RZ, P1 ;  /* 0x000000ff02027208 */ /* 0x000fe20000800000 */
[----:B------:R-:W-:Y:S03]  /*4600*/  HMMA.16816.F32 R16, R60, R54, R16 ;  /* 0x000000363c10723c */ /* 0x000fe60000001810 */
[----:B------:R-:W2:Y:S01]  /*4610*/  LDSM.16.M88.4 R52, [R204+-0x1800] ;  /* 0xffe80000cc34783b */ /* 0x000ea20000000200 */
[----:B------:R-:W-:Y:S02]  /*4620*/  FSETP.NEU.FTZ.AND P1, PT, R228, -INF , PT ;  /* 0xff800000e400780b */ /* 0x000fe40003f3d000 */
[C---:B------:R-:W-:Y:S05]  /*4630*/  HMMA.16816.F32 R4, R100.reuse, R104, R4 ;  /* 0x000000686404723c */ /* 0x040fea0000001804 */
[----:B------:R-:W3:Y:S01]  /*4640*/  LDSM.16.M88.4 R60, [R180+0x2000] ;  /* 0x00200000b43c783b */ /* 0x000ee20000000200 */
[C---:B------:R-:W-:Y:S06]  /*4650*/  HMMA.16816.F32 R8, R100.reuse, R106, R8 ;  /* 0x0000006a6408723c */ /* 0x040fec0000001808 */
[C---:B-1----:R-:W-:Y:S06]  /*4660*/  HMMA.16816.F32 R12, R100.reuse, R56, R12 ;  /* 0x00000038640c723c */ /* 0x042fec000000180c */
[----:B------:R-:W-:Y:S06]  /*4670*/  HMMA.16816.F32 R16, R100, R58, R16 ;  /* 0x0000003a6410723c */ /* 0x000fec0000001810 */
[C---:B----4-:R-:W-:Y:S06]  /*4680*/  HMMA.16816.F32 R4, R108.reuse, R112, R4 ;  /* 0x000000706c04723c */ /* 0x050fec0000001804 */
[C---:B------:R-:W-:Y:S06]  /*4690*/  HMMA.16816.F32 R8, R108.reuse, R114, R8 ;  /* 0x000000726c08723c */ /* 0x040fec0000001808 */
[C---:B--2---:R-:W-:Y:S06]  /*46a0*/  HMMA.16816.F32 R12, R108.reuse, R52, R12 ;  /* 0x000000346c0c723c */ /* 0x044fec000000180c */
[----:B------:R-:W-:Y:S01]  /*46b0*/  HMMA.16816.F32 R16, R108, R54, R16 ;  /* 0x000000366c10723c */ /* 0x000fe20000001810 */
[----:B------:R-:W1:Y:S05]  /*46c0*/  LDSM.16.M88.4 R52, [R207+0x2800] ;  /* 0x00280000cf34783b */ /* 0x000e6a0000000200 */
[C---:B---3--:R-:W-:Y:S06]  /*46d0*/  HMMA.16816.F32 R4, R60.reuse, R64, R4 ;  /* 0x000000403c04723c */ /* 0x048fec0000001804 */
        /* <DEDUP_REMOVED lines=12> */
[----:B------:R-:W-:Y:S02]  /*47a0*/  MUFU.TANH R184, R11 ;  /* 0x0000000b00b87308 */ /* 0x000fe40000002400 */
[----:B------:R-:W-:Y:S08]  /*47b0*/  HMMA.16816.F32 R16, R60, R54, R16 ;  /* 0x000000363c10723c */ /* 0x000ff00000001810 */
[----:B------:R1:W4:Y:S03]  /*47c0*/  MUFU.TANH R105, R4 ;  /* 0x0000000400697308 */ /* 0x0003260000002400 */
[----:B--2---:R-:W-:Y:S01]  /*47d0*/  @!P0 IADD3 R5, R247, UR10, RZ ;  /* 0x0000000af7058c10 */ /* 0x004fe2000fffe0ff */
[----:B---3--:R-:W-:Y:S06]  /*47e0*/  FFMA.FTZ R0, R237, UR5, R104 ;  /* 0x00000005ed007c23 */ /* 0x008fec0008010068 */
[----:B------:R2:W-:Y:S01]  /*47f0*/  MUFU.TANH R186, R6 ;  /* 0x0000000600ba7308 */ /* 0x0005e20000002400 */
[----:B------:R-:W-:Y:S09]  /*4800*/  FMUL.FTZ R12, R12, UR9 ;  /* 0x000000090c0c7c20 */ /* 0x000ff20008410000 */
[----:B------:R3:W3:Y:S01]  /*4810*/  MUFU.TANH R183, R7 ;  /* 0x0000000700b77308 */ /* 0x0006e20000002400 */
[----:B-1----:R-:W-:Y:S01]  /*4820*/  @!P0 VIMNMX R4, R5, UR43, PT ;  /* 0x0000002b05048c48 */ /* 0x002fe2000bfe0100 */
[----:B----4-:R-:W-:Y:S01]  /*4830*/  FFMA.FTZ R3, R236, UR5, R105 ;  /* 0x00000005ec037c23 */ /* 0x010fe20008010069 */
[----:B------:R-:W-:Y:S01]  /*4840*/  FMUL.FTZ R13, R13, UR9 ;  /* 0x000000090d0d7c20 */ /* 0x000fe20008410000 */
[----:B------:R-:W-:Y:S01]  /*4850*/  FMUL.FTZ R14, R14, UR9 ;  /* 0x000000090e0e7c20 */ /* 0x000fe20008410000 */
[-C--:B------:R-:W-:Y:S01]  /*4860*/  @!P0 ISETP.GE.AND P2, PT, R217, R4.reuse, PT ;  /* 0x00000004d900820c */ /* 0x080fe20003f46270 */
[----:B------:R-:W-:Y:S01]  /*4870*/  FMUL.FTZ R16, R16, UR9 ;  /* 0x0000000910107c20 */ /* 0x000fe20008410000 */
[----:B------:R-:W-:Y:S03]  /*4880*/  FMUL.FTZ R18, R18, UR9 ;  /* 0x0000000912127c20 */ /* 0x000fe60008410000 */
[----:B------:R-:W-:Y:S01]  /*4890*/  MUFU.TANH R106, R12 ;  /* 0x0000000c006a7308 */ /* 0x000fe20000002400 */
[----:B------:R-:W-:Y:S01]  /*48a0*/  @!P0 FSEL R3, R3, -INF , !P2 ;  /* 0xff80000003038808 */ /* 0x000fe20005000000 */
[----:B------:R-:W-:Y:S01]  /*48b0*/  FMUL.FTZ R17, R17, UR9 ;  /* 0x0000000911117c20 */ /* 0x000fe20008410000 */
[----:B------:R-:W-:Y:S01]  /*48c0*/  FMUL.FTZ R19, R19, UR9 ;  /* 0x0000000913137c20 */ /* 0x000fe20008410000 */
[----:B------:R-:W-:Y:S02]  /*48d0*/  FMUL.FTZ R15, R15, UR9 ;  /* 0x000000090f0f7c20 */ /* 0x000fe40008410000 */
[--C-:B--2---:R-:W-:Y:S01]  /*48e0*/  FFMA.FTZ R6, R3, UR17, -R2.reuse ;  /* 0x0000001103067c23 */ /* 0x104fe20008010802 */
[----:B------:R-:W-:Y:S03]  /*48f0*/  @!P0 VIADDMNMX R3, R5, R187, UR43, PT ;  /* 0x0000002b05038e46 */ /* 0x000fe6000b8001bb */
[----:B------:R1:W-:Y:S01]  /*4900*/  MUFU.TANH R103, R8 ;  /* 0x0000000800677308 */ /* 0x0003e20000002400 */
[----:B------:R-:W-:Y:S01]  /*4910*/  FMUL.FTZ R5, R228, 1.4426950216293334961 ;  /* 0x3fb8aa3be4057820 */ /* 0x000fe20000410000 */
[----:B---3--:R-:W-:Y:S04]  /*4920*/  @!P0 IADD3 R7, R217, 0x1, RZ ;  /* 0x00000001d9078810 */ /* 0x008fe80007ffe0ff */
[-C--:B------:R-:W-:Y:S04]  /*4930*/  @!P0 ISETP.GE.AND P2, PT, R7, R4.reuse, PT ;  /* 0x000000040700820c */ /* 0x080fe80003f46270 */
[----:B------:R2:W-:Y:S01]  /*4940*/  MUFU.EX2 R180, R6 ;  /* 0x0000000600b47308 */ /* 0x0005e20000000800 */
[----:B------:R-:W-:Y:S02]  /*4950*/  @!P0 FSEL R0, R0, -INF , !P2 ;  /* 0xff80000000008808 */ /* 0x000fe40005000000 */
[-C--:B------:R-:W-:Y:S07]  /*4960*/  @!P0 ISETP.GE.AND P2, PT, R217, R3.reuse, PT ;  /* 0x00000003d900820c */ /* 0x080fee0003f46270 */
[----:B------:R-:W3:Y:S01]  /*4970*/  MUFU.TANH R102, R9 ;  /* 0x0000000900667308 */ /* 0x000ee20000002400 */
[----:B-1----:R-:W-:Y:S01]  /*4980*/  FFMA.FTZ R8, R0, UR17, -R2 ;  /* 0x0000001100087c23 */ /* 0x002fe20008010802 */
[----:B------:R-:W-:Y:S01]  /*4990*/  FSEL R0, R5, RZ, P1 ;  /* 0x000000ff05007208 */ /* 0x000fe20000800000 */
[----:B------:R-:W-:Y:S01]  /*49a0*/  FFMA.FTZ R5, R237, UR5, R183 ;  /* 0x00000005ed057c23 */ /* 0x000fe200080100b7 */
[-C--:B------:R-:W-:Y:S02]  /*49b0*/  @!P0 ISETP.GE.AND P1, PT, R7, R3.reuse, PT ;  /* 0x000000030700820c */ /* 0x080fe40003f26270 */
[----:B------:R-:W-:Y:S02]  /*49c0*/  @!P0 IADD3 R7, R217, 0x8, RZ ;  /* 0x00000008d9078810 */ /* 0x000fe40007ffe0ff */
[----:B------:R-:W-:Y:S01]  /*49d0*/  @!P0 FSEL R5, R5, -INF , !P1 ;  /* 0xff80000005058808 */ /* 0x000fe20004800000 */
[----:B--2---:R-:W-:Y:S01]  /*49e0*/  FFMA.FTZ R6, R236, UR5, R186 ;  /* 0x00000005ec067c23 */ /* 0x004fe200080100ba */
[----:B------:R1:W-:Y:S01]  /*49f0*/  MUFU.EX2 R114, R8 ;  /* 0x0000000800727308 */ /* 0x0003e20000000800 */
[-C--:B------:R-:W-:Y:S02]  /*4a00*/  @!P0 ISETP.GE.AND P1, PT, R7, R4.reuse, PT ;  /* 0x000000040700820c */ /* 0x080fe40003f26270 */
[--C-:B------:R-:W-:Y:S01]  /*4a10*/  FFMA.FTZ R5, R5, UR17, -R0.reuse ;  /* 0x0000001105057c23 */ /* 0x100fe20008010800 */
[----:B------:R-:W-:Y:S06]  /*4a20*/  @!P0 FSEL R6, R6, -INF , !P2 ;  /* 0xff80000006068808 */ /* 0x000fec0005000000 */
[----:B------:R3:W-:Y:S01]  /*4a30*/  MUFU.EX2 R193, R5 ;  /* 0x0000000500c17308 */ /* 0x0007e20000000800 */
[----:B------:R-:W-:Y:S09]  /*4a40*/  FFMA.FTZ R6, R6, UR17, -R0 ;  /* 0x0000001106067c23 */ /* 0x000ff20008010800 */
[----:B------:R2:W-:Y:S01]  /*4a50*/  MUFU.EX2 R194, R6 ;  /* 0x0000000600c27308 */ /* 0x0005e20000000800 */
[----:B-1----:R-:W-:Y:S09]  /*4a60*/  @!P0 IADD3 R8, R217, 0x9, RZ ;  /* 0x00000009d9088810 */ /* 0x002ff20007ffe0ff */
[----:B------:R1:W4:Y:S01]  /*4a70*/  MUFU.TANH R185, R10 ;  /* 0x0000000a00b97308 */ /* 0x0003220000002400 */
[----:B---3--:R-:W-:Y:S09]  /*4a80*/  FFMA.FTZ R5, R239, UR5, R102 ;  /* 0x00000005ef057c23 */ /* 0x008ff20008010066 */
[----:B------:R-:W3:Y:S01]  /*4a90*/  MUFU.TANH R101, R13 ;  /* 0x0000000d00657308 */ /* 0x000ee20000002400 */
[----:B--2---:R-:W-:Y:S05]  /*4aa0*/  FFMA.FTZ R6, R238, UR5, R103 ;  /* 0x00000005ee067c23 */ /* 0x004fea0008010067 */
[----:B------:R-:W-:Y:S02]  /*4ab0*/  @!P0 FSEL R6, R6, -INF , !P1 ;  /* 0xff80000006068808 */ /* 0x000fe40004800000 */
[-C--:B------:R-:W-:Y:S02]  /*4ac0*/  @!P0 ISETP.GE.AND P1, PT, R8, R4.reuse, PT ;  /* 0x000000040800820c */ /* 0x080fe40003f26270 */
[----:B------:R-:W2:Y:S01]  /*4ad0*/  MUFU.TANH R182, R14 ;  /* 0x0000000e00b67308 */ /* 0x000ea20000002400 */
[----:B-1----:R-:W-:Y:S01]  /*4ae0*/  @!P0 IADD3 R10, R217, 0x11, RZ ;  /* 0x00000011d90a8810 */ /* 0x002fe20007ffe0ff */
[--C-:B------:R-:W-:Y:S01]  /*4af0*/  FFMA.FTZ R6, R6, UR17, -R2.reuse ;  /* 0x0000001106067c23 */ /* 0x100fe20008010802 */
[----:B------:R-:W-:Y:S02]  /*4b00*/  @!P0 FSEL R5, R5, -INF , !P1 ;  /* 0xff80000005058808 */ /* 0x000fe40004800000 */
[-C--:B------:R-:W-:Y:S02]  /*4b10*/  @!P0 ISETP.GE.AND P1, PT, R7, R3.reuse, PT ;  /* 0x000000030700820c */ /* 0x080fe40003f26270 */
[----:B------:R-:W-:Y:S03]  /*4b20*/  @!P0 IADD3 R7, R217, 0x10, RZ ;  /* 0x00000010d9078810 */ /* 0x000fe60007ffe0ff */
[----:B------:R4:W-:Y:S01]  /*4b30*/  MUFU.EX2 R113, R6 ;  /* 0x0000000600717308 */ /* 0x0009e20000000800 */
[----:B------:R-:W-:Y:S01]  /*4b40*/  FFMA.FTZ R5, R5, UR17, -R2 ;  /* 0x0000001105057c23 */ /* 0x000fe20008010802 */
[-C--:B------:R-:W-:Y:S08]  /*4b50*/  @!P0 ISETP.GE.AND P2, PT, R10, R4.reuse, PT ;  /* 0x000000040a00820c */ /* 0x080ff00003f46270 */
[----:B------:R1:W-:Y:S10]  /*4b60*/  MUFU.EX2 R109, R5 ;  /* 0x00000005006d7308 */ /* 0x0003f40000000800 */
[----:B------:R-:W2:Y:S01]  /*4b70*/  MUFU.TANH R181, R15 ;  /* 0x0000000f00b57308 */ /* 0x000ea20000002400 */
[----:B----4-:R-:W-:Y:S05]  /*4b80*/  FFMA.FTZ R6, R238, UR5, R185 ;  /* 0x00000005ee067c23 */ /* 0x010fea00080100b9 */
[----:B------:R-:W-:Y:S02]  /*4b90*/  @!P0 FSEL R6, R6, -INF , !P1 ;  /* 0xff80000006068808 */ /* 0x000fe40004800000 */
[-C--:B------:R-:W-:Y:S01]  /*4ba0*/  @!P0 ISETP.GE.AND P1, PT, R8, R3.reuse, PT ;  /* 0x000000030800820c */ /* 0x080fe20003f26270 */
[----:B-1----:R-:W-:Y:S01]  /*4bb0*/  FFMA.FTZ R5, R239, UR5, R184 ;  /* 0x00000005ef057c23 */ /* 0x002fe200080100b8 */
[----:B------:R-:W1:Y:S01]  /*4bc0*/  MUFU.TANH R100, R16 ;  /* 0x0000001000647308 */ /* 0x000e620000002400 */
[--C-:B------:R-:W-:Y:S03]  /*4bd0*/  FFMA.FTZ R6, R6, UR17, -R0.reuse ;  /* 0x0000001106067c23 */ /* 0x100fe60008010800 */
[----:B------:R-:W-:Y:S02]  /*4be0*/  @!P0 FSEL R5, R5, -INF , !P1 ;  /* 0xff80000005058808 */ /* 0x000fe40004800000 */
[-C--:B------:R-:W-:Y:S04]  /*4bf0*/  @!P0 ISETP.GE.AND P1, PT, R7, R4.reuse, PT ;  /* 0x000000040700820c */ /* 0x080fe80003f26270 */
[----:B------:R4:W-:Y:S01]  /*4c00*/  MUFU.EX2 R191, R6 ;  /* 0x0000000600bf7308 */ /* 0x0009e20000000800 */
[----:B------:R-:W-:Y:S09]  /*4c10*/  FFMA.FTZ R5, R5, UR17, -R0 ;  /* 0x0000001105057c23 */ /* 0x000ff20008010800 */
[----:B------:R3:W-:Y:S10]  /*4c20*/  MUFU.EX2 R189, R5 ;  /* 0x0000000500bd7308 */ /* 0x0007f40000000800 */
[----:B------:R-:W1:Y:S01]  /*4c30*/  MUFU.TANH R111, R18 ;  /* 0x00000012006f7308 */ /* 0x000e620000002400 */
[----:B----4-:R-:W-:Y:S05]  /*4c40*/  FFMA.FTZ R6, R240, UR5, R106 ;  /* 0x00000005f0067c23 */ /* 0x010fea000801006a */
[----:B------:R-:W-:Y:S02]  /*4c50*/  @!P0 FSEL R6, R6, -INF , !P1 ;  /* 0xff80000006068808 */ /* 0x000fe40004800000 */
[----:B------:R-:W-:Y:S01]  /*4c60*/  IADD3 R8, P1, R235, UR15, RZ ;  /* 0x0000000feb087c10 */ /* 0x000fe2000ff3e0ff */
[----:B---3--:R-:W-:Y:S01]  /*4c70*/  FFMA.FTZ R5, R241, UR5, R101 ;  /* 0x00000005f1057c23 */ /* 0x008fe20008010065 */
[----:B------:R-:W3:Y:S01]  /*4c80*/  MUFU.TANH R67, R17 ;  /* 0x0000001100437308 */ /* 0x000ee20000002400 */
[--C-:B------:R-:W-:Y:S01]  /*4c90*/  FFMA.FTZ R6, R6, UR17, -R2.reuse ;  /* 0x0000001106067c23 */ /* 0x100fe20008010802 */
[----:B------:R-:W-:Y:S02]  /*4ca0*/  IADD3.X R9, R234, UR14, RZ, P1, !PT ;  /* 0x0000000eea097c10 */ /* 0x000fe40008ffe4ff */
[----:B------:R-:W-:Y:S02]  /*4cb0*/  @!P0 FSEL R5, R5, -INF , !P2 ;  /* 0xff80000005058808 */ /* 0x000fe40005000000 */
[-C--:B------:R-:W-:Y:S01]  /*4cc0*/  @!P0 ISETP.GE.AND P1, PT, R7, R3.reuse, PT ;  /* 0x000000030700820c */ /* 0x080fe20003f26270 */
[----:B------:R-:W4:Y:S03]  /*4cd0*/  LDG.E R66, desc[UR6][R8.64] ;  /* 0x0000000608427981 */ /* 0x000f26000c1e1900 */
[----:B------:R2:W-:Y:S01]  /*4ce0*/  MUFU.EX2 R115, R6 ;  /* 0x0000000600737308 */ /* 0x0005e20000000800 */
[----:B------:R-:W-:Y:S01]  /*4cf0*/  FFMA.FTZ R5, R5, UR17, -R2 ;  /* 0x0000001105057c23 */ /* 0x000fe20008010802 */
[----:B------:R-:W-:Y:S01]  /*4d00*/  @!P0 IADD3 R7, R217, 0x19, RZ ;  /* 0x00000019d9078810 */ /* 0x000fe20007ffe0ff */
[----:B------:R3:W4:Y:S07]  /*4d10*/  LDG.E R65, desc[UR6][R8.64+0x20] ;  /* 0x0000200608417981 */ /* 0x00072e000c1e1900 */
[----:B------:R1:W-:Y:S10]  /*4d20*/  MUFU.EX2 R112, R5 ;  /* 0x0000000500707308 */ /* 0x0003f40000000800 */
[----:B------:R-:W3:Y:S01]  /*4d30*/  MUFU.TANH R110, R19 ;  /* 0x00000013006e7308 */ /* 0x000ee20000002400 */
[----:B--2---:R-:W-:Y:S05]  /*4d40*/  FFMA.FTZ R6, R240, UR5, R182 ;  /* 0x00000005f0067c23 */ /* 0x004fea00080100b6 */
[----:B------:R-:W-:Y:S02]  /*4d50*/  @!P0 FSEL R6, R6, -INF , !P1 ;  /* 0xff80000006068808 */ /* 0x000fe40004800000 */
[-C--:B------:R-:W-:Y:S01]  /*4d60*/  @!P0 ISETP.GE.AND P1, PT, R10, R3.reuse, PT ;  /* 0x000000030a00820c */ /* 0x080fe20003f26270 */
[----:B-1----:R-:W-:Y:S01]  /*4d70*/  FFMA.FTZ R5, R241, UR5, R181 ;  /* 0x00000005f1057c23 */ /* 0x002fe200080100b5 */
[----:B------:R-:W-:Y:S01]  /*4d80*/  @!P0 IADD3 R10, R217, 0x18, RZ ;  /* 0x00000018d90a8810 */ /* 0x000fe20007ffe0ff */
[--C-:B------:R-:W-:Y:S03]  /*4d90*/  FFMA.FTZ R6, R6, UR17, -R0.reuse ;  /* 0x0000001106067c23 */ /* 0x100fe60008010800 */
[----:B------:R-:W-:Y:S01]  /*4da0*/  @!P0 FSEL R5, R5, -INF , !P1 ;  /* 0xff80000005058808 */ /* 0x000fe20004800000 */
[----:B------:R1:W-:Y:S01]  /*4db0*/  MUFU.EX2 R190, R6 ;  /* 0x0000000600be7308 */ /* 0x0003e20000000800 */
[CC--:B------:R-:W-:Y:S02]  /*4dc0*/  @!P0 ISETP.GE.AND P1, PT, R10.reuse, R4.reuse, PT ;  /* 0x000000040a00820c */ /* 0x0c0fe40003f26270 */
[-C--:B------:R-:W-:Y:S01]  /*4dd0*/  @!P0 ISETP.GE.AND P2, PT, R10, R3.reuse, PT ;  /* 0x000000030a00820c */ /* 0x080fe20003f46270 */
[----:B------:R-:W-:Y:S06]  /*4de0*/  FFMA.FTZ R5, R5, UR17, -R0 ;  /* 0x0000001105057c23 */ /* 0x000fec0008010800 */
[----:B------:R3:W-:Y:S01]  /*4df0*/  MUFU.EX2 R192, R5 ;  /* 0x0000000500c07308 */ /* 0x0007e20000000800 */
[----:B-1----:R-:W-:Y:S05]  /*4e00*/  FFMA.FTZ R6, R242, UR5, R100 ;  /* 0x00000005f2067c23 */ /* 0x002fea0008010064 */
[----:B------:R-:W-:Y:S02]  /*4e10*/  @!P0 FSEL R6, R6, -INF , !P1 ;  /* 0xff80000006068808 */ /* 0x000fe40004800000 */
[----:B------:R-:W-:Y:S01]  /*4e20*/  @!P0 ISETP.GE.AND P1, PT, R7, R4, PT ;  /* 0x000000040700820c */ /* 0x000fe20003f26270 */
[----:B------:R-:W-:Y:S01]  /*4e30*/  FFMA.FTZ R4, R242, UR5, R111 ;  /* 0x00000005f2047c23 */ /* 0x000fe2000801006f */
[----:B---3--:R-:W-:Y:S01]  /*4e40*/  FFMA.FTZ R5, R243, UR5, R67 ;  /* 0x00000005f3057c23 */ /* 0x008fe20008010043 */
[----:B------:R-:W-:Y:S03]  /*4e50*/  FFMA.FTZ R6, R6, UR17, -R2 ;  /* 0x0000001106067c23 */ /* 0x000fe60008010802 */
[----:B------:R-:W-:Y:S01]  /*4e60*/  @!P0 FSEL R4, R4, -INF , !P2 ;  /* 0xff80000004048808 */ /* 0x000fe20005000000 */
[----:B------:R-:W-:Y:S01]  /*4e70*/  MUFU.EX2 R108, R6 ;  /* 0x00000006006c7308 */ /* 0x000fe20000000800 */
[----:B------:R-:W-:Y:S02]  /*4e80*/  @!P0 FSEL R5, R5, -INF , !P1 ;  /* 0xff80000005058808 */ /* 0x000fe40004800000 */
[----:B------:R-:W-:Y:S01]  /*4e90*/  @!P0 ISETP.GE.AND P1, PT, R7, R3, PT ;  /* 0x000000030700820c */ /* 0x000fe20003f26270 */
[----:B------:R-:W-:Y:S01]  /*4ea0*/  FFMA.FTZ R4, R4, UR17, -R0 ;  /* 0x0000001104047c23 */ /* 0x000fe20008010800 */
[----:B------:R-:W-:Y:S01]  /*4eb0*/  FFMA.FTZ R3, R243, UR5, R110 ;  /* 0x00000005f3037c23 */ /* 0x000fe2000801006e */
[----:B------:R-:W-:Y:S01]  /*4ec0*/  FFMA.FTZ R2, R5, UR17, -R2 ;  /* 0x0000001105027c23 */ /* 0x000fe20008010802 */
[----:B------:R-:W-:Y:S03]  /*4ed0*/  F2FP.F16.F32.PACK_AB R5, R112, R115 ;  /* 0x000000737005723e */ /* 0x000fe600000000ff */
[----:B------:R1:W-:Y:S01]  /*4ee0*/  MUFU.EX2 R188, R4 ;  /* 0x0000000400bc7308 */ /* 0x0003e20000000800 */
[----:B------:R-:W-:Y:S02]  /*4ef0*/  @!P0 FSEL R3, R3, -INF , !P1 ;  /* 0xff80000003038808 */ /* 0x000fe40004800000 */
[----:B------:R-:W-:Y:S03]  /*4f00*/  PLOP3.LUT P1, PT, PT, PT, UP0, 0x80, 0x0 ;  /* 0x000000000000781c */ /* 0x000fe60003f2f008 */
[----:B------:R-:W-:Y:S04]  /*4f10*/  FFMA.FTZ R0, R3, UR17, -R0 ;  /* 0x0000001103007c23 */ /* 0x000fe80008010800 */
[----:B------:R2:W3:Y:S01]  /*4f20*/  MUFU.EX2 R107, R2 ;  /* 0x00000002006b7308 */ /* 0x0004e20000000800 */
[----:B------:R-:W-:Y:S05]  /*4f30*/  F2FP.F16.F32.PACK_AB R3, R193, R194 ;  /* 0x000000c2c103723e */ /* 0x000fea00000000ff */
[----:B------:R3:W-:Y:S04]  /*4f40*/  STS [R230+0x12400], R3 ;  /* 0x01240003e6007388 */ /* 0x0007e80000000800 */
[----:B------:R3:W3:Y:S01]  /*4f50*/  MUFU.EX2 R187, R0 ;  /* 0x0000000000bb7308 */ /* 0x0006e20000000800 */
[----:B-1----:R-:W-:Y:S05]  /*4f60*/  F2FP.F16.F32.PACK_AB R4, R114, R180 ;  /* 0x000000b47204723e */ /* 0x002fea00000000ff */
[----:B------:R1:W-:Y:S01]  /*4f70*/  STS [R230+0x12000], R4 ;  /* 0x01200004e6007388 */ /* 0x0003e20000000800 */
[----:B--2---:R-:W-:Y:S05]  /*4f80*/  F2FP.F16.F32.PACK_AB R2, R109, R113 ;  /* 0x000000716d02723e */ /* 0x004fea00000000ff */
[----:B------:R2:W-:Y:S01]  /*4f90*/  STS [R232+0x12000], R2 ;  /* 0x01200002e8007388 */ /* 0x0005e20000000800 */
[----:B---3--:R-:W-:Y:S05]  /*4fa0*/  F2FP.F16.F32.PACK_AB R0, R189, R191 ;  /* 0x000000bfbd00723e */ /* 0x008fea00000000ff */
[----:B------:R3:W-:Y:S01]  /*4fb0*/  STS [R232+0x12400], R0 ;  /* 0x01240000e8007388 */ /* 0x0007e20000000800 */
[----:B------:R-:W-:Y:S03]  /*4fc0*/  F2FP.F16.F32.PACK_AB R3, R107, R108 ;  /* 0x0000006c6b03723e */ /* 0x000fe600000000ff */
[----:B------:R-:W-:Y:S01]  /*4fd0*/  STS [R229+0x12000], R5 ;  /* 0x01200005e5007388 */ /* 0x000fe20000000800 */
[----:B-1----:R-:W-:Y:S05]  /*4fe0*/  F2FP.F16.F32.PACK_AB R4, R192, R190 ;  /* 0x000000bec004723e */ /* 0x002fea00000000ff */
[----:B------:R-:W-:Y:S01]  /*4ff0*/  STS [R229+0x12400], R4 ;  /* 0x01240004e5007388 */ /* 0x000fe20000000800 */
[----:B--2---:R-:W-:Y:S03]  /*5000*/  F2FP.F16.F32.PACK_AB R2, R187, R188 ;  /* 0x000000bcbb02723e */ /* 0x004fe600000000ff */
[----:B------:R1:W-:Y:S04]  /*5010*/  STS [R231+0x12000], R3 ;  /* 0x01200003e7007388 */ /* 0x0003e80000000800 */
[----:B------:R2:W-:Y:S01]  /*5020*/  STS [R231+0x12400], R2 ;  /* 0x01240002e7007388 */ /* 0x0005e20000000800 */
[----:B---3--:R-:W-:Y:S05]  /*5030*/  LEA R0, R213, UR4, 0x1 ;  /* 0x00000004d5007c11 */ /* 0x008fea000f8e08ff */
[----:B------:R-:W3:Y:S01]  /*5040*/  LDSM.16.M88.4 R16, [R0+0x8000] ;  /* 0x008000000010783b */ /* 0x000ee20000000200 */
[CC--:B-1----:R-:W-:Y:S02]  /*5050*/  IADD3 R3, R205.reuse, R0.reuse, RZ ;  /* 0x00000000cd037210 */ /* 0x0c2fe40007ffe0ff */
[----:B--2---:R-:W-:Y:S05]  /*5060*/  IADD3 R2, R208, R0, RZ ;  /* 0x00000000d0027210 */ /* 0x004fea0007ffe0ff */
[----:B------:R-:W-:Y:S01]  /*5070*/  LDSM.16.M88.4 R56, [R3+0x8000] ;  /* 0x008000000338783b */ /* 0x000fe20000000200 */
[----:B------:R-:W-:Y:S07]  /*5080*/  IADD3 R64, R205, R2, RZ ;  /* 0x00000002cd407210 */ /* 0x000fee0007ffe0ff */
[----:B------:R-:W1:Y:S08]  /*5090*/  LDSM.16.M88.4 R52, [R2+0x8000] ;  /* 0x008000000234783b */ /* 0x000e700000000200 */
[----:B------:R-:W2:Y:S01]  /*50a0*/  LDSM.16.M88.4 R60, [R64+0x8000] ;  /* 0x00800000403c783b */ /* 0x000ea20000000200 */
[C---:B---3--:R-:W-:Y:S06]  /*50b0*/  HMMA.16816.F32 R4, R16.reuse, R116, RZ ;  /* 0x000000741004723c */ /* 0x048fec00000018ff */
[C---:B------:R-:W-:Y:S06]  /*50c0*/  HMMA.16816.F32 R8, R16.reuse, R118, RZ ;  /* 0x000000761008723c */ /* 0x040fec00000018ff */
[C---:B------:R-:W-:Y:S06]  /*50d0*/  HMMA.16816.F32 R12, R16.reuse, R120, RZ ;  /* 0x00000078100c723c */ /* 0x040fec00000018ff */
[----:B------:R-:W-:Y:S06]  /*50e0*/  HMMA.16816.F32 R16, R16, R122, RZ ;  /* 0x0000007a1010723c */ /* 0x000fec00000018ff */
[C---:B-1----:R-:W-:Y:S06]  /*50f0*/  HMMA.16816.F32 R4, R52.reuse, R124, R4 ;  /* 0x0000007c3404723c */ /* 0x042fec0000001804 */
[C---:B------:R-:W-:Y:S06]  /*5100*/  HMMA.16816.F32 R8, R52.reuse, R126, R8 ;  /* 0x0000007e3408723c */ /* 0x040fec0000001808 */
[C---:B------:R-:W-:Y:S06]  /*5110*/  HMMA.16816.F32 R12, R52.reuse, R128, R12 ;  /* 0x00000080340c723c */ /* 0x040fec000000180c */
[----:B------:R-:W-:Y:S01]  /*5120*/  HMMA.16816.F32 R16, R52, R130, R16 ;  /* 0x000000823410723c */ /* 0x000fe20000001810 */
[----:B------:R1:W3:Y:S05]  /*5130*/  LDSM.16.M88.4 R52, [R0+0xa000] ;  /* 0x00a000000034783b */ /* 0x0002ea0000000200 */
[C---:B------:R-:W-:Y:S06]  /*5140*/  HMMA.16816.F32 R4, R56.reuse, R132, R4 ;  /* 0x000000843804723c */ /* 0x040fec0000001804 */
[C---:B------:R-:W-:Y:S06]  /*5150*/  HMMA.16816.F32 R8, R56.reuse, R134, R8 ;  /* 0x000000863808723c */ /* 0x040fec0000001808 */
[C---:B------:R-:W-:Y:S06]  /*5160*/  HMMA.16816.F32 R12, R56.reuse, R136, R12 ;  /* 0x00000088380c723c */ /* 0x040fec000000180c */
[----:B------:R-:W-:Y:S01]  /*5170*/  HMMA.16816.F32 R16, R56, R138, R16 ;  /* 0x0000008a3810723c */ /* 0x000fe20000001810 */
[----:B------:R3:W4:Y:S04]  /*5180*/  LDSM.16.M88.4 R56, [R2+0xa000] ;  /* 0x00a000000238783b */ /* 0x0007280000000200 */
[----:B-1----:R-:W-:Y:S01]  /*5190*/  FFMA.FTZ R0, -R104, R104, 1 ;  /* 0x3f80000068007423 */ /* 0x002fe20000010168 */
[C---:B--2---:R-:W-:Y:S06]  /*51a0*/  HMMA.16816.F32 R4, R60.reuse, R140, R4 ;  /* 0x0000008c3c04723c */ /* 0x044fec0000001804 */
[C---:B------:R-:W-:Y:S06]  /*51b0*/  HMMA.16816.F32 R8, R60.reuse, R142, R8 ;  /* 0x0000008e3c08723c */ /* 0x040fec0000001808 */
[C---:B------:R-:W-:Y:S06]  /*51c0*/  HMMA.16816.F32 R12, R60.reuse, R144, R12 ;  /* 0x000000903c0c723c */ /* 0x040fec000000180c */
[----:B------:R-:W-:Y:S01]  /*51d0*/  HMMA.16816.F32 R16, R60, R146, R16 ;  /* 0x000000923c10723c */ /* 0x000fe20000001810 */
[----:B------:R-:W1:Y:S04]  /*51e0*/  LDSM.16.M88.4 R60, [R3+0xa000] ;  /* 0x00a00000033c783b */ /* 0x000e680000000200 */
[----:B---3--:R-:W-:Y:S01]  /*51f0*/  FFMA.FTZ R2, -R105, R105, 1 ;  /* 0x3f80000069027423 */ /* 0x008fe20000010169 */
[C---:B------:R-:W-:Y:S05]  /*5200*/  HMMA.16816.F32 R4, R52.reuse, R148, R4 ;  /* 0x000000943404723c */ /* 0x040fea0000001804 */
[----:B------:R-:W-:Y:S01]  /*5210*/  FMUL.FTZ R2, R2, UR9 ;  /* 0x0000000902027c20 */ /* 0x000fe20008410000 */
[C---:B------:R-:W-:Y:S06]  /*5220*/  HMMA.16816.F32 R8, R52.reuse, R150, R8 ;  /* 0x000000963408723c */ /* 0x040fec0000001808 */
[C---:B------:R-:W-:Y:S06]  /*5230*/  HMMA.16816.F32 R12, R52.reuse, R152, R12 ;  /* 0x00000098340c723c */ /* 0x040fec000000180c */
[----:B------:R-:W-:Y:S01]  /*5240*/  HMMA.16816.F32 R16, R52, R154, R16 ;  /* 0x0000009a3410723c */ /* 0x000fe20000001810 */
[----:B------:R-:W2:Y:S05]  /*5250*/  LDSM.16.M88.4 R52, [R64+0xa000] ;  /* 0x00a000004034783b */ /* 0x000eaa0000000200 */
        /* <DEDUP_REMOVED lines=13> */
[----:B------:R-:W-:Y:S01]  /*5330*/  FADD.FTZ R4, -R66, R5 ;  /* 0x0000000542047221 */ /* 0x000fe20000010100 */
[----:B------:R-:W-:Y:S03]  /*5340*/  FADD.FTZ R6, -R65, R6 ;  /* 0x0000000641067221 */ /* 0x000fe60000010100 */
[----:B------:R-:W-:Y:S01]  /*5350*/  FMUL.FTZ R3, R180, R3 ;  /* 0x00000003b4037220 */ /* 0x000fe20000410000 */
[C---:B------:R-:W-:Y:S01]  /*5360*/  FADD.FTZ R5, -R66.reuse, R8 ;  /* 0x0000000842057221 */ /* 0x040fe20000010100 */
[----:B------:R-:W-:Y:S01]  /*5370*/  FADD.FTZ R8, -R66, R9 ;  /* 0x0000000942087221 */ /* 0x000fe20000010100 */
[----:B------:R-:W-:Y:S01]  /*5380*/  FMUL.FTZ R4, R114, R4 ;  /* 0x0000000472047220 */ /* 0x000fe20000410000 */
[----:B------:R-:W-:Y:S01]  /*5390*/  FMUL.FTZ R9, R0, UR9 ;  /* 0x0000000900097c20 */ /* 0x000fe20008410000 */
[----:B------:R-:W-:Y:S01]  /*53a0*/  FMUL.FTZ R2, R2, R3 ;  /* 0x0000000302027220 */ /* 0x000fe20000410000 */
[----:B------:R-:W-:Y:S01]  /*53b0*/  FFMA.FTZ R0, -R103, R103, 1 ;  /* 0x3f80000067007423 */ /* 0x000fe20000010167 */
[----:B------:R-:W-:Y:S01]  /*53c0*/  FFMA.FTZ R3, -R102, R102, 1 ;  /* 0x3f80000066037423 */ /* 0x000fe20000010166 */
[----:B------:R-:W-:Y:S01]  /*53d0*/  FMUL.FTZ R9, R9, R4 ;  /* 0x0000000409097220 */ /* 0x000fe20000410000 */
[C---:B------:R-:W-:Y:S01]  /*53e0*/  FADD.FTZ R12, -R66.reuse, R12 ;  /* 0x0000000c420c7221 */ /* 0x040fe20000010100 */
[----:B------:R-:W-:Y:S01]  /*53f0*/  FADD.FTZ R13, -R66, R13 ;  /* 0x0000000d420d7221 */ /* 0x000fe20000010100 */
[----:B------:R-:W-:Y:S01]  /*5400*/  FMUL.FTZ R5, R113, R5 ;  /* 0x0000000571057220 */ /* 0x000fe20000410000 */
[----:B------:R-:W-:Y:S01]  /*5410*/  FMUL.FTZ R0, R0, UR9 ;  /* 0x0000000900007c20 */ /* 0x000fe20008410000 */
[----:B------:R-:W-:Y:S01]  /*5420*/  F2FP.F16.F32.PACK_AB R9, R9, R2 ;  /* 0x000000020909723e */ /* 0x000fe200000000ff */
[C---:B------:R-:W-:Y:S01]  /*5430*/  FADD.FTZ R4, -R66.reuse, R16 ;  /* 0x0000001042047221 */ /* 0x040fe20000010100 */
[----:B------:R-:W-:Y:S01]  /*5440*/  FADD.FTZ R66, -R66, R17 ;  /* 0x0000001142427221 */ /* 0x000fe20000010100 */
[----:B------:R-:W-:Y:S01]  /*5450*/  FMUL.FTZ R16, R3, UR9 ;  /* 0x0000000903107c20 */ /* 0x000fe20008410000 */
[----:B------:R-:W-:Y:S01]  /*5460*/  FMUL.FTZ R17, R115, R12 ;  /* 0x0000000c73117220 */ /* 0x000fe20000410000 */
[----:B------:R-:W-:Y:S01]  /*5470*/  FMUL.FTZ R52, R112, R13 ;  /* 0x0000000d70347220 */ /* 0x000fe20000410000 */
[----:B------:R-:W-:Y:S01]  /*5480*/  FMUL.FTZ R8, R109, R8 ;  /* 0x000000086d087220 */ /* 0x000fe20000410000 */
[----:B------:R-:W-:Y:S01]  /*5490*/  FFMA.FTZ R2, -R106, R106, 1 ;  /* 0x3f8000006a027423 */ /* 0x000fe2000001016a */
[----:B------:R-:W-:Y:S01]  /*54a0*/  FFMA.FTZ R12, -R101, R101, 1 ;  /* 0x3f800000650c7423 */ /* 0x000fe20000010165 */
        /* <DEDUP_REMOVED lines=14> */
[----:B------:R-:W-:Y:S01]  /*5590*/  F2FP.F16.F32.PACK_AB R16, R16, R0 ;  /* 0x000000001010723e */ /* 0x000fe200000000ff */
[----:B------:R-:W-:Y:S01]  /*55a0*/  FADD.FTZ R7, -R65, R7 ;  /* 0x0000000741077221 */ /* 0x000fe20000010100 */
[----:B------:R-:W-:Y:S01]  /*55b0*/  FFMA.FTZ R0, -R186, R186, 1 ;  /* 0x3f800000ba007423 */ /* 0x000fe200000101ba */
[----:B------:R-:W-:Y:S01]  /*55c0*/  FFMA.FTZ R8, -R183, R183, 1 ;  /* 0x3f800000b7087423 */ /* 0x000fe200000101b7 */
[----:B------:R-:W-:Y:S01]  /*55d0*/  F2FP.F16.F32.PACK_AB R12, R12, R2 ;  /* 0x000000020c0c723e */ /* 0x000fe200000000ff */
[----:B------:R-:W-:Y:S01]  /*55e0*/  FMUL.FTZ R2, R194, R6 ;  /* 0x00000006c2027220 */ /* 0x000fe20000410000 */
[----:B------:R-:W-:Y:S01]  /*55f0*/  F2FP.F16.F32.PACK_AB R13, R13, R3 ;  /* 0x000000030d0d723e */ /* 0x000fe200000000ff */
[----:B------:R-:W-:Y:S01]  /*5600*/  FMUL.FTZ R3, R193, R7 ;  /* 0x00000007c1037220 */ /* 0x000fe20000410000 */
[----:B------:R-:W-:Y:S01]  /*5610*/  FMUL.FTZ R0, R0, UR9 ;  /* 0x0000000900007c20 */ /* 0x000fe20008410000 */
[----:B------:R-:W-:Y:S01]  /*5620*/  FMUL.FTZ R8, R8, UR9 ;  /* 0x0000000908087c20 */ /* 0x000fe20008410000 */
[C---:B------:R-:W-:Y:S01]  /*5630*/  FADD.FTZ R4, -R65.reuse, R10 ;  /* 0x0000000a41047221 */ /* 0x040fe20000010100 */
[C---:B------:R-:W-:Y:S01]  /*5640*/  FADD.FTZ R5, -R65.reuse, R11 ;  /* 0x0000000b41057221 */ /* 0x040fe20000010100 */
[----:B------:R-:W-:Y:S01]  /*5650*/  FMUL.FTZ R0, R0, R2 ;  /* 0x0000000200007220 */ /* 0x000fe20000410000 */
[----:B------:R-:W-:Y:S01]  /*5660*/  FMUL.FTZ R8, R8, R3 ;  /* 0x0000000308087220 */ /* 0x000fe20000410000 */
[C---:B------:R-:W-:Y:S01]  /*5670*/  FADD.FTZ R6, -R65.reuse, R14 ;  /* 0x0000000e41067221 */ /* 0x040fe20000010100 */
[----:B------:R-:W-:Y:S01]  /*5680*/  FADD.FTZ R3, -R65, R15 ;  /* 0x0000000f41037221 */ /* 0x000fe20000010100 */
[----:B------:R-:W-:Y:S01]  /*5690*/  FFMA.FTZ R2, -R185, R185, 1 ;  /* 0x3f800000b9027423 */ /* 0x000fe200000101b9 */
[----:B------:R-:W-:Y:S01]  /*56a0*/  FFMA.FTZ R17, -R184, R184, 1 ;  /* 0x3f800000b8117423 */ /* 0x000fe200000101b8 */
[C---:B------:R-:W-:Y:S01]  /*56b0*/  FADD.FTZ R7, -R65.reuse, R18 ;  /* 0x0000001241077221 */ /* 0x040fe20000010100 */
[----:B------:R-:W-:Y:S01]  /*56c0*/  FADD.FTZ R19, -R65, R19 ;  /* 0x0000001341137221 */ /* 0x000fe20000010100 */
[----:B------:R-:W-:Y:S01]  /*56d0*/  FFMA.FTZ R11, -R182, R182, 1 ;  /* 0x3f800000b60b7423 */ /* 0x000fe200000101b6 */
[----:B------:R-:W-:Y:S01]  /*56e0*/  FFMA.FTZ R10, -R181, R181, 1 ;  /* 0x3f800000b50a7423 */ /* 0x000fe200000101b5 */
[----:B------:R-:W-:Y:S01]  /*56f0*/  FFMA.FTZ R15, -R111, R111, 1 ;  /* 0x3f8000006f0f7423 */ /* 0x000fe2000001016f */
[----:B------:R-:W-:Y:S01]  /*5700*/  FFMA.FTZ R14, -R110, R110, 1 ;  /* 0x3f8000006e0e7423 */ /* 0x000fe2000001016e */
[----:B------:R-:W-:Y:S01]  /*5710*/  FMUL.FTZ R18, R2, UR9 ;  /* 0x0000000902127c20 */ /* 0x000fe20008410000 */
[----:B------:R-:W-:Y:S01]  /*5720*/  F2FP.F16.F32.PACK_AB R8, R8, R0 ;  /* 0x000000000808723e */ /* 0x000fe200000000ff */
[----:B------:R-:W-:Y:S01]  /*5730*/  FMUL.FTZ R4, R191, R4 ;  /* 0x00000004bf047220 */ /* 0x000fe20000410000 */
        /* <DEDUP_REMOVED lines=43> */
[C-C-:B--2---:R-:W-:Y:S01]  /*59f0*/  LEA.HI.X R5, R7.reuse, R5, R19.reuse, 0x5, P5 ;  /* 0x0000000507057211 */ /* 0x144fe200028f2c13 */
        /* <DEDUP_REMOVED lines=29> */
.L_x_600:
[----:B---3--:R-:W-:Y:S01]  /*5bd0*/  F2FP.F16.F32.PACK_AB R2, R17, R18 ;  /* 0x000000121102723e */ /* 0x008fe200000000ff */
[----:B------:R-:W-:Y:S01]  /*5be0*/  STS [R230+0x10000], R9 ;  /* 0x01000009e6007388 */ /* 0x000fe20000000800 */
[----:B------:R-:W-:Y:S02]  /*5bf0*/  F2FP.F16.F32.PACK_AB R0, R10, R11 ;  /* 0x0000000b0a00723e */ /* 0x000fe400000000ff */
[----:B------:R-:W-:Y:S01]  /*5c00*/  F2FP.F16.F32.PACK_AB R3, R14, R15 ;  /* 0x0000000f0e03723e */ /* 0x000fe200000000ff */
        /* <DEDUP_REMOVED lines=8> */
[----:B-1----:R-:W-:Y:S05]  /*5c90*/  LEA R0, R214, UR4, 0x1 ;  /* 0x00000004d6007c11 */ /* 0x002fea000f8e08ff */
        /* <DEDUP_REMOVED lines=91> */
.L_x_601:
[----:B------:R-:W-:Y:S01]  /*6250*/  LDSM.16.M88.4 R64, [R210] ;  /* 0x00000000d240783b */ /* 0x000fe20000000200 */
[----:B-1----:R-:W-:Y:S01]  /*6260*/  @P1 IADD3 R2, P2, R235, UR13, RZ ;  /* 0x0000000deb021c10 */ /* 0x002fe2000ff5e0ff */
[----:B------:R-:W-:Y:S01]  /*6270*/  ULOP3.LUT UR10, UR8, 0x1, URZ, 0xc0, !UPT ;  /* 0x00000001080a7892 */ /* 0x000fe2000f8ec03f */
[----:B------:R-:W-:Y:S01]  /*6280*/  LEA R218, P0, R244, R218, 0x2 ;  /* 0x000000daf4da7211 */ /* 0x000fe200078010ff */
[----:B------:R-:W1:Y:S01]  /*6290*/  LDSM.16.MT88.4 R16, [R0+0xc000] ;  /* 0x00c000000010783b */ /* 0x000e620000004200 */
[----:B------:R-:W-:Y:S01]  /*62a0*/  @P1 IADD3.X R3, R234, UR12, RZ, P2, !PT ;  /* 0x0000000cea031c10 */ /* 0x000fe200097fe4ff */
[----:B------:R-:W-:Y:S01]  /*62b0*/  UISETP.NE.U32.AND UP1, UPT, UR10, 0x1, UPT ;  /* 0x000000010a00788c */ /* 0x000fe2000bf25070 */
[----:B------:R-:W-:Y:S01]  /*62c0*/  LEA.HI.X.SX32 R219, R244, R219, 0x2, P0 ;  /* 0x000000dbf4db7211 */ /* 0x000fe200000f16ff */
[----:B------:R-:W2:Y:S01]  /*62d0*/  LDSM.16.M88.4 R60, [R210+0x1000] ;  /* 0x00100000d23c783b */ /* 0x000ea20000000200 */
[----:B------:R-:W-:Y:S02]  /*62e0*/  UISETP.GT.AND UP3, UPT, UR8, UR34, UPT ;  /* 0x000000220800728c */ /* 0x000fe4000bf64270 */
[----:B------:R-:W-:Y:S01]  /*62f0*/  @UP0 UIADD3 UR11, UP2, UR13, -0x100, URZ ;  /* 0xffffff000d0b0890 */ /* 0x000fe2000ff5e03f */
[----:B------:R-:W3:Y:S01]  /*6300*/  LDSM.16.MT88.4 R100, [R0+0xe000] ;  /* 0x00e000000064783b */ /* 0x000ee20000004200 */
[----:B------:R-:W-:Y:S02]  /*6310*/  UIADD3 UR8, UR8, -0x1, URZ ;  /* 0xffffffff08087890 */ /* 0x000fe4000fffe03f */
[----:B------:R-:W-:Y:S01]  /*6320*/  @UP0 UIADD3.X UR10, UR12, -0x1, URZ, UP2, !UPT ;  /* 0xffffffff0c0a0890 */ /* 0x000fe200097fe43f */
[----:B------:R-:W-:Y:S02]  /*6330*/  LDSM.16.M88.4 R104, [R209] ;  /* 0x00000000d168783b */ /* 0x000fe40000000200 */
[----:B------:R-:W-:Y:S02]  /*6340*/  @UP0 UMOV UR13, UR11 ;  /* 0x0000000b000d0c82 */ /* 0x000fe40008000000 */
[----:B------:R-:W4:Y:S02]  /*6350*/  LDSM.16.MT88.4 R108, [R0+0xc800] ;  /* 0x00c80000006c783b */ /* 0x000f240000004200 */
[----:B------:R-:W-:Y:S02]  /*6360*/  @UP0 UMOV UR12, UR10 ;  /* 0x0000000a000c0c82 */ /* 0x000fe40008000000 */
[----:B------:R-:W4:Y:S04]  /*6370*/  LDSM.16.M88.4 R112, [R209+0x1000] ;  /* 0x00100000d170783b */ /* 0x000f280000000200 */
[----:B------:R-:W4:Y:S04]  /*6380*/  LDSM.16.MT88.4 R180, [R0+0xe800] ;  /* 0x00e8000000b4783b */ /* 0x000f280000004200 */
[----:B------:R-:W-:Y:S04]  /*6390*/  LDSM.16.M88.4 R184, [R211] ;  /* 0x00000000d3b8783b */ /* 0x000fe80000000200 */
[----:B------:R-:W4:Y:S04]  /*63a0*/  LDSM.16.MT88.4 R188, [R0+0xd000] ;  /* 0x00d0000000bc783b */ /* 0x000f280000004200 */
[----:B------:R-:W4:Y:S01]  /*63b0*/  LDSM.16.M88.4 R192, [R211+0x1000] ;  /* 0x00100000d3c0783b */ /* 0x000f220000000200 */
[-C--:B-1----:R-:W-:Y:S03]  /*63c0*/  HMMA.16816.F32 R4, R64, R16.reuse, RZ ;  /* 0x000000104004723c */ /* 0x082fe600000018ff */
[----:B------:R-:W-:Y:S04]  /*63d0*/  LDSM.16.M88.4 R196, [R212+0x1000] ;  /* 0x00100000d4c4783b */ /* 0x000fe80000000200 */
[----:B------:R-:W5:Y:S01]  /*63e0*/  @P1 LDG.E R221, desc[UR6][R2.64+-0x100] ;  /* 0xffff000602dd1981 */ /* 0x000f62000c1e1900 */
[C---:B--2---:R-:W-:Y:S03]  /*63f0*/  HMMA.16816.F32 R8, R60.reuse, R16, RZ ;  /* 0x000000103c08723c */ /* 0x044fe600000018ff */
[----:B------:R1:W5:Y:S03]  /*6400*/  @P1 LDG.E R228, desc[UR6][R2.64+-0xe0] ;  /* 0xffff200602e41981 */ /* 0x000366000c1e1900 */
[-C--:B------:R-:W-:Y:S06]  /*6410*/  HMMA.16816.F32 R12, R60, R18.reuse, RZ ;  /* 0x000000123c0c723c */ /* 0x080fec00000018ff */
[C---:B------:R-:W-:Y:S06]  /*6420*/  HMMA.16816.F32 R16, R64.reuse, R18, RZ ;  /* 0x000000124010723c */ /* 0x040fec00000018ff */
[-C--:B---3--:R-:W-:Y:S06]  /*6430*/  HMMA.16816.F32 R52, R64, R100.reuse, RZ ;  /* 0x000000644034723c */ /* 0x088fec00000018ff */
[C---:B------:R-:W-:Y:S02]  /*6440*/  HMMA.16816.F32 R56, R60.reuse, R100, RZ ;  /* 0x000000643c38723c */ /* 0x040fe400000018ff */
[----:B-1----:R-:W-:Y:S04]  /*6450*/  IMAD.MOV.U32 R2, RZ, RZ, R218 ;  /* 0x000000ffff027224 */ /* 0x002fe800078e00da */
[-C--:B------:R-:W-:Y:S01]  /*6460*/  HMMA.16816.F32 R60, R60, R102.reuse, RZ ;  /* 0x000000663c3c723c */ /* 0x080fe200000018ff */
[----:B------:R-:W-:Y:S05]  /*6470*/  IMAD.MOV.U32 R3, RZ, RZ, R219 ;  /* 0x000000ffff037224 */ /* 0x000fea00078e00db */
[----:B------:R-:W-:Y:S01]  /*6480*/  HMMA.16816.F32 R64, R64, R102, RZ ;  /* 0x000000664040723c */ /* 0x000fe200000018ff */
[----:B------:R-:W1:Y:S05]  /*6490*/  LDSM.16.MT88.4 R100, [R0+0xf000] ;  /* 0x00f000000064783b */ /* 0x000e6a0000004200 */
        /* <DEDUP_REMOVED lines=10> */
[----:B------:R3:W4:Y:S05]  /*6540*/  LDSM.16.MT88.4 R104, [R0+0xf800] ;  /* 0x00f800000068783b */ /* 0x00072a0000004200 */
[-C--:B------:R-:W-:Y:S06]  /*6550*/  HMMA.16816.F32 R4, R184, R188.reuse, R4 ;  /* 0x000000bcb804723c */ /* 0x080fec0000001804 */
[C---:B------:R-:W-:Y:S06]  /*6560*/  HMMA.16816.F32 R8, R192.reuse, R188, R8 ;  /* 0x000000bcc008723c */ /* 0x040fec0000001808 */
[-C--:B------:R-:W-:Y:S06]  /*6570*/  HMMA.16816.F32 R12, R192, R190.reuse, R12 ;  /* 0x000000bec00c723c */ /* 0x080fec000000180c */
[C---:B------:R-:W-:Y:S01]  /*6580*/  HMMA.16816.F32 R16, R184.reuse, R190, R16 ;  /* 0x000000beb810723c */ /* 0x040fe20000001810 */
[----:B---3--:R-:W-:Y:S05]  /*6590*/  IMAD.U32 R0, RZ, RZ, UR16 ;  /* 0x00000010ff007e24 */ /* 0x008fea000f8e00ff */
[-C--:B-1----:R-:W-:Y:S06]  /*65a0*/  HMMA.16816.F32 R52, R184, R100.reuse, R52 ;  /* 0x00000064b834723c */ /* 0x082fec0000001834 */
[C---:B------:R-:W-:Y:S06]  /*65b0*/  HMMA.16816.F32 R56, R192.reuse, R100, R56 ;  /* 0x00000064c038723c */ /* 0x040fec0000001838 */
[-C--:B------:R-:W-:Y:S01]  /*65c0*/  HMMA.16816.F32 R60, R192, R102.reuse, R60 ;  /* 0x00000066c03c723c */ /* 0x080fe2000000183c */
[----:B------:R-:W-:Y:S05]  /*65d0*/  IMAD.U32 R100, RZ, RZ, UR16 ;  /* 0x00000010ff647e24 */ /* 0x000fea000f8e00ff */
[----:B------:R-:W-:Y:S05]  /*65e0*/  HMMA.16816.F32 R64, R184, R102, R64 ;  /* 0x00000066b840723c */ /* 0x000fea0000001840 */
[-C--:B------:R-:W-:Y:S01]  /*65f0*/  LEA R100, P2, R100, R2.reuse, 0x2 ;  /* 0x0000000264647211 */ /* 0x080fe200078410ff */
[-C--:B--2---:R-:W-:Y:S01]  /*6600*/  HMMA.16816.F32 R4, R108, R112.reuse, R4 ;  /* 0x000000706c04723c */ /* 0x084fe20000001804 */
[----:B------:R-:W-:Y:S04]  /*6610*/  IMAD.U32 R102, RZ, RZ, UR42 ;  /* 0x0000002aff667e24 */ /* 0x000fe8000f8e00ff */
[-C--:B------:R-:W-:Y:S01]  /*6620*/  LEA.HI.X.SX32 R101, R0, R3.reuse, 0x2, P2 ;  /* 0x0000000300657211 */ /* 0x080fe200010f16ff */
[C---:B------:R-:W-:Y:S01]  /*6630*/  HMMA.16816.F32 R8, R196.reuse, R112, R8 ;  /* 0x00000070c408723c */ /* 0x040fe20000001808 */
[----:B------:R-:W-:Y:S04]  /*6640*/  IMAD.U32 R103, RZ, RZ, UR42 ;  /* 0x0000002aff677e24 */ /* 0x000fe8000f8e00ff */
[-C--:B------:R-:W-:Y:S01]  /*6650*/  LEA R102, P0, R102, R2.reuse, 0x2 ;  /* 0x0000000266667211 */ /* 0x080fe200078010ff */
[-C--:B------:R-:W-:Y:S01]  /*6660*/  HMMA.16816.F32 R12, R196, R114.reuse, R12 ;  /* 0x00000072c40c723c */ /* 0x080fe2000000180c */
[----:B------:R-:W-:Y:S04]  /*6670*/  IMAD.U32 R0, RZ, RZ, UR41 ;  /* 0x00000029ff007e24 */ /* 0x000fe8000f8e00ff */
[-C--:B------:R-:W-:Y:S01]  /*6680*/  LEA.HI.X.SX32 R103, R103, R3.reuse, 0x2, P0 ;  /* 0x0000000367677211 */ /* 0x080fe200000f16ff */
[C---:B------:R-:W-:Y:S05]  /*6690*/  HMMA.16816.F32 R16, R108.reuse, R114, R16 ;  /* 0x000000726c10723c */ /* 0x040fea0000001810 */
[----:B------:R1:W-:Y:S01]  /*66a0*/  REDG.E.ADD.F32.FTZ.RN.STRONG.GPU desc[UR6][R2.64], R4 ;  /* 0x00000004020079a6 */ /* 0x0003e2000c10f386 */
[-C--:B----4-:R-:W-:Y:S03]  /*66b0*/  HMMA.16816.F32 R52, R108, R104.reuse, R52 ;  /* 0x000000686c34723c */ /* 0x090fe60000001834 */
[----:B------:R2:W-:Y:S03]  /*66c0*/  REDG.E.ADD.F32.FTZ.RN.STRONG.GPU desc[UR6][R100.64], R5 ;  /* 0x00000005640079a6 */ /* 0x0005e6000c10f386 */
[C---:B------:R-:W-:Y:S06]  /*66d0*/  HMMA.16816.F32 R56, R196.reuse, R104, R56 ;  /* 0x00000068c438723c */ /* 0x040fec0000001838 */
[-C--:B------:R-:W-:Y:S01]  /*66e0*/  HMMA.16816.F32 R60, R196, R106.reuse, R60 ;  /* 0x0000006ac43c723c */ /* 0x080fe2000000183c */
[----:B------:R-:W-:Y:S04]  /*66f0*/  IMAD.U32 R104, RZ, RZ, UR18 ;  /* 0x00000012ff687e24 */ /* 0x000fe8000f8e00ff */
[----:B------:R-:W-:Y:S01]  /*6700*/  IMAD.U32 R105, RZ, RZ, UR18 ;  /* 0x00000012ff697e24 */ /* 0x000fe2000f8e00ff */
[----:B------:R-:W-:Y:S05]  /*6710*/  HMMA.16816.F32 R64, R108, R106, R64 ;  /* 0x0000006a6c40723c */ /* 0x000fea0000001840 */
[-C--:B------:R-:W-:Y:S01]  /*6720*/  LEA R104, P1, R104, R2.reuse, 0x2 ;  /* 0x0000000268687211 */ /* 0x080fe200078210ff */
[----:B-1----:R-:W-:Y:S05]  /*6730*/  IMAD.U32 R4, RZ, RZ, UR38 ;  /* 0x00000026ff047e24 */ /* 0x002fea000f8e00ff */
[-C--:B------:R-:W-:Y:S01]  /*6740*/  LEA.HI.X.SX32 R105, R105, R3.reuse, 0x2, P1 ;  /* 0x0000000369697211 */ /* 0x080fe200008f16ff */
[----:B--2---:R-:W-:Y:S04]  /*6750*/  IMAD.U32 R5, RZ, RZ, UR39 ;  /* 0x00000027ff057e24 */ /* 0x004fe8000f8e00ff */
[----:B------:R1:W-:Y:S04]  /*6760*/  REDG.E.ADD.F32.FTZ.RN.STRONG.GPU desc[UR6][R104.64], R6 ;  /* 0x00000006680079a6 */ /* 0x0003e8000c10f386 */
[----:B------:R2:W-:Y:S01]  /*6770*/  REDG.E.ADD.F32.FTZ.RN.STRONG.GPU desc[UR6][R102.64], R7 ;  /* 0x00000007660079a6 */ /* 0x0005e2000c10f386 */
[----:B-1----:R-:W-:Y:S02]  /*6780*/  IMAD.U32 R104, RZ, RZ, UR41 ;  /* 0x00000029ff687e24 */ /* 0x002fe4000f8e00ff */
[----:B------:R-:W-:Y:S02]  /*6790*/  IMAD.U32 R6, RZ, RZ, UR39 ;  /* 0x00000027ff067e24 */ /* 0x000fe4000f8e00ff */
[----:B--2---:R-:W-:Y:S01]  /*67a0*/  IMAD.U32 R102, RZ, RZ, UR40 ;  /* 0x00000028ff667e24 */ /* 0x004fe2000f8e00ff */
[-C--:B------:R-:W-:Y:S01]  /*67b0*/  LEA R104, P0, R104, R2.reuse, 0x2 ;  /* 0x0000000268687211 */ /* 0x080fe200078010ff */
[----:B------:R-:W-:Y:S01]  /*67c0*/  IMAD.U32 R7, RZ, RZ, UR40 ;  /* 0x00000028ff077e24 */ /* 0x000fe2000f8e00ff */
[-C--:B------:R-:W-:Y:S02]  /*67d0*/  LEA R6, P1, R6, R2.reuse, 0x2 ;  /* 0x0000000206067211 */ /* 0x080fe400078210ff */
[-C--:B------:R-:W-:Y:S02]  /*67e0*/  LEA R102, P2, R102, R2.reuse, 0x2 ;  /* 0x0000000266667211 */ /* 0x080fe400078410ff */
[-C--:B------:R-:W-:Y:S01]  /*67f0*/  LEA.HI.X.SX32 R105, R0, R3.reuse, 0x2, P0 ;  /* 0x0000000300697211 */ /* 0x080fe200000f16ff */
[----:B------:R-:W-:Y:S01]  /*6800*/  IMAD.U32 R0, RZ, RZ, UR38 ;  /* 0x00000026ff007e24 */ /* 0x000fe2000f8e00ff */
[-C--:B------:R-:W-:Y:S02]  /*6810*/  LEA.HI.X.SX32 R103, R7, R3.reuse, 0x2, P2 ;  /* 0x0000000307677211 */ /* 0x080fe400010f16ff */
[-C--:B------:R-:W-:Y:S01]  /*6820*/  LEA.HI.X.SX32 R7, R5, R3.reuse, 0x2, P1 ;  /* 0x0000000305077211 */ /* 0x080fe200008f16ff */
[----:B------:R1:W-:Y:S01]  /*6830*/  REDG.E.ADD.F32.FTZ.RN.STRONG.GPU desc[UR6][R104.64], R8 ;  /* 0x00000008680079a6 */ /* 0x0003e2000c10f386 */
[-C--:B------:R-:W-:Y:S03]  /*6840*/  LEA R4, P0, R4, R2.reuse, 0x2 ;  /* 0x0000000204047211 */ /* 0x080fe600078010ff */
[----:B------:R-:W-:Y:S01]  /*6850*/  REDG.E.ADD.F32.FTZ.RN.STRONG.GPU desc[UR6][R102.64], R9 ;  /* 0x00000009660079a6 */ /* 0x000fe2000c10f386 */
[-C--:B------:R-:W-:Y:S01]  /*6860*/  LEA.HI.X.SX32 R5, R0, R3.reuse, 0x2, P0 ;  /* 0x0000000300057211 */ /* 0x080fe200000f16ff */
[----:B------:R-:W-:Y:S02]  /*6870*/  IMAD.U32 R0, RZ, RZ, UR33 ;  /* 0x00000021ff007e24 */ /* 0x000fe4000f8e00ff */
[----:B------:R2:W-:Y:S04]  /*6880*/  REDG.E.ADD.F32.FTZ.RN.STRONG.GPU desc[UR6][R6.64], R10 ;  /* 0x0000000a060079a6 */ /* 0x0005e8000c10f386 */
[----:B------:R3:W-:Y:S04]  /*6890*/  REDG.E.ADD.F32.FTZ.RN.STRONG.GPU desc[UR6][R4.64], R11 ;  /* 0x0000000b040079a6 */ /* 0x0007e8000c10f386 */
[----:B------:R-:W-:Y:S04]  /*68a0*/  REDG.E.ADD.F32.FTZ.RN.STRONG.GPU desc[UR6][R2.64+0x80], R16 ;  /* 0x00008010020079a6 */ /* 0x000fe8000c10f386 */
[----:B------:R-:W-:Y:S04]  /*68b0*/  REDG.E.ADD.F32.FTZ.RN.STRONG.GPU desc[UR6][R100.64+0x80], R17 ;  /* 0x00008011640079a6 */ /* 0x000fe8000c10f386 */
[----:B------:R-:W-:Y:S01]  /*68c0*/  LDSM.16.MT88.4 R104, [R201+0x11000] ;  /* 0x01100000c968783b */ /* 0x000fe20000004200 */
[----:B-1----:R-:W-:Y:S05]  /*68d0*/  IMAD.U32 R8, RZ, RZ, UR32 ;  /* 0x00000020ff087e24 */ /* 0x002fea000f8e00ff */
[-C--:B------:R-:W-:Y:S01]  /*68e0*/  LEA R8, P2, R8, R2.reuse, 0x2 ;  /* 0x0000000208087211 */ /* 0x080fe200078410ff */
[----:B--2---:R-:W-:Y:S02]  /*68f0*/  IMAD.U32 R10, RZ, RZ, UR33 ;  /* 0x00000021ff0a7e24 */ /* 0x004fe4000f8e00ff */
[----:B------:R-:W-:Y:S02]  /*6900*/  IMAD.U32 R6, RZ, RZ, UR31 ;  /* 0x0000001fff067e24 */ /* 0x000fe4000f8e00ff */
[----:B------:R-:W-:Y:S01]  /*6910*/  IMAD.U32 R7, RZ, RZ, UR32 ;  /* 0x00000020ff077e24 */ /* 0x000fe2000f8e00ff */
[-C--:B------:R-:W-:Y:S01]  /*6920*/  LEA R10, P0, R10, R2.reuse, 0x2 ;  /* 0x000000020a0a7211 */ /* 0x080fe200078010ff */
[----:B---3--:R-:W-:Y:S01]  /*6930*/  IMAD.U32 R4, RZ, RZ, UR30 ;  /* 0x0000001eff047e24 */ /* 0x008fe2000f8e00ff */
[-C--:B------:R-:W-:Y:S01]  /*6940*/  LEA R6, P1, R6, R2.reuse, 0x2 ;  /* 0x0000000206067211 */ /* 0x080fe200078210ff */
[----:B------:R-:W-:Y:S01]  /*6950*/  IMAD.U32 R5, RZ, RZ, UR31 ;  /* 0x0000001fff057e24 */ /* 0x000fe2000f8e00ff */
[-C--:B------:R-:W-:Y:S01]  /*6960*/  LEA.HI.X.SX32 R11, R0, R3.reuse, 0x2, P0 ;  /* 0x00000003000b7211 */ /* 0x080fe200000f16ff */
[----:B------:R-:W-:Y:S01]  /*6970*/  IMAD.U32 R0, RZ, RZ, UR30 ;  /* 0x0000001eff007e24 */ /* 0x000fe2000f8e00ff */
[-C--:B------:R-:W-:Y:S02]  /*6980*/  LEA.HI.X.SX32 R9, R7, R3.reuse, 0x2, P2 ;  /* 0x0000000307097211 */ /* 0x080fe400010f16ff */
[-C--:B------:R-:W-:Y:S01]  /*6990*/  LEA R4, P0, R4, R2.reuse, 0x2 ;  /* 0x0000000204047211 */ /* 0x080fe200078010ff */
[----:B------:R1:W-:Y:S01]  /*69a0*/  REDG.E.ADD.F32.FTZ.RN.STRONG.GPU desc[UR6][R10.64], R18 ;  /* 0x000000120a0079a6 */ /* 0x0003e2000c10f386 */
[-C--:B------:R-:W-:Y:S02]  /*69b0*/  LEA.HI.X.SX32 R7, R5, R3.reuse, 0x2, P1 ;  /* 0x0000000305077211 */ /* 0x080fe400008f16ff */
[-C--:B------:R-:W-:Y:S01]  /*69c0*/  LEA.HI.X.SX32 R5, R0, R3.reuse, 0x2, P0 ;  /* 0x0000000300057211 */ /* 0x080fe200000f16ff */
[----:B------:R2:W-:Y:S01]  /*69d0*/  REDG.E.ADD.F32.FTZ.RN.STRONG.GPU desc[UR6][R8.64], R19 ;  /* 0x00000013080079a6 */ /* 0x0005e2000c10f386 */
[----:B------:R-:W-:Y:S03]  /*69e0*/  IMAD.U32 R0, RZ, RZ, UR29 ;  /* 0x0000001dff007e24 */ /* 0x000fe6000f8e00ff */
[----:B------:R3:W-:Y:S04]  /*69f0*/  REDG.E.ADD.F32.FTZ.RN.STRONG.GPU desc[UR6][R6.64], R12 ;  /* 0x0000000c060079a6 */ /* 0x0007e8000c10f386 */
[----:B------:R4:W-:Y:S04]  /*6a00*/  REDG.E.ADD.F32.FTZ.RN.STRONG.GPU desc[UR6][R4.64], R13 ;  /* 0x0000000d040079a6 */ /* 0x0009e8000c10f386 */
[----:B------:R-:W-:Y:S01]  /*6a10*/  LDSM.16.MT88.4 R16, [R200+0x2000] ;  /* 0x00200000c810783b */ /* 0x000fe20000004200 */
[----:B-1----:R-:W-:Y:S02]  /*6a20*/  IMAD.U32 R10, RZ, RZ, UR28 ;  /* 0x0000001cff0a7e24 */ /* 0x002fe4000f8e00ff */
[----:B--2---:R-:W-:Y:S02]  /*6a30*/  IMAD.U32 R8, RZ, RZ, UR37 ;  /* 0x00000025ff087e24 */ /* 0x004fe4000f8e00ff */
[----:B---3--:R-:W-:Y:S03]  /*6a40*/  IMAD.U32 R6, RZ, RZ, UR28 ;  /* 0x0000001cff067e24 */ /* 0x008fe6000f8e00ff */
[-C--:B------:R-:W-:Y:S01]  /*6a50*/  LEA R8, P0, R8, R2.reuse, 0x2 ;  /* 0x0000000208087211 */ /* 0x080fe200078010ff */
[----:B------:R-:W-:Y:S02]  /*6a60*/  IMAD.U32 R7, RZ, RZ, UR27 ;  /* 0x0000001bff077e24 */ /* 0x000fe4000f8e00ff */
[----:B----4-:R-:W-:Y:S01]  /*6a70*/  IMAD.U32 R5, RZ, RZ, UR29 ;  /* 0x0000001dff057e24 */ /* 0x010fe2000f8e00ff */
[-C--:B------:R-:W-:Y:S01]  /*6a80*/  LEA R4, P1, R0, R2.reuse, 0x2 ;  /* 0x0000000200047211 */ /* 0x080fe200078210ff */
[----:B------:R-:W-:Y:S02]  /*6a90*/  IMAD.U32 R0, RZ, RZ, UR37 ;  /* 0x00000025ff007e24 */ /* 0x000fe4000f8e00ff */
[----:B------:R-:W-:Y:S01]  /*6aa0*/  IMAD.U32 R12, RZ, RZ, UR24 ;  /* 0x00000018ff0c7e24 */ /* 0x000fe2000f8e00ff */
[-C--:B------:R-:W-:Y:S01]  /*6ab0*/  LEA.HI.X.SX32 R5, R5, R3.reuse, 0x2, P1 ;  /* 0x0000000305057211 */ /* 0x080fe200008f16ff */
[----:B------:R-:W-:Y:S01]  /*6ac0*/  IMAD.U32 R13, RZ, RZ, UR25 ;  /* 0x00000019ff0d7e24 */ /* 0x000fe2000f8e00ff */
[-C--:B------:R-:W-:Y:S01]  /*6ad0*/  LEA.HI.X.SX32 R9, R0, R3.reuse, 0x2, P0 ;  /* 0x0000000300097211 */ /* 0x080fe200000f16ff */
[----:B------:R-:W-:Y:S01]  /*6ae0*/  IMAD.U32 R0, RZ, RZ, UR27 ;  /* 0x0000001bff007e24 */ /* 0x000fe2000f8e00ff */
[-C--:B------:R-:W-:Y:S01]  /*6af0*/  LEA R6, P1, R6, R2.reuse, 0x2 ;  /* 0x0000000206067211 */ /* 0x080fe200078210ff */
[----:B------:R1:W-:Y:S01]  /*6b00*/  REDG.E.ADD.F32.FTZ.RN.STRONG.GPU desc[UR6][R4.64], R14 ;  /* 0x0000000e040079a6 */ /* 0x0003e2000c10f386 */
[-C--:B------:R-:W-:Y:S03]  /*6b10*/  LEA R12, P4, R12, R2.reuse, 0x2 ;  /* 0x000000020c0c7211 */ /* 0x080fe600078810ff */
[----:B------:R2:W-:Y:S04]  /*6b20*/  REDG.E.ADD.F32.FTZ.RN.STRONG.GPU desc[UR6][R8.64], R15 ;  /* 0x0000000f080079a6 */ /* 0x0005e8000c10f386 */
[----:B------:R-:W-:Y:S04]  /*6b30*/  REDG.E.ADD.F32.FTZ.RN.STRONG.GPU desc[UR6][R2.64+0x100], R52 ;  /* 0x00010034020079a6 */ /* 0x000fe8000c10f386 */
[----:B------:R-:W-:Y:S01]  /*6b40*/  REDG.E.ADD.F32.FTZ.RN.STRONG.GPU desc[UR6][R100.64+0x100], R53 ;  /* 0x00010035640079a6 */ /* 0x000fe2000c10f386 */
[-C--:B-1----:R-:W-:Y:S01]  /*6b50*/  LEA R4, P0, R7, R2.reuse, 0x2 ;  /* 0x0000000207047211 */ /* 0x082fe200078010ff */
[----:B------:R-:W-:Y:S01]  /*6b60*/  IMAD.U32 R14, RZ, RZ, UR25 ;  /* 0x00000019ff0e7e24 */ /* 0x000fe2000f8e00ff */
[-C--:B------:R-:W-:Y:S01]  /*6b70*/  LEA.HI.X.SX32 R7, R10, R3.reuse, 0x2, P1 ;  /* 0x000000030a077211 */ /* 0x080fe200008f16ff */
[----:B------:R-:W-:Y:S01]  /*6b80*/  IMAD.U32 R10, RZ, RZ, UR26 ;  /* 0x0000001aff0a7e24 */ /* 0x000fe2000f8e00ff */
[-C--:B------:R-:W-:Y:S01]  /*6b90*/  LEA.HI.X.SX32 R5, R0, R3.reuse, 0x2, P0 ;  /* 0x0000000300057211 */ /* 0x080fe200000f16ff */
[----:B--2---:R-:W-:Y:S01]  /*6ba0*/  IMAD.U32 R8, RZ, RZ, UR20 ;  /* 0x00000014ff087e24 */ /* 0x004fe2000f8e00ff */
[-C--:B------:R-:W-:Y:S01]  /*6bb0*/  LEA R14, P5, R14, R2.reuse, 0x2 ;  /* 0x000000020e0e7211 */ /* 0x080fe200078a10ff */
[----:B------:R1:W-:Y:S01]  /*6bc0*/  REDG.E.ADD.F32.FTZ.RN.STRONG.GPU desc[UR6][R6.64], R54 ;  /* 0x00000036060079a6 */ /* 0x0003e2000c10f386 */
[----:B------:R-:W-:Y:S01]  /*6bd0*/  IMAD.U32 R0, RZ, RZ, UR26 ;  /* 0x0000001aff007e24 */ /* 0x000fe2000f8e00ff */
[-C--:B------:R-:W-:Y:S02]  /*6be0*/  LEA R10, P0, R10, R2.reuse, 0x2 ;  /* 0x000000020a0a7211 */ /* 0x080fe400078010ff */
[----:B------:R2:W-:Y:S01]  /*6bf0*/  REDG.E.ADD.F32.FTZ.RN.STRONG.GPU desc[UR6][R4.64], R55 ;  /* 0x00000037040079a6 */ /* 0x0005e2000c10f386 */
[-C--:B------:R-:W-:Y:S02]  /*6c00*/  LEA R8, P2, R8, R2.reuse, 0x2 ;  /* 0x0000000208087211 */ /* 0x080fe400078410ff */
[-C--:B------:R-:W-:Y:S01]  /*6c10*/  LEA.HI.X.SX32 R11, R0, R3.reuse, 0x2, P0 ;  /* 0x00000003000b7211 */ /* 0x080fe200000f16ff */
[----:B------:R-:W-:Y:S01]  /*6c20*/  IMAD.U32 R0, RZ, RZ, UR35 ;  /* 0x00000023ff007e24 */ /* 0x000fe2000f8e00ff */
[-C--:B------:R-:W-:Y:S01]  /*6c30*/  LEA.HI.X.SX32 R15, R13, R3.reuse, 0x2, P5 ;  /* 0x000000030d0f7211 */ /* 0x080fe200028f16ff */
[----:B------:R-:W-:Y:S04]  /*6c40*/  LDSM.16.MT88.4 R52, [R202+0x10800] ;  /* 0x01080000ca34783b */ /* 0x000fe80000004200 */
[----:B------:R3:W-:Y:S01]  /*6c50*/  REDG.E.ADD.F32.FTZ.RN.STRONG.GPU desc[UR6][R10.64], R56 ;  /* 0x000000380a0079a6 */ /* 0x0007e2000c10f386 */
        /* <DEDUP_REMOVED lines=10> */
[----:B---3--:R-:W-:Y:S02]  /*6d00*/  IMAD.U32 R10, RZ, RZ, UR23 ;  /* 0x00000017ff0a7e24 */ /* 0x008fe4000f8e00ff */
[----:B------:R2:W-:Y:S01]  /*6d10*/  REDG.E.ADD.F32.FTZ.RN.STRONG.GPU desc[UR6][R6.64], R58 ;  /* 0x0000003a060079a6 */ /* 0x0005e2000c10f386 */
[----:B------:R-:W-:Y:S02]  /*6d20*/  IMAD.U32 R11, RZ, RZ, UR24 ;  /* 0x00000018ff0b7e24 */ /* 0x000fe4000f8e00ff */
[-C--:B------:R-:W-:Y:S01]  /*6d30*/  LEA R10, P3, R10, R2.reuse, 0x2 ;  /* 0x000000020a0a7211 */ /* 0x080fe200078610ff */
[----:B------:R3:W-:Y:S01]  /*6d40*/  REDG.E.ADD.F32.FTZ.RN.STRONG.GPU desc[UR6][R4.64], R59 ;  /* 0x0000003b040079a6 */ /* 0x0007e2000c10f386 */
[----:B------:R-:W-:Y:S01]  /*6d50*/  IMAD.U32 R0, RZ, RZ, UR36 ;  /* 0x00000024ff007e24 */ /* 0x000fe2000f8e00ff */
[-C--:B------:R-:W-:Y:S02]  /*6d60*/  LEA.HI.X.SX32 R13, R11, R3.reuse, 0x2, P4 ;  /* 0x000000030b0d7211 */ /* 0x080fe400020f16ff */
[----:B------:R-:W-:Y:S04]  /*6d70*/  REDG.E.ADD.F32.FTZ.RN.STRONG.GPU desc[UR6][R2.64+0x180], R64 ;  /* 0x00018040020079a6 */ /* 0x000fe8000c10f386 */
[----:B------:R-:W-:Y:S04]  /*6d80*/  REDG.E.ADD.F32.FTZ.RN.STRONG.GPU desc[UR6][R100.64+0x180], R65 ;  /* 0x00018041640079a6 */ /* 0x000fe8000c10f386 */
[----:B------:R-:W-:Y:S04]  /*6d90*/  REDG.E.ADD.F32.FTZ.RN.STRONG.GPU desc[UR6][R14.64], R66 ;  /* 0x000000420e0079a6 */ /* 0x000fe8000c10f386 */
[----:B------:R-:W-:Y:S01]  /*6da0*/  REDG.E.ADD.F32.FTZ.RN.STRONG.GPU desc[UR6][R12.64], R67 ;  /* 0x000000430c0079a6 */ /* 0x000fe2000c10f386 */
[----:B-1----:R-:W-:Y:S03]  /*6db0*/  IMAD.U32 R8, RZ, RZ, UR22 ;  /* 0x00000016ff087e24 */ /* 0x002fe6000f8e00ff */
[----:B------:R-:W-:Y:S01]  /*6dc0*/  LDSM.16.MT88.4 R12, [R201+0x10000] ;  /* 0x01000000c90c783b */ /* 0x000fe20000004200 */
[----:B------:R-:W-:Y:S02]  /*6dd0*/  IMAD.U32 R9, RZ, RZ, UR23 ;  /* 0x00000017ff097e24 */ /* 0x000fe4000f8e00ff */
[----:B--2---:R-:W-:Y:S01]  /*6de0*/  IMAD.U32 R6, RZ, RZ, UR21 ;  /* 0x00000015ff067e24 */ /* 0x004fe2000f8e00ff */
[-C--:B------:R-:W-:Y:S01]  /*6df0*/  LEA R8, P2, R8, R2.reuse, 0x2 ;  /* 0x0000000208087211 */ /* 0x080fe200078410ff */
[----:B------:R-:W-:Y:S01]  /*6e00*/  IMAD.U32 R7, RZ, RZ, UR22 ;  /* 0x00000016ff077e24 */ /* 0x000fe2000f8e00ff */
[-C--:B------:R-:W-:Y:S01]  /*6e10*/  LEA.HI.X.SX32 R11, R9, R3.reuse, 0x2, P3 ;  /* 0x00000003090b7211 */ /* 0x080fe200018f16ff */
[----:B---3--:R-:W-:Y:S01]  /*6e20*/  IMAD.U32 R4, RZ, RZ, UR36 ;  /* 0x00000024ff047e24 */ /* 0x008fe2000f8e00ff */
[-C--:B------:R-:W-:Y:S01]  /*6e30*/  LEA R6, P1, R6, R2.reuse, 0x2 ;  /* 0x0000000206067211 */ /* 0x080fe200078210ff */
[----:B------:R-:W-:Y:S01]  /*6e40*/  IMAD.U32 R5, RZ, RZ, UR21 ;  /* 0x00000015ff057e24 */ /* 0x000fe2000f8e00ff */
[-C--:B------:R-:W-:Y:S01]  /*6e50*/  LEA.HI.X.SX32 R9, R7, R3.reuse, 0x2, P2 ;  /* 0x0000000307097211 */ /* 0x080fe200010f16ff */
[----:B------:R-:W-:Y:S01]  /*6e60*/  REDG.E.ADD.F32.FTZ.RN.STRONG.GPU desc[UR6][R10.64], R60 ;  /* 0x0000003c0a0079a6 */ /* 0x000fe2000c10f386 */
[----:B------:R-:W-:Y:S02]  /*6e70*/  LEA R4, P0, R4, R2, 0x2 ;  /* 0x0000000204047211 */ /* 0x000fe400078010ff */
        /* <DEDUP_REMOVED lines=10> */
[----:B------:R-:W-:Y:S04]  /*6f20*/  LDSM.16.MT88.4 R4, [R202+0x10000] ;  /* 0x01000000ca04783b */ /* 0x000fe80000004200 */
[----:B------:R-:W1:Y:S01]  /*6f30*/  LDSM.16.MT88.4 R8, [R200] ;  /* 0x00000000c808783b */ /* 0x000e620000004200 */
[----:B------:R-:W-:Y:S03]  /*6f40*/  @P1 VIADD R0, R200, 0x4000 ;  /* 0x00004000c8001836 */ /* 0x000fe60000000000 */
        /* <DEDUP_REMOVED lines=12> */
[----:B------:R-:W1:Y:S05]  /*7010*/  LDSM.16.MT88.4 R12, [R200+0x3000] ;  /* 0x00300000c80c783b */ /* 0x000e6a0000004200 */
[----:B------:R-:W-:Y:S01]  /*7020*/  HMMA.16816.F32 R96, R4, R18, R96 ;  /* 0x000000120460723c */ /* 0x000fe20000001860 */
[----:B------:R-:W-:Y:S04]  /*7030*/  LDSM.16.MT88.4 R4, [R202+0x11800] ;  /* 0x01180000ca04783b */ /* 0x000fe80000004200 */
[----:B------:R-:W1:Y:S01]  /*7040*/  LDSM.16.MT88.4 R16, [R200+0x1800] ;  /* 0x00180000c810783b */ /* 0x000e620000004200 */
[-C--:B--2---:R-:W-:Y:S06]  /*7050*/  HMMA.16816.F32 R68, R52, R56.reuse, R68 ;  /* 0x000000383444723c */ /* 0x084fec0000001844 */
[C---:B---3--:R-:W-:Y:S06]  /*7060*/  HMMA.16816.F32 R72, R64.reuse, R56, R72 ;  /* 0x000000384048723c */ /* 0x048fec0000001848 */
[-C--:B------:R-:W-:Y:S06]  /*7070*/  HMMA.16816.F32 R76, R64, R58.reuse, R76 ;  /* 0x0000003a404c723c */ /* 0x080fec000000184c */
[C---:B------:R-:W-:Y:S01]  /*7080*/  HMMA.16816.F32 R80, R52.reuse, R58, R80 ;  /* 0x0000003a3450723c */ /* 0x040fe20000001850 */
[----:B------:R-:W2:Y:S05]  /*7090*/  LDSM.16.MT88.4 R56, [R201+0x11800] ;  /* 0x01180000c938783b */ /* 0x000eaa0000004200 */
[-C--:B----4-:R-:W-:Y:S06]  /*70a0*/  HMMA.16816.F32 R84, R52, R100.reuse, R84 ;  /* 0x000000643454723c */ /* 0x090fec0000001854 */
[C---:B------:R-:W-:Y:S06]  /*70b0*/  HMMA.16816.F32 R88, R64.reuse, R100, R88 ;  /* 0x000000644058723c */ /* 0x040fec0000001858 */
[-C--:B------:R-:W-:Y:S01]  /*70c0*/  HMMA.16816.F32 R92, R64, R102.reuse, R92 ;  /* 0x00000066405c723c */ /* 0x080fe2000000185c */
[----:B------:R3:W4:Y:S05]  /*70d0*/  LDSM.16.MT88.4 R64, [R200+0x3800] ;  /* 0x00380000c840783b */ /* 0x00072a0000004200 */
[----:B------:R-:W-:Y:S06]  /*70e0*/  HMMA.16816.F32 R96, R52, R102, R96 ;  /* 0x000000663460723c */ /* 0x000fec0000001860 */
[-C--:B-1----:R-:W-:Y:S06]  /*70f0*/  HMMA.16816.F32 R68, R8, R60.reuse, R68 ;  /* 0x0000003c0844723c */ /* 0x082fec0000001844 */
[C---:B------:R-:W-:Y:S06]  /*7100*/  HMMA.16816.F32 R72, R104.reuse, R60, R72 ;  /* 0x0000003c6848723c */ /* 0x040fec0000001848 */
[-C--:B------:R-:W-:Y:S05]  /*7110*/  HMMA.16816.F32 R76, R104, R62.reuse, R76 ;  /* 0x0000003e684c723c */ /* 0x080fea000000184c */
[----:B---3--:R-:W-:Y:S01]  /*7120*/  IMAD.MOV.U32 R200, RZ, RZ, R0 ;  /* 0x000000ffffc87224 */ /* 0x008fe200078e0000 */
[C---:B------:R-:W-:Y:S06]  /*7130*/  HMMA.16816.F32 R80, R8.reuse, R62, R80 ;  /* 0x0000003e0850723c */ /* 0x040fec0000001850 */
[-C--:B------:R-:W-:Y:S06]  /*7140*/  HMMA.16816.F32 R84, R8, R12.reuse, R84 ;  /* 0x0000000c0854723c */ /* 0x080fec0000001854 */
[C---:B------:R-:W-:Y:S06]  /*7150*/  HMMA.16816.F32 R88, R104.reuse, R12, R88 ;  /* 0x0000000c6858723c */ /* 0x040fec0000001858 */
[-C--:B------:R-:W-:Y:S06]  /*7160*/  HMMA.16816.F32 R92, R104, R14.reuse, R92 ;  /* 0x0000000e685c723c */ /* 0x080fec000000185c */
[----:B------:R-:W-:Y:S06]  /*7170*/  HMMA.16816.F32 R96, R8, R14, R96 ;  /* 0x0000000e0860723c */ /* 0x000fec0000001860 */
[-C--:B------:R-:W-:Y:S06]  /*7180*/  HMMA.16816.F32 R68, R4, R16.reuse, R68 ;  /* 0x000000100444723c */ /* 0x080fec0000001844 */
[C---:B--2---:R-:W-:Y:S06]  /*7190*/  HMMA.16816.F32 R72, R56.reuse, R16, R72 ;  /* 0x000000103848723c */ /* 0x044fec0000001848 */
        /* <DEDUP_REMOVED lines=129> */
.L_x_603:
[----:B------:R-:W-:Y:S01]  /*79b0*/  @UP0 UIADD3 UR14, UR45, UR48, URZ ;  /* 0x000000302d0e0290 */ /* 0x000fe2000fffe03f */
[----:B-1----:R-:W-:Y:S01]  /*79c0*/  LEA R0, R246, UR4, 0x1 ;  /* 0x00000004f6007c11 */ /* 0x002fe2000f8e08ff */
[----:B------:R-:W-:Y:S01]  /*79d0*/  @UP0 ULDC.64 UR10, c[0x0][0x458] ;  /* 0x00011600000a0ab9 */ /* 0x000fe20000000a00 */
[----:B------:R-:W-:Y:S02]  /*79e0*/  USHF.L.U32 UR5, UR47, 0x6, URZ ;  /* 0x000000062f057899 */ /* 0x000fe4000800063f */
[----:B------:R-:W-:Y:S02]  /*79f0*/  @UP0 UIMAD.WIDE.U32 UR12, UR14, UR10, URZ ;  /* 0x0000000a0e0c02a5 */ /* 0x000fe4000f8e003f */
[----:B------:R-:W-:-:S04]  /*7a00*/  @UP0 UIMAD UR14, UR14, UR11, URZ ;  /* 0x0000000b0e0e02a4 */ /* 0x000fc8000f8e023f */
[----:B------:R-:W-:-:S03]  /*7a10*/  @UP0 UIADD3 UR17, UR13, UR14, URZ ;  /* 0x0000000e0d110290 */ /* 0x000fc6000fffe03f */
[----:B------:R-:W-:Y:S01]  /*7a20*/  @UP0 UMOV UR13, UR12 ;  /* 0x0000000c000d0c82 */ /* 0x000fe20008000000 */
[----:B------:R-:W-:Y:S08]  /*7a30*/  @P0 BRA `(.L_x_604) ;  /* 0x0000000000340947 */ /* 0x000ff00003800000 */
        /* <DEDUP_REMOVED lines=13> */
.L_x_604:
        /* <DEDUP_REMOVED lines=12> */
[----:B------:R-:W-:Y:S01]  /*7bd0*/  BSSY B0, `(.L_x_605) ;  /* 0x0000021000007945 */ /* 0x000fe20003800000 */
[----:B------:R-:W-:-:S02]  /*7be0*/  ISETP.GE.AND P2, PT, R7, UR43, PT ;  /* 0x0000002b07007c0c */ /* 0x000fc4000bf46270 */
[----:B------:R-:W-:Y:S01]  /*7bf0*/  IADD3 R4, P0, R4, UR18, RZ ;  /* 0x0000001204047c10 */ /* 0x000fe2000ff1e0ff */
[----:B------:R-:W-:Y:S01]  /*7c00*/  IMAD.U32 R6, RZ, RZ, UR14 ;  /* 0x0000000eff067e24 */ /* 0x000fe2000f8e00ff */
[----:B------:R-:W-:Y:S01]  /*7c10*/  ULDC.64 UR14, c[0x0][0x468] ;  /* 0x00011a00000e7ab9 */ /* 0x000fe20000000a00 */
[----:B------:R-:W-:Y:S01]  /*7c20*/  SHF.R.S32.HI R36, RZ, 0x1f, R245 ;  /* 0x0000001fff247819 */ /* 0x000fe200000114f5 */
[----:B------:R-:W-:Y:S02]  /*7c30*/  UIMAD UR16, UR16, UR14, URZ ;  /* 0x0000000e101072a4 */ /* 0x000fe4000f8e023f */
[----:B------:R-:W-:Y:S01]  /*7c40*/  IADD3.X R5, R5, UR19, R6, P0, !PT ;  /* 0x0000001305057c10 */ /* 0x000fe200087fe406 */
[----:B------:R-:W-:Y:S01]  /*7c50*/  IMAD.U32 R6, RZ, RZ, UR14 ;  /* 0x0000000eff067e24 */ /* 0x000fe2000f8e00ff */
[----:B------:R-:W-:Y:S01]  /*7c60*/  UIMAD UR15, UR59, UR15, UR16 ;  /* 0x0000000f3b0f72a4 */ /* 0x000fe2000f8e0210 */
[----:B------:R1:W2:Y:S02]  /*7c70*/  LDS.128 R24, [R0+0xd000] ;  /* 0x00d0000000187984 */ /* 0x0002a40000000c00 */
[----:B------:R-:W-:-:S02]  /*7c80*/  IMAD.WIDE.U32 R4, R6, UR59, R4 ;  /* 0x0000003b06047c25 */ /* 0x000fc4000f8e0004 */
[----:B------:R1:W3:Y:S03]  /*7c90*/  LDS.128 R20, [R0+0xf000] ;  /* 0x00f0000000147984 */ /* 0x0002e60000000c00 */
[----:B------:R-:W-:Y:S01]  /*7ca0*/  IADD3 R10, R5, UR15, RZ ;  /* 0x0000000f050a7c10 */ /* 0x000fe2000fffe0ff */
[----:B------:R1:W4:Y:S04]  /*7cb0*/  LDS.128 R32, [R0+0x11000] ;  /* 0x0110000000207984 */ /* 0x0003280000000c00 */
        /* <DEDUP_REMOVED lines=18> */
.L_x_606:
[----:B------:R-:W-:Y:S05]  /*7de0*/  BSYNC B0 ;  /* 0x0000000000007941 */ /* 0x000fea0003800000 */
.L_x_605:
        /* <DEDUP_REMOVED lines=18> */
.L_x_608:
[----:B------:R-:W-:Y:S05]  /*7f10*/  BSYNC B0 ;  /* 0x0000000000007941 */ /* 0x000fea0003800000 */
.L_x_607:
        /* <DEDUP_REMOVED lines=32> */
.L_x_610:
[----:B------:R-:W-:Y:S05]  /*8120*/  BSYNC B0 ;  /* 0x0000000000007941 */ /* 0x000fea0003800000 */
.L_x_609:
        /* <DEDUP_REMOVED lines=16> */
.L_x_581:
[----:B------:R-:W-:Y:S05]  /*8230*/  BSYNC B1 ;  /* 0x0000000000017941 */ /* 0x000fea0003800000 */
.L_x_567:
[----:B------:R-:W-:Y:S01]  /*8240*/  R2UR UR8, R252 ;  /* 0x00000000fc0872ca */ /* 0x000fe200000e0000 */
[----:B------:R-:W-:Y:S02]  /*8250*/  ULDC UR5, c[0x0][0xc] ;  /* 0x0000030000057ab9 */ /* 0x000fe40000000800 */
[----:B------:R-:W-:-:S10]  /*8260*/  UIADD3 UR47, UR5, UR47, URZ ;  /* 0x0000002f052f7290 */ /* 0x000fd4000fffe03f */
[----:B------:R-:W-:-:S06]  /*8270*/  UISETP.GE.AND UP0, UPT, UR47, UR8, UPT ;  /* 0x000000082f00728c */ /* 0x000fcc000bf06270 */
[----:B------:R-:W-:-:S13]  /*8280*/  PLOP3.LUT P0, PT, PT, PT, UP0, 0x80, 0x0 ;  /* 0x000000000000781c */ /* 0x000fda0003f0f008 */
[----:B------:R-:W-:Y:S05]  /*8290*/  @P0 BRA `(.L_x_611) ;  /* 0x0000000000040947 */ /* 0x000fea0003800000 */
[----:B------:R-:W-:Y:S05]  /*82a0*/  BRA `(.L_x_612) ;  /* 0xffffff8400a47947 */ /* 0x000fea000383ffff */
.L_x_611:
[----:B------:R-:W-:Y:S05]  /*82b0*/  EXIT ;  /* 0x000000000000794d */ /* 0x000fea0003800000 */
.L_x_613:
        /* <DEDUP_REMOVED lines=12> */
.L_x_1082:


//--------------------- .text._ZN5flash25flash_bwd_dot_do_o_kernelILb0E23Flash_bwd_kernel_traitsILi128ELi64ELi64ELi8ELi4ELi2ELi2ELb1ELb0EN7cutlass6half_tE19Flash_kernel_traitsILi128ELi64ELi64ELi8ES3_EEEEvNS_16Flash_bwd_paramsE --------------------------
	.section	.text._ZN5flash25flash_bwd_dot_do_o_kernelILb0E23Flash_bwd_kernel_traitsILi128ELi64ELi64ELi8ELi4ELi2ELi2ELb1ELb0EN7cutlass6half_tE19Flash_kernel_traitsILi128ELi64ELi64ELi8ES3_EEEEvNS_16Flash_bwd_paramsE,"ax",@progbits
	.align	128
        .global         _ZN5flash25flash_bwd_dot_do_o_kernelILb0E23Flash_bwd_kernel_traitsILi128ELi64ELi64ELi8ELi4ELi2ELi2ELb1ELb0EN7cutlass6half_tE19Flash_kernel_traitsILi128ELi64ELi64ELi8ES3_EEEEvNS_16Flash_bwd_paramsE
        .type           _ZN5flash25flash_bwd_dot_do_o_kernelILb0E23Flash_bwd_kernel_traitsILi128ELi64ELi64ELi8ELi4ELi2ELi2ELb1ELb0EN7cutlass6half_tE19Flash_kernel_traitsILi128ELi64ELi64ELi8ES3_EEEEvNS_16Flash_bwd_paramsE,@function
        .size           _ZN5flash25flash_bwd_dot_do_o_kernelILb0E23Flash_bwd_kernel_traitsILi128ELi64ELi64ELi8ELi4ELi2ELi2ELb1ELb0EN7cutlass6half_tE19Flash_kernel_traitsILi128ELi64ELi64ELi8ES3_EEEEvNS_16Flash_bwd_paramsE,(.L_x_1083 - _ZN5flash25flash_bwd_dot_do_o_kernelILb0E23Flash_bwd_kernel_traitsILi128ELi64ELi64ELi8ELi4ELi2ELi2ELb1ELb0EN7cutlass6half_tE19Flash_kernel_traitsILi128ELi64ELi64ELi8ES3_EEEEvNS_16Flash_bwd_paramsE)
        .other          _ZN5flash25flash_bwd_dot_do_o_kernelILb0E23Flash_bwd_kernel_traitsILi128ELi64ELi64ELi8ELi4ELi2ELi2ELb1ELb0EN7cutlass6half_tE19Flash_kernel_traitsILi128ELi64ELi64ELi8ES3_EEEEvNS_16Flash_bwd_paramsE,@"STO_CUDA_ENTRY STV_DEFAULT"
_ZN5flash25flash_bwd_dot_do_o_kernelILb0E23Flash_bwd_kernel_traitsILi128ELi64ELi64ELi8ELi4ELi2ELi2ELb1ELb0EN7cutlass6half_tE19Flash_kernel_traitsILi128ELi64ELi64ELi8ES3_EEEEvNS_16Flash_bwd_paramsE:
.text._ZN5flash25flash_bwd_dot_do_o_kernelILb0E23Flash_bwd_kernel_traitsILi128ELi64ELi64ELi8ELi4ELi2ELi2ELb1ELb0EN7cutlass6half_tE19Flash_kernel_traitsILi128ELi64ELi64ELi8ES3_EEEEvNS_16Flash_bwd_paramsE:
        /* <DEDUP_REMOVED lines=11> */
[----:B------:R-:W0:Y:S02]  /*00b0*/  S2UR UR4, SR_CTAID.X ;  /* 0x00000000000479c3 */ /* 0x000e240000002500 */
[----:B0-----:R-:W-:Y:S01]  /*00c0*/  USHF.L.U32 UR4, UR4, 0x6, URZ ;  /* 0x0000000604047899 */ /* 0x001fe2000800063f */
[----:B--2---:R-:W-:-:S06]  /*00d0*/  @P0 IADD3 R0, R0, -R11, RZ ;  /* 0x8000000b00000210 */ /* 0x004fcc0007ffe0ff */
[----:B------:R-:W0:Y:S02]  /*00e0*/  @!P0 LDC R0, c[0x0][0x2c4] ;  /* 0x0000b100ff008b82 */ /* 0x000e240000000800 */
[----:B0-----:R-:W-:-:S13]  /*00f0*/  ISETP.GT.AND P0, PT, R0, UR4, PT ;  /* 0x0000000400007c0c */ /* 0x001fda000bf04270 */
[----:B------:R-:W-:Y:S05]  /*0100*/  @!P0 EXIT ;  /* 0x000000000000894d */ /* 0x000fea0003800000 */
[----:B------:R-:W-:Y:S01]  /*0110*/  ISETP.NE.AND P1, PT, R11, -0x1, PT ;  /* 0xffffffff0b00780c */ /* 0x000fe20003f25270 */
[----:B------:R-:W0:Y:S01]  /*0120*/  S2R R35, SR_TID.X ;  /* 0x0000000000237919 */ /* 0x000e220000002100 */
[----:B------:R-:W-:Y:S01]  /*0130*/  ULDC.U8 UR8, c[0x0][0x3d8] ;  /* 0x0000f60000087ab9 */ /* 0x000fe20000000000 */
[----:B------:R-:W1:Y:S01]  /*0140*/  S2UR UR5, SR_CTAID.Z ;  /* 0x00000000000579c3 */ /* 0x000e620000002700 */
[----:B------:R-:W-:-:S09]  /*0150*/  ISETP.NE.AND P0, PT, RZ, UR8, PT ;  /* 0x00000008ff007c0c */ /* 0x000fd2000bf05270 */
[----:B------:R-:W2:Y:S01]  /*0160*/  @!P1 LDC.64 R12, c[0x0][0x418] ;  /* 0x00010600ff0c9b82 */ /* 0x000ea20000000a00 */
[--C-:B------:R-:W-:Y:S02]  /*0170*/  @!P1 SHF.R.S32.HI R3, RZ, 0x1f, R9.reuse ;  /* 0x0000001fff039819 */ /* 0x100fe40000011409 */
[----:B------:R-:W-:-:S05]  /*0180*/  @!P1 SHF.R.S32.HI R17, RZ, 0x1f, R9 ;  /* 0x0000001fff119819 */ /* 0x000fca0000011409 */
[----:B------:R-:W3:Y:S08]  /*0190*/  @P1 LDC.64 R6, c[0x0][0x420] ;  /* 0x00010800ff061b82 */ /* 0x000ef00000000a00 */
[----:B------:R-:W4:Y:S08]  /*01a0*/  @!P1 LDC.64 R14, c[0x0][0x290] ;  /* 0x0000a400ff0e9b82 */ /* 0x000f300000000a00 */
[----:B------:R-:W5:Y:S01]  /*01b0*/  @P1 LDC.64 R28, c[0x0][0x298] ;  /* 0x0000a600ff1c1b82 */ /* 0x000f620000000a00 */
[----:B--2---:R-:W-:-:S04]  /*01c0*/  @!P1 IMAD R2, R3, R12, RZ ;  /* 0x0000000c03029224 */ /* 0x004fc800078e02ff */
[----:B------:R-:W-:Y:S02]  /*01d0*/  @!P1 IMAD R3, R9, R13, R2 ;  /* 0x0000000d09039224 */ /* 0x000fe400078e0202 */
[----:B---3--:R-:W-:-:S04]  /*01e0*/  @P1 IMAD.WIDE.U32 R4, R11, R6, RZ ;  /* 0x000000060b041225 */ /* 0x008fc800078e00ff */
[----:B------:R-:W-:Y:S01]  /*01f0*/  @P1 IMAD R2, R11, R7, R5 ;  /* 0x000000070b021224 */ /* 0x000fe200078e0205 */
[----:B------:R-:W-:Y:S01]  /*0200*/  @P1 MOV R27, R4 ;  /* 0x00000004001b1202 */ /* 0x000fe20000000f00 */
[----:B------:R-:W-:-:S04]  /*0210*/  @!P1 IMAD.WIDE.U32 R4, R9, R12, RZ ;  /* 0x0000000c09049225 */ /* 0x000fc800078e00ff */
[----:B----4-:R-:W-:Y:S01]  /*0220*/  @!P1 IMAD R6, R17, R14, RZ ;  /* 0x0000000e11069224 */ /* 0x010fe200078e02ff */
[----:B------:R-:W-:Y:S02]  /*0230*/  @!P1 IADD3 R2, R5, R3, RZ ;  /* 0x0000000305029210 */ /* 0x000fe40007ffe0ff */
[----:B------:R-:W-:Y:S01]  /*0240*/  @!P1 MOV R27, R4 ;  /* 0x00000004001b9202 */ /* 0x000fe20000000f00 */
[----:B------:R-:W-:Y:S02]  /*0250*/  @!P1 IMAD R13, R9, R15, R6 ;  /* 0x0000000f090d9224 */ /* 0x000fe400078e0206 */
[----:B-----5:R-:W-:-:S04]  /*0260*/  @P1 IMAD.WIDE.U32 R42, R11, R28, RZ ;  /* 0x0000001c0b2a1225 */ /* 0x020fc800078e00ff */
[----:B------:R-:W-:-:S04]  /*0270*/  @!P1 IMAD.WIDE.U32 R6, R9, R14, RZ ;  /* 0x0000000e09069225 */ /* 0x000fc800078e00ff */
[----:B------:R-:W-:Y:S01]  /*0280*/  @P1 IMAD R29, R11, R29, R43 ;  /* 0x0000001d0b1d1224 */ /* 0x000fe200078e022b */
[----:B------:R-:W-:Y:S02]  /*0290*/  @!P1 IADD3 R29, R7, R13, RZ ;  /* 0x0000000d071d9210 */ /* 0x000fe40007ffe0ff */
[----:B------:R-:W-:Y:S01]  /*02a0*/  @!P1 MOV R42, R6 ;  /* 0x00000006002a9202 */ /* 0x000fe20000000f00 */
[----:B01----:R-:W-:Y:S06]  /*02b0*/  @!P0 BRA `(.L_x_614) ;  /* 0x0000000000208947 */ /* 0x003fec0003800000 */
[----:B------:R-:W0:Y:S08]  /*02c0*/  LDC R6, c[0x0][0x2d4] ;  /* 0x0000b500ff067b82 */ /* 0x000e300000000800 */
[----:B------:R-:W1:Y:S08]  /*02d0*/  LDC R3, c[0x0][0x2c0] ;  /* 0x0000b000ff037b82 */ /* 0x000e700000000800 */
[----:B------:R-:W1:Y:S01]  /*02e0*/  LDC R4, c[0x0][0x2e4] ;  /* 0x0000b900ff047b82 */ /* 0x000e620000000800 */
[----:B0-----:R-:W-:Y:S01]  /*02f0*/  @!P1 IMAD R11, R9, R6, RZ ;  /* 0x00000006090b9224 */ /* 0x001fe200078e02ff */
[----:B-1----:R-:W-:-:S04]  /*0300*/  LEA R3, R3, R4, 0x7 ;  /* 0x0000000403037211 */ /* 0x002fc800078e38ff */
[----:B------:R-:W-:-:S05]  /*0310*/  LEA R4, R9, R11, 0x7 ;  /* 0x0000000b09047211 */ /* 0x000fca00078e38ff */
[----:B------:R-:W-:Y:S01]  /*0320*/  IMAD R4, R3, UR5, R4 ;  /* 0x0000000503047c24 */ /* 0x000fe2000f8e0204 */
[----:B------:R-:W-:Y:S06]  /*0330*/  BRA `(.L_x_615) ;  /* 0x0000000000107947 */ /* 0x000fec0003800000 */
.L_x_614:
[----:B------:R-:W0:Y:S08]  /*0340*/  LDC R4, c[0x0][0x270] ;  /* 0x00009c00ff047b82 */ /* 0x000e300000000800 */
[----:B------:R-:W1:Y:S01]  /*0350*/  LDC R3, c[0x0][0x2d4] ;  /* 0x0000b500ff037b82 */ /* 0x000e620000000800 */
[----:B0-----:R-:W-:-:S04]  /*0360*/  IMAD R4, R9, R4, UR5 ;  /* 0x0000000509047e24 */ /* 0x001fc8000f8e0204 */
[----:B-1----:R-:W-:-:S07]  /*0370*/  IMAD R4, R4, R3, RZ ;  /* 0x0000000304047224 */ /* 0x002fce00078e02ff */
.L_x_615:
[----:B------:R-:W-:Y:S01]  /*0380*/  SHF.R.S32.HI R6, RZ, 0x1f, R35 ;  /* 0x0000001fff067819 */ /* 0x000fe20000011423 */
[----:B------:R-:W0:Y:S01]  /*0390*/  LDC.64 R24, c[0x0][0x420] ;  /* 0x00010800ff187b82 */ /* 0x000e220000000a00 */
[----:B------:R-:W-:Y:S01]  /*03a0*/  USHF.R.S32.HI UR8, URZ, 0x1f, UR4 ;  /* 0x0000001f3f087899 */ /* 0x000fe20008011404 */
[----:B------:R-:W-:Y:S01]  /*03b0*/  BSSY B0, `(.L_x_616) ;  /* 0x000002f000007945 */ /* 0x000fe20003800000 */
[----:B------:R-:W-:Y:S01]  /*03c0*/  LEA.HI R5, R6, R35, RZ, 0x3 ;  /* 0x0000002306057211 */ /* 0x000fe200078f18ff */
[----:B------:R-:W-:Y:S01]  /*03d0*/  USHF.R.S32.HI UR9, URZ, 0x1f, UR5 ;  /* 0x0000001f3f097899 */ /* 0x000fe20008011405 */
[----:B------:R-:W-:Y:S01]  /*03e0*/  HFMA2.MMA R14, -RZ, RZ, 0, 0 ;  /* 0x00000000ff0e7435 */ /* 0x000fe200000001ff */
[----:B------:R-:W-:Y:S02]  /*03f0*/  IADD3 R4, R4, UR4, RZ ;  /* 0x0000000404047c10 */ /* 0x000fe4000fffe0ff */
[----:B------:R-:W-:Y:S02]  /*0400*/  CS2R R22, SRZ ;  /* 0x0000000000167805 */ /* 0x000fe4000001ff00 */
[----:B------:R-:W-:Y:S01]  /*0410*/  LOP3.LUT R6, R5, 0x1ffffff8, RZ, 0xc0, !PT ;  /* 0x1ffffff805067812 */ /* 0x000fe200078ec0ff */
[----:B------:R-:W1:Y:S01]  /*0420*/  LDC.64 R30, c[0x0][0x428] ;  /* 0x00010a00ff1e7b82 */ /* 0x000e620000000a00 */
[----:B------:R-:W-:-:S02]  /*0430*/  SHF.R.S32.HI R5, RZ, 0x3, R5 ;  /* 0x00000003ff057819 */ /* 0x000fc40000011405 */
[----:B------:R-:W-:Y:S02]  /*0440*/  CS2R R18, SRZ ;  /* 0x0000000000127805 */ /* 0x000fe4000001ff00 */
[----:B------:R-:W-:Y:S02]  /*0450*/  IADD3 R6, -R6, R35, RZ ;  /* 0x0000002306067210 */ /* 0x000fe40007ffe1ff */
[----:B------:R-:W-:Y:S02]  /*0460*/  CS2R R16, SRZ ;  /* 0x0000000000107805 */ /* 0x000fe4000001ff00 */
[----:B------:R-:W-:Y:S02]  /*0470*/  CS2R R20, SRZ ;  /* 0x0000000000147805 */ /* 0x000fe4000001ff00 */
[----:B------:R-:W-:Y:S01]  /*0480*/  SHF.L.U32 R6, R6, 0x3, RZ ;  /* 0x0000000306067819 */ /* 0x000fe200000006ff */
[----:B------:R-:W2:Y:S03]  /*0490*/  LDC.64 R32, c[0x0][0x298] ;  /* 0x0000a600ff207b82 */ /* 0x000ea60000000a00 */
[----:B------:R-:W-:Y:S01]  /*04a0*/  SHF.R.S32.HI R7, RZ, 0x1f, R6 ;  /* 0x0000001fff077819 */ /* 0x000fe20000011406 */
[----:B0-----:R-:W-:-:S02]  /*04b0*/  IMAD R10, R24, UR8, RZ ;  /* 0x00000008180a7c24 */ /* 0x001fc4000f8e02ff */
[----:B------:R-:W-:-:S04]  /*04c0*/  IMAD.WIDE.U32 R8, R24, UR4, R6 ;  /* 0x0000000418087c25 */ /* 0x000fc8000f8e0006 */
[----:B------:R-:W-:Y:S01]  /*04d0*/  IMAD R3, R25, UR4, R10 ;  /* 0x0000000419037c24 */ /* 0x000fe2000f8e020a */
[----:B------:R-:W-:Y:S02]  /*04e0*/  IADD3 R26, P0, R27, R8, RZ ;  /* 0x000000081b1a7210 */ /* 0x000fe40007f1e0ff */
[----:B------:R-:W-:Y:S02]  /*04f0*/  CS2R R10, SRZ ;  /* 0x00000000000a7805 */ /* 0x000fe4000001ff00 */
[----:B------:R-:W-:Y:S01]  /*0500*/  IADD3.X R27, R2, R9, R3, P0, !PT ;  /* 0x00000009021b7210 */ /* 0x000fe200007fe403 */
[----:B-1----:R-:W-:Y:S01]  /*0510*/  IMAD R2, R30, UR9, RZ ;  /* 0x000000091e027c24 */ /* 0x002fe2000f8e02ff */
[----:B------:R-:W-:Y:S02]  /*0520*/  IADD3 R3, R0, -UR4, RZ ;  /* 0x8000000400037c10 */ /* 0x000fe4000fffe0ff */
[----:B------:R-:W-:Y:S02]  /*0530*/  CS2R R8, SRZ ;  /* 0x0000000000087805 */ /* 0x000fe4000001ff00 */
[----:B------:R-:W-:Y:S01]  /*0540*/  IADD3 R0, R5, 0x20, RZ ;  /* 0x0000002005007810 */ /* 0x000fe20007ffe0ff */
[----:B------:R-:W-:Y:S01]  /*0550*/  IMAD R31, R31, UR5, R2 ;  /* 0x000000051f1f7c24 */ /* 0x000fe2000f8e0202 */
[-C--:B------:R-:W-:Y:S01]  /*0560*/  ISETP.GE.AND P0, PT, R5, R3.reuse, PT ;  /* 0x000000030500720c */ /* 0x080fe20003f06270 */
[----:B------:R-:W-:Y:S01]  /*0570*/  IMAD.WIDE.U32 R26, R30, UR5, R26 ;  /* 0x000000051e1a7c25 */ /* 0x000fe2000f8e001a */
[----:B------:R-:W-:-:S02]  /*0580*/  ISETP.GE.AND P1, PT, R0, R3, PT ;  /* 0x000000030000720c */ /* 0x000fc40003f26270 */
[----:B------:R-:W-:Y:S02]  /*0590*/  SHF.R.S32.HI R3, RZ, 0x1f, R5 ;  /* 0x0000001fff037819 */ /* 0x000fe40000011405 */
[----:B------:R-:W-:Y:S02]  /*05a0*/  IADD3 R2, R6, 0x40, RZ ;  /* 0x0000004006027810 */ /* 0x000fe40007ffe0ff */
[----:B------:R-:W-:-:S05]  /*05b0*/  IADD3 R31, R27, R31, RZ ;  /* 0x0000001f1b1f7210 */ /* 0x000fca0007ffe0ff */
[----:B--2---:R-:W-:Y:S05]  /*05c0*/  @P0 BRA `(.L_x_617) ;  /* 0x0000000000340947 */ /* 0x004fea0003800000 */
[----:B------:R-:W-:Y:S01]  /*05d0*/  MOV R30, R26 ;  /* 0x0000001a001e7202 */ /* 0x000fe20000000f00 */
[-C--:B------:R-:W-:Y:S01]  /*05e0*/  IMAD R0, R3, R24.reuse, RZ ;  /* 0x0000001803007224 */ /* 0x080fe200078e02ff */
[----:B------:R-:W-:Y:S01]  /*05f0*/  ULDC UR10, c[0x0][0x2d0] ;  /* 0x0000b400000a7ab9 */ /* 0x000fe20000000800 */
[----:B------:R-:W-:Y:S01]  /*0600*/  ULDC.64 UR12, c[0x0][0x3e0] ;  /* 0x0000f800000c7ab9 */ /* 0x000fe20000000a00 */
[----:B------:R-:W-:Y:S01]  /*0610*/  ISETP.GE.AND P2, PT, R6, UR10, PT ;  /* 0x0000000a06007c0c */ /* 0x000fe2000bf46270 */
[----:B------:R-:W-:Y:S01]  /*0620*/  IMAD.WIDE.U32 R12, R5, R24, R30 ;  /* 0x00000018050c7225 */ /* 0x000fe200078e001e */
[----:B------:R-:W-:-:S03]  /*0630*/  ISETP.GE.AND P3, PT, R2, UR10, PT ;  /* 0x0000000a02007c0c */ /* 0x000fc6000bf66270 */
[----:B------:R-:W-:Y:S01]  /*0640*/  IMAD R15, R5, R25, R0 ;  /* 0x00000019050f7224 */ /* 0x000fe200078e0200 */
[----:B------:R-:W-:-:S04]  /*0650*/  LEA R36, P4, R12, UR12, 0x1 ;  /* 0x0000000c0c247c11 */ /* 0x000fc8000f8808ff */
[----:B------:R-:W-:-:S04]  /*0660*/  IADD3 R13, R13, R15, RZ ;  /* 0x0000000f0d0d7210 */ /* 0x000fc80007ffe0ff */
[----:B------:R-:W-:-:S05]  /*0670*/  LEA.HI.X R37, R12, UR13, R13, 0x1, P4 ;  /* 0x0000000d0c257c11 */ /* 0x000fca000a0f0c0d */
[----:B------:R0:W5:Y:S04]  /*0680*/  @!P2 LDG.E.128 R16, desc[UR6][R36.64] ;  /* 0x000000062410a981 */ /* 0x000168000c1e1d00 */
[----:B------:R0:W5:Y:S02]  /*0690*/  @!P3 LDG.E.128 R8, desc[UR6][R36.64+0x80] ;  /* 0x000080062408b981 */ /* 0x000164000c1e1d00 */
.L_x_617:
[----:B------:R-:W-:Y:S05]  /*06a0*/  BSYNC B0 ;  /* 0x0000000000007941 */ /* 0x000fea0003800000 */
.L_x_616:
[----:B------:R-:W-:Y:S01]  /*06b0*/  BSSY B0, `(.L_x_618) ;  /* 0x0000013000007945 */ /* 0x000fe20003800000 */
[----:B------:R-:W-:Y:S02]  /*06c0*/  MOV R15, RZ ;  /* 0x000000ff000f7202 */ /* 0x000fe40000000f00 */
[----:B------:R-:W-:Y:S01]  /*06d0*/  CS2R R12, SRZ ;  /* 0x00000000000c7805 */ /* 0x000fe2000001ff00 */
[----:B------:R-:W-:Y:S06]  /*06e0*/  @P1 BRA `(.L_x_619) ;  /* 0x00000000003c1947 */ /* 0x000fec0003800000 */
[----:B0-----:R-:W-:Y:S01]  /*06f0*/  IADD3 R37, P2, R5, 0x20, RZ ;  /* 0x0000002005257810 */ /* 0x001fe20007f5e0ff */
[----:B------:R-:W-:Y:S01]  /*0700*/  ULDC UR10, c[0x0][0x2d0] ;  /* 0x0000b400000a7ab9 */ /* 0x000fe20000000800 */
[----:B------:R-:W-:Y:S01]  /*0710*/  ULDC.64 UR12, c[0x0][0x3e0] ;  /* 0x0000f800000c7ab9 */ /* 0x000fe20000000a00 */
[----:B------:R-:W-:Y:S02]  /*0720*/  ISETP.GE.AND P3, PT, R6, UR10, PT ;  /* 0x0000000a06007c0c */ /* 0x000fe4000bf66270 */
[----:B------:R-:W-:Y:S02]  /*0730*/  IADD3.X R27, RZ, R3, RZ, P2, !PT ;  /* 0x00000003ff1b7210 */ /* 0x000fe400017fe4ff */
[----:B------:R-:W-:-:S03]  /*0740*/  ISETP.GE.AND P4, PT, R2, UR10, PT ;  /* 0x0000000a02007c0c */ /* 0x000fc6000bf86270 */
[----:B------:R-:W-:Y:S01]  /*0750*/  IMAD R0, R27, R24, RZ ;  /* 0x000000181b007224 */ /* 0x000fe200078e02ff */
[----:B------:R-:W-:-:S03]  /*0760*/  MOV R27, R31 ;  /* 0x0000001f001b7202 */ /* 0x000fc60000000f00 */
[C---:B------:R-:W-:Y:S02]  /*0770*/  IMAD R25, R37.reuse, R25, R0 ;  /* 0x0000001925197224 */ /* 0x040fe400078e0200 */
[----:B------:R-:W-:-:S03]  /*0780*/  IMAD.WIDE.U32 R26, R37, R24, R26 ;  /* 0x00000018251a7225 */ /* 0x000fc600078e001a */
[----:B------:R-:W-:Y:S02]  /*0790*/  LEA R24, P2, R26, UR12, 0x1 ;  /* 0x0000000c1a187c11 */ /* 0x000fe4000f8408ff */
[----:B------:R-:W-:-:S04]  /*07a0*/  IADD3 R25, R27, R25, RZ ;  /* 0x000000191b197210 */ /* 0x000fc80007ffe0ff */
[----:B------:R-:W-:-:S05]  /*07b0*/  LEA.HI.X R25, R26, UR13, R25, 0x1, P2 ;  /* 0x0000000d1a197c11 */ /* 0x000fca00090f0c19 */
[----:B------:R1:W5:Y:S04]  /*07c0*/  @!P3 LDG.E.128 R20, desc[UR6][R24.64] ;  /* 0x000000061814b981 */ /* 0x000368000c1e1d00 */
[----:B------:R1:W5:Y:S02]  /*07d0*/  @!P4 LDG.E.128 R12, desc[UR6][R24.64+0x80] ;  /* 0x00008006180cc981 */ /* 0x000364000c1e1d00 */
.L_x_619:
[----:B------:R-:W-:Y:S05]  /*07e0*/  BSYNC B0 ;  /* 0x0000000000007941 */ /* 0x000fea0003800000 */
.L_x_618:
[----:B-1----:R-:W1:Y:S01]  /*07f0*/  LDC.64 R24, c[0x0][0x2a0] ;  /* 0x0000a800ff187b82 */ /* 0x002e620000000a00 */
[C---:B------:R-:W-:Y:S01]  /*0800*/  IMAD R0, R32.reuse, UR8, RZ ;  /* 0x0000000820007c24 */ /* 0x040fe2000f8e02ff */
[----:B-----5:R-:W-:Y:S01]  /*0810*/  MOV R34, R16 ;  /* 0x0000001000227202 */ /* 0x020fe20000000f00 */
[----:B------:R-:W-:Y:S01]  /*0820*/  IMAD.WIDE.U32 R26, R32, UR4, R6 ;  /* 0x00000004201a7c25 */ /* 0x000fe2000f8e0006 */
[----:B------:R-:W-:Y:S01]  /*0830*/  BSSY B0, `(.L_x_620) ;  /* 0x0000023000007945 */ /* 0x000fe20003800000 */
[----:B0-----:R-:W-:Y:S02]  /*0840*/  MOV R36, R19 ;  /* 0x0000001300247202 */ /* 0x001fe40000000f00 */
[----:B------:R-:W-:Y:S01]  /*0850*/  CS2R R30, SRZ ;  /* 0x00000000001e7805 */ /* 0x000fe2000001ff00 */
[----:B------:R-:W-:Y:S01]  /*0860*/  IMAD R28, R33, UR4, R0 ;  /* 0x00000004211c7c24 */ /* 0x000fe2000f8e0200 */
[----:B------:R-:W-:Y:S01]  /*0870*/  IADD3 R42, P2, R42, R26, RZ ;  /* 0x0000001a2a2a7210 */ /* 0x000fe20007f5e0ff */
[----:B------:R-:W-:Y:S01]  /*0880*/  HFMA2.MMA R26, -RZ, RZ, 0, 0 ;  /* 0x00000000ff1a7435 */ /* 0x000fe200000001ff */
[----:B------:R-:W-:-:S02]  /*0890*/  MOV R0, R18 ;  /* 0x0000001200007202 */ /* 0x000fc40000000f00 */
[----:B------:R-:W-:Y:S02]  /*08a0*/  CS2R R18, SRZ ;  /* 0x0000000000127805 */ /* 0x000fe4000001ff00 */
[----:B------:R-:W-:Y:S02]  /*08b0*/  IADD3.X R43, R29, R27, R28, P2, !PT ;  /* 0x0000001b1d2b7210 */ /* 0x000fe400017fe41c */
[----:B------:R-:W-:Y:S02]  /*08c0*/  MOV R38, R17 ;  /* 0x0000001100267202 */ /* 0x000fe40000000f00 */
[----:B------:R-:W-:Y:S02]  /*08d0*/  MOV R37, R22 ;  /* 0x0000001600257202 */ /* 0x000fe40000000f00 */
[----:B------:R-:W-:Y:S02]  /*08e0*/  MOV R40, R23 ;  /* 0x0000001700287202 */ /* 0x000fe40000000f00 */
[----:B------:R-:W-:-:S02]  /*08f0*/  CS2R R22, SRZ ;  /* 0x0000000000167805 */ /* 0x000fc4000001ff00 */
[----:B------:R-:W-:Y:S02]  /*0900*/  MOV R39, R20 ;  /* 0x0000001400277202 */ /* 0x000fe40000000f00 */
[----:B------:R-:W-:Y:S02]  /*0910*/  MOV R41, R21 ;  /* 0x0000001500297202 */ /* 0x000fe40000000f00 */
[----:B------:R-:W-:Y:S01]  /*0920*/  CS2R R20, SRZ ;  /* 0x0000000000147805 */ /* 0x000fe2000001ff00 */
[C---:B-1----:R-:W-:Y:S02]  /*0930*/  IMAD R16, R24.reuse, UR9, RZ ;  /* 0x0000000918107c24 */ /* 0x042fe4000f8e02ff */
[----:B------:R-:W-:-:S04]  /*0940*/  IMAD.WIDE.U32 R42, R24, UR5, R42 ;  /* 0x00000005182a7c25 */ /* 0x000fc8000f8e002a */
[----:B------:R-:W-:Y:S01]  /*0950*/  IMAD R25, R25, UR5, R16 ;  /* 0x0000000519197c24 */ /* 0x000fe2000f8e0210 */
[----:B------:R-:W-:-:S04]  /*0960*/  CS2R R16, SRZ ;  /* 0x0000000000107805 */ /* 0x000fc8000001ff00 */
[----:B------:R-:W-:Y:S01]  /*0970*/  IADD3 R45, R43, R25, RZ ;  /* 0x000000192b2d7210 */ /* 0x000fe20007ffe0ff */
[----:B------:R-:W-:Y:S06]  /*0980*/  @P0 BRA `(.L_x_621) ;  /* 0x0000000000340947 */ /* 0x000fec0003800000 */
        /* <DEDUP_REMOVED lines=13> */
.L_x_621:
[----:B------:R-:W-:Y:S05]  /*0a60*/  BSYNC B0 ;  /* 0x0000000000007941 */ /* 0x000fea0003800000 */
.L_x_620:
[----:B------:R-:W-:Y:S01]  /*0a70*/  BSSY B0, `(.L_x_622) ;  /* 0x0000014000007945 */ /* 0x000fe20003800000 */
[----:B------:R-:W-:Y:S02]  /*0a80*/  MOV R27, RZ ;  /* 0x000000ff001b7202 */ /* 0x000fe40000000f00 */
[----:B0-----:R-:W-:Y:S02]  /*0a90*/  CS2R R24, SRZ ;  /* 0x0000000000187805 */ /* 0x001fe4000001ff00 */
[----:B------:R-:W-:Y:S01]  /*0aa0*/  CS2R R28, SRZ ;  /* 0x00000000001c7805 */ /* 0x000fe2000001ff00 */
[----:B------:R-:W-:Y:S06]  /*0ab0*/  @P1 BRA `(.L_x_623) ;  /* 0x00000000003c1947 */ /* 0x000fec0003800000 */
[----:B------:R-:W-:Y:S01]  /*0ac0*/  IADD3 R5, P0, R5, 0x20, RZ ;  /* 0x0000002005057810 */ /* 0x000fe20007f1e0ff */
[----:B------:R-:W-:Y:S01]  /*0ad0*/  ULDC UR4, c[0x0][0x2d0] ;  /* 0x0000b40000047ab9 */ /* 0x000fe20000000800 */
[----:B------:R-:W-:Y:S01]  /*0ae0*/  MOV R43, R45 ;  /* 0x0000002d002b7202 */ /* 0x000fe20000000f00 */
[----:B------:R-:W-:Y:S01]  /*0af0*/  ULDC.64 UR8, c[0x0][0x280] ;  /* 0x0000a00000087ab9 */ /* 0x000fe20000000a00 */
[----:B------:R-:W-:Y:S02]  /*0b00*/  IADD3.X R3, RZ, R3, RZ, P0, !PT ;  /* 0x00000003ff037210 */ /* 0x000fe400007fe4ff */
[----:B------:R-:W-:Y:S01]  /*0b10*/  ISETP.GE.AND P1, PT, R6, UR4, PT ;  /* 0x0000000406007c0c */ /* 0x000fe2000bf26270 */
[----:B------:R-:W-:Y:S01]  /*0b20*/  IMAD.WIDE.U32 R42, R5, R32, R42 ;  /* 0x00000020052a7225 */ /* 0x000fe200078e002a */
[----:B------:R-:W-:-:S03]  /*0b30*/  ISETP.GE.AND P2, PT, R2, UR4, PT ;  /* 0x0000000402007c0c */ /* 0x000fc6000bf46270 */
[----:B------:R-:W-:Y:S01]  /*0b40*/  IMAD R6, R3, R32, RZ ;  /* 0x0000002003067224 */ /* 0x000fe200078e02ff */
[----:B------:R-:W-:-:S03]  /*0b50*/  LEA R2, P0, R42, UR8, 0x1 ;  /* 0x000000082a027c11 */ /* 0x000fc6000f8008ff */
[----:B------:R-:W-:-:S05]  /*0b60*/  IMAD R3, R5, R33, R6 ;  /* 0x0000002105037224 */ /* 0x000fca00078e0206 */
[----:B------:R-:W-:-:S04]  /*0b70*/  IADD3 R3, R43, R3, RZ ;  /* 0x000000032b037210 */ /* 0x000fc80007ffe0ff */
[----:B------:R-:W-:-:S05]  /*0b80*/  LEA.HI.X R3, R42, UR9, R3, 0x1, P0 ;  /* 0x000000092a037c11 */ /* 0x000fca00080f0c03 */
[----:B------:R0:W5:Y:S04]  /*0b90*/  @!P1 LDG.E.128 R28, desc[UR6][R2.64] ;  /* 0x00000006021c9981 */ /* 0x000168000c1e1d00 */
[----:B------:R0:W5:Y:S02]  /*0ba0*/  @!P2 LDG.E.128 R24, desc[UR6][R2.64+0x80] ;  /* 0x000080060218a981 */ /* 0x000164000c1e1d00 */
.L_x_623:
[----:B------:R-:W-:Y:S05]  /*0bb0*/  BSYNC B0 ;  /* 0x0000000000007941 */ /* 0x000fea0003800000 */
.L_x_622:
[----:B0-----:R-:W-:Y:S01]  /*0bc0*/  HADD2.F32 R2, -RZ, R34.H1_H1 ;  /* 0x30000022ff027230 */ /* 0x001fe20000004100 */
[----:B------:R-:W-:Y:S01]  /*0bd0*/  LOP3.LUT P0, RZ, R35, 0x7, RZ, 0xc0, !PT ;  /* 0x0000000723ff7812 */ /* 0x000fe2000780c0ff */
[----:B-----5:R-:W-:Y:S01]  /*0be0*/  HADD2.F32 R5, -RZ, R16.H1_H1 ;  /* 0x30000010ff057230 */ /* 0x020fe20000004100 */
[----:B------:R-:W-:Y:S01]  /*0bf0*/  ULDC.64 UR4, c[0x0][0x478] ;  /* 0x00011e0000047ab9 */ /* 0x000fe20000000a00 */
[----:B------:R-:W-:Y:S02]  /*0c00*/  HADD2.F32 R34, -RZ, R34.H0_H0 ;  /* 0x20000022ff227230 */ /* 0x000fe40000004100 */
[----:B------:R-:W-:Y:S02]  /*0c10*/  HADD2.F32 R3, -RZ, R16.H0_H0 ;  /* 0x20000010ff037230 */ /* 0x000fe40000004100 */
[----:B------:R-:W-:Y:S01]  /*0c20*/  FMUL.FTZ R5, R2, R5 ;  /* 0x0000000502057220 */ /* 0x000fe20000410000 */
[----:B------:R-:W-:Y:S02]  /*0c30*/  HADD2.F32 R2, -RZ, R38.H0_H0 ;  /* 0x20000026ff027230 */ /* 0x000fe40000004100 */
[----:B------:R-:W-:-:S02]  /*0c40*/  HADD2.F32 R6, -RZ, R39.H1_H1 ;  /* 0x30000027ff067230 */ /* 0x000fc40000004100 */
[----:B------:R-:W-:Y:S01]  /*0c50*/  FFMA.FTZ R5, R34, R3, R5 ;  /* 0x0000000322057223 */ /* 0x000fe20000010005 */
[----:B------:R-:W-:Y:S02]  /*0c60*/  HADD2.F32 R3, -RZ, R17.H0_H0 ;  /* 0x20000011ff037230 */ /* 0x000fe40000004100 */
[--C-:B------:R-:W-:Y:S02]  /*0c70*/  HADD2.F32 R7, -RZ, R28.reuse.H1_H1 ;  /* 0x3000001cff077230 */ /* 0x100fe40000004100 */
[----:B------:R-:W-:Y:S02]  /*0c80*/  HADD2.F32 R39, -RZ, R39.H0_H0 ;  /* 0x20000027ff277230 */ /* 0x000fe40000004100 */
[----:B------:R-:W-:Y:S01]  /*0c90*/  FFMA.FTZ R3, R2, R3, R5 ;  /* 0x0000000302037223 */ /* 0x000fe20000010005 */
[----:B------:R-:W-:Y:S02]  /*0ca0*/  HADD2.F32 R28, -RZ, R28.H0_H0 ;  /* 0x2000001cff1c7230 */ /* 0x000fe40000004100 */
[----:B------:R-:W-:Y:S01]  /*0cb0*/  FMUL.FTZ R2, R6, R7 ;  /* 0x0000000706027220 */ /* 0x000fe20000410000 */
[----:B------:R-:W-:-:S02]  /*0cc0*/  HADD2.F32 R38, -RZ, R38.H1_H1 ;  /* 0x30000026ff267230 */ /* 0x000fc40000004100 */
[----:B------:R-:W-:Y:S02]  /*0cd0*/  HADD2.F32 R17, -RZ, R17.H1_H1 ;  /* 0x30000011ff117230 */ /* 0x000fe40000004100 */
[----:B------:R-:W-:Y:S01]  /*0ce0*/  FFMA.FTZ R2, R39, R28, R2 ;  /* 0x0000001c27027223 */ /* 0x000fe20000010002 */
[----:B------:R-:W-:Y:S02]  /*0cf0*/  HADD2.F32 R5, -RZ, R41.H0_H0 ;  /* 0x20000029ff057230 */ /* 0x000fe40000004100 */
[----:B------:R-:W-:Y:S02]  /*0d00*/  HADD2.F32 R16, -RZ, R29.H0_H0 ;  /* 0x2000001dff107230 */ /* 0x000fe40000004100 */
[----:B------:R-:W-:Y:S01]  /*0d10*/  FFMA.FTZ R17, R38, R17, R3 ;  /* 0x0000001126117223 */ /* 0x000fe20000010003 */
[----:B------:R-:W-:Y:S02]  /*0d20*/  HADD2.F32 R28, -RZ, R0.H0_H0 ;  /* 0x20000000ff1c7230 */ /* 0x000fe40000004100 */
[----:B------:R-:W-:-:S02]  /*0d30*/  HADD2.F32 R7, -RZ, R18.H0_H0 ;  /* 0x20000012ff077230 */ /* 0x000fc40000004100 */
[----:B------:R-:W-:Y:S01]  /*0d40*/  FFMA.FTZ R16, R5, R16, R2 ;  /* 0x0000001005107223 */ /* 0x000fe20000010002 */
[----:B------:R-:W-:Y:S02]  /*0d50*/  HADD2.F32 R41, -RZ, R41.H1_H1 ;  /* 0x30000029ff297230 */ /* 0x000fe40000004100 */
[----:B------:R-:W-:Y:S02]  /*0d60*/  HADD2.F32 R34, -RZ, R29.H1_H1 ;  /* 0x3000001dff227230 */ /* 0x000fe40000004100 */
[----:B------:R-:W-:Y:S01]  /*0d70*/  FFMA.FTZ R28, R28, R7, R17 ;  /* 0x000000071c1c7223 */ /* 0x000fe20000010011 */
[----:B------:R-:W-:Y:S02]  /*0d80*/  HADD2.F32 R33, -RZ, R0.H1_H1 ;  /* 0x30000000ff217230 */ /* 0x000fe40000004100 */
[----:B------:R-:W-:Y:S02]  /*0d90*/  HADD2.F32 R32, -RZ, R18.H1_H1 ;  /* 0x30000012ff207230 */ /* 0x000fe40000004100 */
[----:B------:R-:W-:Y:S01]  /*0da0*/  FFMA.FTZ R34, R41, R34, R16 ;  /* 0x0000002229227223 */ /* 0x000fe20000010010 */
[----:B------:R-:W-:-:S02]  /*0db0*/  HADD2.F32 R39, -RZ, R37.H0_H0 ;  /* 0x20000025ff277230 */ /* 0x000fc40000004100 */
[--C-:B------:R-:W-:Y:S02]  /*0dc0*/  HADD2.F32 R7, -RZ, R20.reuse.H0_H0 ;  /* 0x20000014ff077230 */ /* 0x100fe40000004100 */
[----:B------:R-:W-:Y:S01]  /*0dd0*/  FFMA.FTZ R33, R33, R32, R28 ;  /* 0x0000002021217223 */ /* 0x000fe2000001001c */
[----:B------:R-:W-:Y:S02]  /*0de0*/  HADD2.F32 R17, -RZ, R20.H1_H1 ;  /* 0x30000014ff117230 */ /* 0x000fe40000004100 */
[--C-:B------:R-:W-:Y:S02]  /*0df0*/  HADD2.F32 R0, -RZ, R21.reuse.H0_H0 ;  /* 0x20000015ff007230 */ /* 0x100fe40000004100 */
[----:B------:R-:W-:Y:S02]  /*0e00*/  HADD2.F32 R18, -RZ, R21.H1_H1 ;  /* 0x30000015ff127230 */ /* 0x000fe40000004100 */
[----:B------:R-:W-:Y:S02]  /*0e10*/  HADD2.F32 R38, -RZ, R30.H0_H0 ;  /* 0x2000001eff267230 */ /* 0x000fe40000004100 */
[----:B------:R-:W-:-:S02]  /*0e20*/  HADD2.F32 R16, -RZ, R22.H0_H0 ;  /* 0x20000016ff107230 */ /* 0x000fc40000004100 */
[----:B------:R-:W-:Y:S02]  /*0e30*/  HADD2.F32 R29, -RZ, R22.H1_H1 ;  /* 0x30000016ff1d7230 */ /* 0x000fe40000004100 */
[----:B------:R-:W-:Y:S01]  /*0e40*/  FFMA.FTZ R34, R39, R38, R34 ;  /* 0x0000002627227223 */ /* 0x000fe20000010022 */
[--C-:B------:R-:W-:Y:S02]  /*0e50*/  HADD2.F32 R21, -RZ, R23.reuse.H0_H0 ;  /* 0x20000017ff157230 */ /* 0x100fe40000004100 */
[----:B------:R-:W-:Y:S02]  /*0e60*/  HADD2.F32 R20, -RZ, R23.H1_H1 ;  /* 0x30000017ff147230 */ /* 0x000fe40000004100 */
[----:B------:R-:W-:Y:S02]  /*0e70*/  HADD2.F32 R22, -RZ, R36.H0_H0 ;  /* 0x20000024ff167230 */ /* 0x000fe40000004100 */
[----:B------:R-:W-:Y:S02]  /*0e80*/  HADD2.F32 R23, -RZ, R19.H0_H0 ;  /* 0x20000013ff177230 */ /* 0x000fe40000004100 */
[----:B------:R-:W-:-:S02]  /*0e90*/  HADD2.F32 R37, -RZ, R37.H1_H1 ;  /* 0x30000025ff257230 */ /* 0x000fc40000004100 */
[----:B------:R-:W-:Y:S02]  /*0ea0*/  HADD2.F32 R30, -RZ, R30.H1_H1 ;  /* 0x3000001eff1e7230 */ /* 0x000fe40000004100 */
[----:B------:R-:W-:Y:S01]  /*0eb0*/  FFMA.FTZ R23, R22, R23, R33 ;  /* 0x0000001716177223 */ /* 0x000fe20000010021 */
[----:B------:R-:W-:Y:S02]  /*0ec0*/  HADD2.F32 R36, -RZ, R36.H1_H1 ;  /* 0x30000024ff247230 */ /* 0x000fe40000004100 */
[----:B------:R-:W-:Y:S02]  /*0ed0*/  HADD2.F32 R19, -RZ, R19.H1_H1 ;  /* 0x30000013ff137230 */ /* 0x000fe40000004100 */
[----:B------:R-:W-:Y:S01]  /*0ee0*/  FFMA.FTZ R34, R37, R30, R34 ;  /* 0x0000001e25227223 */ /* 0x000fe20000010022 */
[----:B------:R-:W-:Y:S02]  /*0ef0*/  HADD2.F32 R33, -RZ, R40.H0_H0 ;  /* 0x20000028ff217230 */ /* 0x000fe40000004100 */
[----:B------:R-:W-:-:S02]  /*0f00*/  HADD2.F32 R22, -RZ, R31.H0_H0 ;  /* 0x2000001fff167230 */ /* 0x000fc40000004100 */
[----:B------:R-:W-:Y:S01]  /*0f10*/  FFMA.FTZ R19, R36, R19, R23 ;  /* 0x0000001324137223 */ /* 0x000fe20000010017 */
[----:B------:R-:W-:Y:S02]  /*0f20*/  HADD2.F32 R2, -RZ, R8.H0_H0 ;  /* 0x20000008ff027230 */ /* 0x000fe40000004100 */
[----:B------:R-:W-:Y:S02]  /*0f30*/  HADD2.F32 R23, -RZ, R40.H1_H1 ;  /* 0x30000028ff177230 */ /* 0x000fe40000004100 */
[----:B------:R-:W-:Y:S01]  /*0f40*/  FFMA.FTZ R34, R33, R22, R34 ;  /* 0x0000001621227223 */ /* 0x000fe20000010022 */
[----:B------:R-:W-:Y:S02]  /*0f50*/  HADD2.F32 R31, -RZ, R31.H1_H1 ;  /* 0x3000001fff1f7230 */ /* 0x000fe40000004100 */
[----:B------:R-:W-:Y:S01]  /*0f60*/  FFMA.FTZ R7, R2, R7, R19 ;  /* 0x0000000702077223 */ /* 0x000fe20000010013 */
[----:B------:R-:W-:Y:S02]  /*0f70*/  HADD2.F32 R8, -RZ, R8.H1_H1 ;  /* 0x30000008ff087230 */ /* 0x000fe40000004100 */
[----:B------:R-:W-:-:S02]  /*0f80*/  HADD2.F32 R19, -RZ, R12.H0_H0 ;  /* 0x2000000cff137230 */ /* 0x000fc40000004100 */
[----:B------:R-:W-:Y:S01]  /*0f90*/  FFMA.FTZ R34, R23, R31, R34 ;  /* 0x0000001f17227223 */ /* 0x000fe20000010022 */
[----:B------:R-:W-:Y:S02]  /*0fa0*/  HADD2.F32 R2, -RZ, R24.H0_H0 ;  /* 0x20000018ff027230 */ /* 0x000fe40000004100 */
[----:B------:R-:W-:Y:S01]  /*0fb0*/  FFMA.FTZ R8, R8, R17, R7 ;  /* 0x0000001108087223 */ /* 0x000fe20000010007 */
[--C-:B------:R-:W-:Y:S02]  /*0fc0*/  HADD2.F32 R3, -RZ, R9.reuse.H0_H0 ;  /* 0x20000009ff037230 */ /* 0x100fe40000004100 */
[----:B------:R-:W-:Y:S02]  /*0fd0*/  HADD2.F32 R7, -RZ, R12.H1_H1 ;  /* 0x3000000cff077230 */ /* 0x000fe40000004100 */
[----:B------:R-:W-:Y:S01]  /*0fe0*/  FFMA.FTZ R34, R19, R2, R34 ;  /* 0x0000000213227223 */ /* 0x000fe20000010022 */
[----:B------:R-:W-:Y:S02]  /*0ff0*/  HADD2.F32 R24, -RZ, R24.H1_H1 ;  /* 0x30000018ff187230 */ /* 0x000fe40000004100 */
[----:B------:R-:W-:Y:S01]  /*1000*/  FFMA.FTZ R0, R3, R0, R8 ;  /* 0x0000000003007223 */ /* 0x000fe20000010008 */
[----:B------:R-:W-:-:S02]  /*1010*/  HADD2.F32 R9, -RZ, R9.H1_H1 ;  /* 0x30000009ff097230 */ /* 0x000fc40000004100 */
[----:B------:R-:W-:Y:S02]  /*1020*/  HADD2.F32 R3, -RZ, R13.H0_H0 ;  /* 0x2000000dff037230 */ /* 0x000fe40000004100 */
[----:B------:R-:W-:Y:S01]  /*1030*/  FFMA.FTZ R34, R7, R24, R34 ;  /* 0x0000001807227223 */ /* 0x000fe20000010022 */
[----:B------:R-:W-:Y:S02]  /*1040*/  HADD2.F32 R2, -RZ, R25.H0_H0 ;  /* 0x20000019ff027230 */ /* 0x000fe40000004100 */
[----:B------:R-:W-:Y:S01]  /*1050*/  FFMA.FTZ R0, R9, R18, R0 ;  /* 0x0000001209007223 */ /* 0x000fe20000010000 */
[----:B------:R-:W-:Y:S02]  /*1060*/  HADD2.F32 R5, -RZ, R10.H0_H0 ;  /* 0x2000000aff057230 */ /* 0x000fe40000004100 */
[----:B------:R-:W-:Y:S02]  /*1070*/  HADD2.F32 R13, -RZ, R13.H1_H1 ;  /* 0x3000000dff0d7230 */ /* 0x000fe40000004100 */
[----:B------:R-:W-:Y:S01]  /*1080*/  FFMA.FTZ R34, R3, R2, R34 ;  /* 0x0000000203227223 */ /* 0x000fe20000010022 */
[----:B------:R-:W-:-:S02]  /*1090*/  HADD2.F32 R25, -RZ, R25.H1_H1 ;  /* 0x30000019ff197230 */ /* 0x000fc40000004100 */
[----:B------:R-:W-:Y:S01]  /*10a0*/  FFMA.FTZ R5, R5, R16, R0 ;  /* 0x0000001005057223 */ /* 0x000fe20000010000 */
[----:B------:R-:W-:Y:S02]  /*10b0*/  HADD2.F32 R10, -RZ, R10.H1_H1 ;  /* 0x3000000aff0a7230 */ /* 0x000fe40000004100 */
[----:B------:R-:W-:Y:S02]  /*10c0*/  HADD2.F32 R3, -RZ, R14.H0_H0 ;  /* 0x2000000eff037230 */ /* 0x000fe40000004100 */
[----:B------:R-:W-:Y:S01]  /*10d0*/  FFMA.FTZ R34, R13, R25, R34 ;  /* 0x000000190d227223 */ /* 0x000fe20000010022 */
[----:B------:R-:W-:Y:S02]  /*10e0*/  HADD2.F32 R0, -RZ, R26.H0_H0 ;  /* 0x2000001aff007230 */ /* 0x000fe40000004100 */
[----:B------:R-:W-:Y:S01]  /*10f0*/  FFMA.FTZ R5, R10, R29, R5 ;  /* 0x0000001d0a057223 */ /* 0x000fe20000010005 */
[----:B------:R-:W-:Y:S02]  /*1100*/  HADD2.F32 R6, -RZ, R11.H0_H0 ;  /* 0x2000000bff067230 */ /* 0x000fe40000004100 */
[----:B------:R-:W-:-:S02]  /*1110*/  HADD2.F32 R7, -RZ, R14.H1_H1 ;  /* 0x3000000eff077230 */ /* 0x000fc40000004100 */
[----:B------:R-:W-:Y:S01]  /*1120*/  FFMA.FTZ R34, R3, R0, R34 ;  /* 0x0000000003227223 */ /* 0x000fe20000010022 */
[----:B------:R-:W-:Y:S02]  /*1130*/  HADD2.F32 R26, -RZ, R26.H1_H1 ;  /* 0x3000001aff1a7230 */ /* 0x000fe40000004100 */
[----:B------:R-:W-:Y:S01]  /*1140*/  FFMA.FTZ R6, R6, R21, R5 ;  /* 0x0000001506067223 */ /* 0x000fe20000010005 */
[----:B------:R-:W-:Y:S02]  /*1150*/  HADD2.F32 R11, -RZ, R11.H1_H1 ;  /* 0x3000000bff0b7230 */ /* 0x000fe40000004100 */
[----:B------:R-:W-:Y:S02]  /*1160*/  HADD2.F32 R3, -RZ, R15.H0_H0 ;  /* 0x2000000fff037230 */ /* 0x000fe40000004100 */
[----:B------:R-:W-:Y:S01]  /*1170*/  FFMA.FTZ R34, R7, R26, R34 ;  /* 0x0000001a07227223 */ /* 0x000fe20000010022 */
[----:B------:R-:W-:Y:S02]  /*1180*/  HADD2.F32 R0, -RZ, R27.H0_H0 ;  /* 0x2000001bff007230 */ /* 0x000fe40000004100 */
[----:B------:R-:W-:Y:S01]  /*1190*/  FFMA.FTZ R6, R11, R20, R6 ;  /* 0x000000140b067223 */ /* 0x000fe20000010006 */
[----:B------:R-:W-:-:S02]  /*11a0*/  HADD2.F32 R15, -RZ, R15.H1_H1 ;  /* 0x3000000fff0f7230 */ /* 0x000fc40000004100 */
[----:B------:R-:W-:Y:S02]  /*11b0*/  HADD2.F32 R27, -RZ, R27.H1_H1 ;  /* 0x3000001bff1b7230 */ /* 0x000fe40000004100 */
[----:B------:R-:W-:Y:S02]  /*11c0*/  FFMA.FTZ R34, R3, R0, R34 ;  /* 0x0000000003227223 */ /* 0x000fe40000010022 */
[----:B------:R-:W0:Y:S02]  /*11d0*/  SHFL.BFLY PT, R3, R6, 0x4, 0x1f ;  /* 0x0c801f0006037f89 */ /* 0x000e2400000e0000 */
[----:B------:R-:W-:-:S05]  /*11e0*/  FFMA.FTZ R34, R15, R27, R34 ;  /* 0x0000001b0f227223 */ /* 0x000fca0000010022 */
[----:B------:R-:W1:Y:S01]  /*11f0*/  SHFL.BFLY PT, R5, R34, 0x4, 0x1f ;  /* 0x0c801f0022057f89 */ /* 0x000e6200000e0000 */
[----:B0-----:R-:W-:-:S05]  /*1200*/  FADD.FTZ R3, R6, R3 ;  /* 0x0000000306037221 */ /* 0x001fca0000010000 */
[----:B------:R-:W0:Y:S01]  /*1210*/  SHFL.BFLY PT, R0, R3, 0x2, 0x1f ;  /* 0x0c401f0003007f89 */ /* 0x000e2200000e0000 */
[----:B-1----:R-:W-:-:S05]  /*1220*/  FADD.FTZ R7, R34, R5 ;  /* 0x0000000522077221 */ /* 0x002fca0000010000 */
[----:B------:R-:W1:Y:S01]  /*1230*/  SHFL.BFLY PT, R2, R7, 0x2, 0x1f ;  /* 0x0c401f0007027f89 */ /* 0x000e6200000e0000 */
[----:B0-----:R-:W-:-:S05]  /*1240*/  FADD.FTZ R0, R3, R0 ;  /* 0x0000000003007221 */ /* 0x001fca0000010000 */
[----:B------:R-:W0:Y:S01]  /*1250*/  SHFL.BFLY PT, R5, R0, 0x1, 0x1f ;  /* 0x0c201f0000057f89 */ /* 0x000e2200000e0000 */
[----:B-1----:R-:W-:Y:S01]  /*1260*/  FADD.FTZ R8, R7, R2 ;  /* 0x0000000207087221 */ /* 0x002fe20000010000 */
[----:B------:R-:W-:Y:S02]  /*1270*/  SHF.R.S32.HI R2, RZ, 0x1f, R4 ;  /* 0x0000001fff027819 */ /* 0x000fe40000011404 */
[----:B------:R-:W-:Y:S02]  /*1280*/  LEA.HI R4, P1, R35, R4, RZ, 0x1d ;  /* 0x0000000423047211 */ /* 0x000fe4000783e8ff */
[----:B------:R-:W1:Y:S02]  /*1290*/  SHFL.BFLY PT, R9, R8, 0x1, 0x1f ;  /* 0x0c201f0008097f89 */ /* 0x000e6400000e0000 */
[----:B------:R-:W-:Y:S02]  /*12a0*/  IADD3.X R3, RZ, R2, RZ, P1, !PT ;  /* 0x00000002ff037210 */ /* 0x000fe40000ffe4ff */
[----:B------:R-:W-:Y:S01]  /*12b0*/  LEA R2, P1, R4, UR4, 0x2 ;  /* 0x0000000404027c11 */ /* 0x000fe2000f8210ff */
[----:B------:R-:W-:-:S03]  /*12c0*/  ULDC UR4, c[0x0][0x384] ;  /* 0x0000e10000047ab9 */ /* 0x000fc60000000800 */
[----:B------:R-:W-:Y:S01]  /*12d0*/  LEA.HI.X R3, R4, UR5, R3, 0x2, P1 ;  /* 0x0000000504037c11 */ /* 0x000fe200088f1403 */
[----:B0-----:R-:W-:-:S04]  /*12e0*/  FADD.FTZ R5, R0, R5 ;  /* 0x0000000500057221 */ /* 0x001fc80000010000 */
[----:B------:R-:W-:Y:S01]  /*12f0*/  FMUL.FTZ R5, R5, UR4 ;  /* 0x0000000405057c20 */ /* 0x000fe20008410000 */
[----:B-1----:R-:W-:-:S04]  /*1300*/  FADD.FTZ R9, R8, R9 ;  /* 0x0000000908097221 */ /* 0x002fc80000010000 */
[----:B------:R0:W-:Y:S01]  /*1310*/  @!P0 STG.E desc[UR6][R2.64], R5 ;  /* 0x0000000502008986 */ /* 0x0001e2000c101906 */
[----:B------:R-:W-:Y:S01]  /*1320*/  FMUL.FTZ R9, R9, UR4 ;  /* 0x0000000409097c20 */ /* 0x000fe20008410000 */
[----:B------:R-:W-:Y:S06]  /*1330*/  @P0 EXIT ;  /* 0x000000000000094d */ /* 0x000fec0003800000 */
[----:B------:R-:W-:Y:S01]  /*1340*/  STG.E desc[UR6][R2.64+0x80], R9 ;  /* 0x0000800902007986 */ /* 0x000fe2000c101906 */
[----:B------:R-:W-:Y:S05]  /*1350*/  EXIT ;  /* 0x000000000000794d */ /* 0x000fea0003800000 */
.L_x_624:
        /* <DEDUP_REMOVED lines=10> */
.L_x_1083:


//--------------------- .text._ZN5flash25flash_bwd_dot_do_o_kernelILb1E23Flash_bwd_kernel_traitsILi128ELi64ELi64ELi8ELi4ELi2ELi2ELb1ELb0EN7cutlass6half_tE19Flash_kernel_traitsILi128ELi64ELi64ELi8ES3_EEEEvNS_16Flash_bwd_paramsE --------------------------
	.section	.text._ZN5flash25flash_bwd_dot_do_o_kernelILb1E23Flash_bwd_kernel_traitsILi128ELi64ELi64ELi8ELi4ELi2ELi2ELb1ELb0EN7cutlass6half_tE19Flash_kernel_traitsILi128ELi64ELi64ELi8ES3_EEEEvNS_16Flash_bwd_paramsE,"ax",@progbits
	.align	128
        .global         _ZN5flash25flash_bwd_dot_do_o_kernelILb1E23Flash_bwd_kernel_traitsILi128ELi64ELi64ELi8ELi4ELi2ELi2ELb1ELb0EN7cutlass6half_tE19Flash_kernel_traitsILi128ELi64ELi64ELi8ES3_EEEEvNS_16Flash_bwd_paramsE
        .type           _ZN5flash25flash_bwd_dot_do_o_kernelILb1E23Flash_bwd_kernel_traitsILi128ELi64ELi64ELi8ELi4ELi2ELi2ELb1ELb0EN7cutlass6half_tE19Flash_kernel_traitsILi128ELi64ELi64ELi8ES3_EEEEvNS_16Flash_bwd_paramsE,@function
        .size           _ZN5flash25flash_bwd_dot_do_o_kernelILb1E23Flash_bwd_kernel_traitsILi128ELi64ELi64ELi8ELi4ELi2ELi2ELb1ELb0EN7cutlass6half_tE19Flash_kernel_traitsILi128ELi64ELi64ELi8ES3_EEEEvNS_16Flash_bwd_paramsE,(.L_x_1084 - _ZN5flash25flash_bwd_dot_do_o_kernelILb1E23Flash_bwd_kernel_traitsILi128ELi64ELi64ELi8ELi4ELi2ELi2ELb1ELb0EN7cutlass6half_tE19Flash_kernel_traitsILi128ELi64ELi64ELi8ES3_EEEEvNS_16Flash_bwd_paramsE)
        .other          _ZN5flash25flash_bwd_dot_do_o_kernelILb1E23Flash_bwd_kernel_traitsILi128ELi64ELi64ELi8ELi4ELi2ELi2ELb1ELb0EN7cutlass6half_tE19Flash_kernel_traitsILi128ELi64ELi64ELi8ES3_EEEEvNS_16Flash_bwd_paramsE,@"STO_CUDA_ENTRY STV_DEFAULT"
_ZN5flash25flash_bwd_dot_do_o_kernelILb1E23Flash_bwd_kernel_traitsILi128ELi64ELi64ELi8ELi4ELi2ELi2ELb1ELb0EN7cutlass6half_tE19Flash_kernel_traitsILi128ELi64ELi64ELi8ES3_EEEEvNS_16Flash_bwd_paramsE:
.text._ZN5flash25flash_bwd_dot_do_o_kernelILb1E23Flash_bwd_kernel_traitsILi128ELi64ELi64ELi8ELi4ELi2ELi2ELb1ELb0EN7cutlass6half_tE19Flash_kernel_traitsILi128ELi64ELi64ELi8ES3_EEEEvNS_16Flash_bwd_paramsE:
[----:B------:R-:W-:Y:S01]  /*0000*/  LDC R1, c[0x0][0x28] ;  /* 0x00000a00ff017b82 */ /* 0x000fe20000000800 */
[----:B------:R-:W0:Y:S07]  /*0010*/  S2R R12, SR_CTAID.Y ;  /* 0x00000000000c7919 */ /* 0x000e2e0000002600 */
[----:B------:R-:W0:Y:S01]  /*0020*/  LDC.64 R2, c[0x0][0x2f0] ;  /* 0x0000bc00ff027b82 */ /* 0x000e220000000a00 */
[----:B------:R-:W-:Y:S01]  /*0030*/  ULDC.64 UR4, c[0x0][0x2f0] ;  /* 0x0000bc0000047ab9 */ /* 0x000fe20000000a00 */
[----:B------:R-:W-:-:S02]  /*0040*/  MOV R9, 0xffffffff ;  /* 0xffffffff00097802 */ /* 0x000fc40000000f00 */
[----:B------:R-:W-:-:S04]  /*0050*/  ISETP.NE.U32.AND P0, PT, RZ, UR4, PT ;  /* 0x00000004ff007c0c */ /* 0x000fc8000bf05070 */
[----:B------:R-:W-:Y:S01]  /*0060*/  ISETP.NE.AND.EX P0, PT, RZ, UR5, PT, P0 ;  /* 0x00000005ff007c0c */ /* 0x000fe2000bf05300 */
[----:B------:R-:W-:Y:S01]  /*0070*/  ULDC.64 UR4, c[0x0][0x208] ;  /* 0x0000820000047ab9 */ /* 0x000fe20000000a00 */
[----:B0-----:R-:W-:-:S11]  /*0080*/  IMAD.WIDE R2, R12, 0x4, R2 ;  /* 0x000000040c027825 */ /* 0x001fd600078e0202 */
[----:B------:R-:W2:Y:S04]  /*0090*/  @P0 LDG.E R9, desc[UR4][R2.64] ;  /* 0x0000000402090981 */ /* 0x000ea8000c1e1900 */
[----:B------:R-:W2:Y:S01]  /*00a0*/  @P0 LDG.E R0, desc[UR4][R2.64+0x4] ;  /* 0x0000040402000981 */ /* 0x000ea2000c1e1900 */
[----:B------:R-:W0:Y:S02]  /*00b0*/  S2R R5, SR_CTAID.X ;  /* 0x0000000000057919 */ /* 0x000e240000002500 */
[----:B0-----:R-:W-:Y:S02]  /*00c0*/  SHF.L.U32 R5, R5, 0x6, RZ ;  /* 0x0000000605057819 */ /* 0x001fe400000006ff */
[----:B--2---:R-:W-:-:S06]  /*00d0*/  @P0 IADD3 R0, R0, -R9, RZ ;  /* 0x8000000900000210 */ /* 0x004fcc0007ffe0ff */
[----:B------:R-:W0:Y:S02]  /*00e0*/  @!P0 LDC R0, c[0x0][0x2c4] ;  /* 0x0000b100ff008b82 */ /* 0x000e240000000800 */
[----:B0-----:R-:W-:-:S13]  /*00f0*/  ISETP.GT.AND P1, PT, R0, R5, PT ;  /* 0x000000050000720c */ /* 0x001fda0003f24270 */
[----:B------:R-:W-:Y:S05]  /*0100*/  @!P1 EXIT ;  /* 0x000000000000994d */ /* 0x000fea0003800000 */
[----:B------:R-:W-:Y:S01]  /*0110*/  ISETP.NE.AND P1, PT, R9, -0x1, PT ;  /* 0xffffffff0900780c */ /* 0x000fe20003f25270 */
[----:B------:R-:W0:Y:S01]  /*0120*/  LDC R11, c[0x0][0x2d4] ;  /* 0x0000b500ff0b7b82 */ /* 0x000e220000000800 */
[----:B------:R-:W-:Y:S01]  /*0130*/  IMAD.WIDE R18, R12, 0x80, RZ ;  /* 0x000000800c127825 */ /* 0x000fe200078e02ff */
[----:B------:R-:W1:Y:S01]  /*0140*/  S2R R39, SR_TID.X ;  /* 0x0000000000277919 */ /* 0x000e620000002100 */
[----:B------:R-:W2:Y:S01]  /*0150*/  S2R R21, SR_CTAID.Z ;  /* 0x0000000000157919 */ /* 0x000ea20000002700 */
[----:B------:R-:W-:-:S04]  /*0160*/  SEL R20, R18, RZ, P0 ;  /* 0x000000ff12147207 */ /* 0x000fc80000000000 */
[----:B------:R-:W3:Y:S01]  /*0170*/  LDC R37, c[0x0][0x270] ;  /* 0x00009c00ff257b82 */ /* 0x000ee20000000800 */
[----:B------:R-:W-:-:S03]  /*0180*/  SEL R18, R19, RZ, P0 ;  /* 0x000000ff13127207 */ /* 0x000fc60000000000 */
[----:B------:R-:W-:-:S04]  /*0190*/  @!P1 SHF.R.S32.HI R3, RZ, 0x1f, R12 ;  /* 0x0000001fff039819 */ /* 0x000fc8000001140c */
[----:B------:R-:W4:Y:S08]  /*01a0*/  @P1 LDC.64 R22, c[0x0][0x420] ;  /* 0x00010800ff161b82 */ /* 0x000f300000000a00 */
[----:B------:R-:W5:Y:S01]  /*01b0*/  @!P1 LDC.64 R24, c[0x0][0x418] ;  /* 0x00010600ff189b82 */ /* 0x000f620000000a00 */
[----:B0-----:R-:W-:-:S07]  /*01c0*/  IMAD.WIDE R16, R12, R11, RZ ;  /* 0x0000000b0c107225 */ /* 0x001fce00078e02ff */
[----:B------:R-:W0:Y:S01]  /*01d0*/  @P1 LDC.64 R6, c[0x0][0x298] ;  /* 0x0000a600ff061b82 */ /* 0x000e220000000a00 */
[----:B---3--:R-:W-:-:S07]  /*01e0*/  SHF.R.S32.HI R13, RZ, 0x1f, R37 ;  /* 0x0000001fff0d7819 */ /* 0x008fce0000011425 */
[----:B------:R-:W3:Y:S01]  /*01f0*/  LDC R10, c[0x0][0x2dc] ;  /* 0x0000b700ff0a7b82 */ /* 0x000ee20000000800 */
[----:B----4-:R-:W-:-:S04]  /*0200*/  @P1 IMAD.WIDE.U32 R14, R9, R22, RZ ;  /* 0x00000016090e1225 */ /* 0x010fc800078e00ff */
[----:B------:R-:W-:Y:S01]  /*0210*/  @P1 IMAD R4, R9, R23, R15 ;  /* 0x0000001709041224 */ /* 0x000fe200078e020f */
[----:B------:R-:W-:Y:S01]  /*0220*/  IADD3 R23, P0, R5, R20, RZ ;  /* 0x0000001405177210 */ /* 0x000fe20007f1e0ff */
[----:B------:R-:W-:Y:S01]  /*0230*/  IMAD R15, R17, R37, RZ ;  /* 0x00000025110f7224 */ /* 0x000fe200078e02ff */
[----:B------:R-:W-:Y:S01]  /*0240*/  @P1 MOV R8, R14 ;  /* 0x0000000e00081202 */ /* 0x000fe20000000f00 */
[-C--:B-----5:R-:W-:Y:S02]  /*0250*/  @!P1 IMAD R3, R3, R24.reuse, RZ ;  /* 0x0000001803039224 */ /* 0x0a0fe400078e02ff */
[----:B------:R-:W-:Y:S02]  /*0260*/  IMAD R13, R16, R13, R15 ;  /* 0x0000000d100d7224 */ /* 0x000fe400078e020f */
[C---:B------:R-:W-:Y:S01]  /*0270*/  @!P1 IMAD R19, R12.reuse, R25, R3 ;  /* 0x000000190c139224 */ /* 0x040fe200078e0203 */
[----:B------:R-:W-:Y:S01]  /*0280*/  HFMA2.MMA R25, -RZ, RZ, 0, 0 ;  /* 0x00000000ff197435 */ /* 0x000fe200000001ff */
[----:B------:R-:W-:-:S04]  /*0290*/  @!P1 IMAD.WIDE.U32 R2, R12, R24, RZ ;  /* 0x000000180c029225 */ /* 0x000fc800078e00ff */
[----:B------:R-:W-:Y:S01]  /*02a0*/  IMAD.WIDE.U32 R16, R16, R37, RZ ;  /* 0x0000002510107225 */ /* 0x000fe200078e00ff */
[----:B------:R-:W-:-:S03]  /*02b0*/  @!P1 IADD3 R4, R3, R19, RZ ;  /* 0x0000001303049210 */ /* 0x000fc60007ffe0ff */
[----:B0-----:R-:W-:Y:S01]  /*02c0*/  @P1 IMAD.WIDE.U32 R30, R9, R6, RZ ;  /* 0x00000006091e1225 */ /* 0x001fe200078e00ff */
[----:B------:R-:W-:Y:S02]  /*02d0*/  IADD3 R19, R17, R13, RZ ;  /* 0x0000000d11137210 */ /* 0x000fe40007ffe0ff */
[----:B---3--:R-:W-:Y:S01]  /*02e0*/  SHF.R.S32.HI R13, RZ, 0x1f, R10 ;  /* 0x0000001fff0d7819 */ /* 0x008fe2000001140a */
[----:B------:R-:W-:Y:S01]  /*02f0*/  @P1 IMAD R6, R9, R7, R31 ;  /* 0x0000000709061224 */ /* 0x000fe200078e021f */
[----:B------:R-:W-:Y:S01]  /*0300*/  SHF.R.S32.HI R7, RZ, 0x1f, R5 ;  /* 0x0000001fff077819 */ /* 0x000fe20000011405 */
[-C--:B------:R-:W-:Y:S01]  /*0310*/  IMAD R20, R19, R10.reuse, RZ ;  /* 0x0000000a13147224 */ /* 0x080fe200078e02ff */
[----:B------:R-:W-:Y:S01]  /*0320*/  @P1 MOV R19, R9 ;  /* 0x0000000900131202 */ /* 0x000fe20000000f00 */
[----:B------:R-:W-:Y:S01]  /*0330*/  IMAD.WIDE R14, R37, R10, RZ ;  /* 0x0000000a250e7225 */ /* 0x000fe200078e02ff */
[----:B-12---:R-:W-:Y:S06]  /*0340*/  @P1 BRA `(.L_x_625) ;  /* 0x00000000001c1947 */ /* 0x006fec0003800000 */
[----:B------:R-:W0:Y:S01]  /*0350*/  LDC.64 R26, c[0x0][0x290] ;  /* 0x0000a400ff1a7b82 */ /* 0x000e220000000a00 */
[----:B------:R-:W-:-:S05]  /*0360*/  SHF.R.S32.HI R19, RZ, 0x1f, R12 ;  /* 0x0000001fff137819 */ /* 0x000fca000001140c */
[-C--:B0-----:R-:W-:Y:S01]  /*0370*/  IMAD R6, R19, R26.reuse, RZ ;  /* 0x0000001a13067224 */ /* 0x081fe200078e02ff */
[----:B------:R-:W-:Y:S01]  /*0380*/  MOV R19, 0xffffffff ;  /* 0xffffffff00137802 */ /* 0x000fe20000000f00 */
[----:B------:R-:W-:-:S04]  /*0390*/  IMAD.WIDE.U32 R30, R12, R26, RZ ;  /* 0x0000001a0c1e7225 */ /* 0x000fc800078e00ff */
[----:B------:R-:W-:-:S05]  /*03a0*/  IMAD R27, R12, R27, R6 ;  /* 0x0000001b0c1b7224 */ /* 0x000fca00078e0206 */
[----:B------:R-:W-:-:S07]  /*03b0*/  IADD3 R6, R31, R27, RZ ;  /* 0x0000001b1f067210 */ /* 0x000fce0007ffe0ff */
.L_x_625:
[----:B------:R-:W-:Y:S01]  /*03c0*/  ULDC.U8 UR6, c[0x0][0x3d8] ;  /* 0x0000f60000067ab9 */ /* 0x000fe20000000000 */
[----:B------:R-:W-:Y:S01]  /*03d0*/  IADD3.X R3, R7, R18, RZ, P0, !PT ;  /* 0x0000001207037210 */ /* 0x000fe200007fe4ff */
[----:B------:R-:W-:Y:S01]  /*03e0*/  IMAD R17, R15, R19, RZ ;  /* 0x000000130f117224 */ /* 0x000fe200078e02ff */
[----:B------:R-:W-:Y:S01]  /*03f0*/  ISETP.NE.AND P0, PT, RZ, UR6, PT ;  /* 0x00000006ff007c0c */ /* 0x000fe2000bf05270 */
[----:B------:R-:W-:Y:S01]  /*0400*/  IMAD R27, R13, R16, R20 ;  /* 0x000000100d1b7224 */ /* 0x000fe200078e0214 */
[----:B------:R-:W-:Y:S01]  /*0410*/  @!P1 MOV R8, R2 ;  /* 0x0000000200089202 */ /* 0x000fe20000000f00 */
[----:B------:R-:W-:Y:S02]  /*0420*/  IMAD R20, R3, R14, RZ ;  /* 0x0000000e03147224 */ /* 0x000fe400078e02ff */
[----:B------:R-:W-:Y:S02]  /*0430*/  IMAD R25, R14, R25, R17 ;  /* 0x000000190e197224 */ /* 0x000fe400078e0211 */
[----:B------:R-:W-:-:S04]  /*0440*/  IMAD.WIDE.U32 R16, R16, R10, RZ ;  /* 0x0000000a10107225 */ /* 0x000fc800078e00ff */
[----:B------:R-:W-:Y:S01]  /*0450*/  IMAD.WIDE.U32 R18, R14, R19, RZ ;  /* 0x000000130e127225 */ /* 0x000fe200078e00ff */
[----:B------:R-:W-:-:S03]  /*0460*/  IADD3 R27, R17, R27, RZ ;  /* 0x0000001b111b7210 */ /* 0x000fc60007ffe0ff */
[----:B------:R-:W-:Y:S01]  /*0470*/  IMAD.WIDE.U32 R2, R23, R14, RZ ;  /* 0x0000000e17027225 */ /* 0x000fe200078e00ff */
[----:B------:R-:W-:Y:S02]  /*0480*/  SEL R22, R16, R18, !P1 ;  /* 0x0000001210167207 */ /* 0x000fe40004800000 */
[----:B------:R-:W-:Y:S01]  /*0490*/  @P1 IADD3 R27, R19, R25, RZ ;  /* 0x00000019131b1210 */ /* 0x000fe20007ffe0ff */
[----:B------:R-:W-:Y:S02]  /*04a0*/  IMAD R13, R21, R10, RZ ;  /* 0x0000000a150d7224 */ /* 0x000fe400078e02ff */
[----:B------:R-:W-:Y:S01]  /*04b0*/  IMAD R23, R15, R23, R20 ;  /* 0x000000170f177224 */ /* 0x000fe200078e0214 */
[----:B------:R-:W-:Y:S02]  /*04c0*/  SHF.R.S32.HI R20, RZ, 0x1f, R21 ;  /* 0x0000001fff147819 */ /* 0x000fe40000011415 */
[----:B------:R-:W-:Y:S02]  /*04d0*/  SHF.R.S32.HI R15, RZ, 0x1f, R13 ;  /* 0x0000001fff0f7819 */ /* 0x000fe4000001140d */
[----:B------:R-:W-:Y:S01]  /*04e0*/  IADD3 R18, R3, R23, RZ ;  /* 0x0000001703127210 */ /* 0x000fe20007ffe0ff */
[----:B------:R-:W-:Y:S06]  /*04f0*/  @!P0 BRA `(.L_x_626) ;  /* 0x00000000001c8947 */ /* 0x000fec0003800000 */
[----:B------:R-:W0:Y:S01]  /*0500*/  LDC R14, c[0x0][0x2c0] ;  /* 0x0000b000ff0e7b82 */ /* 0x000e220000000800 */
[----:B------:R-:W-:-:S05]  /*0510*/  @!P1 IMAD R9, R12, R11, RZ ;  /* 0x0000000b0c099224 */ /* 0x000fca00078e02ff */
[----:B------:R-:W-:Y:S02]  /*0520*/  LEA R9, R12, R9, 0x7 ;  /* 0x000000090c097211 */ /* 0x000fe400078e38ff */
[----:B------:R-:W0:Y:S02]  /*0530*/  LDC R17, c[0x0][0x2e4] ;  /* 0x0000b900ff117b82 */ /* 0x000e240000000800 */
[----:B0-----:R-:W-:-:S05]  /*0540*/  LEA R12, R14, R17, 0x7 ;  /* 0x000000110e0c7211 */ /* 0x001fca00078e38ff */
[----:B------:R-:W-:Y:S01]  /*0550*/  IMAD R36, R12, R21, R9 ;  /* 0x000000150c247224 */ /* 0x000fe200078e0209 */
[----:B------:R-:W-:Y:S06]  /*0560*/  BRA `(.L_x_627) ;  /* 0x0000000000087947 */ /* 0x000fec0003800000 */
.L_x_626:
[----:B------:R-:W-:-:S04]  /*0570*/  IMAD R12, R12, R37, R21 ;  /* 0x000000250c0c7224 */ /* 0x000fc800078e0215 */
[----:B------:R-:W-:-:S07]  /*0580*/  IMAD R36, R12, R11, RZ ;  /* 0x0000000b0c247224 */ /* 0x000fce00078e02ff */
.L_x_627:
[----:B------:R-:W-:Y:S01]  /*0590*/  SHF.R.S32.HI R12, RZ, 0x1f, R39 ;  /* 0x0000001fff0c7819 */ /* 0x000fe20000011427 */
[----:B------:R-:W-:Y:S01]  /*05a0*/  IMAD R37, R37, R10, RZ ;  /* 0x0000000a25257224 */ /* 0x000fe200078e02ff */
[----:B------:R-:W-:Y:S01]  /*05b0*/  IADD3 R13, P0, P1, R2, R22, R13 ;  /* 0x00000016020d7210 */ /* 0x000fe2000791e00d */
[----:B------:R-:W-:Y:S01]  /*05c0*/  ULDC.64 UR10, c[0x0][0x420] ;  /* 0x00010800000a7ab9 */ /* 0x000fe20000000a00 */
[CC--:B------:R-:W-:Y:S01]  /*05d0*/  LEA.HI R3, R12.reuse, R39.reuse, RZ, 0x4 ;  /* 0x000000270c037211 */ /* 0x0c0fe200078f20ff */
[----:B------:R-:W-:Y:S01]  /*05e0*/  ULDC.64 UR12, c[0x0][0x298] ;  /* 0x0000a600000c7ab9 */ /* 0x000fe20000000a00 */
[-C--:B------:R-:W-:Y:S01]  /*05f0*/  LEA.HI R12, R12, R39.reuse, RZ, 0x3 ;  /* 0x000000270c0c7211 */ /* 0x080fe200078f18ff */
[----:B------:R-:W-:Y:S01]  /*0600*/  ULDC.64 UR8, c[0x0][0x428] ;  /* 0x00010a0000087ab9 */ /* 0x000fe20000000a00 */
[----:B------:R-:W-:Y:S01]  /*0610*/  LOP3.LUT R16, R3, 0x3ffffff0, RZ, 0xc0, !PT ;  /* 0x3ffffff003107812 */ /* 0x000fe200078ec0ff */
[----:B------:R-:W-:Y:S01]  /*0620*/  ULDC.64 UR6, c[0x0][0x400] ;  /* 0x0001000000067ab9 */ /* 0x000fe20000000a00 */
[----:B------:R-:W-:Y:S01]  /*0630*/  LOP3.LUT R14, R12, 0x1ffffff8, RZ, 0xc0, !PT ;  /* 0x1ffffff80c0e7812 */ /* 0x000fe200078ec0ff */
[----:B------:R-:W-:Y:S01]  /*0640*/  BSSY B0, `(.L_x_628) ;  /* 0x0000037000007945 */ /* 0x000fe20003800000 */
[----:B------:R-:W-:-:S02]  /*0650*/  IADD3 R16, -R16, R39, RZ ;  /* 0x0000002710107210 */ /* 0x000fc40007ffe1ff */
[----:B------:R-:W-:Y:S02]  /*0660*/  IADD3 R14, -R14, R39, RZ ;  /* 0x000000270e0e7210 */ /* 0x000fe40007ffe1ff */
[----:B------:R-:W-:Y:S02]  /*0670*/  SHF.R.S32.HI R3, RZ, 0x4, R3 ;  /* 0x00000004ff037819 */ /* 0x000fe40000011403 */
[----:B------:R-:W-:Y:S02]  /*0680*/  SHF.L.U32 R16, R16, 0x2, RZ ;  /* 0x0000000210107819 */ /* 0x000fe400000006ff */
[----:B------:R-:W-:Y:S01]  /*0690*/  SHF.L.U32 R2, R14, 0x3, RZ ;  /* 0x000000030e027819 */ /* 0x000fe200000006ff */
[----:B------:R-:W-:Y:S01]  /*06a0*/  IMAD R14, R7, UR10, RZ ;  /* 0x0000000a070e7c24 */ /* 0x000fe2000f8e02ff */
[----:B------:R-:W-:Y:S01]  /*06b0*/  IADD3.X R15, R18, R27, R15, P0, P1 ;  /* 0x0000001b120f7210 */ /* 0x000fe200007e240f */
[----:B------:R-:W-:Y:S01]  /*06c0*/  IMAD R16, R3, R37, R16 ;  /* 0x0000002503107224 */ /* 0x000fe200078e0210 */
[----:B------:R-:W-:Y:S01]  /*06d0*/  SHF.R.S32.HI R3, RZ, 0x1f, R2 ;  /* 0x0000001fff037819 */ /* 0x000fe20000011402 */
[----:B------:R-:W-:Y:S01]  /*06e0*/  IMAD R18, R7, UR12, RZ ;  /* 0x0000000c07127c24 */ /* 0x000fe2000f8e02ff */
[----:B------:R-:W-:Y:S01]  /*06f0*/  SHF.R.S32.HI R35, RZ, 0x3, R12 ;  /* 0x00000003ff237819 */ /* 0x000fe2000001140c */
[C---:B------:R-:W-:Y:S01]  /*0700*/  IMAD R7, R5.reuse, UR11, R14 ;  /* 0x0000000b05077c24 */ /* 0x040fe2000f8e020e */
[----:B------:R-:W-:Y:S01]  /*0710*/  IADD3 R13, P0, R16, R13, RZ ;  /* 0x0000000d100d7210 */ /* 0x000fe20007f1e0ff */
[C---:B------:R-:W-:Y:S01]  /*0720*/  IMAD.WIDE.U32 R10, R5.reuse, UR10, R2 ;  /* 0x0000000a050a7c25 */ /* 0x040fe2000f8e0002 */
[----:B------:R-:W-:-:S02]  /*0730*/  IADD3 R36, R5, R36, RZ ;  /* 0x0000002405247210 */ /* 0x000fc40007ffe0ff */
[----:B------:R-:W-:Y:S01]  /*0740*/  LEA.HI.X.SX32 R16, R16, R15, 0x1, P0 ;  /* 0x0000000f10107211 */ /* 0x000fe200000f0eff */
[C---:B------:R-:W-:Y:S01]  /*0750*/  IMAD R15, R5.reuse, UR13, R18 ;  /* 0x0000000d050f7c24 */ /* 0x040fe2000f8e0212 */
[----:B------:R-:W-:Y:S01]  /*0760*/  IADD3 R22, P0, R8, R10, RZ ;  /* 0x0000000a08167210 */ /* 0x000fe20007f1e0ff */
[C---:B------:R-:W-:Y:S01]  /*0770*/  IMAD.WIDE.U32 R8, R5.reuse, UR12, R2 ;  /* 0x0000000c05087c25 */ /* 0x040fe2000f8e0002 */
[----:B------:R-:W-:Y:S02]  /*0780*/  IADD3 R10, -R5, R0, RZ ;  /* 0x00000000050a7210 */ /* 0x000fe40007ffe1ff */
[----:B------:R-:W-:Y:S01]  /*0790*/  IADD3.X R23, R4, R11, R7, P0, !PT ;  /* 0x0000000b04177210 */ /* 0x000fe200007fe407 */
[----:B------:R-:W-:Y:S01]  /*07a0*/  IMAD R4, R20, UR8, RZ ;  /* 0x0000000814047c24 */ /* 0x000fe2000f8e02ff */
[----:B------:R-:W-:Y:S02]  /*07b0*/  ISETP.GE.AND P0, PT, R35, R10, PT ;  /* 0x0000000a2300720c */ /* 0x000fe40003f06270 */
[----:B------:R-:W-:Y:S01]  /*07c0*/  LEA R28, P2, R13, UR6, 0x2 ;  /* 0x000000060d1c7c11 */ /* 0x000fe2000f8410ff */
[C---:B------:R-:W-:Y:S01]  /*07d0*/  IMAD R25, R21.reuse, UR9, R4 ;  /* 0x0000000915197c24 */ /* 0x040fe2000f8e0204 */
[----:B------:R-:W-:Y:S01]  /*07e0*/  IADD3 R30, P3, R30, R8, RZ ;  /* 0x000000081e1e7210 */ /* 0x000fe20007f7e0ff */
[----:B------:R-:W-:Y:S01]  /*07f0*/  IMAD.WIDE.U32 R22, R21, UR8, R22 ;  /* 0x0000000815167c25 */ /* 0x000fe2000f8e0016 */
[----:B------:R-:W-:Y:S01]  /*0800*/  IADD3 R0, R35, 0x20, RZ ;  /* 0x0000002023007810 */ /* 0x000fe20007ffe0ff */
[----:B------:R-:W-:Y:S01]  /*0810*/  HFMA2.MMA R8, -RZ, RZ, 0, 0 ;  /* 0x00000000ff087435 */ /* 0x000fe200000001ff */
[----:B------:R-:W-:-:S02]  /*0820*/  LEA.HI.X R29, R13, UR7, R16, 0x2, P2 ;  /* 0x000000070d1d7c11 */ /* 0x000fc400090f1410 */
[----:B------:R-:W-:Y:S02]  /*0830*/  CS2R R16, SRZ ;  /* 0x0000000000107805 */ /* 0x000fe4000001ff00 */
[----:B------:R-:W-:Y:S02]  /*0840*/  IADD3.X R31, R6, R9, R15, P3, !PT ;  /* 0x00000009061f7210 */ /* 0x000fe40001ffe40f */
[----:B------:R-:W-:Y:S02]  /*0850*/  CS2R R12, SRZ ;  /* 0x00000000000c7805 */ /* 0x000fe4000001ff00 */
[----:B------:R-:W-:Y:S02]  /*0860*/  ISETP.GE.AND P1, PT, R0, R10, PT ;  /* 0x0000000a0000720c */ /* 0x000fe40003f26270 */
[----:B------:R-:W-:Y:S02]  /*0870*/  CS2R R14, SRZ ;  /* 0x00000000000e7805 */ /* 0x000fe4000001ff00 */
[----:B------:R-:W-:-:S02]  /*0880*/  CS2R R4, SRZ ;  /* 0x0000000000047805 */ /* 0x000fc4000001ff00 */
[----:B------:R-:W-:Y:S02]  /*0890*/  CS2R R6, SRZ ;  /* 0x0000000000067805 */ /* 0x000fe4000001ff00 */
[----:B------:R-:W-:Y:S02]  /*08a0*/  SHF.R.S32.HI R34, RZ, 0x1f, R35 ;  /* 0x0000001fff227819 */ /* 0x000fe40000011423 */
[----:B------:R-:W-:Y:S02]  /*08b0*/  IADD3 R41, R2, 0x40, RZ ;  /* 0x0000004002297810 */ /* 0x000fe40007ffe0ff */
[----:B------:R-:W-:Y:S01]  /*08c0*/  IADD3 R25, R23, R25, RZ ;  /* 0x0000001917197210 */ /* 0x000fe20007ffe0ff */
[----:B------:R-:W-:Y:S06]  /*08d0*/  @P0 BRA `(.L_x_629) ;  /* 0x0000000000340947 */ /* 0x000fec0003800000 */
[----:B------:R-:W-:Y:S01]  /*08e0*/  MOV R24, R22 ;  /* 0x0000001600187202 */ /* 0x000fe20000000f00 */
[----:B------:R-:W-:Y:S01]  /*08f0*/  IMAD R0, R34, UR10, RZ ;  /* 0x0000000a22007c24 */ /* 0x000fe2000f8e02ff */
[----:B------:R-:W-:Y:S01]  /*0900*/  ULDC UR6, c[0x0][0x2d0] ;  /* 0x0000b40000067ab9 */ /* 0x000fe20000000800 */
[----:B------:R-:W-:Y:S01]  /*0910*/  ULDC.64 UR8, c[0x0][0x3e0] ;  /* 0x0000f80000087ab9 */ /* 0x000fe20000000a00 */
[----:B------:R-:W-:Y:S01]  /*0920*/  ISETP.GE.AND P2, PT, R2, UR6, PT ;  /* 0x0000000602007c0c */ /* 0x000fe2000bf46270 */
[----:B------:R-:W-:Y:S01]  /*0930*/  IMAD.WIDE.U32 R10, R35, UR10, R24 ;  /* 0x0000000a230a7c25 */ /* 0x000fe2000f8e0018 */
[----:B------:R-:W-:-:S03]  /*0940*/  ISETP.GE.AND P3, PT, R41, UR6, PT ;  /* 0x0000000629007c0c */ /* 0x000fc6000bf66270 */
[----:B------:R-:W-:Y:S01]  /*0950*/  IMAD R9, R35, UR11, R0 ;  /* 0x0000000b23097c24 */ /* 0x000fe2000f8e0200 */
[----:B------:R-:W-:-:S04]  /*0960*/  LEA R18, P4, R10, UR8, 0x1 ;  /* 0x000000080a127c11 */ /* 0x000fc8000f8808ff */
[----:B------:R-:W-:-:S04]  /*0970*/  IADD3 R9, R11, R9, RZ ;  /* 0x000000090b097210 */ /* 0x000fc80007ffe0ff */
[----:B------:R-:W-:-:S05]  /*0980*/  LEA.HI.X R19, R10, UR9, R9, 0x1, P4 ;  /* 0x000000090a137c11 */ /* 0x000fca000a0f0c09 */
[----:B------:R0:W5:Y:S04]  /*0990*/  @!P2 LDG.E.128 R12, desc[UR4][R18.64] ;  /* 0x00000004120ca981 */ /* 0x000168000c1e1d00 */
[----:B------:R0:W5:Y:S02]  /*09a0*/  @!P3 LDG.E.128 R4, desc[UR4][R18.64+0x80] ;  /* 0x000080041204b981 */ /* 0x000164000c1e1d00 */
.L_x_629:
[----:B------:R-:W-:Y:S05]  /*09b0*/  BSYNC B0 ;  /* 0x0000000000007941 */ /* 0x000fea0003800000 */
.L_x_628:
[----:B------:R-:W-:Y:S01]  /*09c0*/  BSSY B0, `(.L_x_630) ;  /* 0x0000019000007945 */ /* 0x000fe20003800000 */
[----:B------:R-:W-:Y:S01]  /*09d0*/  HFMA2.MMA R9, -RZ, RZ, 0, 0 ;  /* 0x00000000ff097435 */ /* 0x000fe200000001ff */
[----:B-----5:R-:W-:Y:S02]  /*09e0*/  MOV R0, R12 ;  /* 0x0000000c00007202 */ /* 0x020fe40000000f00 */
[----:B0-----:R-:W-:Y:S02]  /*09f0*/  CS2R R18, SRZ ;  /* 0x0000000000127805 */ /* 0x001fe4000001ff00 */
[----:B------:R-:W-:Y:S02]  /*0a00*/  MOV R40, R13 ;  /* 0x0000000d00287202 */ /* 0x000fe40000000f00 */
[----:B------:R-:W-:Y:S02]  /*0a10*/  CS2R R10, SRZ ;  /* 0x00000000000a7805 */ /* 0x000fe4000001ff00 */
[----:B------:R-:W-:-:S02]  /*0a20*/  MOV R38, R14 ;  /* 0x0000000e00267202 */ /* 0x000fc40000000f00 */
[----:B------:R-:W-:Y:S01]  /*0a30*/  MOV R43, R15 ;  /* 0x0000000f002b7202 */ /* 0x000fe20000000f00 */
[----:B------:R-:W-:Y:S06]  /*0a40*/  @P1 BRA `(.L_x_631) ;  /* 0x0000000000401947 */ /* 0x000fec0003800000 */
[----:B------:R-:W-:Y:S01]  /*0a50*/  IADD3 R15, P2, R35, 0x20, RZ ;  /* 0x00000020230f7810 */ /* 0x000fe20007f5e0ff */
[----:B------:R-:W-:Y:S01]  /*0a60*/  ULDC UR6, c[0x0][0x2d0] ;  /* 0x0000b40000067ab9 */ /* 0x000fe20000000800 */
[----:B------:R-:W-:Y:S01]  /*0a70*/  MOV R13, R25 ;  /* 0x00000019000d7202 */ /* 0x000fe20000000f00 */
[----:B------:R-:W-:Y:S01]  /*0a80*/  ULDC.64 UR8, c[0x0][0x3e0] ;  /* 0x0000f80000087ab9 */ /* 0x000fe20000000a00 */
[----:B------:R-:W-:Y:S02]  /*0a90*/  IADD3.X R12, RZ, R34, RZ, P2, !PT ;  /* 0x00000022ff0c7210 */ /* 0x000fe400017fe4ff */
[----:B------:R-:W-:Y:S02]  /*0aa0*/  ISETP.GE.AND P3, PT, R2, UR6, PT ;  /* 0x0000000602007c0c */ /* 0x000fe4000bf66270 */
[----:B------:R-:W-:Y:S01]  /*0ab0*/  ISETP.GE.AND P4, PT, R41, UR6, PT ;  /* 0x0000000629007c0c */ /* 0x000fe2000bf86270 */
[----:B------:R-:W-:Y:S01]  /*0ac0*/  IMAD R14, R12, UR10, RZ ;  /* 0x0000000a0c0e7c24 */ /* 0x000fe2000f8e02ff */
[----:B------:R-:W-:-:S05]  /*0ad0*/  MOV R12, R22 ;  /* 0x00000016000c7202 */ /* 0x000fca0000000f00 */
[----:B------:R-:W-:-:S04]  /*0ae0*/  IMAD.WIDE.U32 R12, R15, UR10, R12 ;  /* 0x0000000a0f0c7c25 */ /* 0x000fc8000f8e000c */
[----:B------:R-:W-:Y:S01]  /*0af0*/  IMAD R15, R15, UR11, R14 ;  /* 0x0000000b0f0f7c24 */ /* 0x000fe2000f8e020e */
[----:B------:R-:W-:-:S04]  /*0b00*/  LEA R14, P2, R12, UR8, 0x1 ;  /* 0x000000080c0e7c11 */ /* 0x000fc8000f8408ff */
[----:B------:R-:W-:-:S04]  /*0b10*/  IADD3 R13, R13, R15, RZ ;  /* 0x0000000f0d0d7210 */ /* 0x000fc80007ffe0ff */
[----:B------:R-:W-:-:S05]  /*0b20*/  LEA.HI.X R15, R12, UR9, R13, 0x1, P2 ;  /* 0x000000090c0f7c11 */ /* 0x000fca00090f0c0d */
[----:B------:R0:W5:Y:S04]  /*0b30*/  @!P3 LDG.E.128 R16, desc[UR4][R14.64] ;  /* 0x000000040e10b981 */ /* 0x000168000c1e1d00 */
[----:B------:R0:W5:Y:S02]  /*0b40*/  @!P4 LDG.E.128 R8, desc[UR4][R14.64+0x80] ;  /* 0x000080040e08c981 */ /* 0x000164000c1e1d00 */
.L_x_631:
[----:B------:R-:W-:Y:S05]  /*0b50*/  BSYNC B0 ;  /* 0x0000000000007941 */ /* 0x000fea0003800000 */
.L_x_630:
[----:B------:R-:W-:Y:S01]  /*0b60*/  ULDC.64 UR6, c[0x0][0x2a0] ;  /* 0x0000a80000067ab9 */ /* 0x000fe20000000a00 */
[----:B------:R-:W-:Y:S01]  /*0b70*/  BSSY B0, `(.L_x_632) ;  /* 0x000001d000007945 */ /* 0x000fe20003800000 */
[----:B------:R-:W-:Y:S01]  /*0b80*/  IMAD R20, R20, UR6, RZ ;  /* 0x0000000614147c24 */ /* 0x000fe2000f8e02ff */
[----:B-----5:R-:W-:Y:S01]  /*0b90*/  MOV R42, R16 ;  /* 0x00000010002a7202 */ /* 0x020fe20000000f00 */
[C---:B------:R-:W-:Y:S01]  /*0ba0*/  IMAD.WIDE.U32 R30, R21.reuse, UR6, R30 ;  /* 0x00000006151e7c25 */ /* 0x040fe2000f8e001e */
[----:B------:R-:W-:Y:S02]  /*0bb0*/  MOV R44, R17 ;  /* 0x00000011002c7202 */ /* 0x000fe40000000f00 */
[----:B------:R-:W-:Y:S02]  /*0bc0*/  CS2R R24, SRZ ;  /* 0x0000000000187805 */ /* 0x000fe4000001ff00 */
[----:B------:R-:W-:Y:S01]  /*0bd0*/  MOV R45, R18 ;  /* 0x00000012002d7202 */ /* 0x000fe20000000f00 */
[----:B------:R-:W-:Y:S01]  /*0be0*/  IMAD R21, R21, UR7, R20 ;  /* 0x0000000715157c24 */ /* 0x000fe2000f8e0214 */
[----:B------:R-:W-:Y:S01]  /*0bf0*/  HFMA2.MMA R20, -RZ, RZ, 0, 0 ;  /* 0x00000000ff147435 */ /* 0x000fe200000001ff */
[----:B------:R-:W-:-:S02]  /*0c00*/  MOV R46, R19 ;  /* 0x00000013002e7202 */ /* 0x000fc40000000f00 */
[----:B------:R-:W-:Y:S02]  /*0c10*/  CS2R R12, SRZ ;  /* 0x00000000000c7805 */ /* 0x000fe4000001ff00 */
[----:B0-----:R-:W-:Y:S02]  /*0c20*/  CS2R R14, SRZ ;  /* 0x00000000000e7805 */ /* 0x001fe4000001ff00 */
[----:B------:R-:W-:Y:S02]  /*0c30*/  CS2R R16, SRZ ;  /* 0x0000000000107805 */ /* 0x000fe4000001ff00 */
[----:B------:R-:W-:Y:S02]  /*0c40*/  CS2R R18, SRZ ;  /* 0x0000000000127805 */ /* 0x000fe4000001ff00 */
        /* <DEDUP_REMOVED lines=15> */
.L_x_633:
[----:B------:R-:W-:Y:S05]  /*0d40*/  BSYNC B0 ;  /* 0x0000000000007941 */ /* 0x000fea0003800000 */
.L_x_632:
[----:B------:R-:W-:Y:S01]  /*0d50*/  BSSY B0, `(.L_x_634) ;  /* 0x0000018000007945 */ /* 0x000fe20003800000 */
[----:B------:R-:W-:Y:S01]  /*0d60*/  HFMA2.MMA R21, -RZ, RZ, 0, 0 ;  /* 0x00000000ff157435 */ /* 0x000fe200000001ff */
[----:B-----5:R-:W-:Y:S02]  /*0d70*/  MOV R47, R13 ;  /* 0x0000000d002f7202 */ /* 0x020fe40000000f00 */
[----:B------:R-:W-:Y:S02]  /*0d80*/  CS2R R22, SRZ ;  /* 0x0000000000167805 */ /* 0x000fe4000001ff00 */
[----:B------:R-:W-:Y:S02]  /*0d90*/  MOV R13, R14 ;  /* 0x0000000e000d7202 */ /* 0x000fe40000000f00 */
[----:B0-----:R-:W-:Y:S02]  /*0da0*/  CS2R R26, SRZ ;  /* 0x00000000001a7805 */ /* 0x001fe4000001ff00 */
[----:B------:R-:W-:Y:S01]  /*0db0*/  MOV R48, R15 ;  /* 0x0000000f00307202 */ /* 0x000fe20000000f00 */
[----:B------:R-:W-:Y:S06]  /*0dc0*/  @P1 BRA `(.L_x_635) ;  /* 0x0000000000401947 */ /* 0x000fec0003800000 */
[----:B------:R-:W-:Y:S01]  /*0dd0*/  IADD3 R15, P0, R35, 0x20, RZ ;  /* 0x00000020230f7810 */ /* 0x000fe20007f1e0ff */
[----:B------:R-:W-:Y:S01]  /*0de0*/  ULDC UR6, c[0x0][0x2d0] ;  /* 0x0000b40000067ab9 */ /* 0x000fe20000000800 */
[----:B------:R-:W-:Y:S02]  /*0df0*/  MOV R3, R33 ;  /* 0x0000002100037202 */ /* 0x000fe40000000f00 */
[----:B------:R-:W-:Y:S02]  /*0e00*/  IADD3.X R14, RZ, R34, RZ, P0, !PT ;  /* 0x00000022ff0e7210 */ /* 0x000fe400007fe4ff */
[----:B------:R-:W-:Y:S02]  /*0e10*/  ISETP.GE.AND P1, PT, R2, UR6, PT ;  /* 0x0000000602007c0c */ /* 0x000fe4000bf26270 */
[----:B------:R-:W-:Y:S01]  /*0e20*/  MOV R2, R30 ;  /* 0x0000001e00027202 */ /* 0x000fe20000000f00 */
[----:B------:R-:W-:Y:S01]  /*0e30*/  IMAD R14, R14, UR12, RZ ;  /* 0x0000000c0e0e7c24 */ /* 0x000fe2000f8e02ff */
[----:B------:R-:W-:Y:S01]  /*0e40*/  ISETP.GE.AND P2, PT, R41, UR6, PT ;  /* 0x0000000629007c0c */ /* 0x000fe2000bf46270 */
[----:B------:R-:W-:-:S02]  /*0e50*/  ULDC.64 UR6, c[0x0][0x280] ;  /* 0x0000a00000067ab9 */ /* 0x000fc40000000a00 */
[----:B------:R-:W-:-:S04]  /*0e60*/  IMAD.WIDE.U32 R2, R15, UR12, R2 ;  /* 0x0000000c0f027c25 */ /* 0x000fc8000f8e0002 */
[----:B------:R-:W-:Y:S01]  /*0e70*/  IMAD R15, R15, UR13, R14 ;  /* 0x0000000d0f0f7c24 */ /* 0x000fe2000f8e020e */
[----:B------:R-:W-:-:S04]  /*0e80*/  LEA R14, P0, R2, UR6, 0x1 ;  /* 0x00000006020e7c11 */ /* 0x000fc8000f8008ff */
[----:B------:R-:W-:-:S04]  /*0e90*/  IADD3 R3, R3, R15, RZ ;  /* 0x0000000f03037210 */ /* 0x000fc80007ffe0ff */
[----:B------:R-:W-:-:S05]  /*0ea0*/  LEA.HI.X R15, R2, UR7, R3, 0x1, P0 ;  /* 0x00000007020f7c11 */ /* 0x000fca00080f0c03 */
[----:B------:R0:W5:Y:S04]  /*0eb0*/  @!P1 LDG.E.128 R24, desc[UR4][R14.64] ;  /* 0x000000040e189981 */ /* 0x000168000c1e1d00 */
[----:B------:R0:W5:Y:S02]  /*0ec0*/  @!P2 LDG.E.128 R20, desc[UR4][R14.64+0x80] ;  /* 0x000080040e14a981 */ /* 0x000164000c1e1d00 */
.L_x_635:
[----:B------:R-:W-:Y:S05]  /*0ed0*/  BSYNC B0 ;  /* 0x0000000000007941 */ /* 0x000fea0003800000 */
.L_x_634:
[----:B------:R-:W-:Y:S01]  /*0ee0*/  HADD2.F32 R2, -RZ, R0.H1_H1 ;  /* 0x30000000ff027230 */ /* 0x000fe20000004100 */
[----:B------:R-:W-:Y:S01]  /*0ef0*/  LOP3.LUT P0, RZ, R39, 0x7, RZ, 0xc0, !PT ;  /* 0x0000000727ff7812 */ /* 0x000fe2000780c0ff */
[----:B0-----:R-:W-:Y:S01]  /*0f00*/  HADD2.F32 R15, -RZ, R12.H1_H1 ;  /* 0x3000000cff0f7230 */ /* 0x001fe20000004100 */
[----:B------:R-:W-:Y:S01]  /*0f10*/  ULDC.64 UR6, c[0x0][0x478] ;  /* 0x00011e0000067ab9 */ /* 0x000fe20000000a00 */
[----:B------:R-:W-:Y:S02]  /*0f20*/  HADD2.F32 R0, -RZ, R0.H0_H0 ;  /* 0x20000000ff007230 */ /* 0x000fe40000004100 */
[----:B------:R-:W-:Y:S02]  /*0f30*/  HADD2.F32 R3, -RZ, R12.H0_H0 ;  /* 0x2000000cff037230 */ /* 0x000fe40000004100 */
[----:B------:R-:W-:Y:S01]  /*0f40*/  FMUL.FTZ R15, R2, R15 ;  /* 0x0000000f020f7220 */ /* 0x000fe20000410000 */
[----:B------:R-:W-:Y:S02]  /*0f50*/  HADD2.F32 R2, -RZ, R42.H1_H1 ;  /* 0x3000002aff027230 */ /* 0x000fe40000004100 */
[----:B-----5:R-:W-:-:S02]  /*0f60*/  HADD2.F32 R12, -RZ, R24.H0_H0 ;  /* 0x20000018ff0c7230 */ /* 0x020fc40000004100 */
[----:B------:R-:W-:Y:S01]  /*0f70*/  FFMA.FTZ R15, R0, R3, R15 ;  /* 0x00000003000f7223 */ /* 0x000fe2000001000f */
[--C-:B------:R-:W-:Y:S02]  /*0f80*/  HADD2.F32 R0, -RZ, R40.reuse.H0_H0 ;  /* 0x20000028ff007230 */ /* 0x100fe40000004100 */
[--C-:B------:R-:W-:Y:S02]  /*0f90*/  HADD2.F32 R3, -RZ, R47.reuse.H0_H0 ;  /* 0x2000002fff037230 */ /* 0x100fe40000004100 */
[----:B------:R-:W-:Y:S02]  /*0fa0*/  HADD2.F32 R40, -RZ, R40.H1_H1 ;  /* 0x30000028ff287230 */ /* 0x000fe40000004100 */
[----:B------:R-:W-:Y:S02]  /*0fb0*/  HADD2.F32 R47, -RZ, R47.H1_H1 ;  /* 0x3000002fff2f7230 */ /* 0x000fe40000004100 */
[----:B------:R-:W-:Y:S01]  /*0fc0*/  FFMA.FTZ R3, R0, R3, R15 ;  /* 0x0000000300037223 */ /* 0x000fe2000001000f */
[----:B------:R-:W-:-:S02]  /*0fd0*/  HADD2.F32 R15, -RZ, R24.H1_H1 ;  /* 0x30000018ff0f7230 */ /* 0x000fc40000004100 */
[----:B------:R-:W-:Y:S02]  /*0fe0*/  HADD2.F32 R0, -RZ, R38.H0_H0 ;  /* 0x20000026ff007230 */ /* 0x000fe40000004100 */
[----:B------:R-:W-:Y:S01]  /*0ff0*/  FFMA.FTZ R47, R40, R47, R3 ;  /* 0x0000002f282f7223 */ /* 0x000fe20000010003 */
[----:B------:R-:W-:Y:S02]  /*1000*/  HADD2.F32 R3, -RZ, R13.H0_H0 ;  /* 0x2000000dff037230 */ /* 0x000fe40000004100 */
[----:B------:R-:W-:Y:S01]  /*1010*/  FMUL.FTZ R2, R2, R15 ;  /* 0x0000000f02027220 */ /* 0x000fe20000410000 */
[----:B------:R-:W-:Y:S02]  /*1020*/  HADD2.F32 R15, -RZ, R42.H0_H0 ;  /* 0x2000002aff0f7230 */ /* 0x000fe40000004100 */
[----:B------:R-:W-:Y:S02]  /*1030*/  HADD2.F32 R38, -RZ, R38.H1_H1 ;  /* 0x30000026ff267230 */ /* 0x000fe40000004100 */
[----:B------:R-:W-:Y:S01]  /*1040*/  FFMA.FTZ R3, R0, R3, R47 ;  /* 0x0000000300037223 */ /* 0x000fe2000001002f */
[----:B------:R-:W-:-:S02]  /*1050*/  HADD2.F32 R0, -RZ, R25.H0_H0 ;  /* 0x20000019ff007230 */ /* 0x000fc40000004100 */
[----:B------:R-:W-:Y:S01]  /*1060*/  FFMA.FTZ R2, R15, R12, R2 ;  /* 0x0000000c0f027223 */ /* 0x000fe20000010002 */
[--C-:B------:R-:W-:Y:S02]  /*1070*/  HADD2.F32 R15, -RZ, R44.reuse.H0_H0 ;  /* 0x2000002cff0f7230 */ /* 0x100fe40000004100 */
[----:B------:R-:W-:Y:S02]  /*1080*/  HADD2.F32 R13, -RZ, R13.H1_H1 ;  /* 0x3000000dff0d7230 */ /* 0x000fe40000004100 */
[----:B------:R-:W-:Y:S02]  /*1090*/  HADD2.F32 R31, -RZ, R44.H1_H1 ;  /* 0x3000002cff1f7230 */ /* 0x000fe40000004100 */
[----:B------:R-:W-:Y:S01]  /*10a0*/  FFMA.FTZ R2, R15, R0, R2 ;  /* 0x000000000f027223 */ /* 0x000fe20000010002 */
[----:B------:R-:W-:Y:S02]  /*10b0*/  HADD2.F32 R25, -RZ, R25.H1_H1 ;  /* 0x30000019ff197230 */ /* 0x000fe40000004100 */
[----:B------:R-:W-:Y:S01]  /*10c0*/  FFMA.FTZ R38, R38, R13, R3 ;  /* 0x0000000d26267223 */ /* 0x000fe20000010003 */
[----:B------:R-:W-:-:S02]  /*10d0*/  HADD2.F32 R30, -RZ, R45.H0_H0 ;  /* 0x2000002dff1e7230 */ /* 0x000fc40000004100 */
[----:B------:R-:W-:Y:S02]  /*10e0*/  HADD2.F32 R24, -RZ, R26.H0_H0 ;  /* 0x2000001aff187230 */ /* 0x000fe40000004100 */
[----:B------:R-:W-:Y:S01]  /*10f0*/  FFMA.FTZ R15, R31, R25, R2 ;  /* 0x000000191f0f7223 */ /* 0x000fe20000010002 */
[----:B------:R-:W-:Y:S02]  /*1100*/  HADD2.F32 R13, -RZ, R43.H0_H0 ;  /* 0x2000002bff0d7230 */ /* 0x000fe40000004100 */
[----:B------:R-:W-:Y:S02]  /*1110*/  HADD2.F32 R14, -RZ, R48.H0_H0 ;  /* 0x20000030ff0e7230 */ /* 0x000fe40000004100 */
[----:B------:R-:W-:Y:S01]  /*1120*/  FFMA.FTZ R30, R30, R24, R15 ;  /* 0x000000181e1e7223 */ /* 0x000fe2000001000f */
[----:B------:R-:W-:Y:S02]  /*1130*/  HADD2.F32 R45, -RZ, R45.H1_H1 ;  /* 0x3000002dff2d7230 */ /* 0x000fe40000004100 */
[----:B------:R-:W-:-:S02]  /*1140*/  HADD2.F32 R26, -RZ, R26.H1_H1 ;  /* 0x3000001aff1a7230 */ /* 0x000fc40000004100 */
[----:B------:R-:W-:Y:S01]  /*1150*/  FFMA.FTZ R38, R13, R14, R38 ;  /* 0x0000000e0d267223 */ /* 0x000fe20000010026 */
[--C-:B------:R-:W-:Y:S02]  /*1160*/  HADD2.F32 R25, -RZ, R16.reuse.H0_H0 ;  /* 0x20000010ff197230 */ /* 0x100fe40000004100 */
[----:B------:R-:W-:Y:S02]  /*1170*/  HADD2.F32 R31, -RZ, R16.H1_H1 ;  /* 0x30000010ff1f7230 */ /* 0x000fe40000004100 */
[----:B------:R-:W-:Y:S01]  /*1180*/  FFMA.FTZ R30, R45, R26, R30 ;  /* 0x0000001a2d1e7223 */ /* 0x000fe2000001001e */
[----:B------:R-:W-:Y:S02]  /*1190*/  HADD2.F32 R43, -RZ, R43.H1_H1 ;  /* 0x3000002bff2b7230 */ /* 0x000fe40000004100 */
[----:B------:R-:W-:Y:S02]  /*11a0*/  HADD2.F32 R48, -RZ, R48.H1_H1 ;  /* 0x30000030ff307230 */ /* 0x000fe40000004100 */
[----:B------:R-:W-:-:S02]  /*11b0*/  HADD2.F32 R24, -RZ, R17.H0_H0 ;  /* 0x20000011ff187230 */ /* 0x000fc40000004100 */
[----:B------:R-:W-:Y:S02]  /*11c0*/  HADD2.F32 R16, -RZ, R17.H1_H1 ;  /* 0x30000011ff107230 */ /* 0x000fe40000004100 */
[----:B------:R-:W-:Y:S01]  /*11d0*/  FFMA.FTZ R43, R43, R48, R38 ;  /* 0x000000302b2b7223 */ /* 0x000fe20000010026 */
[--C-:B------:R-:W-:Y:S02]  /*11e0*/  HADD2.F32 R17, -RZ, R18.reuse.H0_H0 ;  /* 0x20000012ff117230 */ /* 0x100fe40000004100 */
[----:B------:R-:W-:Y:S02]  /*11f0*/  HADD2.F32 R15, -RZ, R18.H1_H1 ;  /* 0x30000012ff0f7230 */ /* 0x000fe40000004100 */
[--C-:B------:R-:W-:Y:S02]  /*1200*/  HADD2.F32 R13, -RZ, R19.reuse.H0_H0 ;  /* 0x20000013ff0d7230 */ /* 0x100fe40000004100 */
[----:B------:R-:W-:Y:S02]  /*1210*/  HADD2.F32 R14, -RZ, R19.H1_H1 ;  /* 0x30000013ff0e7230 */ /* 0x000fe40000004100 */
[----:B------:R-:W-:-:S02]  /*1220*/  HADD2.F32 R19, -RZ, R46.H0_H0 ;  /* 0x2000002eff137230 */ /* 0x000fc40000004100 */
[--C-:B------:R-:W-:Y:S02]  /*1230*/  HADD2.F32 R18, -RZ, R27.reuse.H0_H0 ;  /* 0x2000001bff127230 */ /* 0x100fe40000004100 */
[----:B------:R-:W-:Y:S02]  /*1240*/  HADD2.F32 R12, -RZ, R4.H0_H0 ;  /* 0x20000004ff0c7230 */ /* 0x000fe40000004100 */
        /* <DEDUP_REMOVED lines=29> */
[----:B------:R-:W-:-:S02]  /*1420*/  HADD2.F32 R0, -RZ, R7.H0_H0 ;  /* 0x20000007ff007230 */ /* 0x000fc40000004100 */
[----:B------:R-:W-:Y:S02]  /*1430*/  HADD2.F32 R9, -RZ, R10.H1_H1 ;  /* 0x3000000aff097230 */ /* 0x000fe40000004100 */
[----:B------:R-:W-:Y:S01]  /*1440*/  FFMA.FTZ R30, R3, R2, R30 ;  /* 0x00000002031e7223 */ /* 0x000fe2000001001e */
[----:B------:R-:W-:Y:S02]  /*1450*/  HADD2.F32 R22, -RZ, R22.H1_H1 ;  /* 0x30000016ff167230 */ /* 0x000fe40000004100 */
[----:B------:R-:W-:Y:S01]  /*1460*/  FFMA.FTZ R0, R0, R13, R5 ;  /* 0x0000000d00007223 */ /* 0x000fe20000010005 */
[----:B------:R-:W-:Y:S02]  /*1470*/  HADD2.F32 R7, -RZ, R7.H1_H1 ;  /* 0x30000007ff077230 */ /* 0x000fe40000004100 */
[----:B------:R-:W-:Y:S02]  /*1480*/  HADD2.F32 R3, -RZ, R11.H0_H0 ;  /* 0x2000000bff037230 */ /* 0x000fe40000004100 */
[----:B------:R-:W-:Y:S01]  /*1490*/  FFMA.FTZ R30, R9, R22, R30 ;  /* 0x00000016091e7223 */ /* 0x000fe2000001001e */
[----:B------:R-:W-:-:S02]  /*14a0*/  HADD2.F32 R2, -RZ, R23.H0_H0 ;  /* 0x20000017ff027230 */ /* 0x000fc40000004100 */
[----:B------:R-:W-:Y:S01]  /*14b0*/  FFMA.FTZ R0, R7, R14, R0 ;  /* 0x0000000e07007223 */ /* 0x000fe20000010000 */
[----:B------:R-:W-:Y:S01]  /*14c0*/  HADD2.F32 R11, -RZ, R11.H1_H1 ;  /* 0x3000000bff0b7230 */ /* 0x000fe20000004100 */
[----:B------:R-:W-:Y:S01]  /*14d0*/  SHF.L.U32 R9, R37, 0x2, RZ ;  /* 0x0000000225097819 */ /* 0x000fe200000006ff */
[----:B------:R-:W-:Y:S02]  /*14e0*/  HADD2.F32 R23, -RZ, R23.H1_H1 ;  /* 0x30000017ff177230 */ /* 0x000fe40000004100 */
[----:B------:R-:W-:Y:S02]  /*14f0*/  FFMA.FTZ R30, R3, R2, R30 ;  /* 0x00000002031e7223 */ /* 0x000fe4000001001e */
[----:B------:R-:W0:Y:S01]  /*1500*/  SHFL.BFLY PT, R3, R0, 0x4, 0x1f ;  /* 0x0c801f0000037f89 */ /* 0x000e2200000e0000 */
[----:B------:R-:W-:Y:S01]  /*1510*/  IADD3 R8, R9, 0x10, R9 ;  /* 0x0000001009087810 */ /* 0x000fe20007ffe009 */
[----:B------:R-:W-:Y:S01]  /*1520*/  FFMA.FTZ R30, R11, R23, R30 ;  /* 0x000000170b1e7223 */ /* 0x000fe2000001001e */
[----:B------:R-:W-:-:S02]  /*1530*/  SHF.R.S32.HI R11, RZ, 0x1f, R36 ;  /* 0x0000001fff0b7819 */ /* 0x000fc40000011424 */
[----:B------:R-:W-:Y:S02]  /*1540*/  LEA.HI R36, P1, R39, R36, RZ, 0x1d ;  /* 0x0000002427247211 */ /* 0x000fe4000783e8ff */
[----:B------:R-:W1:Y:S02]  /*1550*/  SHFL.BFLY PT, R5, R30, 0x4, 0x1f ;  /* 0x0c801f001e057f89 */ /* 0x000e6400000e0000 */
[----:B------:R-:W-:Y:S02]  /*1560*/  IADD3.X R11, RZ, R11, RZ, P1, !PT ;  /* 0x0000000bff0b7210 */ /* 0x000fe40000ffe4ff */
[----:B------:R-:W-:Y:S01]  /*1570*/  LEA R12, P1, R36, UR6, 0x2 ;  /* 0x00000006240c7c11 */ /* 0x000fe2000f8210ff */
[----:B------:R-:W-:-:S03]  /*1580*/  ULDC UR6, c[0x0][0x384] ;  /* 0x0000e10000067ab9 */ /* 0x000fc60000000800 */
[----:B------:R-:W-:Y:S02]  /*1590*/  LEA.HI.X R13, R36, UR7, R11, 0x2, P1 ;  /* 0x00000007240d7c11 */ /* 0x000fe400088f140b */
[----:B------:R-:W-:-:S05]  /*15a0*/  IADD3 R11, R9, R8, RZ ;  /* 0x00000008090b7210 */ /* 0x000fca0007ffe0ff */
[----:B------:R-:W-:-:S04]  /*15b0*/  IMAD.WIDE R10, R11, 0x10, R28 ;  /* 0x000000100b0a7825 */ /* 0x000fc800078e021c */
[----:B0-----:R-:W-:-:S05]  /*15c0*/  FADD.FTZ R3, R0, R3 ;  /* 0x0000000300037221 */ /* 0x001fca0000010000 */
[----:B------:R-:W0:Y:S01]  /*15d0*/  SHFL.BFLY PT, R2, R3, 0x2, 0x1f ;  /* 0x0c401f0003027f89 */ /* 0x000e2200000e0000 */
[----:B-1----:R-:W-:-:S05]  /*15e0*/  FADD.FTZ R4, R30, R5 ;  /* 0x000000051e047221 */ /* 0x002fca0000010000 */
[----:B------:R-:W1:Y:S01]  /*15f0*/  SHFL.BFLY PT, R7, R4, 0x2, 0x1f ;  /* 0x0c401f0004077f89 */ /* 0x000e6200000e0000 */
[----:B0-----:R-:W-:-:S05]  /*1600*/  FADD.FTZ R2, R3, R2 ;  /* 0x0000000203027221 */ /* 0x001fca0000010000 */
[----:B------:R-:W0:Y:S01]  /*1610*/  SHFL.BFLY PT, R5, R2, 0x1, 0x1f ;  /* 0x0c201f0002057f89 */ /* 0x000e2200000e0000 */
[----:B-1----:R-:W-:-:S05]  /*1620*/  FADD.FTZ R7, R4, R7 ;  /* 0x0000000704077221 */ /* 0x002fca0000010000 */
[----:B------:R-:W1:Y:S01]  /*1630*/  SHFL.BFLY PT, R6, R7, 0x1, 0x1f ;  /* 0x0c201f0007067f89 */ /* 0x000e6200000e0000 */
[----:B0-----:R-:W-:Y:S01]  /*1640*/  FADD.FTZ R5, R2, R5 ;  /* 0x0000000502057221 */ /* 0x001fe20000010000 */
[----:B------:R-:W-:-:S04]  /*1650*/  IMAD.WIDE R2, R9, 0x10, R28 ;  /* 0x0000001009027825 */ /* 0x000fc800078e021c */
[----:B------:R-:W-:Y:S01]  /*1660*/  FMUL.FTZ R15, R5, UR6 ;  /* 0x00000006050f7c20 */ /* 0x000fe20008410000 */
[----:B------:R-:W-:-:S04]  /*1670*/  IMAD.WIDE R8, R8, 0x10, R28 ;  /* 0x0000001008087825 */ /* 0x000fc800078e021c */
[----:B-1----:R-:W-:Y:S01]  /*1680*/  FADD.FTZ R6, R7, R6 ;  /* 0x0000000607067221 */ /* 0x002fe20000010000 */
[C---:B------:R-:W-:Y:S01]  /*1690*/  IMAD.WIDE R4, R37.reuse, 0x40, R2 ;  /* 0x0000004025047825 */ /* 0x040fe200078e0202 */
[----:B------:R-:W-:Y:S03]  /*16a0*/  @!P0 STG.E desc[UR4][R12.64], R15 ;  /* 0x0000000f0c008986 */ /* 0x000fe6000c101904 */
[----:B------:R-:W-:Y:S01]  /*16b0*/  FMUL.FTZ R17, R6, UR6 ;  /* 0x0000000606117c20 */ /* 0x000fe20008410000 */
[----:B------:R-:W-:-:S04]  /*16c0*/  IMAD.WIDE R6, R37, 0x40, R4 ;  /* 0x0000004025067825 */ /* 0x000fc800078e0204 */
[----:B------:R-:W-:Y:S04]  /*16d0*/  @!P0 STG.E desc[UR4][R12.64+0x80], R17 ;  /* 0x000080110c008986 */ /* 0x000fe8000c101904 */
[----:B------:R-:W-:Y:S04]  /*16e0*/  STG.E.128 desc[UR4][R28.64], RZ ;  /* 0x000000ff1c007986 */ /* 0x000fe8000c101d04 */
[----:B------:R-:W-:Y:S04]  /*16f0*/  STG.E.128 desc[UR4][R2.64], RZ ;  /* 0x000000ff02007986 */ /* 0x000fe8000c101d04 */
[----:B------:R-:W-:Y:S04]  /*1700*/  STG.E.128 desc[UR4][R4.64], RZ ;  /* 0x000000ff04007986 */ /* 0x000fe8000c101d04 */
[----:B------:R-:W-:Y:S04]  /*1710*/  STG.E.128 desc[UR4][R6.64], RZ ;  /* 0x000000ff06007986 */ /* 0x000fe8000c101d04 */
[----:B------:R-:W-:Y:S04]  /*1720*/  STG.E.128 desc[UR4][R28.64+0x100], RZ ;  /* 0x000100ff1c007986 */ /* 0x000fe8000c101d04 */
[----:B------:R-:W-:Y:S04]  /*1730*/  STG.E.128 desc[UR4][R2.64+0x100], RZ ;  /* 0x000100ff02007986 */ /* 0x000fe8000c101d04 */
[----:B------:R-:W-:Y:S04]  /*1740*/  STG.E.128 desc[UR4][R8.64], RZ ;  /* 0x000000ff08007986 */ /* 0x000fe8000c101d04 */
[----:B------:R-:W-:Y:S01]  /*1750*/  STG.E.128 desc[UR4][R10.64], RZ ;  /* 0x000000ff0a007986 */ /* 0x000fe2000c101d04 */
[----:B------:R-:W-:Y:S05]  /*1760*/  EXIT ;  /* 0x000000000000794d */ /* 0x000fea0003800000 */
.L_x_636:
        /* <DEDUP_REMOVED lines=9> */
.L_x_1084:


//--------------------- .text._ZN5flash27flash_bwd_convert_dq_kernelI23Flash_bwd_kernel_traitsILi128ELi64ELi128ELi8ELi2ELi4ELi2ELb0ELb0EN7cutlass6half_tE19Flash_kernel_traitsILi128ELi64ELi128ELi8ES3_EEEEvNS_16Flash_bwd_paramsEi --------------------------
	.section	.text._ZN5flash27flash_bwd_convert_dq_kernelI23Flash_bwd_kernel_traitsILi128ELi64ELi128ELi8ELi2ELi4ELi2ELb0ELb0EN7cutlass6half_tE19Flash_kernel_traitsILi128ELi64ELi128ELi8ES3_EEEEvNS_16Flash_bwd_paramsEi,"ax",@progbits
	.align	128
        .global         _ZN5flash27flash_bwd_convert_dq_kernelI23Flash_bwd_kernel_traitsILi128ELi64ELi128ELi8ELi2ELi4ELi2ELb0ELb0EN7cutlass6half_tE19Flash_kernel_traitsILi128ELi64ELi128ELi8ES3_EEEEvNS_16Flash_bwd_paramsEi
        .type           _ZN5flash27flash_bwd_convert_dq_kernelI23Flash_bwd_kernel_traitsILi128ELi64ELi128ELi8ELi2ELi4ELi2ELb0ELb0EN7cutlass6half_tE19Flash_kernel_traitsILi128ELi64ELi128ELi8ES3_EEEEvNS_16Flash_bwd_paramsEi,@function
        .size           _ZN5flash27flash_bwd_convert_dq_kernelI23Flash_bwd_kernel_traitsILi128ELi64ELi128ELi8ELi2ELi4ELi2ELb0ELb0EN7cutlass6half_tE19Flash_kernel_traitsILi128ELi64ELi128ELi8ES3_EEEEvNS_16Flash_bwd_paramsEi,(.L_x_1085 - _ZN5flash27flash_bwd_convert_dq_kernelI23Flash_bwd_kernel_traitsILi128ELi64ELi128ELi8ELi2ELi4ELi2ELb0ELb0EN7cutlass6half_tE19Flash_kernel_traitsILi128ELi64ELi128ELi8ES3_EEEEvNS_16Flash_bwd_paramsEi)
        .other          _ZN5flash27flash_bwd_convert_dq_kernelI23Flash_bwd_kernel_traitsILi128ELi64ELi128ELi8ELi2ELi4ELi2ELb0ELb0EN7cutlass6half_tE19Flash_kernel_traitsILi128ELi64ELi128ELi8ES3_EEEEvNS_16Flash_bwd_paramsEi,@"STO_CUDA_ENTRY STV_DEFAULT"
_ZN5flash27flash_bwd_convert_dq_kernelI23Flash_bwd_kernel_traitsILi128ELi64ELi128ELi8ELi2ELi4ELi2ELb0ELb0EN7cutlass6half_tE19Flash_kernel_traitsILi128ELi64ELi128ELi8ES3_EEEEvNS_16Flash_bwd_paramsEi:
.text._ZN5flash27flash_bwd_convert_dq_kernelI23Flash_bwd_kernel_traitsILi128ELi64ELi128ELi8ELi2ELi4ELi2ELb0ELb0EN7cutlass6half_tE19Flash_kernel_traitsILi128ELi64ELi128ELi8ES3_EEEEvNS_16Flash_bwd_paramsEi:
        /* <DEDUP_REMOVED lines=55> */
.L_x_637:
        /* <DEDUP_REMOVED lines=82> */
.L_x_639:
        /* <DEDUP_REMOVED lines=92> */
.L_x_638:
        /* <DEDUP_REMOVED lines=148> */
.L_x_641:
[----:B------:R-:W-:Y:S05]  /*1790*/  BSYNC B0 ;  /* 0x0000000000007941 */ /* 0x000fea0003800000 */
.L_x_640:
        /* <DEDUP_REMOVED lines=20> */
.L_x_642:
        /* <DEDUP_REMOVED lines=10> */
.L_x_1085:


//--------------------- .text._ZN5flash44flash_bwd_dq_dk_dv_loop_seqk_parallel_kernelI23Flash_bwd_kernel_traitsILi128ELi64ELi128ELi8ELi2ELi4ELi2ELb0ELb0EN7cutlass6half_tE19Flash_kernel_traitsILi128ELi64ELi128ELi8ES3_EELb1ELb1ELb0ELb0ELb0ELb0ELb0EEEvNS_16Flash_bwd_paramsE --------------------------
	.section	.text._ZN5flash44flash_bwd_dq_dk_dv_loop_seqk_parallel_kernelI23Flash_bwd_kernel_traitsILi128ELi64ELi128ELi8ELi2ELi4ELi2ELb0ELb0EN7cutlass6half_tE19Flash_kernel_traitsILi128ELi64ELi128ELi8ES3_EELb1ELb1ELb0ELb0ELb0ELb0ELb0EEEvNS_16Flash_bwd_paramsE,"ax",@progbits
	.align	128
        .global         _ZN5flash44flash_bwd_dq_dk_dv_loop_seqk_parallel_kernelI23Flash_bwd_kernel_traitsILi128ELi64ELi128ELi8ELi2ELi4ELi2ELb0ELb0EN7cutlass6half_tE19Flash_kernel_traitsILi128ELi64ELi128ELi8ES3_EELb1ELb1ELb0ELb0ELb0ELb0ELb0EEEvNS_16Flash_bwd_paramsE
        .type           _ZN5flash44flash_bwd_dq_dk_dv_loop_seqk_parallel_kernelI23Flash_bwd_kernel_traitsILi128ELi64ELi128ELi8ELi2ELi4ELi2ELb0ELb0EN7cutlass6half_tE19Flash_kernel_traitsILi128ELi64ELi128ELi8ES3_EELb1ELb1ELb0ELb0ELb0ELb0ELb0EEEvNS_16Flash_bwd_paramsE,@function
        .size           _ZN5flash44flash_bwd_dq_dk_dv_loop_seqk_parallel_kernelI23Flash_bwd_kernel_traitsILi128ELi64ELi128ELi8ELi2ELi4ELi2ELb0ELb0EN7cutlass6half_tE19Flash_kernel_traitsILi128ELi64ELi128ELi8ES3_EELb1ELb1ELb0ELb0ELb0ELb0ELb0EEEvNS_16Flash_bwd_paramsE,(.L_x_1086 - _ZN5flash44flash_bwd_dq_dk_dv_loop_seqk_parallel_kernelI23Flash_bwd_kernel_traitsILi128ELi64ELi128ELi8ELi2ELi4ELi2ELb0ELb0EN7cutlass6half_tE19Flash_kernel_traitsILi128ELi64ELi128ELi8ES3_EELb1ELb1ELb0ELb0ELb0ELb0ELb0EEEvNS_16Flash_bwd_paramsE)
        .other          _ZN5flash44flash_bwd_dq_dk_dv_loop_seqk_parallel_kernelI23Flash_bwd_kernel_traitsILi128ELi64ELi128ELi8ELi2ELi4ELi2ELb0ELb0EN7cutlass6half_tE19Flash_kernel_traitsILi128ELi64ELi128ELi8ES3_EELb1ELb1ELb0ELb0ELb0ELb0ELb0EEEvNS_16Flash_bwd_paramsE,@"STO_CUDA_ENTRY STV_DEFAULT"
_ZN5flash44flash_bwd_dq_dk_dv_loop_seqk_parallel_kernelI23Flash_bwd_kernel_traitsILi128ELi64ELi128ELi8ELi2ELi4ELi2ELb0ELb0EN7cutlass6half_tE19Flash_kernel_traitsILi128ELi64ELi128ELi8ES3_EELb1ELb1ELb0ELb0ELb0ELb0ELb0EEEvNS_16Flash_bwd_paramsE:
.text._ZN5flash44flash_bwd_dq_dk_dv_loop_seqk_parallel_kernelI23Flash_bwd_kernel_traitsILi128ELi64ELi128ELi8ELi2ELi4ELi2ELb0ELb0EN7cutlass6half_tE19Flash_kernel_traitsILi128ELi64ELi128ELi8ES3_EELb1ELb1ELb0ELb0ELb0ELb0ELb0EEEvNS_16Flash_bwd_paramsE:
        /* <DEDUP_REMOVED lines=17> */
[----:B------:R-:W3:Y:S08]  /*0110*/  S2UR UR56, SR_CTAID.Z ;  /* 0x00000000003879c3 */ /* 0x000ef00000002700 */
        /* <DEDUP_REMOVED lines=14> */
[----:B------:R-:W-:Y:S01]  /*0200*/  IMAD.IADD R13, R10, 0x1, -R3 ;  /* 0x000000010a0d7824 */ /* 0x000fe200078e0a03 */
[----:B------:R-:W-:Y:S01]  /*0210*/  LOP3.LUT R6, R4, 0xfffffff0, RZ, 0xc0, !PT ;  /* 0xfffffff004067812 */ /* 0x000fe200078ec0ff */
[C---:B------:R-:W-:Y:S01]  /*0220*/  IMAD.IADD R9, R10.reuse, 0x1, -R5 ;  /* 0x000000010a097824 */ /* 0x040fe200078e0a05 */
[--C-:B------:R-:W-:Y:S01]  /*0230*/  SHF.R.S32.HI R3, RZ, 0x5, R0.reuse ;  /* 0x00000005ff037819 */ /* 0x100fe20000011400 */
[C---:B------:R-:W-:Y:S01]  /*0240*/  IMAD.IADD R230, R10.reuse, 0x1, -R7 ;  /* 0x000000010ae67824 */ /* 0x040fe200078e0a07 */
[----:B------:R-:W-:Y:S01]  /*0250*/  SHF.R.S32.HI R5, RZ, 0x1f, R0 ;  /* 0x0000001fff057819 */ /* 0x000fe20000011400 */
[----:B------:R-:W-:Y:S01]  /*0260*/  IMAD.IADD R10, R10, 0x1, -R6 ;  /* 0x000000010a0a7824 */ /* 0x000fe200078e0a06 */
[----:B------:R-:W-:-:S02]  /*0270*/  SHF.R.S32.HI R8, RZ, 0x2, R2 ;  /* 0x00000002ff087819 */ /* 0x000fc40000011402 */
[----:B------:R-:W-:Y:S02]  /*0280*/  SHF.R.S32.HI R2, RZ, 0x1f, R2 ;  /* 0x0000001fff027819 */ /* 0x000fe40000011402 */
[-C--:B------:R-:W-:Y:S02]  /*0290*/  LEA.HI R7, R0, R3.reuse, RZ, 0x1 ;  /* 0x0000000300077211 */ /* 0x080fe400078f08ff */
[----:B------:R-:W-:Y:S02]  /*02a0*/  LEA.HI R0, R5, R3, RZ, 0x2 ;  /* 0x0000000305007211 */ /* 0x000fe400078f10ff */
[----:B------:R-:W-:Y:S02]  /*02b0*/  SHF.R.S32.HI R6, RZ, 0x4, R4 ;  /* 0x00000004ff067819 */ /* 0x000fe40000011404 */
[----:B------:R-:W-:Y:S02]  /*02c0*/  LEA.HI R5, R2, R8, RZ, 0x3 ;  /* 0x0000000802057211 */ /* 0x000fe400078f18ff */
[----:B------:R-:W-:-:S02]  /*02d0*/  LOP3.LUT R2, R0, 0xfffffffc, RZ, 0xc0, !PT ;  /* 0xfffffffc00027812 */ /* 0x000fc400078ec0ff */
[----:B------:R-:W-:Y:S02]  /*02e0*/  LOP3.LUT R7, R7, 0xfffffffe, RZ, 0xc0, !PT ;  /* 0xfffffffe07077812 */ /* 0x000fe400078ec0ff */
[----:B------:R-:W-:Y:S01]  /*02f0*/  LEA.HI R0, R4, R6, RZ, 0x1 ;  /* 0x0000000604007211 */ /* 0x000fe200078f08ff */
[----:B------:R-:W-:Y:S01]  /*0300*/  IMAD.IADD R11, R3, 0x1, -R2 ;  /* 0x00000001030b7824 */ /* 0x000fe200078e0a02 */
[----:B------:R-:W-:Y:S01]  /*0310*/  LOP3.LUT R4, R5, 0xfffffff8, RZ, 0xc0, !PT ;  /* 0xfffffff805047812 */ /* 0x000fe200078ec0ff */
[----:B------:R-:W-:Y:S01]  /*0320*/  IMAD.IADD R15, R3, 0x1, -R7 ;  /* 0x00000001030f7824 */ /* 0x000fe200078e0a07 */
[----:B------:R-:W-:Y:S01]  /*0330*/  LOP3.LUT R0, R0, 0xfffffffe, RZ, 0xc0, !PT ;  /* 0xfffffffe00007812 */ /* 0x000fe200078ec0ff */
[----:B------:R-:W-:Y:S01]  /*0340*/  IMAD.SHL.U32 R2, R230, 0x40, RZ ;  /* 0x00000040e6027824 */ /* 0x000fe200078e00ff */
[----:B------:R-:W-:Y:S01]  /*0350*/  SHF.R.S32.HI R3, RZ, 0x1f, R9 ;  /* 0x0000001fff037819 */ /* 0x000fe20000011409 */
[----:B------:R-:W-:Y:S01]  /*0360*/  IMAD.IADD R8, R8, 0x1, -R4 ;  /* 0x0000000108087824 */ /* 0x000fe200078e0a04 */
[----:B------:R-:W-:Y:S01]  /*0370*/  SHF.R.S32.HI R247, RZ, 0x6, R247 ;  /* 0x00000006fff77819 */ /* 0x000fe200000114f7 */
[----:B------:R-:W-:Y:S01]  /*0380*/  IMAD.IADD R7, R6, 0x1, -R0 ;  /* 0x0000000106077824 */ /* 0x000fe200078e0a00 */
[----:B------:R-:W-:Y:S01]  /*0390*/  LEA.HI R242, R3, R9, RZ, 0x2 ;  /* 0x0000000903f27211 */ /* 0x000fe200078f10ff */
[----:B------:R1:W-:Y:S01]  /*03a0*/  STL [R1], R15 ;  /* 0x0000000f01007387 */ /* 0x0003e20000100800 */
[----:B------:R-:W-:Y:S01]  /*03b0*/  LOP3.LUT R0, R2, 0x1c0, RZ, 0xc0, !PT ;  /* 0x000001c002007812 */ /* 0x000fe200078ec0ff */
[----:B------:R-:W-:Y:S01]  /*03c0*/  IMAD.SHL.U32 R2, R11, 0x10, RZ ;  /* 0x000000100b027824 */ /* 0x000fe200078e00ff */
[----:B------:R-:W-:Y:S01]  /*03d0*/  SHF.R.S32.HI R3, RZ, 0x1f, R10 ;  /* 0x0000001fff037819 */ /* 0x000fe2000001140a */
[----:B------:R-:W-:Y:S01]  /*03e0*/  IMAD.SHL.U32 R6, R7, 0x200, RZ ;  /* 0x0000020007067824 */ /* 0x000fe200078e00ff */
[----:B------:R-:W-:-:S02]  /*03f0*/  LOP3.LUT R210, R0, 0x8, R237, 0xf8, !PT ;  /* 0x0000000800d27812 */ /* 0x000fc400078ef8ed */
[----:B------:R-:W-:Y:S02]  /*0400*/  SHF.R.U32.HI R5, RZ, 0x3, R0 ;  /* 0x00000003ff057819 */ /* 0x000fe40000011600 */
[----:B------:R-:W-:Y:S01]  /*0410*/  LEA.HI R12, R3, R10, RZ, 0x3 ;  /* 0x0000000a030c7211 */ /* 0x000fe200078f18ff */
[----:B------:R-:W-:Y:S01]  /*0420*/  IMAD.SHL.U32 R3, R7, 0x20, RZ ;  /* 0x0000002007037824 */ /* 0x000fe200078e00ff */
[----:B------:R-:W-:Y:S01]  /*0430*/  LOP3.LUT R206, R0, 0x30, R2, 0xf8, !PT ;  /* 0x0000003000ce7812 */ /* 0x000fe200078ef802 */
[----:B------:R-:W-:Y:S01]  /*0440*/  IMAD R0, R247, 0x800, R6 ;  /* 0x00000800f7007824 */ /* 0x000fe200078e0206 */
[----:B------:R-:W-:Y:S02]  /*0450*/  LOP3.LUT R210, R210, R5, RZ, 0x3c, !PT ;  /* 0x00000005d2d27212 */ /* 0x000fe400078e3cff */
[----:B------:R-:W-:Y:S02]  /*0460*/  LOP3.LUT R2, R12, 0xfffffff8, RZ, 0xc0, !PT ;  /* 0xfffffff80c027812 */ /* 0x000fe400078ec0ff */
[----:B------:R-:W-:Y:S01]  /*0470*/  LOP3.LUT R4, R8, 0x1, RZ, 0xc0, !PT ;  /* 0x0000000108047812 */ /* 0x000fe200078ec0ff */
[----:B------:R-:W-:Y:S01]  /*0480*/  IMAD.IADD R210, R0, 0x1, R210 ;  /* 0x0000000100d27824 */ /* 0x000fe200078e02d2 */
[----:B------:R-:W-:Y:S01]  /*0490*/  SHF.R.S32.HI R0, RZ, 0x7, R14 ;  /* 0x00000007ff007819 */ /* 0x000fe2000001140e */
[----:B------:R-:W-:Y:S01]  /*04a0*/  IMAD.IADD R16, R10, 0x1, -R2 ;  /* 0x000000010a107824 */ /* 0x000fe200078e0a02 */
[----:B------:R-:W-:Y:S01]  /*04b0*/  ISETP.NE.U32.AND P0, PT, R4, 0x1, PT ;  /* 0x000000010400780c */ /* 0x000fe20003f05070 */
[----:B------:R-:W-:Y:S01]  /*04c0*/  IMAD.SHL.U32 R2, R13, 0x2, RZ ;  /* 0x000000020d027824 */ /* 0x000fe200078e00ff */
[----:B------:R-:W-:Y:S01]  /*04d0*/  LOP3.LUT R3, R3, 0x20, RZ, 0xc0, !PT ;  /* 0x0000002003037812 */ /* 0x000fe200078ec0ff */
[----:B------:R-:W-:Y:S01]  /*04e0*/  IMAD.SHL.U32 R4, R247, 0x8, RZ ;  /* 0x00000008f7047824 */ /* 0x000fe200078e00ff */
[----:B------:R-:W-:Y:S01]  /*04f0*/  LOP3.LUT R206, R206, 0x8, R237, 0xf8, !PT ;  /* 0x00000008cece7812 */ /* 0x000fe200078ef8ed */
[--C-:B------:R-:W-:Y:S01]  /*0500*/  IMAD R11, R11, 0x400, R2.reuse ;  /* 0x000004000b0b7824 */ /* 0x100fe200078e0202 */
[----:B------:R-:W-:Y:S01]  /*0510*/  R2P PR, R8, 0x6 ;  /* 0x0000000608007804 */ /* 0x000fe20000000000 */
[C---:B------:R-:W-:Y:S01]  /*0520*/  IMAD R9, R0.reuse, 0x1000, R2 ;  /* 0x0000100000097824 */ /* 0x040fe200078e0202 */
[----:B------:R-:W-:Y:S01]  /*0530*/  LOP3.LUT R205, R3, 0x18, R4, 0xf8, !PT ;  /* 0x0000001803cd7812 */ /* 0x000fe200078ef804 */
[----:B------:R-:W-:Y:S01]  /*0540*/  IMAD.SHL.U32 R2, R0, 0x8, RZ ;  /* 0x0000000800027824 */ /* 0x000fe200078e00ff */
[----:B------:R-:W-:Y:S01]  /*0550*/  LOP3.LUT R206, R6, R206, R5, 0xf6, !PT ;  /* 0x000000ce06ce7212 */ /* 0x000fe200078ef605 */
[----:B------:R-:W-:Y:S01]  /*0560*/  IMAD.SHL.U32 R0, R8, 0x40, RZ ;  /* 0x0000004008007824 */ /* 0x000fe200078e00ff */
[----:B------:R-:W-:Y:S01]  /*0570*/  LOP3.LUT P4, RZ, R230, 0x2, RZ, 0xc0, !PT ;  /* 0x00000002e6ff7812 */ /* 0x000fe2000788c0ff */
[----:B------:R-:W-:Y:S01]  /*0580*/  IMAD.SHL.U32 R4, R7, 0x10, RZ ;  /* 0x0000001007047824 */ /* 0x000fe200078e00ff */
[----:B------:R-:W-:Y:S01]  /*0590*/  LOP3.LUT R2, R2, 0x8, RZ, 0xc0, !PT ;  /* 0x0000000802027812 */ /* 0x000fe200078ec0ff */
[----:B------:R-:W-:Y:S01]  /*05a0*/  IMAD.SHL.U32 R5, R247, 0x20, RZ ;  /* 0x00000020f7057824 */ /* 0x000fe200078e00ff */
[----:B------:R-:W-:Y:S01]  /*05b0*/  LOP3.LUT R0, R0, 0x1c0, RZ, 0xc0, !PT ;  /* 0x000001c000007812 */ /* 0x000fe200078ec0ff */
[----:B------:R-:W-:Y:S01]  /*05c0*/  IMAD.SHL.U32 R6, R7, 0x8, RZ ;  /* 0x0000000807067824 */ /* 0x000fe200078e00ff */
[----:B------:R-:W-:Y:S01]  /*05d0*/  LOP3.LUT R10, R2, 0x10, R4, 0xf8, !PT ;  /* 0x00000010020a7812 */ /* 0x000fe200078ef804 */
[----:B------:R1:W-:Y:S01]  /*05e0*/  STL [R1+0x10], R16 ;  /* 0x0000101001007387 */ /* 0x0003e20000100800 */
[----:B------:R-:W-:Y:S01]  /*05f0*/  LOP3.LUT R4, R0, 0x20, R5, 0xf8, !PT ;  /* 0x0000002000047812 */ /* 0x000fe200078ef805 */
[----:B------:R-:W-:Y:S01]  /*0600*/  IMAD.SHL.U32 R5, R16, 0x40, RZ ;  /* 0x0000004010057824 */ /* 0x000fe200078e00ff */
[----:B------:R-:W-:-:S02]  /*0610*/  SHF.R.U32.HI R3, RZ, 0x3, R0 ;  /* 0x00000003ff037819 */ /* 0x000fc40000011600 */
[C---:B------:R-:W-:Y:S01]  /*0620*/  LOP3.LUT P3, RZ, R230.reuse, 0x4, RZ, 0xc0, !PT ;  /* 0x00000004e6ff7812 */ /* 0x040fe2000786c0ff */
[----:B------:R-:W-:Y:S01]  /*0630*/  IMAD.SHL.U32 R230, R230, 0x8, RZ ;  /* 0x00000008e6e67824 */ /* 0x000fe200078e00ff */
[----:B------:R-:W-:Y:S02]  /*0640*/  LOP3.LUT R5, R5, 0x1c0, RZ, 0xc0, !PT ;  /* 0x000001c005057812 */ /* 0x000fe400078ec0ff */
[----:B------:R-:W-:Y:S01]  /*0650*/  LOP3.LUT R8, R3, R0, R2, 0x1e, !PT ;  /* 0x0000000003087212 */ /* 0x000fe200078e1e02 */
[----:B------:R-:W-:Y:S01]  /*0660*/  IMAD.SHL.U32 R0, R12, 0x40, RZ ;  /* 0x000000400c007824 */ /* 0x000fe200078e00ff */
[----:B------:R-:W-:Y:S01]  /*0670*/  LOP3.LUT R3, R4, R3, RZ, 0x3c, !PT ;  /* 0x0000000304037212 */ /* 0x000fe200078e3cff */
[----:B------:R-:W-:Y:S01]  /*0680*/  IMAD R2, R15, 0x400, R9 ;  /* 0x000004000f027824 */ /* 0x000fe200078e0209 */
[----:B------:R-:W-:Y:S01]  /*0690*/  LOP3.LUT R4, R5, 0x8, R6, 0xf8, !PT ;  /* 0x0000000805047812 */ /* 0x000fe200078ef806 */
[----:B------:R-:W-:Y:S01]  /*06a0*/  IMAD.IADD R8, R11, 0x1, R8 ;  /* 0x000000010b087824 */ /* 0x000fe200078e0208 */
[----:B------:R-:W-:Y:S01]  /*06b0*/  SHF.R.U32.HI R6, RZ, 0x3, R5 ;  /* 0x00000003ff067819 */ /* 0x000fe20000011605 */
[----:B------:R-:W-:Y:S01]  /*06c0*/  IMAD.IADD R232, R3, 0x1, R2 ;  /* 0x0000000103e87824 */ /* 0x000fe200078e0202 */
[----:B------:R-:W-:-:S02]  /*06d0*/  LOP3.LUT R0, R0, 0xfffffe00, RZ, 0xc0, !PT ;  /* 0xfffffe0000007812 */ /* 0x000fc400078ec0ff */
[----:B------:R-:W-:Y:S02]  /*06e0*/  LOP3.LUT R2, R4, R6, RZ, 0x3c, !PT ;  /* 0x0000000604027212 */ /* 0x000fe400078e3cff */
[C-C-:B------:R-:W-:Y:S01]  /*06f0*/  LOP3.LUT R4, R6.reuse, R10, R5.reuse, 0x1e, !PT ;  /* 0x0000000a06047212 */ /* 0x140fe200078e1e05 */
[----:B------:R-:W-:Y:S01]  /*0700*/  IMAD R3, R15, 0x400, R0 ;  /* 0x000004000f037824 */ /* 0x000fe200078e0200 */
[----:B------:R-:W-:Y:S02]  /*0710*/  LOP3.LUT R205, R6, R205, R5, 0x1e, !PT ;  /* 0x000000cd06cd7212 */ /* 0x000fe400078e1e05 */
[-C--:B------:R-:W-:Y:S01]  /*0720*/  LOP3.LUT R216, R4, R0.reuse, RZ, 0xfc, !PT ;  /* 0x0000000004d87212 */ /* 0x080fe200078efcff */
[----:B------:R-:W-:Y:S01]  /*0730*/  IMAD.IADD R214, R3, 0x1, R2 ;  /* 0x0000000103d67824 */ /* 0x000fe200078e0202 */
[----:B------:R-:W-:Y:S01]  /*0740*/  LOP3.LUT R205, R205, R0, RZ, 0xfc, !PT ;  /* 0x00000000cdcd7212 */ /* 0x000fe200078efcff */
[----:B------:R-:W-:Y:S01]  /*0750*/  IMAD.U32 R0, RZ, RZ, UR5 ;  /* 0x00000005ff007e24 */ /* 0x000fe2000f8e00ff */
[----:B------:R-:W-:Y:S01]  /*0760*/  USHF.R.S32.HI UR5, URZ, 0x1f, UR49 ;  /* 0x0000001f3f057899 */ /* 0x000fe20008011431 */
[----:B------:R-:W-:Y:S01]  /*0770*/  IMAD.U32 R3, RZ, RZ, UR6 ;  /* 0x00000006ff037e24 */ /* 0x000fe2000f8e00ff */
[----:B------:R-:W-:Y:S01]  /*0780*/  USHF.R.S32.HI UR6, URZ, 0x1f, UR56 ;  /* 0x0000001f3f067899 */ /* 0x000fe20008011438 */
[----:B------:R-:W-:Y:S01]  /*0790*/  IMAD.MOV.U32 R2, RZ, RZ, 0x20 ;  /* 0x00000020ff027424 */ /* 0x000fe200078e00ff */
[----:B------:R-:W-:Y:S01]  /*07a0*/  LEA R232, R232, UR4, 0x1 ;  /* 0x00000004e8e87c11 */ /* 0x000fe2000f8e08ff */
[----:B------:R-:W-:Y:S01]  /*07b0*/  IMAD.MOV.U32 R0, RZ, RZ, 0x40 ;  /* 0x00000040ff007424 */ /* 0x000fe200078e00ff */
[----:B------:R-:W-:Y:S01]  /*07c0*/  LEA R210, R210, UR4, 0x1 ;  /* 0x00000004d2d27c11 */ /* 0x000fe2000f8e08ff */
[----:B------:R-:W-:Y:S01]  /*07d0*/  IMAD.U32 R3, RZ, RZ, UR5 ;  /* 0x00000005ff037e24 */ /* 0x000fe2000f8e00ff */
[----:B------:R-:W-:Y:S01]  /*07e0*/  UIADD3 UR5, UR4, 0xc000, URZ ;  /* 0x0000c00004057890 */ /* 0x000fe2000fffe03f */
[C---:B------:R-:W-:Y:S01]  /*07f0*/  SEL R211, R2.reuse, 0xffffffe0, !P4 ;  /* 0xffffffe002d37807 */ /* 0x040fe20006000000 */
[----:B------:R-:W-:Y:S01]  /*0800*/  IMAD.U32 R3, RZ, RZ, UR6 ;  /* 0x00000006ff037e24 */ /* 0x000fe2000f8e00ff */
[----:B------:R-:W-:-:S02]  /*0810*/  SEL R2, R2, 0xffffffe0, !P1 ;  /* 0xffffffe002027807 */ /* 0x000fc40004800000 */
[----:B------:R-:W-:Y:S01]  /*0820*/  SEL R212, R0, 0xffffffc0, !P3 ;  /* 0xffffffc000d47807 */ /* 0x000fe20005800000 */
[----:B------:R-:W-:Y:S01]  /*0830*/  IMAD.IADD R211, R211, 0x1, R210 ;  /* 0x00000001d3d37824 */ /* 0x000fe200078e02d2 */
[----:B------:R-:W-:Y:S01]  /*0840*/  LEA R251, R8, UR5, 0x1 ;  /* 0x0000000508fb7c11 */ /* 0x000fe2000f8e08ff */
[----:B------:R-:W-:Y:S01]  /*0850*/  IMAD.IADD R233, R232, 0x1, R2 ;  /* 0x00000001e8e97824 */ /* 0x000fe200078e0202 */
[----:B------:R-:W-:Y:S01]  /*0860*/  SEL R0, R0, 0xffffffc0, !P2 ;  /* 0xffffffc000007807 */ /* 0x000fe20005000000 */
[----:B------:R-:W-:Y:S01]  /*0870*/  IMAD.IADD R213, R212, 0x1, R210 ;  /* 0x00000001d4d57824 */ /* 0x000fe200078e02d2 */
[----:B------:R-:W-:Y:S01]  /*0880*/  SEL R234, R234, 0x10, !P0 ;  /* 0x00000010eaea7807 */ /* 0x000fe20004000000 */
[C---:B------:R-:W-:Y:S01]  /*0890*/  VIADD R3, R251.reuse, 0x420 ;  /* 0x00000420fb037836 */ /* 0x040fe20000000000 */
[----:B------:R-:W-:Y:S01]  /*08a0*/  SHF.R.S32.HI R242, RZ, 0x2, R242 ;  /* 0x00000002fff27819 */ /* 0x000fe200000114f2 */
[----:B------:R-:W-:Y:S01]  /*08b0*/  IMAD.IADD R4, R2, 0x1, R251 ;  /* 0x0000000102047824 */ /* 0x000fe200078e02fb */
[----:B------:R-:W-:Y:S01]  /*08c0*/  SHF.R.S32.HI R237, RZ, 0x3, R237 ;  /* 0x00000003ffed7819 */ /* 0x000fe200000114ed */
[C---:B------:R-:W-:Y:S01]  /*08d0*/  @P1 VIADD R3, R251.reuse, 0x3e0 ;  /* 0x000003e0fb031836 */ /* 0x040fe20000000000 */
[----:B------:R-:W-:Y:S01]  /*08e0*/  LEA R206, R206, UR4, 0x1 ;  /* 0x00000004cece7c11 */ /* 0x000fe2000f8e08ff */
[--C-:B------:R-:W-:Y:S01]  /*08f0*/  IMAD.IADD R252, R251, 0x1, R0.reuse ;  /* 0x00000001fbfc7824 */ /* 0x100fe200078e0200 */
[----:B------:R1:W-:Y:S01]  /*0900*/  STL [R1+0x4], R4 ;  /* 0x0000040401007387 */ /* 0x0003e20000100800 */
[----:B------:R-:W-:Y:S01]  /*0910*/  IMAD.IADD R2, R4, 0x1, R0 ;  /* 0x0000000104027824 */ /* 0x000fe200078e0200 */
[----:B------:R-:W-:Y:S01]  /*0920*/  LEA R205, R205, UR5, 0x1 ;  /* 0x00000005cdcd7c11 */ /* 0x000fe2000f8e08ff */
[----:B------:R-:W-:Y:S01]  /*0930*/  IMAD.IADD R0, R0, 0x1, R3 ;  /* 0x0000000100007824 */ /* 0x000fe200078e0203 */
[----:B------:R1:W-:Y:S01]  /*0940*/  STL [R1+0x14], R3 ;  /* 0x0000140301007387 */ /* 0x0003e20000100800 */
[----:B------:R-:W-:-:S02]  /*0950*/  IMAD.IADD R235, R232, 0x1, R234 ;  /* 0x00000001e8eb7824 */ /* 0x000fc400078e02ea */
[----:B------:R-:W-:Y:S01]  /*0960*/  IMAD R242, R15, 0x10, R242 ;  /* 0x000000100ff27824 */ /* 0x000fe200078e02f2 */
[----:B------:R1:W-:Y:S01]  /*0970*/  STL [R1+0x8], R2 ;  /* 0x0000080201007387 */ /* 0x0003e20000100800 */
[----:B------:R-:W-:Y:S02]  /*0980*/  IMAD.IADD R212, R212, 0x1, R211 ;  /* 0x00000001d4d47824 */ /* 0x000fe400078e02d3 */
[----:B------:R-:W-:Y:S01]  /*0990*/  IMAD.IADD R234, R234, 0x1, R233 ;  /* 0x00000001eaea7824 */ /* 0x000fe200078e02e9 */
[----:B------:R1:W-:Y:S06]  /*09a0*/  STL [R1+0xc], R0 ;  /* 0x00000c0001007387 */ /* 0x0003ec0000100800 */
.L_x_713:
        /* <DEDUP_REMOVED lines=18> */
[----:B---34-:R-:W-:Y:S01]  /*0ad0*/  IMAD.U32 R4, RZ, RZ, UR10 ;  /* 0x0000000aff047e24 */ /* 0x018fe2000f8e00ff */
        /* <DEDUP_REMOVED lines=26> */
[----:B------:R-:W-:Y:S01]  /*0c80*/  UMOV UR5, 0xffffffff ;  /* 0xffffffff00057882 */ /* 0x000fe20000000000 */
[----:B------:R-:W-:Y:S02]  /*0c90*/  UMOV UR36, 0xffffffff ;  /* 0xffffffff00247882 */ /* 0x000fe40000000000 */
[----:B------:R-:W-:Y:S02]  /*0ca0*/  @!UP3 UISETP.NE.AND.EX UP0, UPT, UR9, URZ, UPT, UP0 ;  /* 0x0000003f0900b28c */ /* 0x000fe4000bf05300 */
[----:B------:R-:W-:Y:S01]  /*0cb0*/  USHF.L.U32 UR29, UR19, 0x7, URZ ;  /* 0x00000007131d7899 */ /* 0x000fe2000800063f */
[----:B--2---:R-:W-:Y:S02]  /*0cc0*/  @P1 R2UR UR28, R7 ;  /* 0x00000000071c12ca */ /* 0x004fe400000e0000 */
[----:B---3--:R-:W-:-:S02]  /*0cd0*/  @P0 R2UR UR16, R5 ;  /* 0x00000000051002ca */ /* 0x008fc400000e0000 */
[----:B------:R-:W-:Y:S01]  /*0ce0*/  ISETP.NE.U32.AND P0, PT, RZ, UR6, PT ;  /* 0x00000006ff007c0c */ /* 0x000fe2000bf05070 */
[----:B------:R-:W-:-:S03]  /*0cf0*/  @!UP3 ULDC UR6, c[0x0][0x2cc] ;  /* 0x0000b3000006bab9 */ /* 0x000fc60000000800 */
[----:B------:R-:W-:Y:S01]  /*0d00*/  ISETP.NE.AND.EX P0, PT, RZ, UR7, PT, P0 ;  /* 0x00000007ff007c0c */ /* 0x000fe2000bf05300 */
[----:B------:R-:W-:-:S03]  /*0d10*/  @!UP3 USEL UR7, UR6, URZ, UP0 ;  /* 0x0000003f0607b287 */ /* 0x000fc60008000000 */
[----:B------:R-:W-:-:S03]  /*0d20*/  ULDC UR6, c[0x0][0x2c8] ;  /* 0x0000b20000067ab9 */ /* 0x000fc60000000800 */
        /* <DEDUP_REMOVED lines=11> */
.L_x_643:
        /* <DEDUP_REMOVED lines=80> */
[----:B------:R-:W-:Y:S02]  /*12e0*/  ULDC.U8 UR14, c[0x0][0x480] ;  /* 0x00012000000e7ab9 */ /* 0x000fe40000000000 */
[----:B------:R-:W-:Y:S01]  /*12f0*/  ULDC UR34, c[0x0][0x2c4] ;  /* 0x0000b10000227ab9 */ /* 0x000fe20000000800 */
[----:B------:R-:W-:Y:S02]  /*1300*/  UIADD3.X UR17, UR32, UR35, URZ, UP2, !UPT ;  /* 0x0000002320117290 */ /* 0x000fe400097fe43f */
[----:B------:R-:W-:Y:S02]  /*1310*/  UIMAD UR9, UR9, UR11, URZ ;  /* 0x0000000b090972a4 */ /* 0x000fe4000f8e023f */
[----:B------:R-:W-:-:S02]  /*1320*/  @UP0 UIADD3 UR31, UR28, UR36, URZ ;  /* 0x000000241c1f0290 */ /* 0x000fc4000fffe03f */
[----:B------:R-:W-:Y:S02]  /*1330*/  UIMAD UR18, UR8, UR17, UR9 ;  /* 0x00000011081272a4 */ /* 0x000fe4000f8e0209 */
[----:B------:R-:W-:Y:S01]  /*1340*/  @!P1 IMAD.IADD R2, R2, 0x1, -R5 ;  /* 0x0000000102029824 */ /* 0x000fe200078e0a05 */
[----:B------:R-:W-:Y:S01]  /*1350*/  @!P1 IADD3 R0, R0, 0x1, RZ ;  /* 0x0000000100009810 */ /* 0x000fe20007ffe0ff */
[----:B------:R-:W-:Y:S01]  /*1360*/  UISETP.NE.AND UP4, UPT, UR14, URZ, UPT ;  /* 0x0000003f0e00728c */ /* 0x000fe2000bf85270 */
[----:B------:R-:W-:Y:S01]  /*1370*/  PLOP3.LUT P1, PT, PT, PT, UP0, 0x80, 0x0 ;  /* 0x000000000000781c */ /* 0x000fe20003f2f008 */
[----:B------:R-:W-:Y:S01]  /*1380*/  @UP3 UIMAD UR17, UR49, UR34, URZ ;  /* 0x00000022311132a4 */ /* 0x000fe2000f8e023f */
[----:B------:R-:W-:Y:S01]  /*1390*/  ISETP.GE.U32.AND P0, PT, R2, R5, PT ;  /* 0x000000050200720c */ /* 0x000fe20003f06070 */
[----:B------:R-:W-:Y:S01]  /*13a0*/  @UP0 ULDC.64 UR14, c[0x0][0x250] ;  /* 0x00009400000e0ab9 */ /* 0x000fe20000000a00 */
[----:B------:R-:W-:Y:S01]  /*13b0*/  LOP3.LUT R2, R6, UR56, RZ, 0x3c, !PT ;  /* 0x0000003806027c12 */ /* 0x000fe2000f8e3cff */
[----:B------:R-:W-:-:S02]  /*13c0*/  @!UP1 UIADD3 UR50, UR39, UR40, URZ ;  /* 0x0000002827329290 */ /* 0x000fc4000fffe03f */
[----:B------:R-:W-:Y:S01]  /*13d0*/  @UP0 UIMAD.WIDE.U32 UR20, UR31, UR14, URZ ;  /* 0x0000000e1f1402a5 */ /* 0x000fe2000f8e003f */
[----:B------:R-:W-:Y:S01]  /*13e0*/  ISETP.GE.AND P2, PT, R2, RZ, PT ;  /* 0x000000ff0200720c */ /* 0x000fe20003f46270 */
[----:B------:R-:W-:Y:S02]  /*13f0*/  UIMAD.WIDE.U32 UR40, UR8, UR11, URZ ;  /* 0x0000000b082872a5 */ /* 0x000fe4000f8e003f */
[----:B------:R-:W-:Y:S02]  /*1400*/  @UP3 USEL UR11, UR17, UR5, !UP1 ;  /* 0x00000005110b3287 */ /* 0x000fe4000c800000 */
[----:B------:R-:W-:Y:S02]  /*1410*/  @!UP3 UIMAD UR9, UR49, UR60, UR56 ;  /* 0x0000003c3109b2a4 */ /* 0x000fe4000f8e0238 */
[----:B------:R-:W-:Y:S01]  /*1420*/  @P0 VIADD R0, R0, 0x1 ;  /* 0x0000000100000836 */ /* 0x000fe20000000000 */
[----:B------:R-:W-:Y:S01]  /*1430*/  UIMAD UR48, UR56, UR61, URZ ;  /* 0x0000003d383072a4 */ /* 0x000fe2000f8e023f */
[----:B------:R-:W-:Y:S01]  /*1440*/  PLOP3.LUT P0, PT, PT, PT, UP3, 0x80, 0x0 ;  /* 0x000000000000781c */ /* 0x000fe20003f0f038 */
[----:B------:R-:W-:Y:S01]  /*1450*/  @UP0 UIMAD UR31, UR31, UR15, URZ ;  /* 0x0000000f1f1f02a4 */ /* 0x000fe2000f8e023f */
[----:B------:R-:W-:Y:S01]  /*1460*/  IMAD.MOV.U32 R13, RZ, RZ, R0 ;  /* 0x000000ffff0d7224 */ /* 0x000fe200078e0000 */
[----:B------:R-:W-:Y:S01]  /*1470*/  @UP3 ULDC UR8, c[0x0][0x2e4] ;  /* 0x0000b90000083ab9 */ /* 0x000fe20000000800 */
[----:B------:R-:W-:-:S02]  /*1480*/  USHF.R.S32.HI UR44, URZ, 0x6, UR25 ;  /* 0x000000063f2c7899 */ /* 0x000fc40008011419 */
[----:B------:R-:W-:Y:S01]  /*1490*/  @UP3 UIMAD UR25, UR56, UR8, UR11 ;  /* 0x00000008381932a4 */ /* 0x000fe2000f8e020b */
[----:B------:R-:W-:Y:S01]  /*14a0*/  @!P2 IADD3 R13, -R13, RZ, RZ ;  /* 0x000000ff0d0da210 */ /* 0x000fe20007ffe1ff */
[----:B------:R-:W-:Y:S01]  /*14b0*/  USEL UR51, UR47, URZ, UP4 ;  /* 0x0000003f2f337287 */ /* 0x000fe2000a000000 */
[----:B------:R-:W-:Y:S01]  /*14c0*/  @!P3 LOP3.LUT R13, RZ, R6, RZ, 0x33, !PT ;  /* 0x00000006ff0db212 */ /* 0x000fe200078e33ff */
[----:B------:R-:W-:Y:S02]  /*14d0*/  @!UP3 UIMAD UR25, UR9, UR34, URZ ;  /* 0x000000220919b2a4 */ /* 0x000fe4000f8e023f */
[----:B------:R-:W-:Y:S02]  /*14e0*/  UIADD3 UR47, UR41, UR18, URZ ;  /* 0x00000012292f7290 */ /* 0x000fe4000fffe03f */
[----:B------:R-:W-:Y:S02]  /*14f0*/  USHF.R.S32.HI UR37, URZ, 0x1f, UR29 ;  /* 0x0000001f3f257899 */ /* 0x000fe4000801141d */
[----:B------:R-:W-:-:S02]  /*1500*/  USEL UR53, UR30, URZ, UP4 ;  /* 0x0000003f1e357287 */ /* 0x000fc4000a000000 */
[----:B------:R-:W-:Y:S02]  /*1510*/  USHF.R.S32.HI UR52, URZ, 0x1f, UR48 ;  /* 0x0000001f3f347899 */ /* 0x000fe40008011430 */
[----:B------:R-:W-:Y:S02]  /*1520*/  @UP0 UIADD3 UR35, UR21, UR31, URZ ;  /* 0x0000001f15230290 */ /* 0x000fe4000fffe03f */
        /* <DEDUP_REMOVED lines=16> */
.L_x_645:
        /* <DEDUP_REMOVED lines=13> */
.L_x_646:
        /* <DEDUP_REMOVED lines=11> */
.L_x_647:
[----:B------:R-:W-:-:S04]  /*17b0*/  UIMAD UR5, UR49, UR60, UR56 ;  /* 0x0000003c310572a4 */ /* 0x000fc8000f8e0238 */
[----:B------:R-:W-:-:S12]  /*17c0*/  UIMAD UR5, UR5, UR58, URZ ;  /* 0x0000003a050572a4 */ /* 0x000fd8000f8e023f */
.L_x_648:
[----:B------:R-:W1:Y:S01]  /*17d0*/  S2R R15, SR_TID.X ;  /* 0x00000000000f7919 */ /* 0x000e620000002100 */
[----:B------:R-:W2:Y:S01]  /*17e0*/  LDC.64 R8, c[0x0][0x420] ;  /* 0x00010800ff087b82 */ /* 0x000ea20000000a00 */
[----:B------:R-:W-:Y:S01]  /*17f0*/  SHF.R.S32.HI R22, RZ, 0x1f, R237 ;  /* 0x0000001fff167819 */ /* 0x000fe200000114ed */
[----:B------:R-:W-:Y:S01]  /*1800*/  UIADD3 UR33, UR10, UR5, URZ ;  /* 0x000000050a217290 */ /* 0x000fe2000fffe03f */
[----:B------:R-:W-:Y:S01]  /*1810*/  IADD3 R4, P2, R237, UR10, RZ ;  /* 0x0000000aed047c10 */ /* 0x000fe2000ff5e0ff */
[----:B------:R-:W-:Y:S01]  /*1820*/  UIADD3 UR5, -UR16, UR24, UR29 ;  /* 0x0000001810057290 */ /* 0x000fe2000fffe11d */
[--C-:B------:R-:W-:Y:S01]  /*1830*/  SHF.R.S32.HI R231, RZ, 0x1f, R230.reuse ;  /* 0x0000001fffe77819 */ /* 0x100fe200000114e6 */
[----:B------:R-:W-:Y:S01]  /*1840*/  UIMAD UR9, UR61, UR60, URZ ;  /* 0x0000003c3d0972a4 */ /* 0x000fe2000f8e023f */
[----:B------:R-:W-:Y:S01]  /*1850*/  IADD3.X R0, R22, UR32, RZ, P2, !PT ;  /* 0x0000002016007c10 */ /* 0x000fe200097fe4ff */
[----:B------:R-:W-:Y:S01]  /*1860*/  ULDC UR11, c[0x0][0x398] ;  /* 0x0000e600000b7ab9 */ /* 0x000fe20000000800 */
[----:B------:R-:W-:Y:S01]  /*1870*/  IADD3 R2, P0, R230, UR8, RZ ;  /* 0x00000008e6027c10 */ /* 0x000fe2000ff1e0ff */
[----:B------:R-:W-:Y:S01]  /*1880*/  USHF.R.S32.HI UR31, URZ, 0x1f, UR56 ;  /* 0x0000001f3f1f7899 */ /* 0x000fe20008011438 */
[----:B------:R-:W-:Y:S01]  /*1890*/  BSSY B1, `(.L_x_644) ;  /* 0x0000a83000017945 */ /* 0x000fe20003800000 */
[----:B------:R-:W-:Y:S01]  /*18a0*/  UIADD3 UR5, UR5, -UR11, URZ ;  /* 0x8000000b05057290 */ /* 0x000fe2000fffe03f */
[----:B------:R-:W-:Y:S01]  /*18b0*/  IADD3.X R3, R231, UR50, RZ, P0, !PT ;  /* 0x00000032e7037c10 */ /* 0x000fe200087fe4ff */
[----:B------:R-:W-:Y:S01]  /*18c0*/  IMAD R5, R0, UR26, RZ ;  /* 0x0000001a00057c24 */ /* 0x000fe2000f8e02ff */
[----:B------:R-:W-:Y:S01]  /*18d0*/  ULDC.64 UR22, c[0x0][0x258] ;  /* 0x0000960000167ab9 */ /* 0x000fe20000000a00 */
[----:B------:R-:W-:Y:S01]  /*18e0*/  ULDC.64 UR20, c[0x0][0x428] ;  /* 0x00010a0000147ab9 */ /* 0x000fe20000000a00 */
[----:B------:R-:W-:Y:S01]  /*18f0*/  UIADD3 UR41, UR10, UR25, URZ ;  /* 0x000000190a297290 */ /* 0x000fe2000fffe03f */
[C---:B------:R-:W-:Y:S01]  /*1900*/  IMAD R7, R4.reuse, UR27, R5 ;  /* 0x0000001b04077c24 */ /* 0x040fe2000f8e0205 */
[----:B------:R-:W-:Y:S01]  /*1910*/  USHF.L.U32 UR8, UR9, 0x6, URZ ;  /* 0x0000000609087899 */ /* 0x000fe2000800063f */
[----:B------:R-:W-:Y:S01]  /*1920*/  IMAD.WIDE.U32 R4, R4, UR26, R230 ;  /* 0x0000001a04047c25 */ /* 0x000fe2000f8e00e6 */
[----:B------:R-:W-:-:S02]  /*1930*/  UIMAD UR30, UR31, UR22, URZ ;  /* 0x000000161f1e72a4 */ /* 0x000fc4000f8e023f */
[----:B------:R-:W-:Y:S01]  /*1940*/  UIMAD UR25, UR31, UR20, URZ ;  /* 0x000000141f1972a4 */ /* 0x000fe2000f8e023f */
[C---:B--2---:R-:W-:Y:S01]  /*1950*/  IMAD R0, R8.reuse, UR32, RZ ;  /* 0x0000002008007c24 */ /* 0x044fe2000f8e02ff */
[----:B------:R-:W-:Y:S01]  /*1960*/  USHF.R.S32.HI UR31, URZ, 0x1f, UR5 ;  /* 0x0000001f3f1f7899 */ /* 0x000fe20008011405 */
[----:B------:R-:W-:Y:S01]  /*1970*/  IMAD.WIDE.U32 R2, R8, UR10, R2 ;  /* 0x0000000a08027c25 */ /* 0x000fe2000f8e0002 */
[----:B------:R-:W-:Y:S01]  /*1980*/  USHF.R.S32.HI UR11, URZ, 0x1f, UR8 ;  /* 0x0000001f3f0b7899 */ /* 0x000fe20008011408 */
[----:B------:R-:W-:Y:S01]  /*1990*/  IADD3 R4, P0, R4, UR55, RZ ;  /* 0x0000003704047c10 */ /* 0x000fe2000ff1e0ff */
[----:B------:R-:W-:Y:S01]  /*19a0*/  UIMAD UR21, UR56, UR21, UR25 ;  /* 0x00000015381572a4 */ /* 0x000fe2000f8e0219 */
[----:B------:R-:W-:Y:S01]  /*19b0*/  IMAD R0, R9, UR10, R0 ;  /* 0x0000000a09007c24 */ /* 0x000fe2000f8e0200 */
[----:B-1----:R-:W-:Y:S01]  /*19c0*/  SHF.R.S32.HI R6, RZ, 0x1f, R15 ;  /* 0x0000001fff067819 */ /* 0x002fe2000001140f */
[----:B------:R-:W-:Y:S01]  /*19d0*/  UIADD3 UR10, UP2, UP1, UR40, UR8, UR48 ;  /* 0x00000008280a7290 */ /* 0x000fe2000f95e030 */
[----:B------:R-:W-:Y:S01]  /*19e0*/  IADD3.X R5, R5, UR46, R7, P0, !PT ;  /* 0x0000002e05057c10 */ /* 0x000fe200087fe407 */
[----:B------:R-:W-:Y:S01]  /*19f0*/  ULEA.HI UR25, UR31, UR5, URZ, 0x6 ;  /* 0x000000051f197291 */ /* 0x000fe2000f8f303f */
[----:B------:R-:W-:Y:S01]  /*1a00*/  LEA.HI R6, R6, R15, RZ, 0x5 ;  /* 0x0000000f06067211 */ /* 0x000fe200078f28ff */
[----:B------:R-:W-:Y:S01]  /*1a10*/  IMAD.IADD R3, R3, 0x1, R0 ;  /* 0x0000000103037824 */ /* 0x000fe200078e0200 */
[----:B------:R-:W-:Y:S01]  /*1a20*/  UIADD3.X UR8, UR47, UR11, UR52, UP2, UP1 ;  /* 0x0000000b2f087290 */ /* 0x000fe200097e2434 */
[----:B------:R-:W-:Y:S01]  /*1a30*/  IMAD.U32 R7, RZ, RZ, UR22 ;  /* 0x00000016ff077e24 */ /* 0x000fe2000f8e00ff */
[----:B------:R-:W-:Y:S01]  /*1a40*/  LOP3.LUT R10, R6, 0xffffffe0, RZ, 0xc0, !PT ;  /* 0xffffffe0060a7812 */ /* 0x000fe200078ec0ff */
[----:B------:R-:W-:Y:S01]  /*1a50*/  UIADD3 UR10, UP2, UP1, UR53, UR10, UR54 ;  /* 0x0000000a350a7290 */ /* 0x000fe2000f95e036 */
[----:B------:R-:W-:Y:S01]  /*1a60*/  SHF.R.S32.HI R0, RZ, 0x5, R6 ;  /* 0x00000005ff007819 */ /* 0x000fe20000011406 */
[----:B------:R-:W-:Y:S01]  /*1a70*/  USHF.R.S32.HI UR25, URZ, 0x6, UR25 ;  /* 0x000000063f197899 */ /* 0x000fe20008011419 */
[----:B------:R-:W-:Y:S01]  /*1a80*/  IMAD.U32 R6, RZ, RZ, UR20 ;  /* 0x00000014ff067e24 */ /* 0x000fe2000f8e00ff */
[----:B------:R-:W-:Y:S01]  /*1a90*/  UIADD3.X UR8, UR51, UR8, UR45, UP2, UP1 ;  /* 0x0000000833087290 */ /* 0x000fe200097e242d */
[----:B------:R-:W-:Y:S01]  /*1aa0*/  IMAD.IADD R15, R15, 0x1, -R10 ;  /* 0x000000010f0f7824 */ /* 0x000fe200078e0a0a */
[----:B------:R-:W-:Y:S01]  /*1ab0*/  UISETP.LT.AND UP1, UPT, URZ, UR25, UPT ;  /* 0x000000193f00728c */ /* 0x000fe2000bf21270 */
[----:B------:R-:W-:Y:S01]  /*1ac0*/  IMAD.WIDE.U32 R2, R6, UR56, R2 ;  /* 0x0000003806027c25 */ /* 0x000fe2000f8e0002 */
[----:B------:R-:W-:Y:S01]  /*1ad0*/  ULDC.64 UR38, c[0x0][0x400] ;  /* 0x0001000000267ab9 */ /* 0x000fe20000000a00 */
[----:B------:R-:W-:-:S02]  /*1ae0*/  UIMAD UR23, UR56, UR23, UR30 ;  /* 0x00000017381772a4 */ /* 0x000fc4000f8e021e */
[----:B------:R-:W-:Y:S01]  /*1af0*/  IMAD R0, R0, UR9, R15 ;  /* 0x0000000900007c24 */ /* 0x000fe2000f8e020f */
[----:B------:R-:W-:Y:S01]  /*1b00*/  USEL UR25, URZ, UR25, !UP1 ;  /* 0x000000193f197287 */ /* 0x000fe2000c800000 */
[----:B------:R-:W-:Y:S01]  /*1b10*/  VIADD R3, R3, UR21 ;  /* 0x0000001503037c36 */ /* 0x000fe20008000000 */
[----:B------:R-:W-:Y:S01]  /*1b20*/  ULDC.64 UR20, c[0x0][0x478] ;  /* 0x00011e0000147ab9 */ /* 0x000fe20000000a00 */
[----:B------:R-:W-:Y:S01]  /*1b30*/  IMAD.WIDE.U32 R4, R7, UR56, R4 ;  /* 0x0000003807047c25 */ /* 0x000fe2000f8e0004 */
[C---:B------:R-:W-:Y:S01]  /*1b40*/  IADD3 R6, P0, R0.reuse, UR10, RZ ;  /* 0x0000000a00067c10 */ /* 0x040fe2000ff1e0ff */
[----:B------:R-:W-:Y:S02]  /*1b50*/  UISETP.GT.AND UP1, UPT, UR44, UR25, UPT ;  /* 0x000000192c00728c */ /* 0x000fe4000bf24270 */
[----:B------:R-:W-:Y:S01]  /*1b60*/  UIMAD.WIDE UR32, UR33, 0x4, UR20 ;  /* 0x00000004212078a5 */ /* 0x000fe2000f8e0214 */
[----:B------:R-:W-:Y:S01]  /*1b70*/  LEA.HI.X.SX32 R0, R0, UR8, 0x1, P0 ;  /* 0x0000000800007c11 */ /* 0x000fe200080f0eff */
[-C--:B------:R-:W-:Y:S01]  /*1b80*/  IMAD.WIDE.U32 R2, R237, R8.reuse, R2 ;  /* 0x00000008ed027225 */ /* 0x080fe200078e0002 */
[C---:B------:R-:W-:Y:S01]  /*1b90*/  LEA R218, P0, R6.reuse, UR38, 0x2 ;  /* 0x0000002606da7c11 */ /* 0x040fe2000f8010ff */
[----:B------:R-:W-:Y:S01]  /*1ba0*/  ULDC.64 UR8, c[0x0][0x210] ;  /* 0x0000840000087ab9 */ /* 0x000fe20000000a00 */
[----:B------:R-:W-:Y:S01]  /*1bb0*/  ULDC.64 UR30, c[0x0][0x3e0] ;  /* 0x0000f800001e7ab9 */ /* 0x000fe20000000a00 */
[----:B------:R-:W-:Y:S01]  /*1bc0*/  ULDC.64 UR42, c[0x0][0x2b0] ;  /* 0x0000ac00002a7ab9 */ /* 0x000fe20000000a00 */
[----:B------:R-:W-:Y:S01]  /*1bd0*/  LEA.HI.X R219, R6, UR39, R0, 0x2, P0 ;  /* 0x0000002706db7c11 */ /* 0x000fe200080f1400 */
[----:B------:R-:W-:Y:S01]  /*1be0*/  IMAD R0, R22, R8, RZ ;  /* 0x0000000816007224 */ /* 0x000fe200078e02ff */
[----:B------:R-:W-:Y:S01]  /*1bf0*/  PLOP3.LUT P0, PT, PT, PT, UP1, 0x80, 0x0 ;  /* 0x000000000000781c */ /* 0x000fe20003f0f018 */
[----:B------:R-:W-:Y:S01]  /*1c00*/  VIADD R11, R5, UR23 ;  /* 0x00000017050b7c36 */ /* 0x000fe20008000000 */
[----:B------:R-:W-:Y:S01]  /*1c10*/  LEA R240, P3, R4, UR8, 0x1 ;  /* 0x0000000804f07c11 */ /* 0x000fe2000f8608ff */
[----:B------:R-:W-:Y:S01]  /*1c20*/  IMAD R0, R237, R9, R0 ;  /* 0x00000009ed007224 */ /* 0x000fe200078e0200 */
[----:B------:R-:W-:Y:S01]  /*1c30*/  LEA R238, P2, R2, UR30, 0x1 ;  /* 0x0000001e02ee7c11 */ /* 0x000fe2000f8408ff */
[----:B------:R-:W-:Y:S01]  /*1c40*/  UIADD3 UR11, UR44, -0x1, URZ ;  /* 0xffffffff2c0b7890 */ /* 0x000fe2000fffe03f */
[----:B------:R-:W-:Y:S01]  /*1c50*/  VIADD R12, R230, 0x40 ;  /* 0x00000040e60c7836 */ /* 0x000fe20000000000 */
[----:B------:R-:W-:Y:S01]  /*1c60*/  UIMAD.WIDE UR20, UR41, 0x4, UR42 ;  /* 0x00000004291478a5 */ /* 0x000fe2000f8e022a */
        /* <DEDUP_REMOVED lines=25> */
.L_x_650:
        /* <DEDUP_REMOVED lines=19> */
.L_x_651:
[----:B------:R-:W-:Y:S01]  /*1f30*/  UIMAD UR5, UR37, UR8, URZ ;  /* 0x00000008250572a4 */ /* 0x000fe2000f8e023f */
[----:B------:R-:W-:Y:S01]  /*1f40*/  IMAD.U32 R2, RZ, RZ, UR8 ;  /* 0x00000008ff027e24 */ /* 0x000fe2000f8e00ff */
[----:B------:R-:W-:Y:S01]  /*1f50*/  UIMAD UR16, UR19, -0x80, UR16 ;  /* 0xffffff80131078a4 */ /* 0x000fe2000f8e0210 */
[C---:B------:R-:W-:Y:S01]  /*1f60*/  VIADD R0, R237.reuse, 0x20 ;  /* 0x00000020ed007836 */ /* 0x040fe20000000000 */
[----:B------:R-:W-:Y:S01]  /*1f70*/  UIMAD UR5, UR29, UR9, UR5 ;  /* 0x000000091d0572a4 */ /* 0x000fe2000f8e0205 */
[----:B------:R-:W-:Y:S01]  /*1f80*/  IMAD.WIDE.U32 R2, R2, UR29, R230 ;  /* 0x0000001d02027c25 */ /* 0x000fe2000f8e00e6 */
[----:B------:R-:W-:Y:S01]  /*1f90*/  USHF.R.S32.HI UR20, URZ, 0x1f, UR56 ;  /* 0x0000001f3f147899 */ /* 0x000fe20008011438 */
[C---:B------:R-:W-:Y:S01]  /*1fa0*/  IADD3 R4, R237.reuse, 0x40, RZ ;  /* 0x00000040ed047810 */ /* 0x040fe20007ffe0ff */
        /* <DEDUP_REMOVED lines=30> */
.L_x_653:
[----:B------:R-:W-:Y:S05]  /*2190*/  BSYNC B0 ;  /* 0x0000000000007941 */ /* 0x000fea0003800000 */
.L_x_652:
        /* <DEDUP_REMOVED lines=18> */
.L_x_655:
[----:B------:R-:W-:Y:S05]  /*22c0*/  BSYNC B0 ;  /* 0x0000000000007941 */ /* 0x000fea0003800000 */
.L_x_654:
        /* <DEDUP_REMOVED lines=18> */
.L_x_657:
[----:B------:R-:W-:Y:S05]  /*23f0*/  BSYNC B0 ;  /* 0x0000000000007941 */ /* 0x000fea0003800000 */
.L_x_656:
        /* <DEDUP_REMOVED lines=18> */
.L_x_659:
[----:B------:R-:W-:Y:S05]  /*2520*/  BSYNC B0 ;  /* 0x0000000000007941 */ /* 0x000fea0003800000 */
.L_x_658:
        /* <DEDUP_REMOVED lines=30> */
.L_x_661:
[----:B------:R-:W-:Y:S05]  /*2710*/  BSYNC B0 ;  /* 0x0000000000007941 */ /* 0x000fea0003800000 */
.L_x_660:
        /* <DEDUP_REMOVED lines=18> */
.L_x_663:
[----:B------:R-:W-:Y:S05]  /*2840*/  BSYNC B0 ;  /* 0x0000000000007941 */ /* 0x000fea0003800000 */
.L_x_662:
        /* <DEDUP_REMOVED lines=18> */
.L_x_665:
[----:B------:R-:W-:Y:S05]  /*2970*/  BSYNC B0 ;  /* 0x0000000000007941 */ /* 0x000fea0003800000 */
.L_x_664:
[----:B------:R-:W-:Y:S05]  /*2980*/  @P2 BRA `(.L_x_666) ;  /* 0x0000009400cc2947 */ /* 0x000fea0003800000 */
[----:B------:R-:W-:Y:S01]  /*2990*/  IADD3 R0, P0, R237, 0x60, RZ ;  /* 0x00000060ed007810 */ /* 0x000fe20007f1e0ff */
[----:B-1234-:R-:W-:Y:S01]  /*29a0*/  IMAD.MOV.U32 R4, RZ, RZ, R2 ;  /* 0x000000ffff047224 */ /* 0x01efe200078e0002 */
        /* <DEDUP_REMOVED lines=16> */
.L_x_649:
[----:B------:R-:W-:Y:S01]  /*2ab0*/  PLOP3.LUT P0, PT, PT, PT, UP4, 0x80, 0x0 ;  /* 0x000000000000781c */ /* 0x000fe20003f0f048 */
[C---:B------:R-:W-:Y:S01]  /*2ac0*/  IMAD.SHL.U32 R0, R237.reuse, 0x40, RZ ;  /* 0x00000040ed007824 */ /* 0x040fe200078e00ff */
[----:B------:R-:W-:Y:S01]  /*2ad0*/  UIMAD UR5, UR11, -0x40, UR24 ;  /* 0xffffffc00b0578a4 */ /* 0x000fe2000f8e0218 */
[----:B------:R-:W-:Y:S01]  /*2ae0*/  VIADD R17, R237, 0x20 ;  /* 0x00000020ed117836 */ /* 0x000fe20000000000 */
[----:B------:R-:W-:Y:S01]  /*2af0*/  ULEA.HI UR10, UR11, UR11, URZ, 0x1 ;  /* 0x0000000b0b0a7291 */ /* 0x000fe2000f8f083f */
[----:B------:R-:W-:Y:S01]  /*2b00*/  BSSY B0, `(.L_x_667) ;  /* 0x000001e000007945 */ /* 0x000fe20003800000 */
[----:B------:R-:W-:-:S07]  /*2b10*/  LOP3.LUT R0, R0, 0x1c0, RZ, 0xc0, !PT ;  /* 0x000001c000007812 */ /* 0x000fce00078ec0ff */
[----:B------:R-:W-:Y:S01]  /*2b20*/  @P0 BAR.SYNC.DEFER_BLOCKING 0x0 ;  /* 0x0000000000000b1d */ /* 0x000fe20000010000 */
[----:B------:R-:W-:Y:S01]  /*2b30*/  LOP3.LUT R7, R0, 0x38, R230, 0xf8, !PT ;  /* 0x0000003800077812 */ /* 0x000fe200078ef8e6 */
[----:B------:R-:W-:Y:S01]  /*2b40*/  ULOP3.LUT UR10, UR10, 0xfffffffe, URZ, 0xc0, !UPT ;  /* 0xfffffffe0a0a7892 */ /* 0x000fe2000f8ec03f */
[----:B------:R-:W-:Y:S02]  /*2b50*/  SHF.R.U32.HI R6, RZ, 0x3, R0 ;  /* 0x00000003ff067819 */ /* 0x000fe40000011600 */
[----:B------:R-:W-:Y:S01]  /*2b60*/  ISETP.GE.AND P4, PT, R237, UR5, PT ;  /* 0x00000005ed007c0c */ /* 0x000fe2000bf86270 */
[----:B------:R-:W-:Y:S01]  /*2b70*/  UIADD3 UR10, UR11, -UR10, URZ ;  /* 0x8000000a0b0a7290 */ /* 0x000fe2000fffe03f */
[----:B------:R-:W-:Y:S02]  /*2b80*/  LOP3.LUT R6, R7, R6, RZ, 0x3c, !PT ;  /* 0x0000000607067212 */ /* 0x000fe400078e3cff */
[----:B------:R-:W-:Y:S01]  /*2b90*/  ISETP.GE.AND P3, PT, R17, UR5, PT ;  /* 0x0000000511007c0c */ /* 0x000fe2000bf66270 */
[----:B------:R-:W-:-:S02]  /*2ba0*/  UISETP.NE.AND UP0, UPT, UR10, 0x1, UPT ;  /* 0x000000010a00788c */ /* 0x000fc4000bf05270 */
[----:B------:R-:W-:-:S05]  /*2bb0*/  IMAD R6, R247, 0x200, R6 ;  /* 0x00000200f7067824 */ /* 0x000fca00078e0206 */
[----:B------:R-:W-:-:S05]  /*2bc0*/  LEA R0, R6, UR4, 0x1 ;  /* 0x0000000406007c11 */ /* 0x000fca000f8e08ff */
        /* <DEDUP_REMOVED lines=17> */
.L_x_668:
[----:B------:R-:W-:Y:S05]  /*2ce0*/  BSYNC B0 ;  /* 0x0000000000007941 */ /* 0x000fea0003800000 */
.L_x_667:
        /* <DEDUP_REMOVED lines=27> */
.L_x_670:
[----:B------:R-:W-:Y:S05]  /*2ea0*/  BSYNC B0 ;  /* 0x0000000000007941 */ /* 0x000fea0003800000 */
.L_x_669:
        /* <DEDUP_REMOVED lines=12> */
.L_x_672:
        /* <DEDUP_REMOVED lines=20> */
.L_x_673:
[----:B------:R-:W-:Y:S05]  /*30b0*/  BSYNC B0 ;  /* 0x0000000000007941 */ /* 0x000fea0003800000 */
.L_x_671:
        /* <DEDUP_REMOVED lines=13> */
.L_x_675:
[----:B------:R-:W-:Y:S01]  /*3190*/  ULDC UR32, c[0x0][0x2d0] ;  /* 0x0000b40000207ab9 */ /* 0x000fe20000000800 */
[----:B-1----:R-:W-:Y:S01]  /*31a0*/  IMAD.U32 R3, RZ, RZ, UR26 ;  /* 0x0000001aff037e24 */ /* 0x002fe2000f8e00ff */
[----:B------:R-:W-:Y:S01]  /*31b0*/  ISETP.GE.AND P2, PT, R230, UR32, PT ;  /* 0x00000020e6007c0c */ /* 0x000fe2000bf46270 */
[----:B------:R-:W-:Y:S01]  /*31c0*/  IMAD.U32 R5, RZ, RZ, UR27 ;  /* 0x0000001bff057e24 */ /* 0x000fe2000f8e00ff */
        /* <DEDUP_REMOVED lines=16> */
[----:B-----5:R-:W-:-:S05]  /*32d0*/  IMAD.U32 R3, RZ, RZ, UR10 ;  /* 0x0000000aff037e24 */ /* 0x020fca000f8e00ff */
        /* <DEDUP_REMOVED lines=8> */
.L_x_676:
[----:B------:R-:W-:Y:S05]  /*3360*/  BSYNC B0 ;  /* 0x0000000000007941 */ /* 0x000fea0003800000 */
.L_x_674:
[----:B------:R-:W-:Y:S01]  /*3370*/  UIMAD UR8, UR37, UR6, URZ ;  /* 0x00000006250872a4 */ /* 0x000fe2000f8e023f */
[----:B-1----:R-:W-:Y:S01]  /*3380*/  IMAD.U32 R2, RZ, RZ, UR6 ;  /* 0x00000006ff027e24 */ /* 0x002fe2000f8e00ff */
[----:B------:R-:W-:Y:S01]  /*3390*/  ULDC.64 UR26, c[0x0][0x260] ;  /* 0x00009800001a7ab9 */ /* 0x000fe20000000a00 */
[----:B------:R-:W-:Y:S01]  /*33a0*/  VIADD R7, R242, 0x8 ;  /* 0x00000008f2077836 */ /* 0x000fe20000000000 */
[----:B------:R-:W-:Y:S01]  /*33b0*/  UIMAD UR9, UR29, UR7, UR8 ;  /* 0x000000071d0972a4 */ /* 0x000fe2000f8e0208 */
[----:B------:R-:W-:Y:S01]  /*33c0*/  IMAD.WIDE.U32 R2, R2, UR29, R230 ;  /* 0x0000001d02027c25 */ /* 0x000fe2000f8e00e6 */
[----:B------:R-:W-:Y:S01]  /*33d0*/  UIMAD UR8, UR19, -0x80, UR16 ;  /* 0xffffff80130878a4 */ /* 0x000fe2000f8e0210 */
[----:B------:R-:W-:Y:S01]  /*33e0*/  BSSY B0, `(.L_x_677) ;  /* 0x0000030000007945 */ /* 0x000fe20003800000 */
[----:B------:R-:W-:Y:S01]  /*33f0*/  ISETP.GE.AND P2, PT, R7, UR5, PT ;  /* 0x0000000507007c0c */ /* 0x000fe2000bf46270 */
[----:B------:R-:W-:Y:S01]  /*3400*/  VIADD R6, R242, 0x20 ;  /* 0x00000020f2067836 */ /* 0x000fe20000000000 */
[----:B------:R-:W-:Y:S01]  /*3410*/  IADD3 R4, P0, R2, UR17, RZ ;  /* 0x0000001102047c10 */ /* 0x000fe2000ff1e0ff */
[----:B------:R-:W-:Y:S01]  /*3420*/  IMAD.U32 R5, RZ, RZ, UR9 ;  /* 0x00000009ff057e24 */ /* 0x000fe2000f8e00ff */
[----:B------:R-:W-:Y:S01]  /*3430*/  ISETP.GE.AND P5, PT, R237, UR8, PT ;  /* 0x00000008ed007c0c */ /* 0x000fe2000bfa6270 */
[----:B------:R-:W-:Y:S01]  /*3440*/  VIADD R16, R242, 0x28 ;  /* 0x00000028f2107836 */ /* 0x000fe20000000000 */
[----:B------:R-:W-:Y:S01]  /*3450*/  P2R R21, PR, RZ, 0x4 ;  /* 0x00000004ff157803 */ /* 0x000fe20000000000 */
[----:B------:R-:W-:Y:S01]  /*3460*/  IMAD R2, R14, UR26, RZ ;  /* 0x0000001a0e027c24 */ /* 0x000fe2000f8e02ff */
[----:B------:R-:W-:-:S02]  /*3470*/  IADD3.X R5, R3, UR18, R5, P0, !PT ;  /* 0x0000001203057c10 */ /* 0x000fc400087fe405 */
[----:B------:R-:W-:Y:S01]  /*3480*/  ISETP.GE.AND P0, PT, R6, UR5, PT ;  /* 0x0000000506007c0c */ /* 0x000fe2000bf06270 */
[C---:B------:R-:W-:Y:S01]  /*3490*/  IMAD R2, R13.reuse, UR27, R2 ;  /* 0x0000001b0d027c24 */ /* 0x040fe2000f8e0202 */
[----:B------:R-:W-:Y:S01]  /*34a0*/  ISETP.GE.AND P2, PT, R242, UR5, PT ;  /* 0x00000005f2007c0c */ /* 0x000fe2000bf46270 */
[----:B------:R-:W-:Y:S01]  /*34b0*/  IMAD.WIDE.U32 R4, R13, UR26, R4 ;  /* 0x0000001a0d047c25 */ /* 0x000fe2000f8e0004 */
[----:B------:R-:W-:Y:S02]  /*34c0*/  P2R R20, PR, RZ, 0x1 ;  /* 0x00000001ff147803 */ /* 0x000fe40000000000 */
[----:B------:R-:W-:Y:S01]  /*34d0*/  ISETP.GE.AND P0, PT, R16, UR5, PT ;  /* 0x0000000510007c0c */ /* 0x000fe2000bf06270 */
[----:B------:R1:W-:Y:S01]  /*34e0*/  @P5 STS.128 [R0+0xc000], RZ ;  /* 0x00c000ff00005388 */ /* 0x0003e20000000c00 */
[----:B------:R-:W-:Y:S01]  /*34f0*/  P2R R19, PR, RZ, 0x4 ;  /* 0x00000004ff137803 */ /* 0x000fe20000000000 */
[----:B------:R-:W-:Y:S01]  /*3500*/  IMAD.IADD R9, R5, 0x1, R2 ;  /* 0x0000000105097824 */ /* 0x000fe200078e0202 */
[----:B------:R-:W-:Y:S01]  /*3510*/  P2R R18, PR, RZ, 0x1 ;  /* 0x00000001ff127803 */ /* 0x000fe20000000000 */
[----:B------:R1:W-:Y:S01]  /*3520*/  @P5 STS.128 [R0+0x10000], RZ ;  /* 0x010000ff00005388 */ /* 0x0003e20000000c00 */
[----:B------:R-:W-:Y:S07]  /*3530*/  @P5 BRA `(.L_x_678) ;  /* 0x0000000000685947 */ /* 0x000fee0003800000 */
        /* <DEDUP_REMOVED lines=8> */
[----:B------:R-:W5:Y:S01]  /*35c0*/  @!P0 LDC.64 R6, c[0x0][0x218] ;  /* 0x00008600ff068b82 */ /* 0x000f620000000a00 */
[----:B------:R1:W-:Y:S01]  /*35d0*/  @P0 STS.128 [R0+0xc000], RZ ;  /* 0x00c000ff00000388 */ /* 0x0003e20000000c00 */
[----:B-----5:R-:W-:-:S04]  /*35e0*/  @!P0 LEA R6, P2, R2, R6, 0x1 ;  /* 0x0000000602068211 */ /* 0x020fc800078408ff */
        /* <DEDUP_REMOVED lines=15> */
.L_x_678:
[----:B------:R-:W-:Y:S05]  /*36e0*/  BSYNC B0 ;  /* 0x0000000000007941 */ /* 0x000fea0003800000 */
.L_x_677:
[----:B------:R-:W-:Y:S01]  /*36f0*/  ISETP.GE.AND P4, PT, R17, UR8, PT ;  /* 0x0000000811007c0c */ /* 0x000fe2000bf86270 */
[----:B------:R-:W-:-:S12]  /*3700*/  BSSY B0, `(.L_x_679) ;  /* 0x0000020000007945 */ /* 0x000fd80003800000 */
[----:B------:R1:W-:Y:S04]  /*3710*/  @P4 STS.128 [R0+0xd000], RZ ;  /* 0x00d000ff00004388 */ /* 0x0003e80000000c00 */
[----:B------:R1:W-:Y:S01]  /*3720*/  @P4 STS.128 [R0+0x11000], RZ ;  /* 0x011000ff00004388 */ /* 0x0003e20000000c00 */
[----:B------:R-:W-:Y:S05]  /*3730*/  @P4 BRA `(.L_x_680) ;  /* 0x0000000000704947 */ /* 0x000fea0003800000 */
[----:B-1----:R-:W-:Y:S01]  /*3740*/  IADD3 R6, P0, R237, 0x20, RZ ;  /* 0x00000020ed067810 */ /* 0x002fe20007f1e0ff */
[----:B------:R-:W-:Y:S01]  /*3750*/  ULDC UR5, c[0x0][0x2d0] ;  /* 0x0000b40000057ab9 */ /* 0x000fe20000000800 */
[----:B------:R-:W-:-:S03]  /*3760*/  MOV R3, R9 ;  /* 0x0000000900037202 */ /* 0x000fc60000000f00 */
[----:B------:R-:W-:Y:S01]  /*3770*/  IMAD.X R2, RZ, RZ, R22, P0 ;  /* 0x000000ffff027224 */ /* 0x000fe200000e0616 */
[----:B------:R-:W-:-:S03]  /*3780*/  ISETP.GE.AND P0, PT, R230, UR5, PT ;  /* 0x00000005e6007c0c */ /* 0x000fc6000bf06270 */
[----:B------:R-:W-:Y:S02]  /*3790*/  IMAD R8, R2, UR6, RZ ;  /* 0x0000000602087c24 */ /* 0x000fe4000f8e02ff */
[----:B------:R-:W-:Y:S02]  /*37a0*/  IMAD.MOV.U32 R2, RZ, RZ, R4 ;  /* 0x000000ffff027224 */ /* 0x000fe400078e0004 */
[C---:B------:R-:W-:Y:S02]  /*37b0*/  IMAD R8, R6.reuse, UR7, R8 ;  /* 0x0000000706087c24 */ /* 0x040fe4000f8e0208 */
[----:B------:R-:W-:-:S04]  /*37c0*/  IMAD.WIDE.U32 R2, R6, UR6, R2 ;  /* 0x0000000606027c25 */ /* 0x000fc8000f8e0002 */
[----:B------:R-:W1:Y:S01]  /*37d0*/  @!P0 LDC.64 R10, c[0x0][0x218] ;  /* 0x00008600ff0a8b82 */ /* 0x000e620000000a00 */
        /* <DEDUP_REMOVED lines=18> */
.L_x_680:
[----:B------:R-:W-:Y:S05]  /*3900*/  BSYNC B0 ;  /* 0x0000000000007941 */ /* 0x000fea0003800000 */
.L_x_679:
[----:B------:R-:W-:Y:S01]  /*3910*/  IADD3 R2, R237, 0x40, RZ ;  /* 0x00000040ed027810 */ /* 0x000fe20007ffe0ff */
[----:B------:R-:W-:Y:S03]  /*3920*/  BSSY B0, `(.L_x_681) ;  /* 0x0000021000007945 */ /* 0x000fe60003800000 */
[----:B------:R-:W-:-:S13]  /*3930*/  ISETP.GE.AND P3, PT, R2, UR8, PT ;  /* 0x0000000802007c0c */ /* 0x000fda000bf66270 */
        /* <DEDUP_REMOVED lines=31> */
.L_x_682:
[----:B------:R-:W-:Y:S05]  /*3b30*/  BSYNC B0 ;  /* 0x0000000000007941 */ /* 0x000fea0003800000 */
.L_x_681:
        /* <DEDUP_REMOVED lines=14> */
[----:B------:R-:W5:Y:S01]  /*3c20*/  @!P0 LDC.64 R10, c[0x0][0x218] ;  /* 0x00008600ff0a8b82 */ /* 0x000f620000000a00 */
[----:B-1----:R-:W-:Y:S01]  /*3c30*/  IMAD.IADD R6, R5, 0x1, R2 ;  /* 0x0000000105067824 */ /* 0x002fe200078e0202 */
        /* <DEDUP_REMOVED lines=17> */
.L_x_684:
[----:B------:R-:W-:Y:S05]  /*3d50*/  BSYNC B0 ;  /* 0x0000000000007941 */ /* 0x000fea0003800000 */
.L_x_683:
        /* <DEDUP_REMOVED lines=9> */
[----:B------:R-:W-:Y:S01]  /*3df0*/  IADD3 R4, P0, R2, UR34, RZ ;  /* 0x0000002202047c10 */ /* 0x000fe2000ff1e0ff */
[----:B------:R-:W-:-:S03]  /*3e00*/  IMAD R2, R14, UR6, RZ ;  /* 0x000000060e027c24 */ /* 0x000fc6000f8e02ff */
[----:B------:R-:W-:Y:S01]  /*3e10*/  IADD3.X R5, R3, UR35, R5, P0, !PT ;  /* 0x0000002303057c10 */ /* 0x000fe200087fe405 */
[C---:B------:R-:W-:Y:S02]  /*3e20*/  IMAD R2, R13.reuse, UR7, R2 ;  /* 0x000000070d027c24 */ /* 0x040fe4000f8e0202 */
[----:B------:R-:W-:-:S05]  /*3e30*/  IMAD.WIDE.U32 R4, R13, UR6, R4 ;  /* 0x000000060d047c25 */ /* 0x000fca000f8e0004 */
[----:B------:R-:W-:Y:S01]  /*3e40*/  IADD3 R9, R5, R2, RZ ;  /* 0x0000000205097210 */ /* 0x000fe20007ffe0ff */
[----:B------:R-:W-:Y:S06]  /*3e50*/  @P5 BRA `(.L_x_686) ;  /* 0x0000000000685947 */ /* 0x000fec0003800000 */
        /* <DEDUP_REMOVED lines=26> */
.L_x_686:
[----:B------:R-:W-:Y:S05]  /*4000*/  BSYNC B0 ;  /* 0x0000000000007941 */ /* 0x000fea0003800000 */
.L_x_685:
[----:B------:R1:W-:Y:S01]  /*4010*/  @P4 STS.128 [R0+0x15000], RZ ;  /* 0x015000ff00004388 */ /* 0x0003e20000000c00 */
[----:B------:R-:W-:Y:S03]  /*4020*/  BSSY B0, `(.L_x_687) ;  /* 0x000001f000007945 */ /* 0x000fe60003800000 */
        /* <DEDUP_REMOVED lines=30> */
.L_x_688:
[----:B------:R-:W-:Y:S05]  /*4210*/  BSYNC B0 ;  /* 0x0000000000007941 */ /* 0x000fea0003800000 */
.L_x_687:
        /* <DEDUP_REMOVED lines=32> */
.L_x_690:
[----:B------:R-:W-:Y:S05]  /*4420*/  BSYNC B0 ;  /* 0x0000000000007941 */ /* 0x000fea0003800000 */
.L_x_689:
[----:B------:R1:W-:Y:S01]  /*4430*/  @P2 STS.128 [R0+0x17000], RZ ;  /* 0x017000ff00002388 */ /* 0x0003e20000000c00 */
[----:B------:R-:W-:Y:S03]  /*4440*/  BSSY B0, `(.L_x_691) ;  /* 0x000001d000007945 */ /* 0x000fe60003800000 */
[----:B------:R1:W-:Y:S01]  /*4450*/  @P2 STS.128 [R0+0x1b000], RZ ;  /* 0x01b000ff00002388 */ /* 0x0003e20000000c00 */
[----:B------:R-:W-:Y:S05]  /*4460*/  @P2 BRA `(.L_x_692) ;  /* 0x0000000000682947 */ /* 0x000fea0003800000 */
[----:B------:R-:W-:Y:S01]  /*4470*/  ULDC UR5, c[0x0][0x2d0] ;  /* 0x0000b40000057ab9 */ /* 0x000fe20000000800 */
[----:B------:R-:W-:Y:S01]  /*4480*/  IMAD.MOV.U32 R5, RZ, RZ, R9 ;  /* 0x000000ffff057224 */ /* 0x000fe200078e0009 */
[----:B------:R-:W-:Y:S02]  /*4490*/  ISETP.GE.AND P3, PT, R230, UR5, PT ;  /* 0x00000005e6007c0c */ /* 0x000fe4000bf66270 */
[----:B------:R-:W-:Y:S02]  /*44a0*/  ISETP.GE.AND P2, PT, R12, UR5, PT ;  /* 0x000000050c007c0c */ /* 0x000fe4000bf46270 */
[----:B------:R-:W-:-:S05]  /*44b0*/  IADD3 R2, P0, R237, 0x60, RZ ;  /* 0x00000060ed027810 */ /* 0x000fca0007f1e0ff */
[----:B------:R-:W-:Y:S02]  /*44c0*/  IMAD.X R3, RZ, RZ, R22, P0 ;  /* 0x000000ffff037224 */ /* 0x000fe400000e0616 */
[----:B------:R-:W-:Y:S02]  /*44d0*/  IMAD.WIDE.U32 R4, R2, UR14, R4 ;  /* 0x0000000e02047c25 */ /* 0x000fe4000f8e0004 */
[----:B-1----:R-:W1:Y:S01]  /*44e0*/  @!P3 LDC.64 R6, c[0x0][0x220] ;  /* 0x00008800ff06bb82 */ /* 0x002e620000000a00 */
[----:B------:R1:W-:Y:S01]  /*44f0*/  @P3 STS.128 [R0+0x17000], RZ ;  /* 0x017000ff00003388 */ /* 0x0003e20000000c00 */
[----:B------:R-:W-:-:S04]  /*4500*/  IMAD R3, R3, UR14, RZ ;  /* 0x0000000e03037c24 */ /* 0x000fc8000f8e02ff */
[----:B------:R-:W-:Y:S02]  /*4510*/  IMAD R2, R2, UR15, R3 ;  /* 0x0000000f02027c24 */ /* 0x000fe4000f8e0203 */
[----:B------:R-:W5:Y:S02]  /*4520*/  @!P2 LDC.64 R8, c[0x0][0x220] ;  /* 0x00008800ff08ab82 */ /* 0x000f640000000a00 */
[----:B------:R-:W-:Y:S01]  /*4530*/  IMAD.IADD R3, R5, 0x1, R2 ;  /* 0x0000000105037824 */ /* 0x000fe200078e0202 */
[----:B-1----:R-:W-:-:S04]  /*4540*/  @!P3 LEA R6, P0, R4, R6, 0x1 ;  /* 0x000000060406b211 */ /* 0x002fc800078008ff */
[C---:B------:R-:W-:Y:S02]  /*4550*/  @!P3 LEA.HI.X R7, R4.reuse, R7, R3, 0x1, P0 ;  /* 0x000000070407b211 */ /* 0x040fe400000f0c03 */
[----:B-----5:R-:W-:-:S03]  /*4560*/  @!P2 LEA R2, P0, R4, R8, 0x1 ;  /* 0x000000080402a211 */ /* 0x020fc600078008ff */
[----:B------:R-:W-:Y:S01]  /*4570*/  @!PT LDS RZ, [RZ] ;  /* 0x00000000fffff984 */ /* 0x000fe20000000800 */
[----:B------:R-:W-:Y:S01]  /*4580*/  @!PT LDS RZ, [RZ] ;  /* 0x00000000fffff984 */ /* 0x000fe20000000800 */
[----:B------:R-:W-:Y:S01]  /*4590*/  @!PT LDS RZ, [RZ] ;  /* 0x00000000fffff984 */ /* 0x000fe20000000800 */
[----:B------:R1:W-:Y:S01]  /*45a0*/  @!P3 LDGSTS.E.BYPASS.LTC128B.128 [R0+0x17000], desc[UR12][R6.64] ;  /* 0x170000000600bfae */ /* 0x0003e2000b901d4c */
[----:B------:R-:W-:-:S03]  /*45b0*/  @!P2 LEA.HI.X R3, R4, R9, R3, 0x1, P0 ;  /* 0x000000090403a211 */ /* 0x000fc600000f0c03 */
[----:B------:R1:W-:Y:S04]  /*45c0*/  @P2 STS.128 [R0+0x1b000], RZ ;  /* 0x01b000ff00002388 */ /* 0x0003e80000000c00 */
[----:B------:R-:W-:Y:S01]  /*45d0*/  @!PT LDS RZ, [RZ] ;  /* 0x00000000fffff984 */ /* 0x000fe20000000800 */
[----:B------:R-:W-:Y:S01]  /*45e0*/  @!PT LDS RZ, [RZ] ;  /* 0x00000000fffff984 */ /* 0x000fe20000000800 */
[----:B------:R-:W-:Y:S01]  /*45f0*/  @!PT LDS RZ, [RZ] ;  /* 0x00000000fffff984 */ /* 0x000fe20000000800 */
[----:B------:R1:W-:Y:S02]  /*4600*/  @!P2 LDGSTS.E.BYPASS.LTC128B.128 [R0+0x1b000], desc[UR12][R2.64+0x80] ;  /* 0x1b0000800200afae */ /* 0x0003e4000b901d4c */
.L_x_692:
[----:B------:R-:W-:Y:S05]  /*4610*/  BSYNC B0 ;  /* 0x0000000000007941 */ /* 0x000fea0003800000 */
.L_x_691:
[----:B------:R-:W2:Y:S01]  /*4620*/  LDC.64 R8, c[0x0][0x3b8] ;  /* 0x0000ee00ff087b82 */ /* 0x000ea20000000a00 */
[----:B------:R-:W2:Y:S01]  /*4630*/  LDL R10, [R1+0x10] ;  /* 0x00001000010a7983 */ /* 0x000ea20000100800 */
[----:B------:R-:W-:Y:S02]  /*4640*/  ISETP.NE.AND P0, PT, R18, RZ, PT ;  /* 0x000000ff1200720c */ /* 0x000fe40003f05270 */
[----:B------:R-:W-:Y:S01]  /*4650*/  ISETP.NE.AND P2, PT, R20, RZ, PT ;  /* 0x000000ff1400720c */ /* 0x000fe20003f45270 */
[----:B-1----:R-:W-:Y:S01]  /*4660*/  IMAD.MOV.U32 R2, RZ, RZ, 0x4 ;  /* 0x00000004ff027424 */ /* 0x002fe200078e00ff */
[----:B------:R-:W-:Y:S01]  /*4670*/  UIMAD UR5, UR49, UR60, UR56 ;  /* 0x0000003c310572a4 */ /* 0x000fe2000f8e0238 */
[----:B------:R-:W-:Y:S01]  /*4680*/  IMAD.MOV.U32 R6, RZ, RZ, 0x4 ;  /* 0x00000004ff067424 */ /* 0x000fe200078e00ff */
[----:B------:R-:W-:Y:S01]  /*4690*/  ISETP.NE.AND P4, PT, R19, RZ, PT ;  /* 0x000000ff1300720c */ /* 0x000fe20003f85270 */
[----:B------:R-:W-:Y:S01]  /*46a0*/  IMAD.WIDE R2, R242, R2, UR20 ;  /* 0x00000014f2027e25 */ /* 0x000fe2000f8e0202 */
[----:B------:R-:W-:Y:S01]  /*46b0*/  USHF.L.U32 UR5, UR5, 0x5, URZ ;  /* 0x0000000505057899 */ /* 0x000fe2000800063f */
[----:B------:R-:W-:Y:S01]  /*46c0*/  ISETP.NE.AND P3, PT, R21, RZ, PT ;  /* 0x000000ff1500720c */ /* 0x000fe20003f65270 */
[----:B------:R-:W0:Y:S01]  /*46d0*/  LDGDEPBAR ;  /* 0x00000000000079af */ /* 0x000e220000000000 */
[----:B------:R-:W-:-:S02]  /*46e0*/  IMAD.MOV.U32 R244, RZ, RZ, 0x7f800000 ;  /* 0x7f800000fff47424 */ /* 0x000fc400078e00ff */
[----:B------:R-:W-:Y:S02]  /*46f0*/  IMAD.MOV.U32 R243, RZ, RZ, 0x7f800000 ;  /* 0x7f800000fff37424 */ /* 0x000fe400078e00ff */
[----:B------:R-:W-:Y:S02]  /*4700*/  IMAD.MOV.U32 R245, RZ, RZ, 0x7f800000 ;  /* 0x7f800000fff57424 */ /* 0x000fe400078e00ff */
[----:B------:R-:W-:Y:S01]  /*4710*/  IMAD.MOV.U32 R246, RZ, RZ, 0x7f800000 ;  /* 0x7f800000fff67424 */ /* 0x000fe200078e00ff */
[----:B--234-:R-:W-:Y:S01]  /*4720*/  SHF.R.S32.HI R0, RZ, 0x1f, R15 ;  /* 0x0000001fff007819 */ /* 0x01cfe2000001140f */
[----:B------:R-:W-:Y:S01]  /*4730*/  IMAD.MOV.U32 R215, RZ, RZ, 0x20 ;  /* 0x00000020ffd77424 */ /* 0x000fe200078e00ff */
[----:B------:R-:W-:Y:S01]  /*4740*/  ULDC UR26, c[0x0][0x2d0] ;  /* 0x0000b400001a7ab9 */ /* 0x000fe20000000800 */
[----:B------:R-:W-:Y:S01]  /*4750*/  IMAD.MOV.U32 R208, RZ, RZ, 0x40 ;  /* 0x00000040ffd07424 */ /* 0x000fe200078e00ff */
[----:B------:R-:W2:Y:S01]  /*4760*/  LDG.E.64 R4, desc[UR12][R8.64+0x8] ;  /* 0x0000080c08047981 */ /* 0x000ea2000c1e1b00 */
[----:B------:R-:W-:Y:S01]  /*4770*/  @!P0 IMAD.WIDE R6, R16, R6, UR20 ;  /* 0x0000001410068e25 */ /* 0x000fe2000f8e0206 */
[----:B------:R-:W-:-:S02]  /*4780*/  USHF.R.S32.HI UR6, URZ, 0x1f, UR5 ;  /* 0x0000001f3f067899 */ /* 0x000fc40008011405 */
[----:B------:R-:W5:Y:S01]  /*4790*/  @!P2 LDG.E R243, desc[UR12][R2.64+0x80] ;  /* 0x0000800c02f3a981 */ /* 0x000f62000c1e1900 */
[----:B------:R-:W-:Y:S01]  /*47a0*/  IMAD.MOV.U32 R236, RZ, RZ, R217 ;  /* 0x000000ffffec7224 */ /* 0x000fe200078e00d9 */
[----:B------:R-:W-:Y:S02]  /*47b0*/  CS2R R158, SRZ ;  /* 0x00000000009e7805 */ /* 0x000fe4000001ff00 */
[----:B------:R-:W-:Y:S01]  /*47c0*/  CS2R R156, SRZ ;  /* 0x00000000009c7805 */ /* 0x000fe2000001ff00 */
[----:B------:R-:W5:Y:S01]  /*47d0*/  @!P0 LDG.E R244, desc[UR12][R6.64] ;  /* 0x0000000c06f48981 */ /* 0x000f62000c1e1900 */
[----:B------:R-:W-:Y:S02]  /*47e0*/  CS2R R162, SRZ ;  /* 0x0000000000a27805 */ /* 0x000fe4000001ff00 */
[----:B------:R-:W-:Y:S02]  /*47f0*/  CS2R R160, SRZ ;  /* 0x0000000000a07805 */ /* 0x000fe4000001ff00 */
[----:B------:R-:W-:Y:S01]  /*4800*/  CS2R R154, SRZ ;  /* 0x00000000009a7805 */ /* 0x000fe2000001ff00 */
[----:B------:R-:W5:Y:S01]  /*4810*/  @!P4 LDG.E R245, desc[UR12][R2.64] ;  /* 0x0000000c02f5c981 */ /* 0x000f62000c1e1900 */
        /* <DEDUP_REMOVED lines=12> */
[----:B------:R-:W3:Y:S01]  /*48e0*/  LDG.E.64 R8, desc[UR12][R8.64] ;  /* 0x0000000c08087981 */ /* 0x000ee2000c1e1b00 */
        /* <DEDUP_REMOVED lines=15> */
[----:B-1----:R-:W-:Y:S01]  /*49e0*/  VIADD R2, R216, 0x2000 ;  /* 0x00002000d8027836 */ /* 0x002fe20000000000 */
[----:B------:R-:W-:Y:S02]  /*49f0*/  CS2R R100, SRZ ;  /* 0x0000000000647805 */ /* 0x000fe4000001ff00 */
[----:B------:R-:W-:Y:S02]  /*4a00*/  CS2R R94, SRZ ;  /* 0x00000000005e7805 */ /* 0x000fe4000001ff00 */
[----:B------:R-:W-:Y:S02]  /*4a10*/  CS2R R92, SRZ ;  /* 0x00000000005c7805 */ /* 0x000fe4000001ff00 */
[----:B------:R-:W-:Y:S02]  /*4a20*/  CS2R R98, SRZ ;  /* 0x0000000000627805 */ /* 0x000fe4000001ff00 */
[----:B------:R-:W-:Y:S01]  /*4a30*/  SEL R2, R2, R216, !P1 ;  /* 0x000000d802027207 */ /* 0x000fe20004800000 */
[----:B------:R-:W-:Y:S01]  /*4a40*/  IMAD.SHL.U32 R3, R247, 0x20, RZ ;  /* 0x00000020f7037824 */ /* 0x000fe200078e00ff */
        /* <DEDUP_REMOVED lines=29> */
[----:B------:R-:W-:Y:S01]  /*4c20*/  LEA R207, R2, UR4, 0x1 ;  /* 0x0000000402cf7c11 */ /* 0x000fe2000f8e08ff */
[----:B------:R-:W-:Y:S01]  /*4c30*/  ULDC UR29, c[0x0][0x2dc] ;  /* 0x0000b700001d7ab9 */ /* 0x000fe20000000800 */
[----:B------:R-:W-:Y:S01]  /*4c40*/  ULDC UR27, c[0x0][0x270] ;  /* 0x00009c00001b7ab9 */ /* 0x000fe20000000800 */
[----:B------:R-:W-:Y:S01]  /*4c50*/  ULDC.U8 UR18, c[0x0][0x388] ;  /* 0x0000e20000127ab9 */ /* 0x000fe20000000000 */
[----:B------:R-:W-:Y:S01]  /*4c60*/  ULDC UR17, c[0x0][0x2ec] ;  /* 0x0000bb0000117ab9 */ /* 0x000fe20000000800 */
[----:B------:R-:W-:-:S04]  /*4c70*/  LOP3.LUT P3, RZ, R10, 0x4, RZ, 0xc0, !PT ;  /* 0x000000040aff7812 */ /* 0x000fc8000786c0ff */
[----:B------:R-:W-:Y:S02]  /*4c80*/  SEL R208, R208, 0xffffffc0, !P3 ;  /* 0xffffffc0d0d07807 */ /* 0x000fe40005800000 */
[----:B--2---:R-:W-:-:S04]  /*4c90*/  IADD3 R248, P2, P0, R4, UR5, R15 ;  /* 0x0000000504f87c10 */ /* 0x004fc8000f85e00f */
[----:B------:R-:W-:Y:S01]  /*4ca0*/  IADD3.X R250, R5, UR6, R0, P2, P0 ;  /* 0x0000000605fa7c10 */ /* 0x000fe200097e0400 */
[----:B------:R-:W-:Y:S01]  /*4cb0*/  VIADD R0, R214, 0x2000 ;  /* 0x00002000d6007836 */ /* 0x000fe20000000000 */
[----:B------:R-:W-:-:S04]  /*4cc0*/  LOP3.LUT P0, RZ, R10, 0x2, RZ, 0xc0, !PT ;  /* 0x000000020aff7812 */ /* 0x000fc8000780c0ff */
[----:B------:R-:W-:Y:S01]  /*4cd0*/  SEL R0, R0, R214, !P1 ;  /* 0x000000d600007207 */ /* 0x000fe20004800000 */
[----:B------:R-:W-:Y:S01]  /*4ce0*/  IMAD.WIDE.U32 R248, R248, -0x2daee0ad, RZ ;  /* 0xd2511f53f8f87825 */ /* 0x000fe200078e00ff */
[----:B------:R-:W-:Y:S02]  /*4cf0*/  LOP3.LUT P2, RZ, R10, 0x4, RZ, 0xc0, !PT ;  /* 0x000000040aff7812 */ /* 0x000fe4000784c0ff */
[----:B------:R-:W-:Y:S02]  /*4d00*/  SEL R215, R215, 0xffffffe0, !P0 ;  /* 0xffffffe0d7d77807 */ /* 0x000fe40004000000 */
[----:B------:R-:W-:Y:S02]  /*4d10*/  LEA R209, R0, UR4, 0x1 ;  /* 0x0000000400d17c11 */ /* 0x000fe4000f8e08ff */
[----:B---3--:R-:W-:Y:S02]  /*4d20*/  R2UR UR14, R9 ;  /* 0x00000000090e72ca */ /* 0x008fe400000e0000 */
[----:B------:R-:W-:-:S15]  /*4d30*/  R2UR UR15, R8 ;  /* 0x00000000080f72ca */ /* 0x000fde00000e0000 */
.L_x_695:
[----:B------:R-:W0:Y:S01]  /*4d40*/  LDGDEPBAR ;  /* 0x00000000000079af */ /* 0x000e220000000000 */
[C---:B------:R-:W-:Y:S01]  /*4d50*/  IMAD.IADD R0, R209.reuse, 0x1, R215 ;  /* 0x00000001d1007824 */ /* 0x040fe200078e02d7 */
[----:B------:R-:W-:Y:S01]  /*4d60*/  USHF.L.U32 UR6, UR19, 0x7, URZ ;  /* 0x0000000713067899 */ /* 0x000fe2000800063f */
[--C-:B------:R-:W-:Y:S05]  /*4d70*/  IMAD.IADD R3, R209, 0x1, R208.reuse ;  /* 0x00000001d1037824 */ /* 0x100fea00078e02d0 */
[----:B------:R-:W2:Y:S01]  /*4d80*/  LDL R204, [R1] ;  /* 0x0000000001cc7983 */ /* 0x000ea20000100800 */
[----:B------:R-:W-:Y:S01]  /*4d90*/  IMAD.IADD R2, R0, 0x1, R208 ;  /* 0x0000000100027824 */ /* 0x000fe200078e02d0 */
[----:B------:R-:W-:Y:S01]  /*4da0*/  UIADD3 UR5, UR24, 0x80, UR6 ;  /* 0x0000008018057890 */ /* 0x000fe2000fffe006 */
[----:B-----5:R-:W-:Y:S01]  /*4db0*/  FSETP.NEU.FTZ.AND P5, PT, R245, -INF , PT ;  /* 0xff800000f500780b */ /* 0x020fe20003fbd000 */
[----:B------:R-:W-:Y:S01]  /*4dc0*/  USHF.L.U32 UR7, UR11, 0x6, URZ ;  /* 0x000000060b077899 */ /* 0x000fe2000800063f */
[----:B------:R-:W-:Y:S01]  /*4dd0*/  FSETP.NEU.FTZ.AND P4, PT, R246, -INF , PT ;  /* 0xff800000f600780b */ /* 0x000fe20003f9d000 */
[----:B------:R-:W-:Y:S01]  /*4de0*/  UIADD3 UR5, UR5, -UR16, URZ ;  /* 0x8000001005057290 */ /* 0x000fe2000fffe03f */
[----:B------:R-:W-:Y:S01]  /*4df0*/  FSETP.NEU.FTZ.AND P3, PT, R243, -INF , PT ;  /* 0xff800000f300780b */ /* 0x000fe20003f7d000 */
[----:B------:R-:W-:Y:S01]  /*4e00*/  UIADD3 UR6, UR6, 0x80, URZ ;  /* 0x0000008006067890 */ /* 0x000fe2000fffe03f */
[----:B------:R-:W-:Y:S01]  /*4e10*/  FSETP.NEU.FTZ.AND P0, PT, R244, -INF , PT ;  /* 0xff800000f400780b */ /* 0x000fe20003f1d000 */
[----:B------:R-:W-:Y:S02]  /*4e20*/  UISETP.GE.AND UP0, UPT, UR7, UR5, UPT ;  /* 0x000000050700728c */ /* 0x000fe4000bf06270 */
[----:B------:R-:W-:Y:S02]  /*4e30*/  UIADD3 UR5, UR15, -0x61c88647, URZ ;  /* 0x9e3779b90f057890 */ /* 0x000fe4000fffe03f */
[----:B------:R-:W-:Y:S02]  /*4e40*/  UISETP.LT.AND UP0, UPT, UR6, UR16, UP0 ;  /* 0x000000100600728c */ /* 0x000fe40008701270 */
[----:B------:R-:W-:Y:S02]  /*4e50*/  UIADD3 UR6, UR14, -0x4498517b, URZ ;  /* 0xbb67ae850e067890 */ /* 0x000fe4000fffe03f */
[----:B------:R-:W-:Y:S02]  /*4e60*/  UISETP.GT.AND UP3, UPT, UR11, UR25, UPT ;  /* 0x000000190b00728c */ /* 0x000fe4000bf64270 */
[----:B------:R-:W-:Y:S01]  /*4e70*/  PLOP3.LUT P1, PT, PT, PT, UP0, 0x80, 0x0 ;  /* 0x000000000000781c */ /* 0x000fe20003f2f008 */
[----:B------:R-:W-:Y:S04]  /*4e80*/  DEPBAR.LE SB0, 0x0 ;  /* 0x000080000000791a */ /* 0x000fe80000000000 */
[----:B------:R-:W-:Y:S06]  /*4e90*/  BAR.SYNC.DEFER_BLOCKING 0x0 ;  /* 0x0000000000007b1d */ /* 0x000fec0000010000 */
[----:B------:R-:W-:Y:S08]  /*4ea0*/  LDSM.16.M88.4 R32, [R209] ;  /* 0x00000000d120783b */ /* 0x000ff00000000200 */
[----:B------:R-:W1:Y:S08]  /*4eb0*/  LDSM.16.M88.4 R16, [R210+0xc000] ;  /* 0x00c00000d210783b */ /* 0x000e700000000200 */
[----:B------:R-:W3:Y:S08]  /*4ec0*/  LDSM.16.M88.4 R28, [R209+0x1000] ;  /* 0x00100000d11c783b */ /* 0x000ef00000000200 */
[----:B------:R-:W4:Y:S08]  /*4ed0*/  LDSM.16.M88.4 R164, [R210+0xc800] ;  /* 0x00c80000d2a4783b */ /* 0x000f300000000200 */
[----:B------:R-:W-:Y:S08]  /*4ee0*/  LDSM.16.M88.4 R168, [R0] ;  /* 0x0000000000a8783b */ /* 0x000ff00000000200 */
[----:B------:R-:W4:Y:S01]  /*4ef0*/  LDSM.16.M88.4 R172, [R211+0xc000] ;  /* 0x00c00000d3ac783b */ /* 0x000f220000000200 */
[-C--:B-1----:R-:W-:Y:S07]  /*4f00*/  HMMA.16816.F32 R4, R32, R16.reuse, RZ ;  /* 0x000000102004723c */ /* 0x082fee00000018ff */
[----:B------:R-:W1:Y:S01]  /*4f10*/  LDSM.16.M88.4 R176, [R0+0x1000] ;  /* 0x0010000000b0783b */ /* 0x000e620000000200 */
[C---:B---3--:R-:W-:Y:S07]  /*4f20*/  HMMA.16816.F32 R8, R28.reuse, R16, RZ ;  /* 0x000000101c08723c */ /* 0x048fee00000018ff */
[----:B------:R-:W3:Y:S01]  /*4f30*/  LDSM.16.M88.4 R180, [R211+0xc800] ;  /* 0x00c80000d3b4783b */ /* 0x000ee20000000200 */
[-C--:B------:R-:W-:Y:S07]  /*4f40*/  HMMA.16816.F32 R12, R28, R18.reuse, RZ ;  /* 0x000000121c0c723c */ /* 0x080fee00000018ff */
[----:B------:R-:W-:Y:S01]  /*4f50*/  LDSM.16.M88.4 R184, [R3] ;  /* 0x0000000003b8783b */ /* 0x000fe20000000200 */
[C---:B------:R-:W-:Y:S07]  /*4f60*/  HMMA.16816.F32 R16, R32.reuse, R18, RZ ;  /* 0x000000122010723c */ /* 0x040fee00000018ff */
[----:B------:R-:W3:Y:S01]  /*4f70*/  LDSM.16.M88.4 R188, [R213+0xc000] ;  /* 0x00c00000d5bc783b */ /* 0x000ee20000000200 */
[-C--:B----4-:R-:W-:Y:S06]  /*4f80*/  HMMA.16816.F32 R20, R32, R164.reuse, RZ ;  /* 0x000000a42014723c */ /* 0x090fec00000018ff */
[C---:B------:R-:W-:Y:S01]  /*4f90*/  HMMA.16816.F32 R24, R28.reuse, R164, RZ ;  /* 0x000000a41c18723c */ /* 0x040fe200000018ff */
[----:B------:R-:W4:Y:S05]  /*4fa0*/  LDSM.16.M88.4 R192, [R3+0x1000] ;  /* 0x0010000003c0783b */ /* 0x000f2a0000000200 */
[-C--:B------:R-:W-:Y:S03]  /*4fb0*/  HMMA.16816.F32 R28, R28, R166.reuse, RZ ;  /* 0x000000a61c1c723c */ /* 0x080fe600000018ff */
[----:B------:R-:W4:Y:S03]  /*4fc0*/  LDSM.16.M88.4 R196, [R213+0xc800] ;  /* 0x00c80000d5c4783b */ /* 0x000f260000000200 */
[----:B------:R-:W-:Y:S05]  /*4fd0*/  HMMA.16816.F32 R32, R32, R166, RZ ;  /* 0x000000a62020723c */ /* 0x000fea00000018ff */
[----:B------:R-:W-:Y:S01]  /*4fe0*/  LDSM.16.M88.4 R164, [R2] ;  /* 0x0000000002a4783b */ /* 0x000fe20000000200 */
[-C--:B------:R-:W-:Y:S06]  /*4ff0*/  HMMA.16816.F32 R4, R168, R172.reuse, R4 ;  /* 0x000000aca804723c */ /* 0x080fec0000001804 */
[C---:B-1----:R-:W-:Y:S01]  /*5000*/  HMMA.16816.F32 R8, R176.reuse, R172, R8 ;  /* 0x000000acb008723c */ /* 0x042fe20000001808 */
[----:B------:R-:W-:Y:S05]  /*5010*/  LDSM.16.M88.4 R200, [R2+0x1000] ;  /* 0x0010000002c8783b */ /* 0x000fea0000000200 */
[-C--:B------:R-:W-:Y:S06]  /*5020*/  HMMA.16816.F32 R12, R176, R174.reuse, R12 ;  /* 0x000000aeb00c723c */ /* 0x080fec000000180c */
[C---:B------:R-:W-:Y:S01]  /*5030*/  HMMA.16816.F32 R16, R168.reuse, R174, R16 ;  /* 0x000000aea810723c */ /* 0x040fe20000001810 */
[----:B------:R-:W1:Y:S05]  /*5040*/  LDSM.16.M88.4 R172, [R212+0xc000] ;  /* 0x00c00000d4ac783b */ /* 0x000e6a0000000200 */
[-C--:B---3--:R-:W-:Y:S06]  /*5050*/  HMMA.16816.F32 R20, R168, R180.reuse, R20 ;  /* 0x000000b4a814723c */ /* 0x088fec0000001814 */
[C---:B------:R-:W-:Y:S06]  /*5060*/  HMMA.16816.F32 R24, R176.reuse, R180, R24 ;  /* 0x000000b4b018723c */ /* 0x040fec0000001818 */
[-C--:B------:R-:W-:Y:S01]  /*5070*/  HMMA.16816.F32 R28, R176, R182.reuse, R28 ;  /* 0x000000b6b01c723c */ /* 0x080fe2000000181c */
[----:B------:R-:W3:Y:S05]  /*5080*/  LDSM.16.M88.4 R176, [R212+0xc800] ;  /* 0x00c80000d4b0783b */ /* 0x000eea0000000200 */
[----:B------:R-:W-:Y:S03]  /*5090*/  HMMA.16816.F32 R32, R168, R182, R32 ;  /* 0x000000b6a820723c */ /* 0x000fe60000001820 */
[----:B------:R-:W-:Y:S03]  /*50a0*/  LDSM.16.M88.4 R168, [R209+0x2000] ;  /* 0x00200000d1a8783b */ /* 0x000fe60000000200 */
[-C--:B------:R-:W-:Y:S05]  /*50b0*/  HMMA.16816.F32 R4, R184, R188.reuse, R4 ;  /* 0x000000bcb804723c */ /* 0x080fea0000001804 */
[----:B------:R-:W3:Y:S01]  /*50c0*/  LDSM.16.M88.4 R180, [R210+0x10000] ;  /* 0x01000000d2b4783b */ /* 0x000ee20000000200 */
[C---:B----4-:R-:W-:Y:S06]  /*50d0*/  HMMA.16816.F32 R8, R192.reuse, R188, R8 ;  /* 0x000000bcc008723c */ /* 0x050fec0000001808 */
[-C--:B------:R-:W-:Y:S06]  /*50e0*/  HMMA.16816.F32 R12, R192, R190.reuse, R12 ;  /* 0x000000bec00c723c */ /* 0x080fec000000180c */
[C---:B------:R-:W-:Y:S01]  /*50f0*/  HMMA.16816.F32 R16, R184.reuse, R190, R16 ;  /* 0x000000beb810723c */ /* 0x040fe20000001810 */
[----:B------:R-:W4:Y:S05]  /*5100*/  LDSM.16.M88.4 R188, [R209+0x3000] ;  /* 0x00300000d1bc783b */ /* 0x000f2a0000000200 */
[-C--:B------:R-:W-:Y:S06]  /*5110*/  HMMA.16816.F32 R20, R184, R196.reuse, R20 ;  /* 0x000000c4b814723c */ /* 0x080fec0000001814 */
[C---:B------:R-:W-:Y:S06]  /*5120*/  HMMA.16816.F32 R24, R192.reuse, R196, R24 ;  /* 0x000000c4c018723c */ /* 0x040fec0000001818 */
[-C--:B------:R-:W-:Y:S01]  /*5130*/  HMMA.16816.F32 R28, R192, R198.reuse, R28 ;  /* 0x000000c6c01c723c */ /* 0x080fe2000000181c */
[----:B------:R-:W4:Y:S05]  /*5140*/  LDSM.16.M88.4 R192, [R210+0x10800] ;  /* 0x01080000d2c0783b */ /* 0x000f2a0000000200 */
[----:B------:R-:W-:Y:S03]  /*5150*/  HMMA.16816.F32 R32, R184, R198, R32 ;  /* 0x000000c6b820723c */ /* 0x000fe60000001820 */
[----:B------:R-:W-:Y:S03]  /*5160*/  LDSM.16.M88.4 R184, [R211+0x10000] ;  /* 0x01000000d3b8783b */ /* 0x000fe60000000200 */
[-C--:B-1----:R-:W-:Y:S05]  /*5170*/  HMMA.16816.F32 R4, R164, R172.reuse, R4 ;  /* 0x000000aca404723c */ /* 0x082fea0000001804 */
[----:B------:R-:W-:Y:S01]  /*5180*/  LDSM.16.M88.4 R196, [R0+0x3000] ;  /* 0x0030000000c4783b */ /* 0x000fe20000000200 */
[C---:B------:R-:W-:Y:S06]  /*5190*/  HMMA.16816.F32 R8, R200.reuse, R172, R8 ;  /* 0x000000acc808723c */ /* 0x040fec0000001808 */
[-C--:B------:R-:W-:Y:S06]  /*51a0*/  HMMA.16816.F32 R12, R200, R174.reuse, R12 ;  /* 0x000000aec80c723c */ /* 0x080fec000000180c */
[C---:B------:R-:W-:Y:S01]  /*51b0*/  HMMA.16816.F32 R16, R164.reuse, R174, R16 ;  /* 0x000000aea410723c */ /* 0x040fe20000001810 */
[----:B------:R1:W2:Y:S05]  /*51c0*/  LDSM.16.M88.4 R172, [R0+0x2000] ;  /* 0x0020000000ac783b */ /* 0x0002aa0000000200 */
[-C--:B---3--:R-:W-:Y:S06]  /*51d0*/  HMMA.16816.F32 R20, R164, R176.reuse, R20 ;  /* 0x000000b0a414723c */ /* 0x088fec0000001814 */
[C---:B------:R-:W-:Y:S06]  /*51e0*/  HMMA.16816.F32 R24, R200.reuse, R176, R24 ;  /* 0x000000b0c818723c */ /* 0x040fec0000001818 */
[-C--:B------:R-:W-:Y:S01]  /*51f0*/  HMMA.16816.F32 R28, R200, R178.reuse, R28 ;  /* 0x000000b2c81c723c */ /* 0x080fe2000000181c */
[----:B------:R-:W3:Y:S05]  /*5200*/  LDSM.16.M88.4 R200, [R211+0x10800] ;  /* 0x01080000d3c8783b */ /* 0x000eea0000000200 */
[----:B------:R-:W-:Y:S01]  /*5210*/  HMMA.16816.F32 R32, R164, R178, R32 ;  /* 0x000000b2a420723c */ /* 0x000fe20000001820 */
[----:B-1----:R-:W-:Y:S02]  /*5220*/  IMAD.U32 R0, RZ, RZ, UR19 ;  /* 0x00000013ff007e24 */ /* 0x002fe4000f8e00ff */
[----:B------:R-:W-:Y:S03]  /*5230*/  LDSM.16.M88.4 R164, [R3+0x2000] ;  /* 0x0020000003a4783b */ /* 0x000fe60000000200 */
[-C--:B------:R-:W-:Y:S05]  /*5240*/  HMMA.16816.F32 R4, R168, R180.reuse, R4 ;  /* 0x000000b4a804723c */ /* 0x080fea0000001804 */
[----:B------:R-:W1:Y:S01]  /*5250*/  LDSM.16.M88.4 R176, [R213+0x10000] ;  /* 0x01000000d5b0783b */ /* 0x000e620000000200 */
[C---:B----4-:R-:W-:Y:S06]  /*5260*/  HMMA.16816.F32 R8, R188.reuse, R180, R8 ;  /* 0x000000b4bc08723c */ /* 0x050fec0000001808 */
[-C--:B------:R-:W-:Y:S06]  /*5270*/  HMMA.16816.F32 R12, R188, R182.reuse, R12 ;  /* 0x000000b6bc0c723c */ /* 0x080fec000000180c */
[C---:B------:R-:W-:Y:S01]  /*5280*/  HMMA.16816.F32 R16, R168.reuse, R182, R16 ;  /* 0x000000b6a810723c */ /* 0x040fe20000001810 */
[----:B------:R4:W1:Y:S05]  /*5290*/  LDSM.16.M88.4 R180, [R3+0x3000] ;  /* 0x0030000003b4783b */ /* 0x00086a0000000200 */
[-C--:B------:R-:W-:Y:S06]  /*52a0*/  HMMA.16816.F32 R20, R168, R192.reuse, R20 ;  /* 0x000000c0a814723c */ /* 0x080fec0000001814 */
[C---:B------:R-:W-:Y:S06]  /*52b0*/  HMMA.16816.F32 R24, R188.reuse, R192, R24 ;  /* 0x000000c0bc18723c */ /* 0x040fec0000001818 */
[-C--:B------:R-:W-:Y:S06]  /*52c0*/  HMMA.16816.F32 R28, R188, R194.reuse, R28 ;  /* 0x000000c2bc1c723c */ /* 0x080fec000000181c */
[----:B------:R-:W-:Y:S01]  /*52d0*/  HMMA.16816.F32 R32, R168, R194, R32 ;  /* 0x000000c2a820723c */ /* 0x000fe20000001820 */
[----:B------:R-:W1:Y:S01]  /*52e0*/  LDSM.16.M88.4 R168, [R213+0x10800] ;  /* 0x01080000d5a8783b */ /* 0x000e620000000200 */
[----:B----4-:R-:W-:Y:S04]  /*52f0*/  IMAD.U32 R3, RZ, RZ, UR11 ;  /* 0x0000000bff037e24 */ /* 0x010fe8000f8e00ff */
[-C--:B--2---:R-:W-:Y:S01]  /*5300*/  HMMA.16816.F32 R4, R172, R184.reuse, R4 ;  /* 0x000000b8ac04723c */ /* 0x084fe20000001804 */
[----:B------:R-:W-:Y:S05]  /*5310*/  IMAD.U32 R195, RZ, RZ, UR7 ;  /* 0x00000007ffc37e24 */ /* 0x000fea000f8e00ff */
[C---:B------:R-:W-:Y:S06]  /*5320*/  HMMA.16816.F32 R8, R196.reuse, R184, R8 ;  /* 0x000000b8c408723c */ /* 0x040fec0000001808 */
[-C--:B------:R-:W-:Y:S06]  /*5330*/  HMMA.16816.F32 R12, R196, R186.reuse, R12 ;  /* 0x000000bac40c723c */ /* 0x080fec000000180c */
[C---:B------:R-:W-:Y:S01]  /*5340*/  HMMA.16816.F32 R16, R172.reuse, R186, R16 ;  /* 0x000000baac10723c */ /* 0x040fe20000001810 */
[----:B------:R-:W-:Y:S05]  /*5350*/  LDSM.16.M88.4 R184, [R212+0x10000] ;  /* 0x01000000d4b8783b */ /* 0x000fea0000000200 */
[-C--:B---3--:R-:W-:Y:S06]  /*5360*/  HMMA.16816.F32 R20, R172, R200.reuse, R20 ;  /* 0x000000c8ac14723c */ /* 0x088fec0000001814 */
[C---:B------:R-:W-:Y:S01]  /*5370*/  HMMA.16816.F32 R24, R196.reuse, R200, R24 ;  /* 0x000000c8c418723c */ /* 0x040fe20000001818 */
[----:B------:R-:W2:Y:S05]  /*5380*/  @!P1 S2R R200, SR_TID.X ;  /* 0x0000000000c89919 */ /* 0x000eaa0000002100 */
[-C--:B------:R-:W-:Y:S05]  /*5390*/  HMMA.16816.F32 R28, R196, R202.reuse, R28 ;  /* 0x000000cac41c723c */ /* 0x080fea000000181c */
[----:B------:R-:W-:Y:S01]  /*53a0*/  IMAD.SHL.U32 R201, R247, 0x20, RZ ;  /* 0x00000020f7c97824 */ /* 0x000fe200078e00ff */
[----:B------:R-:W-:Y:S01]  /*53b0*/  HMMA.16816.F32 R32, R172, R202, R32 ;  /* 0x000000caac20723c */ /* 0x000fe20000001820 */
[----:B------:R-:W-:Y:S05]  /*53c0*/  IMAD.U32 R196, RZ, RZ, UR24 ;  /* 0x00000018ffc47e24 */ /* 0x000fea000f8e00ff */
[-C--:B-1----:R-:W-:Y:S01]  /*53d0*/  HMMA.16816.F32 R4, R164, R176.reuse, R4 ;  /* 0x000000b0a404723c */ /* 0x082fe20000001804 */
[----:B------:R-:W-:Y:S04]  /*53e0*/  IMAD.MOV.U32 R203, RZ, RZ, 0x8 ;  /* 0x00000008ffcb7424 */ /* 0x000fe800078e00ff */
[----:B------:R-:W-:Y:S01]  /*53f0*/  IMAD R172, R0, 0x4, R247 ;  /* 0x0000000400ac7824 */ /* 0x000fe200078e02f7 */
[C---:B------:R-:W-:Y:S01]  /*5400*/  HMMA.16816.F32 R8, R180.reuse, R176, R8 ;  /* 0x000000b0b408723c */ /* 0x040fe20000001808 */
[----:B------:R-:W-:Y:S04]  /*5410*/  IMAD.MOV.U32 R202, RZ, RZ, 0x20 ;  /* 0x00000020ffca7424 */ /* 0x000fe800078e00ff */
[----:B------:R-:W-:Y:S01]  /*5420*/  LOP3.LUT R172, R249, UR14, R172, 0x96, !PT ;  /* 0x0000000ef9ac7c12 */ /* 0x000fe2000f8e96ac */
[----:B------:R-:W-:Y:S01]  /*5430*/  IMAD R0, R3, 0x4, R204 ;  /* 0x0000000403007824 */ /* 0x000fe200078e02cc */
[----:B------:R-:W-:Y:S01]  /*5440*/  LOP3.LUT R3, R250, UR15, RZ, 0x3c, !PT ;  /* 0x0000000ffa037c12 */ /* 0x000fe2000f8e3cff */
[-C--:B------:R-:W-:Y:S03]  /*5450*/  HMMA.16816.F32 R12, R180, R178.reuse, R12 ;  /* 0x000000b2b40c723c */ /* 0x080fe6000000180c */
[C---:B------:R-:W-:Y:S02]  /*5460*/  VIADD R173, R0.reuse, 0x2 ;  /* 0x0000000200ad7836 */ /* 0x040fe40000000000 */
[----:B------:R-:W-:Y:S01]  /*5470*/  IMAD.WIDE.U32 R174, R0, -0x326172a9, RZ ;  /* 0xcd9e8d5700ae7825 */ /* 0x000fe200078e00ff */
[----:B------:R-:W-:Y:S01]  /*5480*/  LOP3.LUT R0, R248, UR6, RZ, 0x3c, !PT ;  /* 0x00000006f8007c12 */ /* 0x000fe2000f8e3cff */
[C---:B------:R-:W-:Y:S01]  /*5490*/  HMMA.16816.F32 R16, R164.reuse, R178, R16 ;  /* 0x000000b2a410723c */ /* 0x040fe20000001810 */
[----:B------:R-:W-:Y:S01]  /*54a0*/  LDSM.16.M88.4 R176, [R2+0x3000] ;  /* 0x0030000002b0783b */ /* 0x000fe20000000200 */
[----:B------:R-:W-:Y:S02]  /*54b0*/  UIADD3 UR6, UR14, 0x32370b8f, URZ ;  /* 0x32370b8f0e067890 */ /* 0x000fe4000fffe03f */
[-C--:B------:R-:W-:Y:S01]  /*54c0*/  LOP3.LUT R190, R175, R3.reuse, RZ, 0x3c, !PT ;  /* 0x00000003afbe7212 */ /* 0x080fe200078e3cff */
[----:B------:R-:W-:Y:S01]  /*54d0*/  IMAD.WIDE.U32 R188, R172, -0x326172a9, RZ ;  /* 0xcd9e8d57acbc7825 */ /* 0x000fe200078e00ff */
[-C--:B------:R-:W-:Y:S05]  /*54e0*/  HMMA.16816.F32 R20, R164, R168.reuse, R20 ;  /* 0x000000a8a414723c */ /* 0x080fea0000001814 */
[----:B------:R-:W-:Y:S01]  /*54f0*/  LOP3.LUT R192, R189, UR5, R174, 0x96, !PT ;  /* 0x00000005bdc07c12 */ /* 0x000fe2000f8e96ae */
[----:B------:R-:W-:Y:S01]  /*5500*/  IMAD.WIDE.U32 R172, R173, -0x326172a9, RZ ;  /* 0xcd9e8d57adac7825 */ /* 0x000fe200078e00ff */
[C---:B------:R-:W-:Y:S04]  /*5510*/  HMMA.16816.F32 R24, R180.reuse, R168, R24 ;  /* 0x000000a8b418723c */ /* 0x040fe80000001818 */
[----:B------:R-:W-:Y:S01]  /*5520*/  LOP3.LUT R3, R173, R3, RZ, 0x3c, !PT ;  /* 0x00000003ad037212 */ /* 0x000fe200078e3cff */
[----:B------:R-:W-:Y:S01]  /*5530*/  IMAD.WIDE.U32 R192, R192, -0x2daee0ad, RZ ;  /* 0xd2511f53c0c07825 */ /* 0x000fe200078e00ff */
[----:B------:R-:W-:Y:S01]  /*5540*/  LOP3.LUT R191, R189, UR5, R172, 0x96, !PT ;  /* 0x00000005bdbf7c12 */ /* 0x000fe2000f8e96ac */
[----:B------:R-:W-:Y:S01]  /*5550*/  UIADD3 UR5, UR15, 0x3c6ef372, URZ ;  /* 0x3c6ef3720f057890 */ /* 0x000fe2000fffe03f */
[----:B------:R1:W3:Y:S01]  /*5560*/  LDSM.16.M88.4 R172, [R2+0x2000] ;  /* 0x0020000002ac783b */ /* 0x0002e20000000200 */
[-C--:B------:R-:W-:Y:S04]  /*5570*/  HMMA.16816.F32 R28, R180, R170.reuse, R28 ;  /* 0x000000aab41c723c */ /* 0x080fe8000000181c */
[----:B------:R-:W-:Y:S01]  /*5580*/  LOP3.LUT R194, R188, UR5, RZ, 0x3c, !PT ;  /* 0x00000005bcc27c12 */ /* 0x000fe2000f8e3cff */
[----:B------:R-:W-:Y:S01]  /*5590*/  IMAD.WIDE.U32 R188, R190, -0x2daee0ad, RZ ;  /* 0xd2511f53bebc7825 */ /* 0x000fe200078e00ff */
[----:B------:R-:W-:Y:S01]  /*55a0*/  UIADD3 UR5, UR14, 0x76cf5d0a, URZ ;  /* 0x76cf5d0a0e057890 */ /* 0x000fe2000fffe03f */
[----:B------:R-:W-:Y:S04]  /*55b0*/  HMMA.16816.F32 R32, R164, R170, R32 ;  /* 0x000000aaa420723c */ /* 0x000fe80000001820 */
[----:B------:R-:W-:Y:S01]  /*55c0*/  LOP3.LUT R197, R0, R189, RZ, 0x3c, !PT ;  /* 0x000000bd00c57212 */ /* 0x000fe200078e3cff */
[----:B------:R-:W-:Y:S01]  /*55d0*/  IMAD.WIDE.U32 R190, R191, -0x2daee0ad, RZ ;  /* 0xd2511f53bfbe7825 */ /* 0x000fe200078e00ff */
[----:B------:R-:W-:Y:S02]  /*55e0*/  @!P1 IADD3 R189, -R196, 0x1, R242 ;  /* 0x00000001c4bd9810 */ /* 0x000fe40007ffe1f2 */
[----:B------:R-:W-:Y:S03]  /*55f0*/  LOP3.LUT R198, R193, UR5, R188, 0x96, !PT ;  /* 0x00000005c1c67c12 */ /* 0x000fe6000f8e96bc */
[----:B------:R-:W-:Y:S01]  /*5600*/  FMUL.FTZ R181, R245, 1.4426950216293334961 ;  /* 0x3fb8aa3bf5b57820 */ /* 0x000fe20000410000 */
[----:B------:R-:W-:Y:S01]  /*5610*/  FMUL.FTZ R171, R243, 1.4426950216293334961 ;  /* 0x3fb8aa3bf3ab7820 */ /* 0x000fe20000410000 */
[----:B------:R-:W-:Y:S04]  /*5620*/  IMAD.WIDE.U32 R198, R198, -0x326172a9, RZ ;  /* 0xcd9e8d57c6c67825 */ /* 0x000fe800078e00ff */
[----:B------:R-:W-:Y:S01]  /*5630*/  FMUL.FTZ R170, R244, 1.4426950216293334961 ;  /* 0x3fb8aa3bf4aa7820 */ /* 0x000fe20000410000 */
[----:B------:R-:W-:Y:S01]  /*5640*/  FSEL R181, R181, RZ, P5 ;  /* 0x000000ffb5b57208 */ /* 0x000fe20002800000 */
[----:B-1----:R-:W-:Y:S01]  /*5650*/  IMAD.WIDE.U32 R2, R3, -0x2daee0ad, RZ ;  /* 0xd2511f5303027825 */ /* 0x002fe200078e00ff */
[----:B------:R-:W-:Y:S02]  /*5660*/  FSEL R171, R171, RZ, P3 ;  /* 0x000000ffabab7208 */ /* 0x000fe40001800000 */
[----:B------:R-:W-:Y:S02]  /*5670*/  FSEL R170, R170, RZ, P0 ;  /* 0x000000ffaaaa7208 */ /* 0x000fe40000000000 */
[----:B------:R-:W-:Y:S01]  /*5680*/  LOP3.LUT R0, R0, R3, RZ, 0x3c, !PT ;  /* 0x0000000300007212 */ /* 0x000fe200078e3cff */
[----:B------:R-:W-:Y:S01]  /*5690*/  IMAD.U32 R3, RZ, RZ, UR19 ;  /* 0x00000013ff037e24 */ /* 0x000fe2000f8e00ff */
[----:B------:R-:W-:Y:S01]  /*56a0*/  LOP3.LUT R196, R191, UR5, R2, 0x96, !PT ;  /* 0x00000005bfc47c12 */ /* 0x000fe2000f8e9602 */
[----:B------:R-:W-:Y:S01]  /*56b0*/  UIADD3 UR5, UR15, -0x255992d5, URZ ;  /* 0xdaa66d2b0f057890 */ /* 0x000fe2000fffe03f */
[----:B------:R-:W-:Y:S01]  /*56c0*/  @!P1 IADD3 R2, R195, UR16, R189 ;  /* 0x00000010c3029c10 */ /* 0x000fe2000fffe0bd */
[----:B------:R-:W-:Y:S04]  /*56d0*/  IMAD.WIDE.U32 R188, R197, -0x326172a9, RZ ;  /* 0xcd9e8d57c5bc7825 */ /* 0x000fe800078e00ff */
[----:B------:R-:W-:Y:S01]  /*56e0*/  IMAD.WIDE.U32 R168, R0, -0x326172a9, RZ ;  /* 0xcd9e8d5700a87825 */ /* 0x000fe200078e00ff */
[----:B------:R-:W-:Y:S01]  /*56f0*/  LOP3.LUT R180, R194, R189, RZ, 0x3c, !PT ;  /* 0x000000bdc2b47212 */ /* 0x000fe200078e3cff */
[-C--:B---3--:R-:W-:Y:S05]  /*5700*/  HMMA.16816.F32 R4, R172, R184.reuse, R4 ;  /* 0x000000b8ac04723c */ /* 0x088fea0000001804 */
[----:B------:R-:W-:Y:S01]  /*5710*/  LOP3.LUT R195, R199, UR5, R188, 0x96, !PT ;  /* 0x00000005c7c37c12 */ /* 0x000fe2000f8e96bc */
[----:B------:R-:W-:Y:S01]  /*5720*/  IMAD.WIDE.U32 R196, R196, -0x326172a9, RZ ;  /* 0xcd9e8d57c4c47825 */ /* 0x000fe200078e00ff */
[----:B------:R-:W-:Y:S01]  /*5730*/  LOP3.LUT R194, R194, R169, RZ, 0x3c, !PT ;  /* 0x000000a9c2c27212 */ /* 0x000fe200078e3cff */
[C---:B------:R-:W-:Y:S04]  /*5740*/  HMMA.16816.F32 R8, R176.reuse, R184, R8 ;  /* 0x000000b8b008723c */ /* 0x040fe80000001808 */
[----:B------:R-:W-:Y:S01]  /*5750*/  LOP3.LUT R188, R197, UR5, R168, 0x96, !PT ;  /* 0x00000005c5bc7c12 */ /* 0x000fe2000f8e96a8 */
[----:B------:R-:W-:Y:S01]  /*5760*/  IMAD.WIDE.U32 R164, R194, -0x2daee0ad, RZ ;  /* 0xd2511f53c2a47825 */ /* 0x000fe200078e00ff */
[C---:B------:R-:W-:Y:S01]  /*5770*/  @!P1 VIMNMX R169, R2.reuse, UR16, PT ;  /* 0x0000001002a99c48 */ /* 0x040fe2000bfe0100 */
[----:B------:R-:W-:Y:S01]  /*5780*/  UIADD3 UR5, UR14, -0x126145ec, URZ ;  /* 0xed9eba140e057890 */ /* 0x000fe2000fffe03f */
[----:B------:R-:W-:Y:S01]  /*5790*/  @!P1 VIADDMNMX R168, R2, R203, UR16, PT ;  /* 0x0000001002a89e46 */ /* 0x000fe2000b8001cb */
[-C--:B------:R-:W-:Y:S03]  /*57a0*/  HMMA.16816.F32 R12, R176, R186.reuse, R12 ;  /* 0x000000bab00c723c */ /* 0x080fe6000000180c */
[----:B------:R-:W-:Y:S01]  /*57b0*/  LOP3.LUT R190, R165, UR6, R190, 0x96, !PT ;  /* 0x00000006a5be7c12 */ /* 0x000fe2000f8e96be */
[----:B------:R-:W-:Y:S04]  /*57c0*/  IMAD.WIDE.U32 R166, R180, -0x2daee0ad, RZ ;  /* 0xd2511f53b4a67825 */ /* 0x000fe800078e00ff */
[----:B------:R-:W-:Y:S01]  /*57d0*/  FMUL.FTZ R180, R246, 1.4426950216293334961 ;  /* 0x3fb8aa3bf6b47820 */ /* 0x000fe20000410000 */
[C---:B------:R-:W-:Y:S04]  /*57e0*/  HMMA.16816.F32 R16, R172.reuse, R186, R16 ;  /* 0x000000baac10723c */ /* 0x040fe80000001810 */
[----:B------:R-:W-:Y:S01]  /*57f0*/  LOP3.LUT R192, R167, UR6, R192, 0x96, !PT ;  /* 0x00000006a7c07c12 */ /* 0x000fe2000f8e96c0 */
[----:B------:R-:W-:Y:S01]  /*5800*/  IMAD.WIDE.U32 R194, R195, -0x2daee0ad, RZ ;  /* 0xd2511f53c3c27825 */ /* 0x000fe200078e00ff */
[----:B------:R-:W-:Y:S01]  /*5810*/  FSEL R180, R180, RZ, P4 ;  /* 0x000000ffb4b47208 */ /* 0x000fe20002000000 */
[----:B------:R-:W-:Y:S04]  /*5820*/  UIADD3 UR6, UR15, 0x78dde6e4, URZ ;  /* 0x78dde6e40f067890 */ /* 0x000fe8000fffe03f */
[----:B------:R-:W-:Y:S01]  /*5830*/  LOP3.LUT R191, R195, UR5, R166, 0x96, !PT ;  /* 0x00000005c3bf7c12 */ /* 0x000fe2000f8e96a6 */
[----:B------:R-:W-:Y:S04]  /*5840*/  IMAD.WIDE.U32 R188, R188, -0x2daee0ad, RZ ;  /* 0xd2511f53bcbc7825 */ /* 0x000fe800078e00ff */
[----:B--2---:R-:W-:Y:S01]  /*5850*/  @!P1 IMAD.SHL.U32 R0, R200, 0x2, RZ ;  /* 0x00000002c8009824 */ /* 0x004fe200078e00ff */
[----:B------:R-:W-:Y:S01]  /*5860*/  LOP3.LUT R189, R189, UR5, R164, 0x96, !PT ;  /* 0x00000005bdbd7c12 */ /* 0x000fe2000f8e96a4 */
[----:B------:R-:W-:Y:S01]  /*5870*/  UIADD3 UR5, UR15, 0x1715609d, URZ ;  /* 0x1715609d0f057890 */ /* 0x000fe2000fffe03f */
[----:B------:R-:W1:Y:S02]  /*5880*/  LDSM.16.M88.4 R164, [R212+0x10800] ;  /* 0x01080000d4a4783b */ /* 0x000e640000000200 */
[----:B------:R-:W-:Y:S01]  /*5890*/  @!P1 LOP3.LUT R0, R201, 0x6, R0, 0xf8, !PT ;  /* 0x00000006c9009812 */ /* 0x000fe200078ef800 */
[----:B------:R-:W-:Y:S04]  /*58a0*/  IMAD.MOV.U32 R201, RZ, RZ, 0x28 ;  /* 0x00000028ffc97424 */ /* 0x000fe800078e00ff */
[----:B------:R-:W-:Y:S01]  /*58b0*/  @!P1 IMAD R0, R3, 0x80, R0 ;  /* 0x0000008003009824 */ /* 0x000fe200078e0200 */
[C---:B------:R-:W-:Y:S02]  /*58c0*/  @!P1 VIADDMNMX R3, R2.reuse, R202, UR16, PT ;  /* 0x0000001002039e46 */ /* 0x040fe4000b8001ca */
[----:B------:R-:W-:Y:S01]  /*58d0*/  @!P1 VIADDMNMX R2, R2, R201, UR16, PT ;  /* 0x0000001002029e46 */ /* 0x000fe2000b8001c9 */
[C---:B------:R-:W-:Y:S01]  /*58e0*/  @!P1 VIADD R183, R0.reuse, 0x9 ;  /* 0x0000000900b79836 */ /* 0x040fe20000000000 */
[CC--:B------:R-:W-:Y:S01]  /*58f0*/  @!P1 ISETP.GE.AND P5, PT, R0.reuse, R169.reuse, PT ;  /* 0x000000a90000920c */ /* 0x0c0fe20003fa6270 */
[----:B------:R-:W-:Y:S03]  /*5900*/  @!P1 VIADD R182, R0, 0x1 ;  /* 0x0000000100b69836 */ /* 0x000fe60000000000 */
[----:B------:R-:W-:Y:S02]  /*5910*/  @!P1 FSEL R4, R4, -INF , !P5 ;  /* 0xff80000004049808 */ /* 0x000fe40006800000 */
[C---:B------:R-:W-:Y:S02]  /*5920*/  @!P1 ISETP.GE.AND P4, PT, R182.reuse, R169, PT ;  /* 0x000000a9b600920c */ /* 0x040fe40003f86270 */
[-C--:B------:R-:W-:Y:S01]  /*5930*/  @!P1 ISETP.GE.AND P6, PT, R182, R168.reuse, PT ;  /* 0x000000a8b600920c */ /* 0x080fe20003fc6270 */
[--C-:B------:R-:W-:Y:S01]  /*5940*/  FFMA.FTZ R4, R4, UR17, -R181.reuse ;  /* 0x0000001104047c23 */ /* 0x100fe200080108b5 */
[----:B------:R-:W-:Y:S02]  /*5950*/  @!P1 ISETP.GE.AND P5, PT, R0, R168, PT ;  /* 0x000000a80000920c */ /* 0x000fe40003fa6270 */
[CC--:B------:R-:W-:Y:S01]  /*5960*/  @!P1 ISETP.GE.AND P3, PT, R182.reuse, R3.reuse, PT ;  /* 0x00000003b600920c */ /* 0x0c0fe20003f66270 */
[----:B------:R2:W3:Y:S01]  /*5970*/  MUFU.EX2 R201, R4 ;  /* 0x0000000400c97308 */ /* 0x0004e20000000800 */
[-C--:B------:R-:W-:Y:S01]  /*5980*/  @!P1 ISETP.GE.AND P0, PT, R182, R2.reuse, PT ;  /* 0x00000002b600920c */ /* 0x080fe20003f06270 */
[C---:B------:R-:W-:Y:S01]  /*5990*/  @!P1 VIADD R182, R0.reuse, 0x8 ;  /* 0x0000000800b69836 */ /* 0x040fe20000000000 */
[----:B------:R-:W-:Y:S02]  /*59a0*/  @!P1 FSEL R5, R5, -INF , !P4 ;  /* 0xff80000005059808 */ /* 0x000fe40006000000 */
[-C--:B------:R-:W-:Y:S02]  /*59b0*/  @!P1 ISETP.GE.AND P4, PT, R0, R3.reuse, PT ;  /* 0x000000030000920c */ /* 0x080fe40003f86270 */
[----:B------:R-:W-:Y:S01]  /*59c0*/  @!P1 FSEL R6, R6, -INF , !P5 ;  /* 0xff80000006069808 */ /* 0x000fe20006800000 */
[----:B------:R-:W-:Y:S01]  /*59d0*/  FFMA.FTZ R5, R5, UR17, -R181 ;  /* 0x0000001105057c23 */ /* 0x000fe200080108b5 */
[-C--:B------:R-:W-:Y:S02]  /*59e0*/  @!P1 ISETP.GE.AND P5, PT, R0, R2.reuse, PT ;  /* 0x000000020000920c */ /* 0x080fe40003fa6270 */
[----:B------:R-:W-:Y:S01]  /*59f0*/  @!P1 FSEL R7, R7, -INF , !P6 ;  /* 0xff80000007079808 */ /* 0x000fe20007000000 */
[--C-:B------:R-:W-:Y:S01]  /*5a00*/  FFMA.FTZ R6, R6, UR17, -R180.reuse ;  /* 0x0000001106067c23 */ /* 0x100fe200080108b4 */
[----:B------:R-:W-:Y:S01]  /*5a10*/  @!P1 FSEL R8, R8, -INF , !P4 ;  /* 0xff80000008089808 */ /* 0x000fe20006000000 */
[----:B------:R4:W3:Y:S01]  /*5a20*/  MUFU.EX2 R203, R5 ;  /* 0x0000000500cb7308 */ /* 0x0008e20000000800 */
[-C--:B-1----:R-:W-:Y:S03]  /*5a30*/  HMMA.16816.F32 R20, R172, R164.reuse, R20 ;  /* 0x000000a4ac14723c */ /* 0x082fe60000001814 */
[--C-:B------:R-:W-:Y:S01]  /*5a40*/  FFMA.FTZ R8, R8, UR17, -R171.reuse ;  /* 0x0000001108087c23 */ /* 0x100fe200080108ab */
[----:B------:R-:W-:Y:S01]  /*5a50*/  FFMA.FTZ R7, R7, UR17, -R180 ;  /* 0x0000001107077c23 */ /* 0x000fe200080108b4 */
[C---:B------:R-:W-:Y:S01]  /*5a60*/  @!P1 ISETP.GE.AND P6, PT, R182.reuse, R3, PT ;  /* 0x00000003b600920c */ /* 0x040fe20003fc6270 */
[C---:B------:R-:W-:Y:S03]  /*5a70*/  HMMA.16816.F32 R24, R176.reuse, R164, R24 ;  /* 0x000000a4b018723c */ /* 0x040fe60000001818 */
[----:B------:R1:W-:Y:S01]  /*5a80*/  MUFU.EX2 R223, R6 ;  /* 0x0000000600df7308 */ /* 0x0003e20000000800 */
[----:B------:R-:W-:Y:S01]  /*5a90*/  @!P1 ISETP.GE.AND P4, PT, R182, R2, PT ;  /* 0x00000002b600920c */ /* 0x000fe20003f86270 */
[----:B--2---:R-:W-:Y:S01]  /*5aa0*/  @!P1 VIADD R4, R0, 0x11 ;  /* 0x0000001100049836 */ /* 0x004fe20000000000 */
[-C--:B------:R-:W-:Y:S07]  /*5ab0*/  HMMA.16816.F32 R28, R176, R166.reuse, R28 ;  /* 0x000000a6b01c723c */ /* 0x080fee000000181c */
[----:B------:R2:W-:Y:S01]  /*5ac0*/  MUFU.EX2 R227, R8 ;  /* 0x0000000800e37308 */ /* 0x0005e20000000800 */
[----:B------:R-:W-:Y:S01]  /*5ad0*/  @!P1 FSEL R9, R9, -INF , !P3 ;  /* 0xff80000009099808 */ /* 0x000fe20005800000 */
[----:B------:R-:W-:Y:S04]  /*5ae0*/  HMMA.16816.F32 R32, R172, R166, R32 ;  /* 0x000000a6ac20723c */ /* 0x000fe80000001820 */
[----:B------:R-:W-:Y:S01]  /*5af0*/  @!P1 ISETP.GE.AND P3, PT, R182, R169, PT ;  /* 0x000000a9b600920c */ /* 0x000fe20003f66270 */
[--C-:B------:R-:W-:Y:S01]  /*5b00*/  FFMA.FTZ R9, R9, UR17, -R171.reuse ;  /* 0x0000001109097c23 */ /* 0x100fe200080108ab */
[----:B------:R-:W-:Y:S02]  /*5b10*/  @!P1 FSEL R10, R10, -INF , !P5 ;  /* 0xff8000000a0a9808 */ /* 0x000fe40006800000 */
[----:B------:R3:W-:Y:S01]  /*5b20*/  MUFU.EX2 R222, R7 ;  /* 0x0000000700de7308 */ /* 0x0007e20000000800 */
[----:B------:R-:W-:Y:S02]  /*5b30*/  @!P1 ISETP.GE.AND P5, PT, R182, R168, PT ;  /* 0x000000a8b600920c */ /* 0x000fe40003fa6270 */
[----:B------:R-:W-:Y:S01]  /*5b40*/  @!P1 FSEL R12, R12, -INF , !P6 ;  /* 0xff8000000c0c9808 */ /* 0x000fe20007000000 */
[----:B------:R-:W-:Y:S01]  /*5b50*/  @!P1 VIADD R182, R0, 0x10 ;  /* 0x0000001000b69836 */ /* 0x000fe20000000000 */
[----:B------:R-:W-:Y:S01]  /*5b60*/  @!P1 FSEL R14, R14, -INF , !P4 ;  /* 0xff8000000e0e9808 */ /* 0x000fe20006000000 */
[----:B------:R-:W-:Y:S01]  /*5b70*/  IMAD.WIDE.U32 R164, R191, -0x326172a9, RZ ;  /* 0xcd9e8d57bfa47825 */ /* 0x000fe200078e00ff */
[C---:B------:R-:W-:Y:S03]  /*5b80*/  @!P1 ISETP.GE.AND P6, PT, R183.reuse, R2, PT ;  /* 0x00000002b700920c */ /* 0x040fe60003fc6270 */
[----:B------:R3:W-:Y:S01]  /*5b90*/  MUFU.EX2 R226, R9 ;  /* 0x0000000900e27308 */ /* 0x0007e20000000800 */
[-C--:B------:R-:W-:Y:S01]  /*5ba0*/  @!P1 ISETP.GE.AND P4, PT, R183, R168.reuse, PT ;  /* 0x000000a8b700920c */ /* 0x080fe20003f86270 */
[--C-:B------:R-:W-:Y:S01]  /*5bb0*/  FFMA.FTZ R14, R14, UR17, -R170.reuse ;  /* 0x000000110e0e7c23 */ /* 0x100fe200080108aa */
[----:B------:R-:W-:Y:S01]  /*5bc0*/  @!P1 FSEL R11, R11, -INF , !P0 ;  /* 0xff8000000b0b9808 */ /* 0x000fe20004000000 */
[--C-:B------:R-:W-:Y:S01]  /*5bd0*/  FFMA.FTZ R10, R10, UR17, -R170.reuse ;  /* 0x000000110a0a7c23 */ /* 0x100fe200080108aa */
[----:B------:R-:W-:Y:S01]  /*5be0*/  @!P1 ISETP.GE.AND P0, PT, R183, R3, PT ;  /* 0x00000003b700920c */ /* 0x000fe20003f06270 */
[----:B------:R-:W-:Y:S01]  /*5bf0*/  FFMA.FTZ R12, R12, UR17, -R171 ;  /* 0x000000110c0c7c23 */ /* 0x000fe200080108ab */
[----:B------:R-:W-:Y:S03]  /*5c00*/  @!P1 FSEL R16, R16, -INF , !P3 ;  /* 0xff80000010109808 */ /* 0x000fe60005800000 */
[----:B------:R-:W-:Y:S01]  /*5c10*/  MUFU.EX2 R225, R14 ;  /* 0x0000000e00e17308 */ /* 0x000fe20000000800 */
[----:B------:R-:W-:Y:S01]  /*5c20*/  @!P1 FSEL R19, R19, -INF , !P4 ;  /* 0xff80000013139808 */ /* 0x000fe20006000000 */
[----:B------:R-:W-:Y:S01]  /*5c30*/  FFMA.FTZ R11, R11, UR17, -R170 ;  /* 0x000000110b0b7c23 */ /* 0x000fe200080108aa */
[----:B------:R-:W-:Y:S01]  /*5c40*/  @!P1 FSEL R15, R15, -INF , !P6 ;  /* 0xff8000000f0f9808 */ /* 0x000fe20007000000 */
[----:B------:R-:W-:Y:S01]  /*5c50*/  FFMA.FTZ R16, R16, UR17, -R181 ;  /* 0x0000001110107c23 */ /* 0x000fe200080108b5 */
[CC--:B------:R-:W-:Y:S01]  /*5c60*/  @!P1 ISETP.GE.AND P6, PT, R182.reuse, R169.reuse, PT ;  /* 0x000000a9b600920c */ /* 0x0c0fe20003fc6270 */
[----:B------:R-:W-:Y:S01]  /*5c70*/  FFMA.FTZ R19, R19, UR17, -R180 ;  /* 0x0000001113137c23 */ /* 0x000fe200080108b4 */
[-C--:B------:R-:W-:Y:S03]  /*5c80*/  @!P1 ISETP.GE.AND P3, PT, R182, R168.reuse, PT ;  /* 0x000000a8b600920c */ /* 0x080fe60003f66270 */
[----:B------:R-:W-:Y:S01]  /*5c90*/  MUFU.EX2 R229, R10 ;  /* 0x0000000a00e57308 */ /* 0x000fe20000000800 */
[-C--:B------:R-:W-:Y:S01]  /*5ca0*/  @!P1 ISETP.GE.AND P4, PT, R4, R169.reuse, PT ;  /* 0x000000a90400920c */ /* 0x080fe20003f86270 */
[----:B------:R-:W-:Y:S01]  /*5cb0*/  FFMA.FTZ R15, R15, UR17, -R170 ;  /* 0x000000110f0f7c23 */ /* 0x000fe200080108aa */
[----:B------:R-:W-:Y:S02]  /*5cc0*/  @!P1 FSEL R13, R13, -INF , !P0 ;  /* 0xff8000000d0d9808 */ /* 0x000fe40004000000 */
[----:B------:R-:W-:Y:S02]  /*5cd0*/  @!P1 ISETP.GE.AND P0, PT, R183, R169, PT ;  /* 0x000000a9b700920c */ /* 0x000fe40003f06270 */
[----:B------:R-:W-:Y:S01]  /*5ce0*/  @!P1 FSEL R20, R20, -INF , !P6 ;  /* 0xff80000014149808 */ /* 0x000fe20007000000 */
[----:B------:R-:W-:Y:S01]  /*5cf0*/  FFMA.FTZ R13, R13, UR17, -R171 ;  /* 0x000000110d0d7c23 */ /* 0x000fe200080108ab */
[----:B------:R-:W-:Y:S01]  /*5d00*/  @!P1 FSEL R21, R21, -INF , !P4 ;  /* 0xff80000015159808 */ /* 0x000fe20006000000 */
[----:B------:R-:W-:Y:S01]  /*5d10*/  MUFU.EX2 R228, R11 ;  /* 0x0000000b00e47308 */ /* 0x000fe20000000800 */
[----:B------:R-:W-:Y:S01]  /*5d20*/  @!P1 FSEL R22, R22, -INF , !P3 ;  /* 0xff80000016169808 */ /* 0x000fe20005800000 */
[--C-:B------:R-:W-:Y:S01]  /*5d30*/  FFMA.FTZ R20, R20, UR17, -R181.reuse ;  /* 0x0000001114147c23 */ /* 0x100fe200080108b5 */
[C---:B------:R-:W-:Y:S01]  /*5d40*/  @!P1 ISETP.GE.AND P6, PT, R4.reuse, R168, PT ;  /* 0x000000a80400920c */ /* 0x040fe20003fc6270 */
[--C-:B------:R-:W-:Y:S01]  /*5d50*/  FFMA.FTZ R21, R21, UR17, -R181.reuse ;  /* 0x0000001115157c23 */ /* 0x100fe200080108b5 */
[-C--:B------:R-:W-:Y:S01]  /*5d60*/  @!P1 ISETP.GE.AND P4, PT, R4, R3.reuse, PT ;  /* 0x000000030400920c */ /* 0x080fe20003f86270 */
[--C-:B------:R-:W-:Y:S01]  /*5d70*/  FFMA.FTZ R22, R22, UR17, -R180.reuse ;  /* 0x0000001116167c23 */ /* 0x100fe200080108b4 */
[-C--:B------:R-:W-:Y:S01]  /*5d80*/  @!P1 ISETP.GE.AND P3, PT, R4, R2.reuse, PT ;  /* 0x000000020400920c */ /* 0x080fe20003f66270 */
[C---:B------:R-:W-:Y:S01]  /*5d90*/  @!P1 VIADD R4, R0.reuse, 0x18 ;  /* 0x0000001800049836 */ /* 0x040fe20000000000 */
[----:B------:R-:W-:Y:S01]  /*5da0*/  @!P1 FSEL R17, R17, -INF , !P0 ;  /* 0xff80000011119808 */ /* 0x000fe20004000000 */
[----:B------:R-:W-:Y:S01]  /*5db0*/  @!P1 VIADD R0, R0, 0x19 ;  /* 0x0000001900009836 */ /* 0x000fe20000000000 */
[-C--:B------:R-:W-:Y:S01]  /*5dc0*/  @!P1 ISETP.GE.AND P0, PT, R182, R3.reuse, PT ;  /* 0x00000003b600920c */ /* 0x080fe20003f06270 */
[----:B------:R3:W-:Y:S01]  /*5dd0*/  MUFU.EX2 R220, R13 ;  /* 0x0000000d00dc7308 */ /* 0x0007e20000000800 */
[----:B------:R-:W-:Y:S01]  /*5de0*/  @!P1 FSEL R18, R18, -INF , !P5 ;  /* 0xff80000012129808 */ /* 0x000fe20006800000 */
[----:B------:R-:W-:Y:S01]  /*5df0*/  FFMA.FTZ R17, R17, UR17, -R181 ;  /* 0x0000001111117c23 */ /* 0x000fe200080108b5 */
[----:B------:R-:W-:Y:S02]  /*5e00*/  @!P1 FSEL R24, R24, -INF , !P0 ;  /* 0xff80000018189808 */ /* 0x000fe40004000000 */
[-C--:B------:R-:W-:Y:S01]  /*5e10*/  @!P1 ISETP.GE.AND P0, PT, R0, R3.reuse, PT ;  /* 0x000000030000920c */ /* 0x080fe20003f06270 */
[--C-:B------:R-:W-:Y:S01]  /*5e20*/  FFMA.FTZ R18, R18, UR17, -R180.reuse ;  /* 0x0000001112127c23 */ /* 0x100fe200080108b4 */
[-C--:B------:R-:W-:Y:S03]  /*5e30*/  @!P1 ISETP.GE.AND P5, PT, R182, R2.reuse, PT ;  /* 0x00000002b600920c */ /* 0x080fe60003fa6270 */
[----:B------:R3:W-:Y:S01]  /*5e40*/  MUFU.EX2 R221, R12 ;  /* 0x0000000c00dd7308 */ /* 0x0007e20000000800 */
[----:B------:R-:W-:Y:S01]  /*5e50*/  @!P1 FSEL R23, R23, -INF , !P6 ;  /* 0xff80000017179808 */ /* 0x000fe20007000000 */
[--C-:B------:R-:W-:Y:S01]  /*5e60*/  FFMA.FTZ R24, R24, UR17, -R171.reuse ;  /* 0x0000001118187c23 */ /* 0x100fe200080108ab */
[----:B------:R-:W-:Y:S02]  /*5e70*/  @!P1 FSEL R25, R25, -INF , !P4 ;  /* 0xff80000019199808 */ /* 0x000fe40006000000 */
[C---:B------:R-:W-:Y:S01]  /*5e80*/  @!P1 ISETP.GE.AND P6, PT, R4.reuse, R3, PT ;  /* 0x000000030400920c */ /* 0x040fe20003fc6270 */
[----:B------:R-:W-:Y:S01]  /*5e90*/  FFMA.FTZ R23, R23, UR17, -R180 ;  /* 0x0000001117177c23 */ /* 0x000fe200080108b4 */
[C---:B------:R-:W-:Y:S03]  /*5ea0*/  @!P1 ISETP.GE.AND P4, PT, R4.reuse, R2, PT ;  /* 0x000000020400920c */ /* 0x040fe60003f86270 */
[----:B------:R-:W-:Y:S01]  /*5eb0*/  MUFU.EX2 R224, R15 ;  /* 0x0000000f00e07308 */ /* 0x000fe20000000800 */
[----:B------:R-:W-:Y:S01]  /*5ec0*/  @!P1 FSEL R29, R29, -INF , !P0 ;  /* 0xff8000001d1d9808 */ /* 0x000fe20004000000 */
[----:B------:R-:W-:Y:S01]  /*5ed0*/  FFMA.FTZ R25, R25, UR17, -R171 ;  /* 0x0000001119197c23 */ /* 0x000fe200080108ab */
[----:B------:R-:W-:Y:S02]  /*5ee0*/  @!P1 FSEL R27, R27, -INF , !P3 ;  /* 0xff8000001b1b9808 */ /* 0x000fe40005800000 */
[CC--:B------:R-:W-:Y:S02]  /*5ef0*/  @!P1 ISETP.GE.AND P3, PT, R4.reuse, R169.reuse, PT ;  /* 0x000000a90400920c */ /* 0x0c0fe40003f66270 */
[----:B------:R-:W-:Y:S01]  /*5f00*/  @!P1 ISETP.GE.AND P0, PT, R4, R168, PT ;  /* 0x000000a80400920c */ /* 0x000fe20003f06270 */
[----:B----4-:R-:W-:Y:S01]  /*5f10*/  IMAD.WIDE.U32 R4, R192, -0x326172a9, RZ ;  /* 0xcd9e8d57c0047825 */ /* 0x010fe200078e00ff */
[----:B------:R-:W-:Y:S01]  /*5f20*/  @!P1 FSEL R26, R26, -INF , !P5 ;  /* 0xff8000001a1a9808 */ /* 0x000fe20006800000 */
[----:B------:R-:W-:Y:S01]  /*5f30*/  MUFU.EX2 R191, R17 ;  /* 0x0000001100bf7308 */ /* 0x000fe20000000800 */
[----:B------:R-:W-:Y:S01]  /*5f40*/  @!P1 ISETP.GE.AND P5, PT, R0, R2, PT ;  /* 0x000000020000920c */ /* 0x000fe20003fa6270 */
[----:B------:R-:W-:Y:S01]  /*5f50*/  IMAD.WIDE.U32 R2, R190, -0x326172a9, RZ ;  /* 0xcd9e8d57be027825 */ /* 0x000fe200078e00ff */
[----:B------:R-:W-:Y:S02]  /*5f60*/  @!P1 FSEL R28, R28, -INF , !P6 ;  /* 0xff8000001c1c9808 */ /* 0x000fe40007000000 */
[----:B------:R-:W-:Y:S01]  /*5f70*/  @!P1 FSEL R30, R30, -INF , !P4 ;  /* 0xff8000001e1e9808 */ /* 0x000fe20006000000 */
[----:B------:R-:W-:Y:S01]  /*5f80*/  FFMA.FTZ R26, R26, UR17, -R170 ;  /* 0x000000111a1a7c23 */ /* 0x000fe200080108aa */
[C---:B------:R-:W-:Y:S03]  /*5f90*/  @!P1 ISETP.GE.AND P6, PT, R0.reuse, R169, PT ;  /* 0x000000a90000920c */ /* 0x040fe60003fc6270 */
[----:B------:R-:W-:Y:S01]  /*5fa0*/  MUFU.EX2 R197, R19 ;  /* 0x0000001300c57308 */ /* 0x000fe20000000800 */
[----:B------:R-:W-:Y:S01]  /*5fb0*/  @!P1 ISETP.GE.AND P4, PT, R0, R168, PT ;  /* 0x000000a80000920c */ /* 0x000fe20003f86270 */
[----:B------:R-:W-:Y:S01]  /*5fc0*/  IMAD.WIDE.U32 R168, R189, -0x326172a9, RZ ;  /* 0xcd9e8d57bda87825 */ /* 0x000fe200078e00ff */
[----:B-1----:R-:W-:Y:S02]  /*5fd0*/  LOP3.LUT R6, R5, UR6, R198, 0x96, !PT ;  /* 0x0000000605067c12 */ /* 0x002fe4000f8e96c6 */
[----:B--2---:R-:W-:Y:S01]  /*5fe0*/  LOP3.LUT R8, R3, UR6, R196, 0x96, !PT ;  /* 0x0000000603087c12 */ /* 0x004fe2000f8e96c4 */
[----:B------:R-:W-:Y:S01]  /*5ff0*/  UIADD3 UR6, UR14, -0x56f99767, URZ ;  /* 0xa90668990e067890 */ /* 0x000fe2000fffe03f */
[----:B------:R-:W-:Y:S01]  /*6000*/  LOP3.LUT R3, R165, UR5, R4, 0x96, !PT ;  /* 0x00000005a5037c12 */ /* 0x000fe2000f8e9604 */
[----:B---3--:R-:W-:Y:S01]  /*6010*/  IMAD.WIDE.U32 R6, R6, -0x2daee0ad, RZ ;  /* 0xd2511f5306067825 */ /* 0x008fe200078e00ff */
[----:B------:R-:W-:Y:S01]  /*6020*/  LOP3.LUT R4, R169, UR5, R2, 0x96, !PT ;  /* 0x00000005a9047c12 */ /* 0x000fe2000f8e9602 */
[----:B------:R-:W-:Y:S01]  /*6030*/  UIADD3 UR5, UR14, 0x646e171e, URZ ;  /* 0x646e171e0e057890 */ /* 0x000fe2000fffe03f */
[----:B------:R-:W-:Y:S01]  /*6040*/  @!P1 FSEL R32, R32, -INF , !P3 ;  /* 0xff80000020209808 */ /* 0x000fe20005800000 */
[----:B------:R-:W-:Y:S01]  /*6050*/  IMAD.WIDE.U32 R2, R3, -0x2daee0ad, RZ ;  /* 0xd2511f5303027825 */ /* 0x000fe200078e00ff */
[----:B------:R-:W-:Y:S01]  /*6060*/  LOP3.LUT R194, R7, UR6, R194, 0x96, !PT ;  /* 0x0000000607c27c12 */ /* 0x000fe2000f8e96c2 */
[----:B------:R-:W-:Y:S01]  /*6070*/  MUFU.EX2 R198, R18 ;  /* 0x0000001200c67308 */ /* 0x000fe20000000800 */
[----:B------:R-:W-:Y:S01]  /*6080*/  @!P1 FSEL R33, R33, -INF , !P6 ;  /* 0xff80000021219808 */ /* 0x000fe20007000000 */
[----:B------:R-:W-:Y:S01]  /*6090*/  IMAD.WIDE.U32 R4, R4, -0x2daee0ad, RZ ;  /* 0xd2511f5304047825 */ /* 0x000fe200078e00ff */
[----:B------:R-:W-:Y:S02]  /*60a0*/  LOP3.LUT R7, R3, UR5, R6, 0x96, !PT ;  /* 0x0000000503077c12 */ /* 0x000fe4000f8e9606 */
[----:B------:R-:W-:Y:S01]  /*60b0*/  LOP3.LUT R165, R2, 0xffff, RZ, 0xc0, !PT ;  /* 0x0000ffff02a57812 */ /* 0x000fe200078ec0ff */
[----:B------:R-:W-:Y:S01]  /*60c0*/  IMAD.WIDE.U32 R8, R8, -0x2daee0ad, RZ ;  /* 0xd2511f5308087825 */ /* 0x000fe200078e00ff */
[----:B------:R-:W-:Y:S03]  /*60d0*/  SHF.R.U32.HI R166, RZ, 0x10, R2 ;  /* 0x00000010ffa67819 */ /* 0x000fe60000011602 */
[----:B------:R-:W-:Y:S01]  /*60e0*/  MUFU.EX2 R187, R20 ;  /* 0x0000001400bb7308 */ /* 0x000fe20000000800 */
[----:B------:R-:W-:Y:S01]  /*60f0*/  LOP3.LUT R0, R2, 0xff, RZ, 0xc0, !PT ;  /* 0x000000ff02007812 */ /* 0x000fe200078ec0ff */
[--C-:B------:R-:W-:Y:S01]  /*6100*/  FFMA.FTZ R32, R32, UR17, -R181.reuse ;  /* 0x0000001120207c23 */ /* 0x100fe200080108b5 */
[----:B------:R-:W-:Y:S01]  /*6110*/  LOP3.LUT R6, R5, UR5, R8, 0x96, !PT ;  /* 0x0000000505067c12 */ /* 0x000fe2000f8e9608 */
[----:B------:R-:W-:Y:S01]  /*6120*/  UIADD3 UR5, UR15, -0x4ab325aa, URZ ;  /* 0xb54cda560f057890 */ /* 0x000fe2000fffe03f */
[----:B------:R-:W-:Y:S01]  /*6130*/  SHF.R.U32.HI R8, RZ, 0x18, R2 ;  /* 0x00000018ff087819 */ /* 0x000fe20000011602 */
[----:B------:R-:W-:Y:S01]  /*6140*/  IMAD.WIDE.U32 R2, R194, -0x326172a9, RZ ;  /* 0xcd9e8d57c2027825 */ /* 0x000fe200078e00ff */
[----:B------:R-:W-:Y:S03]  /*6150*/  SHF.R.U32.HI R167, RZ, 0x18, R4 ;  /* 0x00000018ffa77819 */ /* 0x000fe60000011604 */
[----:B------:R-:W-:Y:S01]  /*6160*/  MUFU.EX2 R194, R16 ;  /* 0x0000001000c27308 */ /* 0x000fe20000000800 */
[C---:B------:R-:W-:Y:S01]  /*6170*/  LOP3.LUT R169, R4.reuse, 0xffff, RZ, 0xc0, !PT ;  /* 0x0000ffff04a97812 */ /* 0x040fe200078ec0ff */
[----:B------:R-:W-:Y:S01]  /*6180*/  FFMA.FTZ R181, R33, UR17, -R181 ;  /* 0x0000001121b57c23 */ /* 0x000fe200080108b5 */
[----:B------:R-:W-:Y:S01]  /*6190*/  LOP3.LUT R13, R4, 0xff, RZ, 0xc0, !PT ;  /* 0x000000ff040d7812 */ /* 0x000fe200078ec0ff */
[----:B------:R-:W-:Y:S01]  /*61a0*/  FFMA.FTZ R27, R27, UR17, -R170 ;  /* 0x000000111b1b7c23 */ /* 0x000fe200080108aa */
[----:B------:R-:W-:Y:S01]  /*61b0*/  SHF.R.U32.HI R14, RZ, 0x10, R4 ;  /* 0x00000010ff0e7819 */ /* 0x000fe20000011604 */
[--C-:B------:R-:W-:Y:S01]  /*61c0*/  FFMA.FTZ R28, R28, UR17, -R171.reuse ;  /* 0x000000111c1c7c23 */ /* 0x100fe200080108ab */
[----:B------:R-:W-:Y:S03]  /*61d0*/  LOP3.LUT R4, R3, UR5, R164, 0x96, !PT ;  /* 0x0000000503047c12 */ /* 0x000fe6000f8e96a4 */
[----:B------:R-:W-:Y:S01]  /*61e0*/  MUFU.EX2 R186, R21 ;  /* 0x0000001500ba7308 */ /* 0x000fe20000000800 */
[----:B------:R-:W-:Y:S01]  /*61f0*/  ISETP.LE.U32.AND P3, PT, R8, UR18, PT ;  /* 0x0000001208007c0c */ /* 0x000fe2000bf63070 */
[----:B------:R-:W-:Y:S01]  /*6200*/  FFMA.FTZ R30, R30, UR17, -R170 ;  /* 0x000000111e1e7c23 */ /* 0x000fe200080108aa */
[C---:B------:R-:W-:Y:S01]  /*6210*/  LOP3.LUT R5, R4.reuse, 0xffff, RZ, 0xc0, !PT ;  /* 0x0000ffff04057812 */ /* 0x040fe200078ec0ff */
[----:B------:R-:W-:Y:S01]  /*6220*/  FFMA.FTZ R171, R29, UR17, -R171 ;  /* 0x000000111dab7c23 */ /* 0x000fe200080108ab */
[----:B------:R-:W-:Y:S02]  /*6230*/  LOP3.LUT R8, R4, 0xff, RZ, 0xc0, !PT ;  /* 0x000000ff04087812 */ /* 0x000fe400078ec0ff */
[----:B------:R-:W-:Y:S03]  /*6240*/  SHF.R.U32.HI R5, RZ, 0x8, R5 ;  /* 0x00000008ff057819 */ /* 0x000fe60000011605 */
[----:B------:R-:W-:Y:S01]  /*6250*/  MUFU.EX2 R193, R23 ;  /* 0x0000001700c17308 */ /* 0x000fe20000000800 */
[----:B------:R-:W-:Y:S02]  /*6260*/  LOP3.LUT R188, R9, UR6, R188, 0x96, !PT ;  /* 0x0000000609bc7c12 */ /* 0x000fe4000f8e96bc */
[----:B------:R-:W-:Y:S02]  /*6270*/  ISETP.LE.U32.AND P6, PT, R8, UR18, PT ;  /* 0x0000001208007c0c */ /* 0x000fe4000bfc3070 */
[----:B------:R-:W-:Y:S02]  /*6280*/  LOP3.LUT R5, R5, 0xffff, RZ, 0xc0, !PT ;  /* 0x0000ffff05057812 */ /* 0x000fe400078ec0ff */
[C---:B------:R-:W-:Y:S03]  /*6290*/  LOP3.LUT R11, R2.reuse, 0xff, RZ, 0xc0, !PT ;  /* 0x000000ff020b7812 */ /* 0x040fe600078ec0ff */
[----:B------:R-:W-:Y:S01]  /*62a0*/  MUFU.EX2 R199, R24 ;  /* 0x0000001800c77308 */ /* 0x000fe20000000800 */
[----:B------:R-:W-:Y:S02]  /*62b0*/  LOP3.LUT R10, R2, 0xffff, RZ, 0xc0, !PT ;  /* 0x0000ffff020a7812 */ /* 0x000fe400078ec0ff */
[--C-:B------:R-:W-:Y:S02]  /*62c0*/  SHF.R.U32.HI R12, RZ, 0x18, R2.reuse ;  /* 0x00000018ff0c7819 */ /* 0x100fe40000011602 */
[----:B------:R-:W-:Y:S01]  /*62d0*/  SHF.R.U32.HI R9, RZ, 0x10, R2 ;  /* 0x00000010ff097819 */ /* 0x000fe20000011602 */
[----:B------:R-:W-:Y:S01]  /*62e0*/  IMAD.WIDE.U32 R2, R188, -0x326172a9, RZ ;  /* 0xcd9e8d57bc027825 */ /* 0x000fe200078e00ff */
[----:B------:R-:W-:Y:S03]  /*62f0*/  SHF.R.U32.HI R8, RZ, 0x10, R4 ;  /* 0x00000010ff087819 */ /* 0x000fe60000011604 */
[----:B------:R-:W1:Y:S01]  /*6300*/  MUFU.EX2 R183, R32 ;  /* 0x0000002000b77308 */ /* 0x000e620000000800 */
[----:B------:R-:W-:Y:S01]  /*6310*/  @!P1 FSEL R34, R34, -INF , !P0 ;  /* 0xff80000022229808 */ /* 0x000fe20004000000 */
[----:B------:R-:W-:Y:S01]  /*6320*/  @!P6 FADD.FTZ R201, -R201, -RZ ;  /* 0x800000ffc9c9e221 */ /* 0x000fe20000010100 */
[----:B------:R-:W-:Y:S02]  /*6330*/  ISETP.LE.U32.AND P0, PT, R5, UR18, PT ;  /* 0x0000001205007c0c */ /* 0x000fe4000bf03070 */
[----:B------:R-:W-:Y:S01]  /*6340*/  @!P1 FSEL R31, R31, -INF , !P5 ;  /* 0xff8000001f1f9808 */ /* 0x000fe20006800000 */
[----:B------:R-:W-:Y:S01]  /*6350*/  FFMA.FTZ R34, R34, UR17, -R180 ;  /* 0x0000001122227c23 */ /* 0x000fe200080108b4 */
[----:B------:R-:W-:Y:S03]  /*6360*/  LOP3.LUT R5, R8, 0xff, RZ, 0xc0, !PT ;  /* 0x000000ff08057812 */ /* 0x000fe600078ec0ff */
[----:B------:R-:W-:Y:S01]  /*6370*/  MUFU.EX2 R182, R181 ;  /* 0x000000b500b67308 */ /* 0x000fe20000000800 */
[----:B------:R-:W-:Y:S01]  /*6380*/  ISETP.LE.U32.AND P5, PT, R0, UR18, PT ;  /* 0x0000001200007c0c */ /* 0x000fe2000bfa3070 */
[----:B------:R-:W-:Y:S01]  /*6390*/  FFMA.FTZ R170, R31, UR17, -R170 ;  /* 0x000000111faa7c23 */ /* 0x000fe200080108aa */
[----:B------:R-:W-:Y:S02]  /*63a0*/  SHF.R.U32.HI R4, RZ, 0x18, R4 ;  /* 0x00000018ff047819 */ /* 0x000fe40000011604 */
[----:B------:R-:W-:Y:S02]  /*63b0*/  LOP3.LUT R0, R3, UR5, R168, 0x96, !PT ;  /* 0x0000000503007c12 */ /* 0x000fe4000f8e96a8 */
[----:B------:R-:W-:Y:S01]  /*63c0*/  @!P1 FSEL R35, R35, -INF , !P4 ;  /* 0xff80000023239808 */ /* 0x000fe20006000000 */
[----:B------:R-:W-:Y:S01]  /*63d0*/  @!P0 FADD.FTZ R203, -R203, -RZ ;  /* 0x800000ffcbcb8221 */ /* 0x000fe20000010100 */
[----:B------:R-:W-:Y:S01]  /*63e0*/  ISETP.LE.U32.AND P1, PT, R5, UR18, PT ;  /* 0x0000001205007c0c */ /* 0x000fe2000bf23070 */
[----:B------:R-:W-:Y:S01]  /*63f0*/  MUFU.EX2 R185, R34 ;  /* 0x0000002200b97308 */ /* 0x000fe20000000800 */
[----:B------:R-:W-:Y:S01]  /*6400*/  ISETP.LE.U32.AND P4, PT, R4, UR18, PT ;  /* 0x0000001204007c0c */ /* 0x000fe2000bf83070 */
[----:B------:R-:W-:Y:S01]  /*6410*/  FFMA.FTZ R180, R35, UR17, -R180 ;  /* 0x0000001123b47c23 */ /* 0x000fe200080108b4 */
[C---:B------:R-:W-:Y:S01]  /*6420*/  LOP3.LUT R4, R0.reuse, 0xffff, RZ, 0xc0, !PT ;  /* 0x0000ffff00047812 */ /* 0x040fe200078ec0ff */
[----:B-1----:R-:W-:Y:S01]  /*6430*/  @!P5 FADD.FTZ R183, -R183, -RZ ;  /* 0x800000ffb7b7d221 */ /* 0x002fe20000010100 */
[----:B------:R-:W-:Y:S02]  /*6440*/  LOP3.LUT R5, R0, 0xff, RZ, 0xc0, !PT ;  /* 0x000000ff00057812 */ /* 0x000fe400078ec0ff */
[----:B------:R-:W-:Y:S03]  /*6450*/  SHF.R.U32.HI R4, RZ, 0x8, R4 ;  /* 0x00000008ff047819 */ /* 0x000fe60000011604 */
[----:B------:R-:W1:Y:S01]  /*6460*/  MUFU.EX2 R184, R180 ;  /* 0x000000b400b87308 */ /* 0x000e620000000800 */
[----:B------:R-:W-:Y:S02]  /*6470*/  ISETP.LE.U32.AND P6, PT, R5, UR18, PT ;  /* 0x0000001205007c0c */ /* 0x000fe4000bfc3070 */
[--C-:B------:R-:W-:Y:S01]  /*6480*/  SHF.R.U32.HI R5, RZ, 0x18, R0.reuse ;  /* 0x00000018ff057819 */ /* 0x100fe20000011600 */
[----:B------:R-:W-:Y:S01]  /*6490*/  @!P1 FADD.FTZ R223, -R223, -RZ ;  /* 0x800000ffdfdf9221 */ /* 0x000fe20000010100 */
[----:B------:R-:W-:Y:S01]  /*64a0*/  LOP3.LUT R4, R4, 0xffff, RZ, 0xc0, !PT ;  /* 0x0000ffff04047812 */ /* 0x000fe200078ec0ff */
[----:B------:R-:W-:Y:S01]  /*64b0*/  @!P4 FADD.FTZ R222, -R222, -RZ ;  /* 0x800000ffdedec221 */ /* 0x000fe20000010100 */
[----:B------:R-:W-:Y:S03]  /*64c0*/  SHF.R.U32.HI R0, RZ, 0x10, R0 ;  /* 0x00000010ff007819 */ /* 0x000fe60000011600 */
[----:B------:R-:W2:Y:S01]  /*64d0*/  MUFU.EX2 R195, R22 ;  /* 0x0000001600c37308 */ /* 0x000ea20000000800 */
[----:B------:R-:W-:Y:S02]  /*64e0*/  ISETP.LE.U32.AND P1, PT, R4, UR18, PT ;  /* 0x0000001204007c0c */ /* 0x000fe4000bf23070 */
[----:B------:R-:W-:Y:S02]  /*64f0*/  ISETP.LE.U32.AND P0, PT, R5, UR18, PT ;  /* 0x0000001205007c0c */ /* 0x000fe4000bf03070 */
[----:B------:R-:W-:Y:S01]  /*6500*/  LOP3.LUT R4, R0, 0xff, RZ, 0xc0, !PT ;  /* 0x000000ff00047812 */ /* 0x000fe200078ec0ff */
[----:B------:R-:W-:Y:S01]  /*6510*/  @!P6 FADD.FTZ R227, -R227, -RZ ;  /* 0x800000ffe3e3e221 */ /* 0x000fe20000010100 */
[----:B------:R-:W-:Y:S03]  /*6520*/  LOP3.LUT R0, R2, 0xffff, RZ, 0xc0, !PT ;  /* 0x0000ffff02007812 */ /* 0x000fe600078ec0ff */
[----:B------:R-:W3:Y:S01]  /*6530*/  MUFU.EX2 R196, R25 ;  /* 0x0000001900c47308 */ /* 0x000ee20000000800 */
[----:B------:R-:W-:Y:S01]  /*6540*/  ISETP.LE.U32.AND P4, PT, R4, UR18, PT ;  /* 0x0000001204007c0c */ /* 0x000fe2000bf83070 */
[----:B-1----:R-:W-:Y:S01]  /*6550*/  @!P3 FADD.FTZ R184, -R184, -RZ ;  /* 0x800000ffb8b8b221 */ /* 0x002fe20000010100 */
[----:B------:R-:W-:Y:S02]  /*6560*/  LOP3.LUT R3, R2, 0xff, RZ, 0xc0, !PT ;  /* 0x000000ff02037812 */ /* 0x000fe400078ec0ff */
[----:B------:R-:W-:Y:S01]  /*6570*/  SHF.R.U32.HI R0, RZ, 0x8, R0 ;  /* 0x00000008ff007819 */ /* 0x000fe20000011600 */
[----:B------:R-:W-:Y:S01]  /*6580*/  @!P1 FADD.FTZ R226, -R226, -RZ ;  /* 0x800000ffe2e29221 */ /* 0x000fe20000010100 */
[----:B------:R-:W-:Y:S01]  /*6590*/  ISETP.LE.U32.AND P6, PT, R3, UR18, PT ;  /* 0x0000001203007c0c */ /* 0x000fe2000bfc3070 */
[----:B------:R-:W-:Y:S01]  /*65a0*/  @!P0 FADD.FTZ R228, -R228, -RZ ;  /* 0x800000ffe4e48221 */ /* 0x000fe20000010100 */
[--C-:B------:R-:W-:Y:S01]  /*65b0*/  SHF.R.U32.HI R3, RZ, 0x10, R2.reuse ;  /* 0x00000010ff037819 */ /* 0x100fe20000011602 */
[----:B------:R-:W-:Y:S01]  /*65c0*/  MUFU.EX2 R202, R26 ;  /* 0x0000001a00ca7308 */ /* 0x000fe20000000800 */
[----:B------:R-:W-:Y:S02]  /*65d0*/  SHF.R.U32.HI R2, RZ, 0x18, R2 ;  /* 0x00000018ff027819 */ /* 0x000fe40000011602 */
[----:B------:R-:W-:Y:S01]  /*65e0*/  LOP3.LUT R3, R3, 0xff, RZ, 0xc0, !PT ;  /* 0x000000ff03037812 */ /* 0x000fe200078ec0ff */
[----:B------:R-:W-:Y:S01]  /*65f0*/  @!P4 FADD.FTZ R229, -R229, -RZ ;  /* 0x800000ffe5e5c221 */ /* 0x000fe20000010100 */
[----:B------:R-:W-:Y:S02]  /*6600*/  ISETP.LE.U32.AND P0, PT, R2, UR18, PT ;  /* 0x0000001202007c0c */ /* 0x000fe4000bf03070 */
[----:B------:R-:W-:Y:S03]  /*6610*/  ISETP.LE.U32.AND P4, PT, R3, UR18, PT ;  /* 0x0000001203007c0c */ /* 0x000fe6000bf83070 */
[----:B------:R-:W1:Y:S01]  /*6620*/  MUFU.EX2 R200, R27 ;  /* 0x0000001b00c87308 */ /* 0x000e620000000800 */
[----:B------:R-:W-:Y:S01]  /*6630*/  LOP3.LUT R0, R0, 0xffff, RZ, 0xc0, !PT ;  /* 0x0000ffff00007812 */ /* 0x000fe200078ec0ff */
[----:B------:R-:W-:Y:S01]  /*6640*/  @!P6 FADD.FTZ R221, -R221, -RZ ;  /* 0x800000ffdddde221 */ /* 0x000fe20000010100 */
[----:B------:R-:W-:Y:S02]  /*6650*/  ISETP.LE.U32.AND P6, PT, R11, UR18, PT ;  /* 0x000000120b007c0c */ /* 0x000fe4000bfc3070 */
[----:B------:R-:W-:Y:S02]  /*6660*/  ISETP.LE.U32.AND P1, PT, R0, UR18, PT ;  /* 0x0000001200007c0c */ /* 0x000fe4000bf23070 */
[----:B------:R-:W-:Y:S03]  /*6670*/  SHF.R.U32.HI R0, RZ, 0x8, R10 ;  /* 0x00000008ff007819 */ /* 0x000fe6000001160a */
[----:B------:R-:W-:Y:S01]  /*6680*/  MUFU.EX2 R189, R28 ;  /* 0x0000001c00bd7308 */ /* 0x000fe20000000800 */
[----:B------:R-:W-:Y:S01]  /*6690*/  LOP3.LUT R2, R9, 0xff, RZ, 0xc0, !PT ;  /* 0x000000ff09027812 */ /* 0x000fe200078ec0ff */
[----:B------:R-:W-:Y:S01]  /*66a0*/  @!P0 FADD.FTZ R224, -R224, -RZ ;  /* 0x800000ffe0e08221 */ /* 0x000fe20000010100 */
[----:B------:R-:W-:Y:S01]  /*66b0*/  LOP3.LUT R0, R0, 0xffff, RZ, 0xc0, !PT ;  /* 0x0000ffff00007812 */ /* 0x000fe200078ec0ff */
[----:B------:R-:W-:Y:S01]  /*66c0*/  @!P4 FADD.FTZ R225, -R225, -RZ ;  /* 0x800000ffe1e1c221 */ /* 0x000fe20000010100 */
[----:B------:R-:W-:Y:S02]  /*66d0*/  ISETP.LE.U32.AND P0, PT, R2, UR18, PT ;  /* 0x0000001202007c0c */ /* 0x000fe4000bf03070 */
[C---:B------:R-:W-:Y:S01]  /*66e0*/  LOP3.LUT R2, R7.reuse, 0xffff, RZ, 0xc0, !PT ;  /* 0x0000ffff07027812 */ /* 0x040fe200078ec0ff */
[----:B------:R-:W-:Y:S01]  /*66f0*/  @!P6 FADD.FTZ R194, -R194, -RZ ;  /* 0x800000ffc2c2e221 */ /* 0x000fe20000010100 */
[----:B------:R-:W-:Y:S01]  /*6700*/  ISETP.LE.U32.AND P4, PT, R0, UR18, PT ;  /* 0x0000001200007c0c */ /* 0x000fe2000bf83070 */
[----:B------:R-:W-:Y:S01]  /*6710*/  @!P1 FADD.FTZ R220, -R220, -RZ ;  /* 0x800000ffdcdc9221 */ /* 0x000fe20000010100 */
[----:B------:R-:W-:Y:S01]  /*6720*/  LOP3.LUT R4, R7, 0xff, RZ, 0xc0, !PT ;  /* 0x000000ff07047812 */ /* 0x000fe200078ec0ff */
[----:B------:R-:W-:Y:S01]  /*6730*/  MUFU.EX2 R188, R171 ;  /* 0x000000ab00bc7308 */ /* 0x000fe20000000800 */
[--C-:B------:R-:W-:Y:S02]  /*6740*/  SHF.R.U32.HI R0, RZ, 0x10, R7.reuse ;  /* 0x00000010ff007819 */ /* 0x100fe40000011607 */
[----:B------:R-:W-:Y:S02]  /*6750*/  SHF.R.U32.HI R3, RZ, 0x8, R2 ;  /* 0x00000008ff037819 */ /* 0x000fe40000011602 */
[----:B------:R-:W-:Y:S01]  /*6760*/  ISETP.LE.U32.AND P6, PT, R4, UR18, PT ;  /* 0x0000001204007c0c */ /* 0x000fe2000bfc3070 */
[----:B------:R-:W-:Y:S01]  /*6770*/  @!P0 FADD.FTZ R198, -R198, -RZ ;  /* 0x800000ffc6c68221 */ /* 0x000fe20000010100 */
[----:B------:R-:W-:Y:S03]  /*6780*/  ISETP.LE.U32.AND P1, PT, R12, UR18, PT ;  /* 0x000000120c007c0c */ /* 0x000fe6000bf23070 */
[----:B------:R-:W4:Y:S01]  /*6790*/  MUFU.EX2 R192, R30 ;  /* 0x0000001e00c07308 */ /* 0x000f220000000800 */
[----:B------:R-:W-:Y:S01]  /*67a0*/  LOP3.LUT R2, R0, 0xff, RZ, 0xc0, !PT ;  /* 0x000000ff00027812 */ /* 0x000fe200078ec0ff */
[----:B------:R-:W-:Y:S01]  /*67b0*/  @!P4 FADD.FTZ R191, -R191, -RZ ;  /* 0x800000ffbfbfc221 */ /* 0x000fe20000010100 */
[----:B------:R-:W-:Y:S02]  /*67c0*/  LOP3.LUT R0, R3, 0xffff, RZ, 0xc0, !PT ;  /* 0x0000ffff03007812 */ /* 0x000fe400078ec0ff */
[----:B------:R-:W-:Y:S02]  /*67d0*/  ISETP.LE.U32.AND P4, PT, R2, UR18, PT ;  /* 0x0000001202007c0c */ /* 0x000fe4000bf83070 */
[----:B------:R-:W-:Y:S03]  /*67e0*/  ISETP.LE.U32.AND P0, PT, R0, UR18, PT ;  /* 0x0000001200007c0c */ /* 0x000fe6000bf03070 */
[----:B------:R-:W4:Y:S01]  /*67f0*/  MUFU.EX2 R190, R170 ;  /* 0x000000aa00be7308 */ /* 0x000f220000000800 */
[C---:B------:R-:W-:Y:S01]  /*6800*/  LOP3.LUT R0, R6.reuse, 0xffff, RZ, 0xc0, !PT ;  /* 0x0000ffff06007812 */ /* 0x040fe200078ec0ff */
[----:B------:R-:W-:Y:S01]  /*6810*/  @!P6 FADD.FTZ R187, -R187, -RZ ;  /* 0x800000ffbbbbe221 */ /* 0x000fe20000010100 */
[----:B------:R-:W-:Y:S01]  /*6820*/  LOP3.LUT R2, R6, 0xff, RZ, 0xc0, !PT ;  /* 0x000000ff06027812 */ /* 0x000fe200078ec0ff */
[----:B------:R-:W-:Y:S01]  /*6830*/  @!P1 FADD.FTZ R197, -R197, -RZ ;  /* 0x800000ffc5c59221 */ /* 0x000fe20000010100 */
[----:B------:R-:W-:Y:S02]  /*6840*/  SHF.R.U32.HI R7, RZ, 0x18, R7 ;  /* 0x00000018ff077819 */ /* 0x000fe40000011607 */
[----:B------:R-:W-:Y:S02]  /*6850*/  SHF.R.U32.HI R0, RZ, 0x8, R0 ;  /* 0x00000008ff007819 */ /* 0x000fe40000011600 */
[----:B------:R-:W-:Y:S01]  /*6860*/  ISETP.LE.U32.AND P6, PT, R2, UR18, PT ;  /* 0x0000001202007c0c */ /* 0x000fe2000bfc3070 */
[----:B--2---:R-:W-:Y:S01]  /*6870*/  @!P4 FADD.FTZ R195, -R195, -RZ ;  /* 0x800000ffc3c3c221 */ /* 0x004fe20000010100 */
[----:B------:R-:W-:Y:S01]  /*6880*/  ISETP.LE.U32.AND P1, PT, R7, UR18, PT ;  /* 0x0000001207007c0c */ /* 0x000fe2000bf23070 */
[----:B------:R-:W-:Y:S01]  /*6890*/  @!P0 FADD.FTZ R186, -R186, -RZ ;  /* 0x800000ffbaba8221 */ /* 0x000fe20000010100 */
[----:B------:R-:W-:Y:S02]  /*68a0*/  LOP3.LUT R0, R0, 0xffff, RZ, 0xc0, !PT ;  /* 0x0000ffff00007812 */ /* 0x000fe400078ec0ff */
[----:B------:R-:W-:Y:S02]  /*68b0*/  LOP3.LUT R2, R166, 0xff, RZ, 0xc0, !PT ;  /* 0x000000ffa6027812 */ /* 0x000fe400078ec0ff */
[----:B------:R-:W-:Y:S02]  /*68c0*/  ISETP.LE.U32.AND P0, PT, R0, UR18, PT ;  /* 0x0000001200007c0c */ /* 0x000fe4000bf03070 */
[----:B------:R-:W-:Y:S02]  /*68d0*/  SHF.R.U32.HI R0, RZ, 0x8, R165 ;  /* 0x00000008ff007819 */ /* 0x000fe400000116a5 */
[----:B------:R-:W-:Y:S01]  /*68e0*/  SHF.R.U32.HI R3, RZ, 0x8, R169 ;  /* 0x00000008ff037819 */ /* 0x000fe200000116a9 */
[----:B------:R-:W-:Y:S01]  /*68f0*/  @!P6 FADD.FTZ R199, -R199, -RZ ;  /* 0x800000ffc7c7e221 */ /* 0x000fe20000010100 */
[----:B------:R-:W-:Y:S01]  /*6900*/  LOP3.LUT R0, R0, 0xffff, RZ, 0xc0, !PT ;  /* 0x0000ffff00007812 */ /* 0x000fe200078ec0ff */
[----:B------:R-:W-:Y:S01]  /*6910*/  @!P1 FADD.FTZ R193, -R193, -RZ ;  /* 0x800000ffc1c19221 */ /* 0x000fe20000010100 */
[----:B------:R-:W-:Y:S02]  /*6920*/  ISETP.LE.U32.AND P6, PT, R2, UR18, PT ;  /* 0x0000001202007c0c */ /* 0x000fe4000bfc3070 */
[----:B------:R-:W-:Y:S02]  /*6930*/  ISETP.LE.U32.AND P1, PT, R0, UR18, PT ;  /* 0x0000001200007c0c */ /* 0x000fe4000bf23070 */
[--C-:B------:R-:W-:Y:S01]  /*6940*/  SHF.R.U32.HI R0, RZ, 0x18, R6.reuse ;  /* 0x00000018ff007819 */ /* 0x100fe20000011606 */
[----:B---3--:R-:W-:Y:S01]  /*6950*/  @!P0 FADD.FTZ R196, -R196, -RZ ;  /* 0x800000ffc4c48221 */ /* 0x008fe20000010100 */
[----:B------:R-:W-:Y:S02]  /*6960*/  LOP3.LUT R2, R14, 0xff, RZ, 0xc0, !PT ;  /* 0x000000ff0e027812 */ /* 0x000fe400078ec0ff */
[----:B------:R-:W-:Y:S02]  /*6970*/  ISETP.LE.U32.AND P5, PT, R0, UR18, PT ;  /* 0x0000001200007c0c */ /* 0x000fe4000bfa3070 */
[----:B------:R-:W-:Y:S02]  /*6980*/  SHF.R.U32.HI R0, RZ, 0x10, R6 ;  /* 0x00000010ff007819 */ /* 0x000fe40000011606 */
[----:B------:R-:W-:Y:S01]  /*6990*/  LOP3.LUT R3, R3, 0xffff, RZ, 0xc0, !PT ;  /* 0x0000ffff03037812 */ /* 0x000fe200078ec0ff */
[----:B------:R-:W-:Y:S01]  /*69a0*/  @!P6 FADD.FTZ R185, -R185, -RZ ;  /* 0x800000ffb9b9e221 */ /* 0x000fe20000010100 */
[----:B------:R-:W-:Y:S01]  /*69b0*/  LOP3.LUT R0, R0, 0xff, RZ, 0xc0, !PT ;  /* 0x000000ff00007812 */ /* 0x000fe200078ec0ff */
[----:B------:R-:W-:Y:S01]  /*69c0*/  @!P1 FADD.FTZ R182, -R182, -RZ ;  /* 0x800000ffb6b69221 */ /* 0x000fe20000010100 */
[----:B------:R-:W-:Y:S02]  /*69d0*/  ISETP.LE.U32.AND P1, PT, R2, UR18, PT ;  /* 0x0000001202007c0c */ /* 0x000fe4000bf23070 */
[----:B------:R-:W-:Y:S02]  /*69e0*/  ISETP.LE.U32.AND P6, PT, R0, UR18, PT ;  /* 0x0000001200007c0c */ /* 0x000fe4000bfc3070 */
[----:B------:R-:W-:Y:S01]  /*69f0*/  F2FP.RELU.F16.F32.PACK_AB R2, R203, R201 ;  /* 0x000000c9cb02723e */ /* 0x000fe200000008ff */
[----:B-1----:R-:W-:Y:S01]  /*6a00*/  @!P5 FADD.FTZ R200, -R200, -RZ ;  /* 0x800000ffc8c8d221 */ /* 0x002fe20000010100 */
[----:B------:R-:W-:Y:S02]  /*6a10*/  F2FP.RELU.F16.F32.PACK_AB R0, R222, R223 ;  /* 0x000000dfde00723e */ /* 0x000fe400000008ff */
[----:B------:R-:W-:Y:S01]  /*6a20*/  F2FP.RELU.F16.F32.PACK_AB R4, R226, R227 ;  /* 0x000000e3e204723e */ /* 0x000fe200000008ff */
[----:B------:R1:W-:Y:S01]  /*6a30*/  STS [R232+0x20000], R2 ;  /* 0x02000002e8007388 */ /* 0x0003e20000000800 */
[----:B------:R-:W-:Y:S02]  /*6a40*/  ISETP.LE.U32.AND P3, PT, R3, UR18, PT ;  /* 0x0000001203007c0c */ /* 0x000fe4000bf63070 */
[----:B------:R-:W-:Y:S01]  /*6a50*/  F2FP.RELU.F16.F32.PACK_AB R3, R228, R229 ;  /* 0x000000e5e403723e */ /* 0x000fe200000008ff */
[----:B------:R2:W-:Y:S01]  /*6a60*/  STS [R232+0x20400], R0 ;  /* 0x02040000e8007388 */ /* 0x0005e20000000800 */
[----:B------:R-:W-:Y:S01]  /*6a70*/  F2FP.RELU.F16.F32.PACK_AB R5, R220, R221 ;  /* 0x000000dddc05723e */ /* 0x000fe200000008ff */
[----:B------:R-:W-:Y:S01]  /*6a80*/  @!P6 FADD.FTZ R202, -R202, -RZ ;  /* 0x800000ffcacae221 */ /* 0x000fe20000010100 */
[----:B------:R-:W-:Y:S01]  /*6a90*/  ISETP.LE.U32.AND P0, PT, R167, UR18, PT ;  /* 0x00000012a7007c0c */ /* 0x000fe2000bf03070 */
[----:B----4-:R-:W-:Y:S01]  /*6aa0*/  @!P1 FADD.FTZ R192, -R192, -RZ ;  /* 0x800000ffc0c09221 */ /* 0x010fe20000010100 */
[----:B------:R-:W-:Y:S02]  /*6ab0*/  ISETP.LE.U32.AND P4, PT, R13, UR18, PT ;  /* 0x000000120d007c0c */ /* 0x000fe4000bf83070 */
[----:B------:R-:W-:Y:S02]  /*6ac0*/  FSETP.GE.FTZ.AND P5, PT, R194, RZ, PT ;  /* 0x000000ffc200720b */ /* 0x000fe40003fb6000 */
[----:B------:R-:W-:Y:S01]  /*6ad0*/  FSETP.GE.FTZ.AND P1, PT, R186, RZ, PT ;  /* 0x000000ffba00720b */ /* 0x000fe20003f36000 */
[----:B------:R-:W-:Y:S01]  /*6ae0*/  @!P3 FADD.FTZ R188, -R188, -RZ ;  /* 0x800000ffbcbcb221 */ /* 0x000fe20000010100 */
[----:B------:R-:W-:Y:S05]  /*6af0*/  FSETP.GE.FTZ.AND P3, PT, R187, RZ, PT ;  /* 0x000000ffbb00720b */ /* 0x000fea0003f76000 */
[----:B------:R-:W-:Y:S02]  /*6b00*/  @!P0 FADD.FTZ R190, -R190, -RZ ;  /* 0x800000ffbebe8221 */ /* 0x000fe40000010100 */
[----:B------:R-:W-:Y:S01]  /*6b10*/  @!P4 FADD.FTZ R189, -R189, -RZ ;  /* 0x800000ffbdbdc221 */ /* 0x000fe20000010100 */
[C---:B------:R-:W-:Y:S02]  /*6b20*/  FSETP.GE.FTZ.AND P4, PT, R191.reuse, RZ, PT ;  /* 0x000000ffbf00720b */ /* 0x040fe40003f96000 */
[----:B-1----:R-:W-:Y:S02]  /*6b30*/  F2FP.RELU.F16.F32.PACK_AB R2, R191, R194 ;  /* 0x000000c2bf02723e */ /* 0x002fe400000008ff */
[----:B--2---:R-:W-:Y:S03]  /*6b40*/  F2FP.RELU.F16.F32.PACK_AB R0, R197, R198 ;  /* 0x000000c6c500723e */ /* 0x004fe600000008ff */
[----:B------:R1:W-:Y:S04]  /*6b50*/  STS [R235+0x20000], R2 ;  /* 0x02000002eb007388 */ /* 0x0003e80000000800 */
[----:B------:R2:W-:Y:S04]  /*6b60*/  STS [R235+0x20400], R0 ;  /* 0x02040000eb007388 */ /* 0x0005e80000000800 */
[----:B------:R3:W-:Y:S04]  /*6b70*/  STS [R232+0x21000], R4 ;  /* 0x02100004e8007388 */ /* 0x0007e80000000800 */
[----:B------:R4:W-:Y:S04]  /*6b80*/  STS [R232+0x21400], R3 ;  /* 0x02140003e8007388 */ /* 0x0009e80000000800 */
[----:B------:R4:W-:Y:S01]  /*6b90*/  STS [R235+0x21000], R5 ;  /* 0x02100005eb007388 */ /* 0x0009e20000000800 */
[----:B-1----:R-:W-:Y:S02]  /*6ba0*/  F2FP.RELU.F16.F32.PACK_AB R2, R193, R195 ;  /* 0x000000c3c102723e */ /* 0x002fe400000008ff */
[----:B--2---:R-:W-:Y:S02]  /*6bb0*/  F2FP.RELU.F16.F32.PACK_AB R0, R182, R183 ;  /* 0x000000b7b600723e */ /* 0x004fe400000008ff */
[----:B---3--:R-:W-:Y:S02]  /*6bc0*/  F2FP.RELU.F16.F32.PACK_AB R4, R224, R225 ;  /* 0x000000e1e004723e */ /* 0x008fe400000008ff */
[----:B----4-:R-:W-:Y:S03]  /*6bd0*/  F2FP.RELU.F16.F32.PACK_AB R3, R186, R187 ;  /* 0x000000bbba03723e */ /* 0x010fe600000008ff */
[----:B------:R1:W-:Y:S01]  /*6be0*/  STS [R235+0x21400], R4 ;  /* 0x02140004eb007388 */ /* 0x0003e20000000800 */
[----:B------:R-:W-:Y:S03]  /*6bf0*/  F2FP.RELU.F16.F32.PACK_AB R5, R196, R199 ;  /* 0x000000c7c405723e */ /* 0x000fe600000008ff */
[----:B------:R2:W-:Y:S04]  /*6c00*/  STS [R233+0x20000], R3 ;  /* 0x02000003e9007388 */ /* 0x0005e80000000800 */
[----:B------:R3:W-:Y:S04]  /*6c10*/  STS [R233+0x20400], R2 ;  /* 0x02040002e9007388 */ /* 0x0007e80000000800 */
[----:B------:R4:W-:Y:S01]  /*6c20*/  STS [R234+0x20000], R0 ;  /* 0x02000000ea007388 */ /* 0x0009e20000000800 */
[----:B-1----:R-:W-:Y:S02]  /*6c30*/  F2FP.RELU.F16.F32.PACK_AB R4, R200, R202 ;  /* 0x000000cac804723e */ /* 0x002fe400000008ff */
[----:B--2---:R-:W-:Y:S02]  /*6c40*/  F2FP.RELU.F16.F32.PACK_AB R3, R188, R189 ;  /* 0x000000bdbc03723e */ /* 0x004fe400000008ff */
[----:B---3--:R-:W-:Y:S02]  /*6c50*/  F2FP.RELU.F16.F32.PACK_AB R2, R190, R192 ;  /* 0x000000c0be02723e */ /* 0x008fe400000008ff */
[----:B----4-:R-:W-:Y:S05]  /*6c60*/  F2FP.RELU.F16.F32.PACK_AB R0, R184, R185 ;  /* 0x000000b9b800723e */ /* 0x010fea00000008ff */
[----:B------:R1:W-:Y:S04]  /*6c70*/  STS [R234+0x20400], R0 ;  /* 0x02040000ea007388 */ /* 0x0003e80000000800 */
[----:B------:R-:W-:Y:S04]  /*6c80*/  STS [R233+0x21000], R5 ;  /* 0x02100005e9007388 */ /* 0x000fe80000000800 */
[----:B------:R-:W-:Y:S04]  /*6c90*/  STS [R233+0x21400], R4 ;  /* 0x02140004e9007388 */ /* 0x000fe80000000800 */
[----:B------:R-:W-:Y:S04]  /*6ca0*/  STS [R234+0x21000], R3 ;  /* 0x02100003ea007388 */ /* 0x000fe80000000800 */
[----:B------:R2:W-:Y:S04]  /*6cb0*/  STS [R234+0x21400], R2 ;  /* 0x02140002ea007388 */ /* 0x0005e80000000800 */
[----:B------:R-:W-:Y:S01]  /*6cc0*/  LDSM.16.M88.4 R16, [R210+0x14000] ;  /* 0x01400000d210783b */ /* 0x000fe20000000200 */
[C---:B-1----:R-:W-:Y:S07]  /*6cd0*/  LEA R0, R214.reuse, UR4, 0x1 ;  /* 0x00000004d6007c11 */ /* 0x042fee000f8e08ff */
[----:B------:R-:W-:Y:S08]  /*6ce0*/  LDSM.16.M88.4 R164, [R210+0x14800] ;  /* 0x01480000d2a4783b */ /* 0x000ff00000000200 */
[----:B------:R-:W1:Y:S01]  /*6cf0*/  LDSM.16.M88.4 R32, [R0+0x8000] ;  /* 0x008000000020783b */ /* 0x000e620000000200 */
[----:B--2---:R-:W-:Y:S07]  /*6d00*/  LEA R2, R214, UR4, 0x1 ;  /* 0x00000004d6027c11 */ /* 0x004fee000f8e08ff */
[----:B------:R-:W2:Y:S01]  /*6d10*/  LDSM.16.M88.4 R28, [R0+0x9000] ;  /* 0x00900000001c783b */ /* 0x000ea20000000200 */
[--C-:B------:R-:W-:Y:S02]  /*6d20*/  IMAD.IADD R3, R215, 0x1, R2.reuse ;  /* 0x00000001d7037824 */ /* 0x100fe400078e0202 */
[C---:B------:R-:W-:Y:S02]  /*6d30*/  IMAD.IADD R204, R208.reuse, 0x1, R2 ;  /* 0x00000001d0cc7824 */ /* 0x040fe400078e0202 */
[----:B------:R-:W-:Y:S03]  /*6d40*/  IMAD.IADD R2, R208, 0x1, R3 ;  /* 0x00000001d0027824 */ /* 0x000fe600078e0203 */
[----:B------:R-:W-:Y:S08]  /*6d50*/  LDSM.16.M88.4 R168, [R3+0x8000] ;  /* 0x0080000003a8783b */ /* 0x000ff00000000200 */
[----:B------:R-:W3:Y:S08]  /*6d60*/  LDSM.16.M88.4 R172, [R211+0x14000] ;  /* 0x01400000d3ac783b */ /* 0x000ef00000000200 */
[----:B------:R-:W4:Y:S01]  /*6d70*/  LDSM.16.M88.4 R176, [R3+0x9000] ;  /* 0x0090000003b0783b */ /* 0x000f220000000200 */
[-C--:B-1----:R-:W-:Y:S06]  /*6d80*/  HMMA.16816.F32 R4, R32, R16.reuse, RZ ;  /* 0x000000102004723c */ /* 0x082fec00000018ff */
[C---:B--2---:R-:W-:Y:S06]  /*6d90*/  HMMA.16816.F32 R8, R28.reuse, R16, RZ ;  /* 0x000000101c08723c */ /* 0x044fec00000018ff */
        /* <DEDUP_REMOVED lines=16> */
[----:B------:R-:W-:Y:S03]  /*6ea0*/  HMMA.16816.F32 R32, R168, R166, R32 ;  /* 0x000000a6a820723c */ /* 0x000fe60000001820 */
[----:B------:R-:W2:Y:S08]  /*6eb0*/  LDSM.16.M88.4 R164, [R204+0x9000] ;  /* 0x00900000cca4783b */ /* 0x000eb00000000200 */
        /* <DEDUP_REMOVED lines=9> */
[----:B------:R-:W-:Y:S05]  /*6f50*/  LDSM.16.M88.4 R164, [R2+0x8000] ;  /* 0x0080000002a4783b */ /* 0x000fea0000000200 */
[----:B------:R-:W-:Y:S03]  /*6f60*/  HMMA.16816.F32 R32, R172, R170, R32 ;  /* 0x000000aaac20723c */ /* 0x000fe60000001820 */
[----:B------:R-:W1:Y:S08]  /*6f70*/  LDSM.16.M88.4 R168, [R212+0x14000] ;  /* 0x01400000d4a8783b */ /* 0x000e700000000200 */
        /* <DEDUP_REMOVED lines=39> */
[-C--:B------:R-:W-:Y:S01]  /*71f0*/  HMMA.16816.F32 R12, R164, R174.reuse, R12 ;  /* 0x000000aea40c723c */ /* 0x080fe2000000180c */
[----:B------:R-:W-:Y:S04]  /*7200*/  IMAD.U32 R172, RZ, RZ, UR23 ;  /* 0x00000017ffac7e24 */ /* 0x000fe8000f8e00ff */
[----:B------:R-:W-:Y:S01]  /*7210*/  IMAD.U32 R173, RZ, RZ, UR22 ;  /* 0x00000016ffad7e24 */ /* 0x000fe2000f8e00ff */
[C---:B------:R-:W-:Y:S05]  /*7220*/  HMMA.16816.F32 R16, R168.reuse, R174, R16 ;  /* 0x000000aea810723c */ /* 0x040fea0000001810 */
[C---:B------:R-:W-:Y:S01]  /*7230*/  LEA R180, P0, R242.reuse, R172, 0x2 ;  /* 0x000000acf2b47211 */ /* 0x040fe200078010ff */
[-C--:B---3--:R-:W-:Y:S05]  /*7240*/  HMMA.16816.F32 R20, R168, R176.reuse, R20 ;  /* 0x000000b0a814723c */ /* 0x088fea0000001814 */
[----:B------:R-:W-:Y:S01]  /*7250*/  LEA.HI.X.SX32 R181, R242, R173, 0x2, P0 ;  /* 0x000000adf2b57211 */ /* 0x000fe200000f16ff */
[C---:B------:R-:W-:Y:S01]  /*7260*/  HMMA.16816.F32 R24, R164.reuse, R176, R24 ;  /* 0x000000b0a418723c */ /* 0x040fe20000001818 */
[----:B------:R-:W-:Y:S03]  /*7270*/  LDSM.16.M88.4 R172, [R2+0xb000] ;  /* 0x00b0000002ac783b */ /* 0x000fe60000000200 */
[----:B------:R-:W-:Y:S02]  /*7280*/  FSETP.GE.FTZ.AND P0, PT, R201, RZ, PT ;  /* 0x000000ffc900720b */ /* 0x000fe40003f16000 */
[-C--:B------:R-:W-:Y:S03]  /*7290*/  HMMA.16816.F32 R28, R164, R178.reuse, R28 ;  /* 0x000000b2a41c723c */ /* 0x080fe6000000181c */
[----:B------:R-:W2:Y:S03]  /*72a0*/  LDG.E R176, desc[UR12][R180.64] ;  /* 0x0000000cb4b07981 */ /* 0x000ea6000c1e1900 */
[----:B------:R-:W-:Y:S01]  /*72b0*/  HMMA.16816.F32 R32, R168, R178, R32 ;  /* 0x000000b2a820723c */ /* 0x000fe20000001820 */
[----:B------:R-:W-:Y:S08]  /*72c0*/  LDSM.16.M88.4 R164, [R2+0xa000] ;  /* 0x00a0000002a4783b */ /* 0x000ff00000000200 */
[----:B------:R-:W1:Y:S02]  /*72d0*/  LDSM.16.M88.4 R168, [R212+0x18000] ;  /* 0x01800000d4a8783b */ /* 0x000e640000000200 */
[-C--:B-1----:R-:W-:Y:S06]  /*72e0*/  HMMA.16816.F32 R4, R164, R168.reuse, R4 ;  /* 0x000000a8a404723c */ /* 0x082fec0000001804 */
[C---:B------:R-:W-:Y:S06]  /*72f0*/  HMMA.16816.F32 R8, R172.reuse, R168, R8 ;  /* 0x000000a8ac08723c */ /* 0x040fec0000001808 */
[-C--:B------:R-:W-:Y:S06]  /*7300*/  HMMA.16816.F32 R12, R172, R170.reuse, R12 ;  /* 0x000000aaac0c723c */ /* 0x080fec000000180c */
[C---:B------:R-:W-:Y:S01]  /*7310*/  HMMA.16816.F32 R16, R164.reuse, R170, R16 ;  /* 0x000000aaa410723c */ /* 0x040fe20000001810 */
[----:B------:R-:W1:Y:S05]  /*7320*/  LDSM.16.M88.4 R168, [R212+0x18800] ;  /* 0x01880000d4a8783b */ /* 0x000e6a0000000200 */
[-C--:B-1----:R-:W-:Y:S06]  /*7330*/  HMMA.16816.F32 R20, R164, R168.reuse, R20 ;  /* 0x000000a8a414723c */ /* 0x082fec0000001814 */
[C---:B------:R-:W-:Y:S06]  /*7340*/  HMMA.16816.F32 R24, R172.reuse, R168, R24 ;  /* 0x000000a8ac18723c */ /* 0x040fec0000001818 */
[-C--:B------:R-:W-:Y:S06]  /*7350*/  HMMA.16816.F32 R28, R172, R170.reuse, R28 ;  /* 0x000000aaac1c723c */ /* 0x080fec000000181c */
[----:B------:R-:W-:Y:S05]  /*7360*/  HMMA.16816.F32 R32, R164, R170, R32 ;  /* 0x000000aaa420723c */ /* 0x000fea0000001820 */
[C---:B--2---:R-:W-:Y:S02]  /*7370*/  FADD.FTZ R0, -R176.reuse, R4 ;  /* 0x00000004b0007221 */ /* 0x044fe40000010100 */
[C---:B------:R-:W-:Y:S01]  /*7380*/  FADD.FTZ R164, -R176.reuse, R17 ;  /* 0x00000011b0a47221 */ /* 0x040fe20000010100 */
[----:B------:R1:W5:Y:S03]  /*7390*/  LDG.E R4, desc[UR12][R180.64+0x80] ;  /* 0x0000800cb4047981 */ /* 0x000366000c1e1900 */
[C---:B------:R-:W-:Y:S01]  /*73a0*/  FADD.FTZ R17, -R176.reuse, R20 ;  /* 0x00000014b0117221 */ /* 0x040fe20000010100 */
[----:B------:R-:W-:Y:S01]  /*73b0*/  FADD.FTZ R165, -R176, R16 ;  /* 0x00000010b0a57221 */ /* 0x000fe20000010100 */
[-C--:B------:R-:W-:Y:S01]  /*73c0*/  FSEL R0, R0, R176.reuse, P0 ;  /* 0x000000b000007208 */ /* 0x080fe20000000000 */
[C---:B------:R-:W-:Y:S01]  /*73d0*/  FADD.FTZ R16, -R176.reuse, R21 ;  /* 0x00000015b0107221 */ /* 0x040fe20000010100 */
[----:B------:R-:W-:Y:S02]  /*73e0*/  FSETP.GE.FTZ.AND P0, PT, R203, RZ, PT ;  /* 0x000000ffcb00720b */ /* 0x000fe40003f16000 */
[----:B------:R-:W-:Y:S01]  /*73f0*/  FSEL R17, R17, R176, P3 ;  /* 0x000000b011117208 */ /* 0x000fe20001800000 */
[----:B------:R-:W-:Y:S01]  /*7400*/  FMUL.FTZ R201, R201, R0 ;  /* 0x00000000c9c97220 */ /* 0x000fe20000410000 */
[-C--:B------:R-:W-:Y:S01]  /*7410*/  FSEL R21, R165, R176.reuse, P5 ;  /* 0x000000b0a5157208 */ /* 0x080fe20002800000 */
[----:B------:R-:W-:Y:S01]  /*7420*/  FADD.FTZ R0, -R176, R5 ;  /* 0x00000005b0007221 */ /* 0x000fe20000010100 */
[-C--:B------:R-:W-:Y:S01]  /*7430*/  FSEL R16, R16, R176.reuse, P1 ;  /* 0x000000b010107208 */ /* 0x080fe20000800000 */
[----:B------:R-:W2:Y:S01]  /*7440*/  LDG.E R5, desc[UR12][R180.64+0x20] ;  /* 0x0000200cb4057981 */ /* 0x000ea2000c1e1900 */
[----:B------:R-:W-:Y:S01]  /*7450*/  FSETP.GE.FTZ.AND P1, PT, R183, RZ, PT ;  /* 0x000000ffb700720b */ /* 0x000fe20003f36000 */
[----:B------:R-:W-:Y:S01]  /*7460*/  FMUL.FTZ R165, R187, R17 ;  /* 0x00000011bba57220 */ /* 0x000fe20000410000 */
[-C--:B------:R-:W-:Y:S01]  /*7470*/  FSEL R0, R0, R176.reuse, P0 ;  /* 0x000000b000007208 */ /* 0x080fe20000000000 */
[----:B------:R-:W-:Y:S01]  /*7480*/  FADD.FTZ R17, -R176, R32 ;  /* 0x00000020b0117221 */ /* 0x000fe20000010100 */
[----:B------:R-:W-:Y:S01]  /*7490*/  FSETP.GE.FTZ.AND P0, PT, R182, RZ, PT ;  /* 0x000000ffb600720b */ /* 0x000fe20003f16000 */
[----:B------:R-:W-:Y:S01]  /*74a0*/  FMUL.FTZ R21, R194, R21 ;  /* 0x00000015c2157220 */ /* 0x000fe20000410000 */
[----:B------:R-:W-:Y:S01]  /*74b0*/  FSEL R20, R164, R176, P4 ;  /* 0x000000b0a4147208 */ /* 0x000fe20002000000 */
[----:B------:R-:W-:Y:S01]  /*74c0*/  FMUL.FTZ R203, R203, R0 ;  /* 0x00000000cbcb7220 */ /* 0x000fe20000410000 */
[----:B------:R-:W-:Y:S01]  /*74d0*/  FSEL R17, R17, R176, P1 ;  /* 0x000000b011117208 */ /* 0x000fe20000800000 */
[----:B------:R1:W5:Y:S01]  /*74e0*/  LDG.E R0, desc[UR12][R180.64+0xa0] ;  /* 0x0000a00cb4007981 */ /* 0x000362000c1e1900 */
[----:B------:R-:W-:Y:S01]  /*74f0*/  PLOP3.LUT P1, PT, PT, PT, UP3, 0x80, 0x0 ;  /* 0x000000000000781c */ /* 0x000fe20003f2f038 */
[----:B------:R-:W-:Y:S01]  /*7500*/  FMUL.FTZ R20, R191, R20 ;  /* 0x00000014bf147220 */ /* 0x000fe20000410000 */
[----:B------:R-:W-:Y:S01]  /*7510*/  FSETP.GE.FTZ.AND P3, PT, R223, RZ, PT ;  /* 0x000000ffdf00720b */ /* 0x000fe20003f76000 */
[----:B------:R-:W-:Y:S01]  /*7520*/  FMUL.FTZ R16, R186, R16 ;  /* 0x00000010ba107220 */ /* 0x000fe20000410000 */
[----:B------:R-:W-:Y:S01]  /*7530*/  F2FP.F16.F32.PACK_AB R32, R203, R201 ;  /* 0x000000c9cb20723e */ /* 0x000fe200000000ff */
[----:B------:R-:W-:Y:S01]  /*7540*/  FMUL.FTZ R167, R183, R17 ;  /* 0x00000011b7a77220 */ /* 0x000fe20000410000 */
[----:B------:R-:W-:Y:S01]  /*7550*/  F2FP.F16.F32.PACK_AB R164, R20, R21 ;  /* 0x0000001514a4723e */ /* 0x000fe200000000ff */
[----:B------:R-:W-:Y:S01]  /*7560*/  @P0 FADD.FTZ R176, -R176, R33 ;  /* 0x00000021b0b00221 */ /* 0x000fe20000010100 */
[----:B------:R-:W-:Y:S02]  /*7570*/  FSETP.GE.FTZ.AND P0, PT, R222, RZ, PT ;  /* 0x000000ffde00720b */ /* 0x000fe40003f16000 */
[----:B------:R-:W-:Y:S01]  /*7580*/  F2FP.F16.F32.PACK_AB R165, R16, R165 ;  /* 0x000000a510a5723e */ /* 0x000fe200000000ff */
[----:B------:R-:W-:Y:S01]  /*7590*/  FMUL.FTZ R176, R182, R176 ;  /* 0x000000b0b6b07220 */ /* 0x000fe20000410000 */
[C---:B--2---:R-:W-:Y:S01]  /*75a0*/  FADD.FTZ R6, -R5.reuse, R6 ;  /* 0x0000000605067221 */ /* 0x044fe20000010100 */
[----:B------:R-:W-:Y:S04]  /*75b0*/  FADD.FTZ R7, -R5, R7 ;  /* 0x0000000705077221 */ /* 0x000fe80000010100 */
[-C--:B------:R-:W-:Y:S02]  /*75c0*/  FSEL R166, R6, R5.reuse, P3 ;  /* 0x0000000506a67208 */ /* 0x080fe40001800000 */
[----:B------:R-:W-:Y:S01]  /*75d0*/  FSEL R33, R7, R5, P0 ;  /* 0x0000000507217208 */ /* 0x000fe20000000000 */
[----:B-1----:R-:W-:Y:S06]  /*75e0*/  @!P1 BRA `(.L_x_693) ;  /* 0x0000000000e09947 */ /* 0x002fec0003800000 */
        /* <DEDUP_REMOVED lines=56> */
.L_x_693:
[----:B---3--:R-:W-:Y:S01]  /*7970*/  FADD.FTZ R7, -R5, R19 ;  /* 0x0000001305077221 */ /* 0x008fe20000010100 */
[----:B------:R-:W-:Y:S01]  /*7980*/  FSETP.GE.FTZ.AND P5, PT, R197, RZ, PT ;  /* 0x000000ffc500720b */ /* 0x000fe20003fb6000 */
[----:B------:R-:W-:Y:S01]  /*7990*/  FMUL.FTZ R166, R223, R166 ;  /* 0x000000a6dfa67220 */ /* 0x000fe20000410000 */
[----:B------:R-:W-:Y:S01]  /*79a0*/  FMUL.FTZ R33, R222, R33 ;  /* 0x00000021de217220 */ /* 0x000fe20000410000 */
[----:B------:R-:W-:Y:S01]  /*79b0*/  FADD.FTZ R6, -R5, R18 ;  /* 0x0000001205067221 */ /* 0x000fe20000010100 */
[----:B------:R-:W-:Y:S01]  /*79c0*/  FSEL R7, R7, R5, P5 ;  /* 0x0000000507077208 */ /* 0x000fe20002800000 */
[C---:B------:R-:W-:Y:S01]  /*79d0*/  FADD.FTZ R22, -R5.reuse, R22 ;  /* 0x0000001605167221 */ /* 0x040fe20000010100 */
[----:B------:R-:W-:Y:S01]  /*79e0*/  FSETP.GE.FTZ.AND P0, PT, R198, RZ, PT ;  /* 0x000000ffc600720b */ /* 0x000fe20003f16000 */
[----:B------:R-:W-:Y:S01]  /*79f0*/  FADD.FTZ R23, -R5, R23 ;  /* 0x0000001705177221 */ /* 0x000fe20000010100 */
[----:B------:R-:W-:Y:S01]  /*7a00*/  FSETP.GE.FTZ.AND P4, PT, R195, RZ, PT ;  /* 0x000000ffc300720b */ /* 0x000fe20003f96000 */
[----:B------:R-:W-:Y:S01]  /*7a10*/  FMUL.FTZ R19, R197, R7 ;  /* 0x00000007c5137220 */ /* 0x000fe20000410000 */
[----:B------:R-:W-:Y:S01]  /*7a20*/  F2FP.F16.F32.PACK_AB R7, R33, R166 ;  /* 0x000000a62107723e */ /* 0x000fe200000000ff */
[----:B------:R-:W-:Y:S01]  /*7a30*/  FADD.FTZ R34, -R5, R34 ;  /* 0x0000002205227221 */ /* 0x000fe20000010100 */
[-C--:B------:R-:W-:Y:S01]  /*7a40*/  FSEL R6, R6, R5.reuse, P0 ;  /* 0x0000000506067208 */ /* 0x080fe20000000000 */
[----:B------:R-:W-:Y:S01]  /*7a50*/  STS [R232+0x1c000], R32 ;  /* 0x01c00020e8007388 */ /* 0x000fe20000000800 */
[----:B------:R-:W-:Y:S01]  /*7a60*/  FSETP.GE.FTZ.AND P0, PT, R184, RZ, PT ;  /* 0x000000ffb800720b */ /* 0x000fe20003f16000 */
[----:B-----5:R-:W-:Y:S01]  /*7a70*/  FADD.FTZ R8, -R4, R8 ;  /* 0x0000000804087221 */ /* 0x020fe20000010100 */
[----:B------:R-:W-:Y:S02]  /*7a80*/  FSETP.GE.FTZ.AND P3, PT, R193, RZ, PT ;  /* 0x000000ffc100720b */ /* 0x000fe40003f76000 */
[----:B------:R1:W-:Y:S01]  /*7a90*/  STS [R232+0x1c400], R7 ;  /* 0x01c40007e8007388 */ /* 0x0003e20000000800 */
[----:B------:R-:W-:Y:S01]  /*7aa0*/  FMUL.FTZ R20, R198, R6 ;  /* 0x00000006c6147220 */ /* 0x000fe20000410000 */
[-C--:B------:R-:W-:Y:S01]  /*7ab0*/  FSEL R6, R22, R5.reuse, P4 ;  /* 0x0000000516067208 */ /* 0x080fe20002000000 */
[C---:B------:R-:W-:Y:S01]  /*7ac0*/  FADD.FTZ R13, -R4.reuse, R13 ;  /* 0x0000000d040d7221 */ /* 0x040fe20000010100 */
[----:B------:R-:W-:Y:S01]  /*7ad0*/  FSEL R23, R23, R5, P3 ;  /* 0x0000000517177208 */ /* 0x000fe20001800000 */
        /* <DEDUP_REMOVED lines=8> */
[----:B------:R2:W-:Y:S01]  /*7b60*/  STS [R235+0x1c400], R6 ;  /* 0x01c40006eb007388 */ /* 0x0005e20000000800 */
[----:B------:R-:W-:Y:S01]  /*7b70*/  F2FP.F16.F32.PACK_AB R16, R16, R18 ;  /* 0x000000121010723e */ /* 0x000fe200000000ff */
[----:B------:R-:W-:Y:S01]  /*7b80*/  FMUL.FTZ R18, R184, R5 ;  /* 0x00000005b8127220 */ /* 0x000fe20000410000 */
[----:B------:R-:W-:Y:S01]  /*7b90*/  FADD.FTZ R5, -R4, R12 ;  /* 0x0000000c04057221 */ /* 0x000fe20000010100 */
[----:B------:R-:W-:Y:S01]  /*7ba0*/  FSETP.GE.FTZ.AND P3, PT, R226, RZ, PT ;  /* 0x000000ffe200720b */ /* 0x000fe20003f76000 */
[C---:B------:R-:W-:Y:S01]  /*7bb0*/  FADD.FTZ R25, -R4.reuse, R25 ;  /* 0x0000001904197221 */ /* 0x040fe20000010100 */
[----:B------:R-:W-:Y:S01]  /*7bc0*/  FSETP.GE.FTZ.AND P4, PT, R227, RZ, PT ;  /* 0x000000ffe300720b */ /* 0x000fe20003f96000 */
[----:B------:R-:W-:Y:S01]  /*7bd0*/  FADD.FTZ R28, -R4, R28 ;  /* 0x0000001c041c7221 */ /* 0x000fe20000010100 */
[----:B------:R-:W-:Y:S01]  /*7be0*/  FSEL R5, R5, R4, P0 ;  /* 0x0000000405057208 */ /* 0x000fe20000000000 */
[----:B------:R-:W-:Y:S01]  /*7bf0*/  FADD.FTZ R10, -R0, R10 ;  /* 0x0000000a000a7221 */ /* 0x000fe20000010100 */
[----:B------:R-:W-:Y:S01]  /*7c00*/  FSETP.GE.FTZ.AND P0, PT, R188, RZ, PT ;  /* 0x000000ffbc00720b */ /* 0x000fe20003f16000 */
[----:B------:R-:W-:Y:S01]  /*7c10*/  FMUL.FTZ R34, R185, R34 ;  /* 0x00000022b9227220 */ /* 0x000fe20000410000 */
[----:B-1----:R-:W-:Y:S01]  /*7c20*/  FADD.FTZ R7, -R4, R9 ;  /* 0x0000000904077221 */ /* 0x002fe20000010100 */
[-C--:B------:R-:W-:Y:S01]  /*7c30*/  FSEL R8, R8, R4.reuse, P4 ;  /* 0x0000000408087208 */ /* 0x080fe20002000000 */
[----:B------:R-:W-:Y:S01]  /*7c40*/  FADD.FTZ R11, -R0, R11 ;  /* 0x0000000b000b7221 */ /* 0x000fe20000010100 */
[----:B------:R-:W-:Y:S01]  /*7c50*/  FSETP.GE.FTZ.AND P4, PT, R196, RZ, PT ;  /* 0x000000ffc400720b */ /* 0x000fe20003f96000 */
[----:B------:R-:W-:Y:S01]  /*7c60*/  FADD.FTZ R15, -R0, R15 ;  /* 0x0000000f000f7221 */ /* 0x000fe20000010100 */
[----:B------:R-:W-:Y:S01]  /*7c70*/  FSEL R7, R7, R4, P3 ;  /* 0x0000000407077208 */ /* 0x000fe20001800000 */
[----:B------:R-:W-:Y:S01]  /*7c80*/  FMUL.FTZ R8, R227, R8 ;  /* 0x00000008e3087220 */ /* 0x000fe20000410000 */
[----:B------:R-:W-:Y:S01]  /*7c90*/  FSETP.GE.FTZ.AND P3, PT, R220, RZ, PT ;  /* 0x000000ffdc00720b */ /* 0x000fe20003f76000 */
[----:B------:R-:W-:Y:S01]  /*7ca0*/  STS [R235+0x1c000], R164 ;  /* 0x01c000a4eb007388 */ /* 0x000fe20000000800 */
[----:B------:R-:W-:Y:S01]  /*7cb0*/  FSETP.GE.FTZ.AND P5, PT, R199, RZ, PT ;  /* 0x000000ffc700720b */ /* 0x000fe20003fb6000 */
[----:B------:R-:W-:Y:S01]  /*7cc0*/  FADD.FTZ R26, -R0, R26 ;  /* 0x0000001a001a7221 */ /* 0x000fe20000010100 */
[-C--:B------:R-:W-:Y:S01]  /*7cd0*/  FSEL R13, R13, R4.reuse, P3 ;  /* 0x000000040d0d7208 */ /* 0x080fe20001800000 */
[----:B------:R-:W-:Y:S01]  /*7ce0*/  UIMAD UR6, UR29, UR27, URZ ;  /* 0x0000001b1d0672a4 */ /* 0x000fe2000f8e023f */
[----:B------:R-:W-:Y:S01]  /*7cf0*/  FSETP.GE.FTZ.AND P3, PT, R189, RZ, PT ;  /* 0x000000ffbd00720b */ /* 0x000fe20003f76000 */
[----:B--2---:R-:W-:Y:S01]  /*7d00*/  FMUL.FTZ R6, R226, R7 ;  /* 0x00000007e2067220 */ /* 0x004fe20000410000 */
[-C--:B------:R-:W-:Y:S01]  /*7d10*/  FSEL R25, R25, R4.reuse, P4 ;  /* 0x0000000419197208 */ /* 0x080fe20002000000 */
[----:B------:R-:W-:Y:S01]  /*7d20*/  FMUL.FTZ R7, R220, R13 ;  /* 0x0000000ddc077220 */ /* 0x000fe20000410000 */
[-C--:B------:R-:W-:Y:S01]  /*7d30*/  FSEL R24, R24, R4.reuse, P5 ;  /* 0x0000000418187208 */ /* 0x080fe20002800000 */
[----:B------:R-:W-:Y:S01]  /*7d40*/  ULEA UR5, -UR6, URZ, 0x6 ;  /* 0x0000003f06057291 */ /* 0x000fe2000f8e313f */
[----:B------:R-:W-:Y:S01]  /*7d50*/  FSEL R28, R28, R4, P3 ;  /* 0x000000041c1c7208 */ /* 0x000fe20001800000 */
[----:B------:R-:W-:Y:S01]  /*7d60*/  @P0 FADD.FTZ R4, -R4, R29 ;  /* 0x0000001d04040221 */ /* 0x000fe20000010100 */
[----:B------:R-:W-:Y:S01]  /*7d70*/  FSETP.GE.FTZ.AND P3, PT, R229, RZ, PT ;  /* 0x000000ffe500720b */ /* 0x000fe20003f76000 */
[----:B------:R-:W-:Y:S01]  /*7d80*/  FMUL.FTZ R24, R199, R24 ;  /* 0x00000018c7187220 */ /* 0x000fe20000410000 */
[----:B------:R-:W-:Y:S01]  /*7d90*/  FSETP.GE.FTZ.AND P0, PT, R228, RZ, PT ;  /* 0x000000ffe400720b */ /* 0x000fe20003f16000 */
[----:B------:R-:W-:Y:S01]  /*7da0*/  FMUL.FTZ R9, R188, R4 ;  /* 0x00000004bc097220 */ /* 0x000fe20000410000 */
[----:B------:R-:W-:Y:S01]  /*7db0*/  FSEL R4, R10, R0, P3 ;  /* 0x000000000a047208 */ /* 0x000fe20001800000 */
[----:B------:R-:W-:Y:S01]  /*7dc0*/  FADD.FTZ R10, -R0, R14 ;  /* 0x0000000e000a7221 */ /* 0x000fe20000010100 */
[----:B------:R-:W-:Y:S01]  /*7dd0*/  F2FP.F16.F32.PACK_AB R12, R18, R34 ;  /* 0x00000022120c723e */ /* 0x000fe200000000ff */
[----:B------:R-:W-:Y:S01]  /*7de0*/  FMUL.FTZ R18, R221, R5 ;  /* 0x00000005dd127220 */ /* 0x000fe20000410000 */
[----:B------:R-:W-:Y:S01]  /*7df0*/  FSETP.GE.FTZ.AND P3, PT, R225, RZ, PT ;  /* 0x000000ffe100720b */ /* 0x000fe20003f76000 */
[----:B------:R-:W-:Y:S01]  /*7e00*/  FMUL.FTZ R19, R229, R4 ;  /* 0x00000004e5137220 */ /* 0x000fe20000410000 */
[----:B------:R-:W-:Y:S01]  /*7e10*/  FSEL R11, R11, R0, P0 ;  /* 0x000000000b0b7208 */ /* 0x000fe20000000000 */
[----:B------:R-:W-:Y:S01]  /*7e20*/  FADD.FTZ R4, -R0, R30 ;  /* 0x0000001e00047221 */ /* 0x000fe20000010100 */
[----:B------:R-:W-:Y:S01]  /*7e30*/  F2FP.F16.F32.PACK_AB R5, R6, R8 ;  /* 0x000000080605723e */ /* 0x000fe200000000ff */
[----:B------:R-:W-:Y:S01]  /*7e40*/  FADD.FTZ R6, -R0, R27 ;  /* 0x0000001b00067221 */ /* 0x000fe20000010100 */
[----:B------:R-:W-:Y:S01]  /*7e50*/  FSETP.GE.FTZ.AND P0, PT, R190, RZ, PT ;  /* 0x000000ffbe00720b */ /* 0x000fe20003f16000 */
[----:B------:R-:W-:Y:S01]  /*7e60*/  FMUL.FTZ R8, R196, R25 ;  /* 0x00000019c4087220 */ /* 0x000fe20000410000 */
[----:B------:R-:W-:Y:S01]  /*7e70*/  FSEL R10, R10, R0, P3 ;  /* 0x000000000a0a7208 */ /* 0x000fe20001800000 */
[----:B------:R1:W-:Y:S01]  /*7e80*/  STS [R232+0x1d000], R5 ;  /* 0x01d00005e8007388 */ /* 0x0003e20000000800 */
[----:B------:R-:W-:Y:S01]  /*7e90*/  FSETP.GE.FTZ.AND P6, PT, R224, RZ, PT ;  /* 0x000000ffe000720b */ /* 0x000fe20003fd6000 */
[----:B------:R-:W-:Y:S01]  /*7ea0*/  FMUL.FTZ R28, R189, R28 ;  /* 0x0000001cbd1c7220 */ /* 0x000fe20000410000 */
[----:B------:R-:W-:Y:S01]  /*7eb0*/  F2FP.F16.F32.PACK_AB R7, R7, R18 ;  /* 0x000000120707723e */ /* 0x000fe200000000ff */
[----:B------:R-:W-:Y:S01]  /*7ec0*/  FMUL.FTZ R18, R228, R11 ;  /* 0x0000000be4127220 */ /* 0x000fe20000410000 */
[----:B------:R-:W-:Y:S02]  /*7ed0*/  FSETP.GE.FTZ.AND P5, PT, R202, RZ, PT ;  /* 0x000000ffca00720b */ /* 0x000fe40003fb6000 */
[----:B------:R-:W-:Y:S02]  /*7ee0*/  FSETP.GE.FTZ.AND P3, PT, R192, RZ, PT ;  /* 0x000000ffc000720b */ /* 0x000fe40003f76000 */
[----:B------:R-:W-:Y:S01]  /*7ef0*/  FSEL R11, R15, R0, P6 ;  /* 0x000000000f0b7208 */ /* 0x000fe20003000000 */
[----:B------:R-:W-:Y:S01]  /*7f00*/  FMUL.FTZ R15, R225, R10 ;  /* 0x0000000ae10f7220 */ /* 0x000fe20000410000 */
[-C--:B------:R-:W-:Y:S02]  /*7f10*/  FSEL R10, R26, R0.reuse, P5 ;  /* 0x000000001a0a7208 */ /* 0x080fe40002800000 */
[----:B------:R-:W-:Y:S01]  /*7f20*/  FSETP.GE.FTZ.AND P4, PT, R200, RZ, PT ;  /* 0x000000ffc800720b */ /* 0x000fe20003f96000 */
[----:B------:R-:W-:Y:S01]  /*7f30*/  FMUL.FTZ R14, R224, R11 ;  /* 0x0000000be00e7220 */ /* 0x000fe20000410000 */
[----:B------:R-:W-:Y:S01]  /*7f40*/  FSEL R4, R4, R0, P3 ;  /* 0x0000000004047208 */ /* 0x000fe20001800000 */
[----:B------:R-:W-:Y:S01]  /*7f50*/  FMUL.FTZ R13, R202, R10 ;  /* 0x0000000aca0d7220 */ /* 0x000fe20000410000 */
[----:B------:R-:W-:Y:S01]  /*7f60*/  FSEL R6, R6, R0, P4 ;  /* 0x0000000006067208 */ /* 0x000fe20002000000 */
[----:B------:R-:W-:Y:S01]  /*7f70*/  @P0 FADD.FTZ R0, -R0, R31 ;  /* 0x0000001f00000221 */ /* 0x000fe20000010100 */
[----:B------:R-:W-:Y:S01]  /*7f80*/  F2FP.F16.F32.PACK_AB R17, R176, R167 ;  /* 0x000000a7b011723e */ /* 0x000fe200000000ff */
[----:B------:R-:W-:Y:S01]  /*7f90*/  FMUL.FTZ R10, R192, R4 ;  /* 0x00000004c00a7220 */ /* 0x000fe20000410000 */
[----:B------:R-:W-:Y:S01]  /*7fa0*/  F2FP.F16.F32.PACK_AB R4, R18, R19 ;  /* 0x000000131204723e */ /* 0x000fe200000000ff */
[----:B------:R-:W-:Y:S01]  /*7fb0*/  FMUL.FTZ R11, R200, R6 ;  /* 0x00000006c80b7220 */ /* 0x000fe20000410000 */
[----:B------:R-:W-:Y:S01]  /*7fc0*/  FMUL.FTZ R6, R190, R0 ;  /* 0x00000000be067220 */ /* 0x000fe20000410000 */
[----:B------:R-:W-:Y:S02]  /*7fd0*/  F2FP.F16.F32.PACK_AB R0, R14, R15 ;  /* 0x0000000f0e00723e */ /* 0x000fe400000000ff */
[----:B------:R-:W-:Y:S01]  /*7fe0*/  STS [R232+0x1d400], R4 ;  /* 0x01d40004e8007388 */ /* 0x000fe20000000800 */
[----:B------:R-:W-:Y:S02]  /*7ff0*/  F2FP.F16.F32.PACK_AB R8, R8, R24 ;  /* 0x000000180808723e */ /* 0x000fe400000000ff */
[----:B-1----:R-:W-:Y:S02]  /*8000*/  F2FP.F16.F32.PACK_AB R5, R11, R13 ;  /* 0x0000000d0b05723e */ /* 0x002fe400000000ff */
[----:B------:R-:W-:Y:S01]  /*8010*/  STS [R235+0x1d000], R7 ;  /* 0x01d00007eb007388 */ /* 0x000fe20000000800 */
[----:B------:R-:W-:Y:S02]  /*8020*/  F2FP.F16.F32.PACK_AB R9, R9, R28 ;  /* 0x0000001c0909723e */ /* 0x000fe400000000ff */
[----:B------:R-:W-:Y:S02]  /*8030*/  F2FP.F16.F32.PACK_AB R6, R6, R10 ;  /* 0x0000000a0606723e */ /* 0x000fe400000000ff */
[----:B------:R1:W-:Y:S01]  /*8040*/  STS [R235+0x1d400], R0 ;  /* 0x01d40000eb007388 */ /* 0x0003e20000000800 */
[----:B------:R-:W-:Y:S04]  /*8050*/  LEA R172, R216, UR4, 0x1 ;  /* 0x00000004d8ac7c11 */ /* 0x000fe8000f8e08ff */
[----:B------:R-:W-:Y:S01]  /*8060*/  STS [R233+0x1c000], R165 ;  /* 0x01c000a5e9007388 */ /* 0x000fe20000000800 */
[----:B------:R-:W-:Y:S04]  /*8070*/  IMAD.IADD R176, R172, 0x1, R208 ;  /* 0x00000001acb07824 */ /* 0x000fe800078e02d0 */
[----:B------:R-:W-:Y:S05]  /*8080*/  STS [R233+0x1c400], R16 ;  /* 0x01c40010e9007388 */ /* 0x000fea0000000800 */
[----:B------:R-:W-:Y:S05]  /*8090*/  STS [R234+0x1c000], R17 ;  /* 0x01c00011ea007388 */ /* 0x000fea0000000800 */
[----:B------:R-:W-:Y:S05]  /*80a0*/  STS [R234+0x1c400], R12 ;  /* 0x01c4000cea007388 */ /* 0x000fea0000000800 */
[----:B------:R-:W-:Y:S05]  /*80b0*/  STS [R233+0x1d000], R8 ;  /* 0x01d00008e9007388 */ /* 0x000fea0000000800 */
[----:B------:R-:W-:Y:S01]  /*80c0*/  STS [R233+0x1d400], R5 ;  /* 0x01d40005e9007388 */ /* 0x000fe20000000800 */
[----:B-1----:R-:W-:Y:S04]  /*80d0*/  IMAD.U32 R0, RZ, RZ, UR5 ;  /* 0x00000005ff007e24 */ /* 0x002fe8000f8e00ff */
[----:B------:R-:W-:Y:S05]  /*80e0*/  STS [R234+0x1d000], R9 ;  /* 0x01d00009ea007388 */ /* 0x000fea0000000800 */
[----:B------:R-:W-:Y:S01]  /*80f0*/  STS [R234+0x1d400], R6 ;  /* 0x01d40006ea007388 */ /* 0x000fe20000000800 */
[----:B------:R-:W-:Y:S06]  /*8100*/  BAR.SYNC.DEFER_BLOCKING 0x0 ;  /* 0x0000000000007b1d */ /* 0x000fec0000010000 */
[----:B------:R-:W-:Y:S05]  /*8110*/  LDSM.16.MT88.4 R4, [R206+0x20000] ;  /* 0x02000000ce04783b */ /* 0x000fea0000004200 */
[----:B------:R-:W1:Y:S05]  /*8120*/  LDSM.16.MT88.4 R8, [R172+0x8000] ;  /* 0x00800000ac08783b */ /* 0x000e6a0000004200 */
[----:B------:R-:W2:Y:S05]  /*8130*/  LDSM.16.MT88.4 R12, [R206+0x22000] ;  /* 0x02200000ce0c783b */ /* 0x000eaa0000004200 */
[----:B------:R-:W3:Y:S05]  /*8140*/  LDSM.16.MT88.4 R16, [R176+0x8000] ;  /* 0x00800000b010783b */ /* 0x000eea0000004200 */
[----:B------:R-:W4:Y:S05]  /*8150*/  LDSM.16.MT88.4 R20, [R172+0xa000] ;  /* 0x00a00000ac14783b */ /* 0x000f2a0000004200 */
[----:B------:R-:W4:Y:S05]  /*8160*/  LDSM.16.MT88.4 R24, [R176+0xa000] ;  /* 0x00a00000b018783b */ /* 0x000f2a0000004200 */
[----:B------:R-:W-:Y:S05]  /*8170*/  LDSM.16.MT88.4 R28, [R206+0x20800] ;  /* 0x02080000ce1c783b */ /* 0x000fea0000004200 */
[----:B------:R-:W4:Y:S05]  /*8180*/  LDSM.16.MT88.4 R32, [R172+0x8800] ;  /* 0x00880000ac20783b */ /* 0x000f2a0000004200 */
[----:B------:R-:W4:Y:S01]  /*8190*/  LDSM.16.MT88.4 R164, [R206+0x22800] ;  /* 0x02280000cea4783b */ /* 0x000f220000004200 */
[-C--:B-1----:R-:W-:Y:S04]  /*81a0*/  HMMA.16816.F32 R36, R4, R8.reuse, R36 ;  /* 0x000000080424723c */ /* 0x082fe80000001824 */
[----:B------:R-:W-:Y:S02]  /*81b0*/  LDSM.16.MT88.4 R168, [R176+0xb000] ;  /* 0x00b00000b0a8783b */ /* 0x000fe40000004200 */
        /* <DEDUP_REMOVED lines=19> */
[----:B------:R-:W4:Y:S05]  /*82f0*/  LDSM.16.MT88.4 R4, [R206+0x21000] ;  /* 0x02100000ce04783b */ /* 0x000f2a0000004200 */
[-C--:B------:R-:W-:Y:S01]  /*8300*/  HMMA.16816.F32 R36, R28, R32.reuse, R36 ;  /* 0x000000201c24723c */ /* 0x080fe20000001824 */
[----:B------:R-:W4:Y:S05]  /*8310*/  LDSM.16.MT88.4 R24, [R206+0x23000] ;  /* 0x02300000ce18783b */ /* 0x000f2a0000004200 */
        /* <DEDUP_REMOVED lines=19> */
[----:B------:R-:W2:Y:S05]  /*8450*/  LDSM.16.MT88.4 R20, [R172+0x9800] ;  /* 0x00980000ac14783b */ /* 0x000eaa0000004200 */
[-C--:B----4-:R-:W-:Y:S01]  /*8460*/  HMMA.16816.F32 R36, R4, R12.reuse, R36 ;  /* 0x0000000c0424723c */ /* 0x090fe20000001824 */
[----:B------:R-:W3:Y:S05]  /*8470*/  LDSM.16.MT88.4 R28, [R206+0x23800] ;  /* 0x02380000ce1c783b */ /* 0x000eea0000004200 */
[C---:B------:R-:W-:Y:S01]  /*8480*/  HMMA.16816.F32 R40, R24.reuse, R12, R40 ;  /* 0x0000000c1828723c */ /* 0x040fe20000001828 */
[----:B------:R-:W4:Y:S05]  /*8490*/  LDSM.16.MT88.4 R172, [R172+0xb800] ;  /* 0x00b80000acac783b */ /* 0x000f2a0000004200 */
[-C--:B------:R-:W-:Y:S01]  /*84a0*/  HMMA.16816.F32 R44, R24, R14.reuse, R44 ;  /* 0x0000000e182c723c */ /* 0x080fe2000000182c */
[----:B------:R-:W4:Y:S05]  /*84b0*/  LDSM.16.MT88.4 R176, [R176+0xb800] ;  /* 0x00b80000b0b0783b */ /* 0x000f2a0000004200 */
[C---:B------:R-:W-:Y:S01]  /*84c0*/  HMMA.16816.F32 R48, R4.reuse, R14, R48 ;  /* 0x0000000e0430723c */ /* 0x040fe20000001830 */
[----:B------:R-:W-:Y:S05]  /*84d0*/  BAR.SYNC.DEFER_BLOCKING 0x0 ;  /* 0x0000000000007b1d */ /* 0x000fea0000010000 */
        /* <DEDUP_REMOVED lines=13> */
[----:B------:R-:W-:Y:S05]  /*85b0*/  IMAD.U32 R4, RZ, RZ, UR5 ;  /* 0x00000005ff047e24 */ /* 0x000fea000f8e00ff */
        /* <DEDUP_REMOVED lines=23> */
[----:B------:R-:W-:Y:S01]  /*8730*/  ISETP.GE.AND P3, PT, R0, UR26, PT ;  /* 0x0000001a00007c0c */ /* 0x000fe2000bf66270 */
[----:B------:R-:W-:Y:S05]  /*8740*/  IMAD.SHL.U32 R0, R237, 0x40, RZ ;  /* 0x00000040ed007824 */ /* 0x000fea00078e00ff */
[----:B------:R-:W-:Y:S04]  /*8750*/  LOP3.LUT R0, R0, 0x1c0, RZ, 0xc0, !PT ;  /* 0x000001c000007812 */ /* 0x000fe800078ec0ff */
[----:B------:R-:W-:Y:S01]  /*8760*/  SHF.R.U32.HI R5, RZ, 0x3, R0 ;  /* 0x00000003ff057819 */ /* 0x000fe20000011600 */
[----:B------:R-:W2:Y:S01]  /*8770*/  @!P4 LDC R11, c[0x0][0x424] ;  /* 0x00010900ff0bcb82 */ /* 0x000ea20000000800 */
[----:B------:R-:W-:Y:S04]  /*8780*/  LOP3.LUT R7, R0, 0x38, R230, 0xf8, !PT ;  /* 0x0000003800077812 */ /* 0x000fe800078ef8e6 */
[----:B------:R-:W-:Y:S03]  /*8790*/  LOP3.LUT R7, R7, R5, RZ, 0x3c, !PT ;  /* 0x0000000507077212 */ /* 0x000fe600078e3cff */
[----:B------:R-:W3:Y:S02]  /*87a0*/  @!P3 LDC R6, c[0x0][0x424] ;  /* 0x00010900ff06bb82 */ /* 0x000ee40000000800 */
[----:B------:R-:W-:Y:S02]  /*87b0*/  IMAD R9, R247, 0x200, R7 ;  /* 0x00000200f7097824 */ /* 0x000fe400078e0207 */
[----:B-1----:R-:W-:Y:S05]  /*87c0*/  IMAD.U32 R8, R12, -0x40, RZ ;  /* 0xffffffc00c087824 */ /* 0x002fea00078e00ff */
[----:B------:R-:W-:Y:S02]  /*87d0*/  LEA R4, P0, R8, R238, 0x1 ;  /* 0x000000ee08047211 */ /* 0x000fe400078008ff */
[----:B------:R-:W-:Y:S02]  /*87e0*/  SHF.R.S32.HI R10, RZ, 0x1f, R8 ;  /* 0x0000001fff0a7819 */ /* 0x000fe40000011408 */
[----:B------:R-:W-:Y:S02]  /*87f0*/  @!P3 LEA R0, P5, R12, R8, 0x5 ;  /* 0x000000080c00b211 */ /* 0x000fe400078a28ff */
[-C--:B------:R-:W-:Y:S02]  /*8800*/  LEA.HI.X.SX32 R5, R8, R239.reuse, 0x1, P0 ;  /* 0x000000ef08057211 */ /* 0x080fe400000f0eff */
[----:B---3--:R-:W-:Y:S02]  /*8810*/  @!P3 LEA.HI.X R10, R12, R10, R6, 0x5, P5 ;  /* 0x0000000a0c0ab211 */ /* 0x008fe400028f2c06 */
[----:B------:R-:W-:Y:S01]  /*8820*/  @!P3 LEA R6, P0, R0, R238, 0x1 ;  /* 0x000000ee0006b211 */ /* 0x000fe200078008ff */
[----:B------:R-:W-:Y:S01]  /*8830*/  IMAD.MOV.U32 R238, RZ, RZ, R4 ;  /* 0x000000ffffee7224 */ /* 0x000fe200078e0004 */
[----:B------:R-:W-:Y:S02]  /*8840*/  @!P4 LEA R8, P5, R12, R4, 0x6 ;  /* 0x000000040c08c211 */ /* 0x000fe400078a30ff */
[----:B------:R-:W-:Y:S01]  /*8850*/  @!P3 LEA.HI.X R7, R0, R239, R10, 0x1, P0 ;  /* 0x000000ef0007b211 */ /* 0x000fe200000f0c0a */
[----:B------:R-:W-:Y:S01]  /*8860*/  IMAD.MOV.U32 R239, RZ, RZ, R5 ;  /* 0x000000ffffef7224 */ /* 0x000fe200078e0005 */
[----:B------:R-:W-:Y:S02]  /*8870*/  LEA R0, R9, UR4, 0x1 ;  /* 0x0000000409007c11 */ /* 0x000fe4000f8e08ff */
[----:B--2---:R-:W-:Y:S03]  /*8880*/  @!P4 LEA.HI.X R9, R12, R5, R11, 0x6, P5 ;  /* 0x000000050c09c211 */ /* 0x004fe600028f340b */
        /* <DEDUP_REMOVED lines=21> */
.L_x_694:
[----:B------:R-:W-:Y:S01]  /*89e0*/  LEA R200, R214, UR4, 0x1 ;  /* 0x00000004d6c87c11 */ /* 0x000fe2000f8e08ff */
[----:B------:R-:W-:Y:S01]  /*89f0*/  LDSM.16.MT88.4 R16, [R205] ;  /* 0x00000000cd10783b */ /* 0x000fe20000004200 */
[----:B-1----:R-:W-:Y:S01]  /*8a00*/  IMAD.MOV.U32 R0, RZ, RZ, 0x4 ;  /* 0x00000004ff007424 */ /* 0x002fe200078e00ff */
[----:B------:R-:W-:Y:S02]  /*8a10*/  USHF.L.U32 UR5, UR6, 0x3, URZ ;  /* 0x0000000306057899 */ /* 0x000fe4000800063f */
[----:B------:R-:W1:Y:S01]  /*8a20*/  LDSM.16.M88.4 R32, [R200+0x1c000] ;  /* 0x01c00000c820783b */ /* 0x000e620000000200 */
[----:B------:R-:W-:Y:S02]  /*8a30*/  USHF.L.U32 UR10, UR6, 0x4, URZ ;  /* 0x00000004060a7899 */ /* 0x000fe4000800063f */
[----:B------:R-:W-:Y:S01]  /*8a40*/  UIMAD UR7, UR6, 0x18, URZ ;  /* 0x00000018060778a4 */ /* 0x000fe2000f8e023f */
[----:B------:R-:W2:Y:S01]  /*8a50*/  LDSM.16.M88.4 R28, [R200+0x1d000] ;  /* 0x01d00000c81c783b */ /* 0x000ea20000000200 */
[----:B------:R-:W-:Y:S02]  /*8a60*/  USHF.L.U32 UR9, UR6, 0x5, URZ ;  /* 0x0000000506097899 */ /* 0x000fe4000800063f */
[----:B------:R-:W-:Y:S01]  /*8a70*/  UIMAD UR8, UR6, 0x28, URZ ;  /* 0x00000028060878a4 */ /* 0x000fe2000f8e023f */
[----:B------:R-:W3:Y:S01]  /*8a80*/  LDSM.16.MT88.4 R164, [R205+0x4000] ;  /* 0x00400000cda4783b */ /* 0x000ee20000004200 */
[----:B------:R-:W-:Y:S03]  /*8a90*/  UISETP.GT.AND UP2, UPT, UR11, UR25, UPT ;  /* 0x000000190b00728c */ /* 0x000fe6000bf44270 */
        /* <DEDUP_REMOVED lines=29> */
[-C--:B------:R-:W-:Y:S03]  /*8c70*/  HMMA.16816.F32 R4, R184, R188.reuse, R4 ;  /* 0x000000bcb804723c */ /* 0x080fe60000001804 */
[----:B------:R-:W-:Y:S03]  /*8c80*/  LDSM.16.M88.4 R200, [R200+0x1f000] ;  /* 0x01f00000c8c8783b */ /* 0x000fe60000000200 */
[C---:B------:R-:W-:Y:S06]  /*8c90*/  HMMA.16816.F32 R8, R192.reuse, R188, R8 ;  /* 0x000000bcc008723c */ /* 0x040fec0000001808 */
[-C--:B------:R-:W-:Y:S06]  /*8ca0*/  HMMA.16816.F32 R12, R192, R190.reuse, R12 ;  /* 0x000000bec00c723c */ /* 0x080fec000000180c */
[C---:B------:R-:W-:Y:S01]  /*8cb0*/  HMMA.16816.F32 R16, R184.reuse, R190, R16 ;  /* 0x000000beb810723c */ /* 0x040fe20000001810 */
[----:B------:R-:W4:Y:S05]  /*8cc0*/  LDSM.16.MT88.4 R188, [R205+0x2000] ;  /* 0x00200000cdbc783b */ /* 0x000f2a0000004200 */
[-C--:B-1----:R-:W-:Y:S06]  /*8cd0*/  HMMA.16816.F32 R20, R184, R164.reuse, R20 ;  /* 0x000000a4b814723c */ /* 0x082fec0000001814 */
[C---:B------:R-:W-:Y:S06]  /*8ce0*/  HMMA.16816.F32 R24, R192.reuse, R164, R24 ;  /* 0x000000a4c018723c */ /* 0x040fec0000001818 */
[-C--:B------:R-:W-:Y:S01]  /*8cf0*/  HMMA.16816.F32 R28, R192, R166.reuse, R28 ;  /* 0x000000a6c01c723c */ /* 0x080fe2000000181c */
[----:B------:R-:W1:Y:S05]  /*8d00*/  LDSM.16.MT88.4 R192, [R205+0x6000] ;  /* 0x00600000cdc0783b */ /* 0x000e6a0000004200 */
[----:B------:R-:W-:Y:S01]  /*8d10*/  HMMA.16816.F32 R32, R184, R166, R32 ;  /* 0x000000a6b820723c */ /* 0x000fe20000001820 */
[----:B------:R-:W-:Y:S04]  /*8d20*/  LDSM.16.M88.4 R164, [R3+0x1e000] ;  /* 0x01e0000003a4783b */ /* 0x000fe80000000200 */
[----:B------:R-:W-:Y:S01]  /*8d30*/  LDSM.16.M88.4 R184, [R3+0x1f000] ;  /* 0x01f0000003b8783b */ /* 0x000fe20000000200 */
[-C--:B--2---:R-:W-:Y:S06]  /*8d40*/  HMMA.16816.F32 R4, R172, R176.reuse, R4 ;  /* 0x000000b0ac04723c */ /* 0x084fec0000001804 */
[C---:B------:R-:W-:Y:S06]  /*8d50*/  HMMA.16816.F32 R8, R196.reuse, R176, R8 ;  /* 0x000000b0c408723c */ /* 0x040fec0000001808 */
[-C--:B------:R-:W-:Y:S06]  /*8d60*/  HMMA.16816.F32 R12, R196, R178.reuse, R12 ;  /* 0x000000b2c40c723c */ /* 0x080fec000000180c */
[C---:B------:R-:W-:Y:S01]  /*8d70*/  HMMA.16816.F32 R16, R172.reuse, R178, R16 ;  /* 0x000000b2ac10723c */ /* 0x040fe20000001810 */
[----:B------:R-:W2:Y:S05]  /*8d80*/  LDSM.16.MT88.4 R176, [R205+0x2800] ;  /* 0x00280000cdb0783b */ /* 0x000eaa0000004200 */
[-C--:B---3--:R-:W-:Y:S06]  /*8d90*/  HMMA.16816.F32 R20, R172, R168.reuse, R20 ;  /* 0x000000a8ac14723c */ /* 0x088fec0000001814 */
[C---:B------:R-:W-:Y:S06]  /*8da0*/  HMMA.16816.F32 R24, R196.reuse, R168, R24 ;  /* 0x000000a8c418723c */ /* 0x040fec0000001818 */
[-C--:B------:R-:W-:Y:S01]  /*8db0*/  HMMA.16816.F32 R28, R196, R170.reuse, R28 ;  /* 0x000000aac41c723c */ /* 0x080fe2000000181c */
[----:B------:R-:W3:Y:S05]  /*8dc0*/  LDSM.16.MT88.4 R196, [R205+0x6800] ;  /* 0x00680000cdc4783b */ /* 0x000eea0000004200 */
        /* <DEDUP_REMOVED lines=24> */
[----:B------:R-:W-:Y:S05]  /*8f50*/  HMMA.16816.F32 R32, R164, R198, R32 ;  /* 0x000000c6a420723c */ /* 0x000fea0000001820 */
[----:B--2---:R-:W-:Y:S01]  /*8f60*/  @P1 VIADD R2, R242, 0xffffffc0 ;  /* 0xffffffc0f2021836 */ /* 0x004fe20000000000 */
[-C--:B------:R-:W-:Y:S01]  /*8f70*/  HMMA.16816.F32 R4, R168, R172.reuse, R4 ;  /* 0x000000aca804723c */ /* 0x080fe20000001804 */
[----:B------:R-:W-:Y:S04]  /*8f80*/  IMAD.U32 R164, RZ, RZ, UR10 ;  /* 0x0000000affa47e24 */ /* 0x000fe8000f8e00ff */
[----:B------:R-:W-:Y:S01]  /*8f90*/  @P1 IMAD.WIDE R2, R2, R0, UR20 ;  /* 0x0000001402021e25 */ /* 0x000fe2000f8e0200 */
[C---:B----4-:R-:W-:Y:S04]  /*8fa0*/  HMMA.16816.F32 R8, R188.reuse, R172, R8 ;  /* 0x000000acbc08723c */ /* 0x050fe80000001808 */
[----:B------:R-:W5:Y:S01]  /*8fb0*/  @P1 LDG.E R245, desc[UR12][R2.64] ;  /* 0x0000000c02f51981 */ /* 0x000f62000c1e1900 */
[----:B------:R-:W-:Y:S01]  /*8fc0*/  IMAD.U32 R0, RZ, RZ, UR5 ;  /* 0x00000005ff007e24 */ /* 0x000fe2000f8e00ff */
[-C--:B------:R-:W-:Y:S01]  /*8fd0*/  HMMA.16816.F32 R12, R188, R174.reuse, R12 ;  /* 0x000000aebc0c723c */ /* 0x080fe2000000180c */
[----:B------:R-:W-:Y:S01]  /*8fe0*/  IMAD.U32 R165, RZ, RZ, UR10 ;  /* 0x0000000affa57e24 */ /* 0x000fe2000f8e00ff */
[----:B------:R-:W5:Y:S03]  /*8ff0*/  @P1 LDG.E R246, desc[UR12][R2.64+0x20] ;  /* 0x0000200c02f61981 */ /* 0x000f66000c1e1900 */
[----:B------:R-:W-:Y:S01]  /*9000*/  IMAD.U32 R166, RZ, RZ, UR9 ;  /* 0x00000009ffa67e24 */ /* 0x000fe2000f8e00ff */
[C---:B------:R-:W-:Y:S01]  /*9010*/  HMMA.16816.F32 R16, R168.reuse, R174, R16 ;  /* 0x000000aea810723c */ /* 0x040fe20000001810 */
[----:B------:R-:W-:Y:S04]  /*9020*/  LDSM.16.MT88.4 R172, [R207+0x3800] ;  /* 0x00380000cfac783b */ /* 0x000fe80000004200 */
[----:B------:R-:W5:Y:S01]  /*9030*/  @P1 LDG.E R243, desc[UR12][R2.64+0x80] ;  /* 0x0000800c02f31981 */ /* 0x000f62000c1e1900 */
[-C--:B-1----:R-:W-:Y:S03]  /*9040*/  HMMA.16816.F32 R20, R168, R200.reuse, R20 ;  /* 0x000000c8a814723c */ /* 0x082fe60000001814 */
[----:B------:R1:W5:Y:S02]  /*9050*/  @P1 LDG.E R244, desc[UR12][R2.64+0xa0] ;  /* 0x0000a00c02f41981 */ /* 0x000364000c1e1900 */
[-C--:B------:R-:W-:Y:S01]  /*9060*/  LEA R164, P1, R164, R218.reuse, 0x2 ;  /* 0x000000daa4a47211 */ /* 0x080fe200078210ff */
[C---:B------:R-:W-:Y:S05]  /*9070*/  HMMA.16816.F32 R24, R188.reuse, R200, R24 ;  /* 0x000000c8bc18723c */ /* 0x040fea0000001818 */
[-C--:B------:R-:W-:Y:S01]  /*9080*/  LEA.HI.X.SX32 R165, R165, R219.reuse, 0x2, P1 ;  /* 0x000000dba5a57211 */ /* 0x080fe200008f16ff */
[-C--:B------:R-:W-:Y:S06]  /*9090*/  HMMA.16816.F32 R28, R188, R202.reuse, R28 ;  /* 0x000000cabc1c723c */ /* 0x080fec000000181c */
[----:B------:R-:W-:Y:S06]  /*90a0*/  HMMA.16816.F32 R32, R168, R202, R32 ;  /* 0x000000caa820723c */ /* 0x000fec0000001820 */
[-C--:B------:R-:W-:Y:S01]  /*90b0*/  HMMA.16816.F32 R4, R176, R180.reuse, R4 ;  /* 0x000000b4b004723c */ /* 0x080fe20000001804 */
[----:B------:R-:W-:Y:S04]  /*90c0*/  IMAD.MOV.U32 R168, RZ, RZ, 0x40 ;  /* 0x00000040ffa87424 */ /* 0x000fe800078e00ff */
[----:B-1----:R-:W-:Y:S01]  /*90d0*/  IMAD.U32 R2, RZ, RZ, UR5 ;  /* 0x00000005ff027e24 */ /* 0x002fe2000f8e00ff */
[C---:B------:R-:W-:Y:S05]  /*90e0*/  HMMA.16816.F32 R8, R192.reuse, R180, R8 ;  /* 0x000000b4c008723c */ /* 0x040fea0000001808 */
[-C--:B------:R-:W-:Y:S01]  /*90f0*/  LEA R2, P0, R2, R218.reuse, 0x2 ;  /* 0x000000da02027211 */ /* 0x080fe200078010ff */
[-C--:B------:R-:W-:Y:S05]  /*9100*/  HMMA.16816.F32 R12, R192, R182.reuse, R12 ;  /* 0x000000b6c00c723c */ /* 0x080fea000000180c */
[-C--:B------:R-:W-:Y:S01]  /*9110*/  LEA.HI.X.SX32 R3, R0, R219.reuse, 0x2, P0 ;  /* 0x000000db00037211 */ /* 0x080fe200000f16ff */
[C---:B------:R-:W-:Y:S01]  /*9120*/  HMMA.16816.F32 R16, R176.reuse, R182, R16 ;  /* 0x000000b6b010723c */ /* 0x040fe20000001810 */
[----:B------:R-:W-:Y:S04]  /*9130*/  IMAD.U32 R0, RZ, RZ, UR7 ;  /* 0x00000007ff007e24 */ /* 0x000fe8000f8e00ff */
[----:B------:R1:W-:Y:S01]  /*9140*/  REDG.E.ADD.F32.FTZ.RN.STRONG.GPU desc[UR12][R218.64], R4 ;  /* 0x00000004da0079a6 */ /* 0x0003e2000c10f38c */
[-C--:B---3--:R-:W-:Y:S03]  /*9150*/  HMMA.16816.F32 R20, R176, R184.reuse, R20 ;  /* 0x000000b8b014723c */ /* 0x088fe60000001814 */
[----:B------:R-:W-:Y:S02]  /*9160*/  REDG.E.ADD.F32.FTZ.RN.STRONG.GPU desc[UR12][R2.64], R5 ;  /* 0x00000005020079a6 */ /* 0x000fe4000c10f38c */
[----:B------:R-:W-:Y:S01]  /*9170*/  SEL R208, R168, 0xffffffc0, !P2 ;  /* 0xffffffc0a8d07807 */ /* 0x000fe20005000000 */
[C---:B------:R-:W-:Y:S01]  /*9180*/  HMMA.16816.F32 R24, R192.reuse, R184, R24 ;  /* 0x000000b8c018723c */ /* 0x040fe20000001818 */
[----:B------:R2:W-:Y:S05]  /*9190*/  REDG.E.ADD.F32.FTZ.RN.STRONG.GPU desc[UR12][R164.64], R6 ;  /* 0x00000006a40079a6 */ /* 0x0005ea000c10f38c */
[-C--:B------:R-:W-:Y:S06]  /*91a0*/  HMMA.16816.F32 R28, R192, R186.reuse, R28 ;  /* 0x000000bac01c723c */ /* 0x080fec000000181c */
[----:B------:R-:W-:Y:S07]  /*91b0*/  HMMA.16816.F32 R32, R176, R186, R32 ;  /* 0x000000bab020723c */ /* 0x000fee0000001820 */
[----:B------:R-:W-:Y:S04]  /*91c0*/  IMAD.IADD R176, R208, 0x1, R207 ;  /* 0x00000001d0b07824 */ /* 0x000fe800078e02cf */
[----:B-1----:R-:W-:Y:S01]  /*91d0*/  IMAD.U32 R4, RZ, RZ, UR7 ;  /* 0x00000007ff047e24 */ /* 0x002fe2000f8e00ff */
[----:B------:R-:W-:Y:S01]  /*91e0*/  UIMAD UR7, UR6, 0x30, URZ ;  /* 0x00000030060778a4 */ /* 0x000fe2000f8e023f */
[----:B------:R-:W-:Y:S01]  /*91f0*/  LDSM.16.MT88.4 R168, [R176+0x3000] ;  /* 0x00300000b0a8783b */ /* 0x000fe20000004200 */
[----:B------:R-:W-:Y:S02]  /*9200*/  UIMAD UR6, UR6, 0x38, URZ ;  /* 0x00000038060678a4 */ /* 0x000fe4000f8e023f */
        /* <DEDUP_REMOVED lines=75> */
[-C--:B------:R-:W-:Y:S01]  /*96c0*/  LEA R4, P0, R4, R218.reuse, 0x2 ;  /* 0x000000da04047211 */ /* 0x080fe200078010ff */
[----:B------:R-:W-:Y:S02]  /*96d0*/  UIADD3 UR7, UR5, UR6, URZ ;  /* 0x0000000605077290 */ /* 0x000fe4000fffe03f */
[----:B------:R1:W-:Y:S01]  /*96e0*/  REDG.E.ADD.F32.FTZ.RN.STRONG.GPU desc[UR12][R6.64], R22 ;  /* 0x00000016060079a6 */ /* 0x0003e2000c10f38c */
[-C--:B------:R-:W-:Y:S01]  /*96f0*/  LEA.HI.X.SX32 R5, R0, R219.reuse, 0x2, P0 ;  /* 0x000000db00057211 */ /* 0x080fe200000f16ff */
[----:B------:R-:W-:Y:S01]  /*9700*/  IMAD.U32 R0, RZ, RZ, UR6 ;  /* 0x00000006ff007e24 */ /* 0x000fe2000f8e00ff */
[----:B------:R-:W-:Y:S01]  /*9710*/  UIADD3 UR6, UR5, UR7, URZ ;  /* 0x0000000705067290 */ /* 0x000fe2000fffe03f */
[-C--:B------:R-:W-:Y:S01]  /*9720*/  LEA R10, P0, R10, R218.reuse, 0x2 ;  /* 0x000000da0a0a7211 */ /* 0x080fe200078010ff */
[----:B------:R-:W-:Y:S01]  /*9730*/  IMAD.U32 R8, RZ, RZ, UR7 ;  /* 0x00000007ff087e24 */ /* 0x000fe2000f8e00ff */
[----:B------:R2:W-:Y:S01]  /*9740*/  REDG.E.ADD.F32.FTZ.RN.STRONG.GPU desc[UR12][R4.64], R23 ;  /* 0x00000017040079a6 */ /* 0x0005e2000c10f38c */
[----:B------:R-:W-:Y:S01]  /*9750*/  UIADD3 UR8, UR5, UR6, URZ ;  /* 0x0000000605087290 */ /* 0x000fe2000fffe03f */
[-C--:B------:R-:W-:Y:S01]  /*9760*/  LEA.HI.X.SX32 R11, R0, R219.reuse, 0x2, P0 ;  /* 0x000000db000b7211 */ /* 0x080fe200000f16ff */
[----:B------:R-:W-:Y:S01]  /*9770*/  IMAD.U32 R0, RZ, RZ, UR6 ;  /* 0x00000006ff007e24 */ /* 0x000fe2000f8e00ff */
[-C--:B------:R-:W-:Y:S01]  /*9780*/  LEA R8, P1, R8, R218.reuse, 0x2 ;  /* 0x000000da08087211 */ /* 0x080fe200078210ff */
[----:B------:R-:W-:Y:S04]  /*9790*/  LDSM.16.MT88.4 R20, [R207+0x2000] ;  /* 0x00200000cf14783b */ /* 0x000fe80000004200 */
[----:B------:R-:W-:Y:S01]  /*97a0*/  REDG.E.ADD.F32.FTZ.RN.STRONG.GPU desc[UR12][R10.64], R24 ;  /* 0x000000180a0079a6 */ /* 0x000fe2000c10f38c */
[CC--:B-1----:R-:W-:Y:S04]  /*97b0*/  LEA R6, P0, R0.reuse, R218.reuse, 0x2 ;  /* 0x000000da00067211 */ /* 0x0c2fe800078010ff */
[-C--:B------:R-:W-:Y:S01]  /*97c0*/  LEA.HI.X.SX32 R7, R0, R219.reuse, 0x2, P0 ;  /* 0x000000db00077211 */ /* 0x080fe200000f16ff */
[----:B--2---:R-:W-:Y:S01]  /*97d0*/  IMAD.U32 R4, RZ, RZ, UR7 ;  /* 0x00000007ff047e24 */ /* 0x004fe2000f8e00ff */
[----:B------:R-:W-:Y:S01]  /*97e0*/  UIADD3 UR7, UR10, 0x60, URZ ;  /* 0x000000600a077890 */ /* 0x000fe2000fffe03f */
[----:B------:R-:W-:Y:S03]  /*97f0*/  IMAD.U32 R5, RZ, RZ, UR8 ;  /* 0x00000008ff057e24 */ /* 0x000fe6000f8e00ff */
[-C--:B------:R-:W-:Y:S01]  /*9800*/  LEA.HI.X.SX32 R9, R4, R219.reuse, 0x2, P1 ;  /* 0x000000db04097211 */ /* 0x080fe200008f16ff */
[----:B------:R-:W-:Y:S01]  /*9810*/  UIADD3 UR6, UR5, UR7, URZ ;  /* 0x0000000705067290 */ /* 0x000fe2000fffe03f */
[CC--:B------:R-:W-:Y:S01]  /*9820*/  LEA R4, P0, R5.reuse, R218.reuse, 0x2 ;  /* 0x000000da05047211 */ /* 0x0c0fe200078010ff */
[----:B------:R-:W-:Y:S02]  /*9830*/  IMAD.U32 R0, RZ, RZ, UR7 ;  /* 0x00000007ff007e24 */ /* 0x000fe4000f8e00ff */
[----:B------:R-:W-:Y:S01]  /*9840*/  REDG.E.ADD.F32.FTZ.RN.STRONG.GPU desc[UR12][R8.64], R25 ;  /* 0x00000019080079a6 */ /* 0x000fe2000c10f38c */
[-C--:B------:R-:W-:Y:S01]  /*9850*/  LEA.HI.X.SX32 R5, R5, R219.reuse, 0x2, P0 ;  /* 0x000000db05057211 */ /* 0x080fe200000f16ff */
[----:B------:R-:W-:Y:S02]  /*9860*/  UIADD3 UR8, UR5, UR6, URZ ;  /* 0x0000000605087290 */ /* 0x000fe4000fffe03f */
[----:B------:R1:W-:Y:S02]  /*9870*/  REDG.E.ADD.F32.FTZ.RN.STRONG.GPU desc[UR12][R6.64], R26 ;  /* 0x0000001a060079a6 */ /* 0x0003e4000c10f38c */
[----:B------:R-:W-:Y:S02]  /*9880*/  UIADD3 UR7, UR5, UR8, URZ ;  /* 0x0000000805077290 */ /* 0x000fe4000fffe03f */
[----:B------:R2:W-:Y:S04]  /*9890*/  REDG.E.ADD.F32.FTZ.RN.STRONG.GPU desc[UR12][R4.64], R27 ;  /* 0x0000001b040079a6 */ /* 0x0005e8000c10f38c */
[----:B------:R-:W-:Y:S04]  /*98a0*/  REDG.E.ADD.F32.FTZ.RN.STRONG.GPU desc[UR12][R218.64+0x180], R32 ;  /* 0x00018020da0079a6 */ /* 0x000fe8000c10f38c */
[----:B------:R3:W-:Y:S04]  /*98b0*/  REDG.E.ADD.F32.FTZ.RN.STRONG.GPU desc[UR12][R2.64+0x180], R33 ;  /* 0x00018021020079a6 */ /* 0x0007e8000c10f38c */
[----:B------:R-:W-:Y:S01]  /*98c0*/  LDSM.16.MT88.4 R24, [R176+0x2000] ;  /* 0x00200000b018783b */ /* 0x000fe20000004200 */
[----:B-1----:R-:W-:Y:S01]  /*98d0*/  IMAD.U32 R6, RZ, RZ, UR6 ;  /* 0x00000006ff067e24 */ /* 0x002fe2000f8e00ff */
[----:B------:R-:W-:Y:S01]  /*98e0*/  UIADD3 UR6, UR5, UR7, URZ ;  /* 0x0000000705067290 */ /* 0x000fe2000fffe03f */
[----:B------:R-:W-:Y:S01]  /*98f0*/  IMAD.U32 R7, RZ, RZ, UR7 ;  /* 0x00000007ff077e24 */ /* 0x000fe2000f8e00ff */
[----:B------:R-:W-:Y:S01]  /*9900*/  UIADD3 UR7, UR11, -0x1, URZ ;  /* 0xffffffff0b077890 */ /* 0x000fe2000fffe03f */
[CC--:B--2---:R-:W-:Y:S01]  /*9910*/  LEA R4, P0, R0.reuse, R218.reuse, 0x2 ;  /* 0x000000da00047211 */ /* 0x0c4fe200078010ff */
[----:B------:R-:W-:Y:S03]  /*9920*/  UIADD3 UR5, UR5, UR6, URZ ;  /* 0x0000000605057290 */ /* 0x000fe6000fffe03f */
        /* <DEDUP_REMOVED lines=8> */
[-C--:B------:R-:W-:Y:S01]  /*99b0*/  LEA R6, P3, R7, R218.reuse, 0x2 ;  /* 0x000000da07067211 */ /* 0x080fe200078610ff */
[----:B------:R-:W-:Y:S01]  /*99c0*/  REDG.E.ADD.F32.FTZ.RN.STRONG.GPU desc[UR12][R10.64], R35 ;  /* 0x000000230a0079a6 */ /* 0x000fe2000c10f38c */
[-C--:B------:R-:W-:Y:S01]  /*99d0*/  LEA.HI.X.SX32 R9, R0, R219.reuse, 0x2, P0 ;  /* 0x000000db00097211 */ /* 0x080fe200000f16ff */
[----:B------:R-:W-:Y:S01]  /*99e0*/  VIADD R0, R207, 0xffffc000 ;  /* 0xffffc000cf007836 */ /* 0x000fe20000000000 */
[-C--:B------:R-:W-:Y:S01]  /*99f0*/  LEA.HI.X.SX32 R7, R7, R219.reuse, 0x2, P3 ;  /* 0x000000db07077211 */ /* 0x080fe200018f16ff */
[----:B------:R-:W-:Y:S01]  /*9a00*/  LDSM.16.MT88.4 R32, [R206+0x1c800] ;  /* 0x01c80000ce20783b */ /* 0x000fe20000004200 */
[CC--:B------:R-:W-:Y:S01]  /*9a10*/  LEA R2, P0, R3.reuse, R218.reuse, 0x2 ;  /* 0x000000da03027211 */ /* 0x0c0fe200078010ff */
[----:B------:R-:W-:Y:S02]  /*9a20*/  UISETP.NE.U32.AND UP0, UPT, UR5, 0x1, UPT ;  /* 0x000000010500788c */ /* 0x000fe4000bf05070 */
[----:B------:R-:W-:Y:S01]  /*9a30*/  REDG.E.ADD.F32.FTZ.RN.STRONG.GPU desc[UR12][R8.64], R28 ;  /* 0x0000001c080079a6 */ /* 0x000fe2000c10f38c */
[-C--:B------:R-:W-:Y:S01]  /*9a40*/  LEA.HI.X.SX32 R3, R3, R219.reuse, 0x2, P0 ;  /* 0x000000db03037211 */ /* 0x080fe200000f16ff */
[----:B------:R-:W-:Y:S01]  /*9a50*/  UMOV UR11, UR7 ;  /* 0x00000007000b7c82 */ /* 0x000fe20008000000 */
[----:B------:R-:W-:Y:S01]  /*9a60*/  PLOP3.LUT P0, PT, PT, PT, UP2, 0x80, 0x0 ;  /* 0x000000000000781c */ /* 0x000fe20003f0f028 */
[----:B------:R-:W-:Y:S04]  /*9a70*/  REDG.E.ADD.F32.FTZ.RN.STRONG.GPU desc[UR12][R6.64], R29 ;  /* 0x0000001d060079a6 */ /* 0x000fe8000c10f38c */
[----:B------:R-:W-:Y:S01]  /*9a80*/  LDSM.16.MT88.4 R8, [R207] ;  /* 0x00000000cf08783b */ /* 0x000fe20000004200 */
[----:B-1----:R-:W-:Y:S01]  /*9a90*/  IMAD.U32 R5, RZ, RZ, UR6 ;  /* 0x00000006ff057e24 */ /* 0x002fe2000f8e00ff */
[----:B------:R-:W-:Y:S04]  /*9aa0*/  @UP3 UIADD3 UR6, UP1, UR20, -0x100, URZ ;  /* 0xffffff0014063890 */ /* 0x000fe8000ff3e03f */
[C---:B------:R-:W-:Y:S01]  /*9ab0*/  LEA R4, P1, R5.reuse, R218, 0x2 ;  /* 0x000000da05047211 */ /* 0x040fe200078210ff */
[----:B------:R-:W-:Y:S02]  /*9ac0*/  @UP3 UIADD3.X UR5, UR21, -0x1, URZ, UP1, !UPT ;  /* 0xffffffff15053890 */ /* 0x000fe40008ffe43f */
[----:B------:R-:W-:Y:S01]  /*9ad0*/  @UP3 UMOV UR20, UR6 ;  /* 0x0000000600143c82 */ /* 0x000fe20008000000 */
[----:B------:R-:W-:Y:S02]  /*9ae0*/  LEA.HI.X.SX32 R5, R5, R219, 0x2, P1 ;  /* 0x000000db05057211 */ /* 0x000fe400008f16ff */
[----:B------:R-:W-:Y:S01]  /*9af0*/  PLOP3.LUT P1, PT, PT, PT, UP0, 0x80, 0x0 ;  /* 0x000000000000781c */ /* 0x000fe20003f2f008 */
[----:B------:R-:W-:Y:S02]  /*9b00*/  @UP3 UIADD3 UR23, UP0, UR23, -0x100, URZ ;  /* 0xffffff0017173890 */ /* 0x000fe4000ff1e03f */
[----:B------:R-:W-:Y:S01]  /*9b10*/  REDG.E.ADD.F32.FTZ.RN.STRONG.GPU desc[UR12][R4.64], R30 ;  /* 0x0000001e040079a6 */ /* 0x000fe2000c10f38c */
[----:B------:R-:W-:Y:S01]  /*9b20*/  @UP3 UMOV UR21, UR5 ;  /* 0x0000000500153c82 */ /* 0x000fe20008000000 */
        /* <DEDUP_REMOVED lines=148> */
[----:B------:R-:W-:Y:S01]  /*a470*/  STS [R251], R60 ;  /* 0x0000003cfb007388 */ /* 0x000fe20000000800 */
[----:B------:R-:W-:Y:S01]  /*a480*/  FMUL.FTZ R29, R43, UR6 ;  /* 0x000000062b1d7c20 */ /* 0x000fe20008410000 */
[----:B------:R-:W-:Y:S01]  /*a490*/  FMUL.FTZ R170, R44, UR6 ;  /* 0x000000062caa7c20 */ /* 0x000fe20008410000 */
[----:B------:R-:W-:Y:S01]  /*a4a0*/  FMUL.FTZ R126, R126, UR5 ;  /* 0x000000057e7e7c20 */ /* 0x000fe20008410000 */
[----:B------:R-:W-:Y:S01]  /*a4b0*/  STS [R251+0x400], R59 ;  /* 0x0004003bfb007388 */ /* 0x000fe20000000800 */
        /* <DEDUP_REMOVED lines=66> */
[----:B------:R-:W-:Y:S01]  /*a8e0*/  FMUL.FTZ R20, R65, UR6 ;  /* 0x0000000641147c20 */ /* 0x000fe20008410000 */
[----:B------:R-:W-:Y:S01]  /*a8f0*/  F2FP.F16.F32.PACK_AB R28, R28, R172 ;  /* 0x000000ac1c1c723e */ /* 0x000fe200000000ff */
[----:B------:R-:W-:Y:S01]  /*a900*/  FMUL.FTZ R66, R66, UR6 ;  /* 0x0000000642427c20 */ /* 0x000fe20008410000 */
[----:B------:R-:W-:Y:S01]  /*a910*/  F2FP.F16.F32.PACK_AB R27, R27, R171 ;  /* 0x000000ab1b1b723e */ /* 0x000fe200000000ff */
[----:B------:R-:W-:Y:S01]  /*a920*/  FMUL.FTZ R19, R67, UR6 ;  /* 0x0000000643137c20 */ /* 0x000fe20008410000 */
[----:B------:R-:W-:-:S02]  /*a930*/  F2FP.F16.F32.PACK_AB R30, R30, R174 ;  /* 0x000000ae1e1e723e */ /* 0x000fc400000000ff */
        /* <DEDUP_REMOVED lines=56> */
[----:B------:R-:W-:Y:S01]  /*acc0*/  F2FP.F16.F32.PACK_AB R7, R7, R86 ;  /* 0x000000560707723e */ /* 0x000fe200000000ff */
[----:B------:R-:W-:Y:S01]  /*acd0*/  @UP0 UIADD3 UR5, UR28, UR36, URZ ;  /* 0x000000241c050290 */ /* 0x000fe2000fffe03f */
[----:B------:R-:W-:Y:S01]  /*ace0*/  F2FP.F16.F32.PACK_AB R4, R4, R96 ;  /* 0x000000600404723e */ /* 0x000fe200000000ff */
[----:B------:R-:W-:Y:S01]  /*acf0*/  @UP0 ULDC.64 UR6, c[0x0][0x450] ;  /* 0x0001140000060ab9 */ /* 0x000fe20000000a00 */
[----:B------:R-:W-:Y:S02]  /*ad00*/  F2FP.F16.F32.PACK_AB R3, R3, R98 ;  /* 0x000000620303723e */ /* 0x000fe400000000ff */
[----:B------:R-:W-:Y:S02]  /*ad10*/  F2FP.F16.F32.PACK_AB R6, R6, R88 ;  /* 0x000000580606723e */ /* 0x000fe400000000ff */
[----:B------:R-:W-:Y:S02]  /*ad20*/  F2FP.F16.F32.PACK_AB R5, R5, R90 ;  /* 0x0000005a0505723e */ /* 0x000fe400000000ff */
[----:B------:R-:W-:-:S02]  /*ad30*/  F2FP.F16.F32.PACK_AB R2, R2, R92 ;  /* 0x0000005c0202723e */ /* 0x000fc400000000ff */
[----:B------:R-:W-:Y:S02]  /*ad40*/  F2FP.F16.F32.PACK_AB R0, R0, R94 ;  /* 0x0000005e0000723e */ /* 0x000fe400000000ff */
[----:B------:R-:W-:Y:S01]  /*ad50*/  PLOP3.LUT P0, PT, PT, PT, UP0, 0x80, 0x0 ;  /* 0x000000000000781c */ /* 0x000fe20003f0f008 */
        /* <DEDUP_REMOVED lines=65> */
[----:B------:R1:W-:Y:S02]  /*b170*/  STS [R180+0xe400], R0 ;  /* 0x00e40000b4007388 */ /* 0x0003e40000000800 */
[----:B-1----:R-:W-:-:S04]  /*b180*/  SHF.L.U32 R0, R237, 0x6, RZ ;  /* 0x00000006ed007819 */ /* 0x002fc800000006ff */
[----:B------:R-:W-:-:S04]  /*b190*/  LOP3.LUT R0, R0, 0x1c0, RZ, 0xc0, !PT ;  /* 0x000001c000007812 */ /* 0x000fc800078ec0ff */
[----:B------:R-:W-:Y:S02]  /*b1a0*/  LOP3.LUT R2, R0, 0x38, R230, 0xf8, !PT ;  /* 0x0000003800027812 */ /* 0x000fe400078ef8e6 */
[----:B------:R-:W-:Y:S01]  /*b1b0*/  SHF.R.U32.HI R0, RZ, 0x3, R0 ;  /* 0x00000003ff007819 */ /* 0x000fe20000011600 */
[----:B------:R-:W-:Y:S06]  /*b1c0*/  @P0 BRA `(.L_x_696) ;  /* 0x0000000000340947 */ /* 0x000fec0003800000 */
        /* <DEDUP_REMOVED lines=13> */
.L_x_696:
[----:B------:R-:W-:Y:S01]  /*b2a0*/  @UP0 UIADD3 UR14, UR28, UR36, URZ ;  /* 0x000000241c0e0290 */ /* 0x000fe2000fffe03f */
[----:B------:R-:W-:Y:S01]  /*b2b0*/  LOP3.LUT R0, R2, R0, RZ, 0x3c, !PT ;  /* 0x0000000002007212 */ /* 0x000fe200078e3cff */
[----:B------:R-:W-:Y:S01]  /*b2c0*/  @UP0 ULDC.64 UR8, c[0x0][0x458] ;  /* 0x0001160000080ab9 */ /* 0x000fe20000000a00 */
[----:B------:R-:W-:Y:S02]  /*b2d0*/  USHF.L.U32 UR5, UR19, 0x7, URZ ;  /* 0x0000000713057899 */ /* 0x000fe4000800063f */
[----:B------:R-:W-:Y:S01]  /*b2e0*/  @UP0 UIMAD.WIDE.U32 UR10, UR14, UR8, URZ ;  /* 0x000000080e0a02a5 */ /* 0x000fe2000f8e003f */
[----:B------:R-:W-:Y:S01]  /*b2f0*/  IMAD R0, R247, 0x200, R0 ;  /* 0x00000200f7007824 */ /* 0x000fe200078e0200 */
[----:B------:R-:W-:-:S04]  /*b300*/  @UP0 UIMAD UR14, UR14, UR9, URZ ;  /* 0x000000090e0e02a4 */ /* 0x000fc8000f8e023f */
[----:B------:R-:W-:Y:S01]  /*b310*/  @UP0 UIADD3 UR18, UR11, UR14, URZ ;  /* 0x0000000e0b120290 */ /* 0x000fe2000fffe03f */
[----:B------:R-:W-:Y:S01]  /*b320*/  LEA R0, R0, UR4, 0x1 ;  /* 0x0000000400007c11 */ /* 0x000fe2000f8e08ff */
[----:B------:R-:W-:Y:S01]  /*b330*/  @UP0 UMOV UR17, UR10 ;  /* 0x0000000a00110c82 */ /* 0x000fe20008000000 */
[----:B------:R-:W-:Y:S09]  /*b340*/  @P0 BRA `(.L_x_697) ;  /* 0x0000000000340947 */ /* 0x000ff20003800000 */
        /* <DEDUP_REMOVED lines=13> */
.L_x_697:
[----:B------:R-:W-:Y:S01]  /*b420*/  BAR.SYNC.DEFER_BLOCKING 0x0 ;  /* 0x0000000000007b1d */ /* 0x000fe20000010000 */
[----:B------:R-:W-:Y:S01]  /*b430*/  USHF.R.S32.HI UR10, URZ, 0x1f, UR5 ;  /* 0x0000001f3f0a7899 */ /* 0x000fe20008011405 */
[--C-:B------:R-:W-:Y:S01]  /*b440*/  SHF.R.S32.HI R9, RZ, 0x1f, R230.reuse ;  /* 0x0000001fff097819 */ /* 0x100fe200000114e6 */
[----:B------:R-:W-:Y:S01]  /*b450*/  IMAD.U32 R2, RZ, RZ, UR6 ;  /* 0x00000006ff027e24 */ /* 0x000fe2000f8e00ff */
[----:B------:R-:W-:Y:S01]  /*b460*/  UIMAD UR16, UR19, -0x80, UR16 ;  /* 0xffffff80131078a4 */ /* 0x000fe2000f8e0210 */
[----:B------:R-:W-:Y:S01]  /*b470*/  IMAD.MOV.U32 R8, RZ, RZ, R230 ;  /* 0x000000ffff087224 */ /* 0x000fe200078e00e6 */
[----:B------:R-:W-:Y:S01]  /*b480*/  UIMAD UR11, UR10, UR6, URZ ;  /* 0x000000060a0b72a4 */ /* 0x000fe2000f8e023f */
[C---:B------:R-:W-:Y:S01]  /*b490*/  VIADD R4, R237.reuse, 0x20 ;  /* 0x00000020ed047836 */ /* 0x040fe20000000000 */
[----:B------:R-:W-:Y:S01]  /*b4a0*/  USHF.R.S32.HI UR22, URZ, 0x1f, UR56 ;  /* 0x0000001f3f167899 */ /* 0x000fe20008011438 */
[----:B------:R-:W-:Y:S01]  /*b4b0*/  IMAD.WIDE.U32 R2, R2, UR5, R8 ;  /* 0x0000000502027c25 */ /* 0x000fe2000f8e0008 */
[----:B------:R-:W-:Y:S01]  /*b4c0*/  UIMAD UR11, UR5, UR7, UR11 ;  /* 0x00000007050b72a4 */ /* 0x000fe2000f8e020b */
[C---:B------:R-:W-:Y:S01]  /*b4d0*/  ISETP.GE.AND P5, PT, R237.reuse, UR16, PT ;  /* 0x00000010ed007c0c */ /* 0x040fe2000bfa6270 */
[----:B------:R-:W-:Y:S01]  /*b4e0*/  ULDC.64 UR14, c[0x0][0x468] ;  /* 0x00011a00000e7ab9 */ /* 0x000fe20000000a00 */
[----:B------:R-:W-:Y:S01]  /*b4f0*/  ISETP.GE.AND P4, PT, R4, UR16, PT ;  /* 0x0000001004007c0c */ /* 0x000fe2000bf86270 */
[----:B------:R-:W-:Y:S01]  /*b500*/  BSSY B0, `(.L_x_698) ;  /* 0x0000028000007945 */ /* 0x000fe20003800000 */
[----:B------:R-:W-:Y:S01]  /*b510*/  IADD3 R2, P0, R2, UR20, RZ ;  /* 0x0000001402027c10 */ /* 0x000fe2000ff1e0ff */
[----:B------:R-:W-:Y:S01]  /*b520*/  IMAD.U32 R4, RZ, RZ, UR11 ;  /* 0x0000000bff047e24 */ /* 0x000fe2000f8e00ff */
[----:B------:R-:W-:Y:S01]  /*b530*/  UIMAD UR11, UR22, UR14, URZ ;  /* 0x0000000e160b72a4 */ /* 0x000fe2000f8e023f */
[----:B------:R-:W-:Y:S01]  /*b540*/  IADD3 R5, R237, 0x40, RZ ;  /* 0x00000040ed057810 */ /* 0x000fe20007ffe0ff */
[----:B------:R-:W-:Y:S01]  /*b550*/  VIADD R20, R230, 0x40 ;  /* 0x00000040e6147836 */ /* 0x000fe20000000000 */
[----:B------:R-:W-:Y:S01]  /*b560*/  SHF.R.S32.HI R21, RZ, 0x1f, R237 ;  /* 0x0000001fff157819 */ /* 0x000fe200000114ed */
[----:B------:R-:W-:Y:S01]  /*b570*/  UIMAD UR15, UR56, UR15, UR11 ;  /* 0x0000000f380f72a4 */ /* 0x000fe2000f8e020b */
[----:B------:R-:W-:Y:S01]  /*b580*/  IADD3.X R3, R3, UR21, R4, P0, !PT ;  /* 0x0000001503037c10 */ /* 0x000fe200087fe404 */
[----:B------:R1:W2:Y:S01]  /*b590*/  LDS.128 R28, [R0+0xd000] ;  /* 0x00d00000001c7984 */ /* 0x0002a20000000c00 */
[----:B------:R-:W-:-:S02]  /*b5a0*/  MOV R4, UR14 ;  /* 0x0000000e00047c02 */ /* 0x000fc40008000f00 */
[----:B------:R-:W-:Y:S01]  /*b5b0*/  ISETP.GE.AND P3, PT, R5, UR16, PT ;  /* 0x0000001005007c0c */ /* 0x000fe2000bf66270 */
[----:B------:R1:W3:Y:S01]  /*b5c0*/  LDS.128 R24, [R0+0x11000] ;  /* 0x0110000000187984 */ /* 0x0002e20000000c00 */
[----:B------:R-:W-:Y:S02]  /*b5d0*/  VIADD R5, R237, 0x60 ;  /* 0x00000060ed057836 */ /* 0x000fe40000000000 */
[----:B------:R-:W-:Y:S01]  /*b5e0*/  IMAD.WIDE.U32 R2, R4, UR56, R2 ;  /* 0x0000003804027c25 */ /* 0x000fe2000f8e0002 */
[----:B------:R1:W4:Y:S02]  /*b5f0*/  LDS.128 R36, [R0+0x15000] ;  /* 0x0150000000247984 */ /* 0x0003240000000c00 */
[----:B------:R-:W-:Y:S02]  /*b600*/  ISETP.GE.AND P2, PT, R5, UR16, PT ;  /* 0x0000001005007c0c */ /* 0x000fe4000bf46270 */
[----:B------:R1:W1:Y:S01]  /*b610*/  LDS.128 R44, [R0+0x16000] ;  /* 0x01600000002c7984 */ /* 0x0002620000000c00 */
[----:B------:R-:W-:-:S03]  /*b620*/  IADD3 R10, R3, UR15, RZ ;  /* 0x0000000f030a7c10 */ /* 0x000fc6000fffe0ff */
        /* <DEDUP_REMOVED lines=21> */
.L_x_699:
[----:B------:R-:W-:Y:S05]  /*b780*/  BSYNC B0 ;  /* 0x0000000000007941 */ /* 0x000fea0003800000 */
.L_x_698:
        /* <DEDUP_REMOVED lines=17> */
[----:B---3--:R2:W-:Y:S02]  /*b8a0*/  @!P0 STG.E.128 desc[UR12][R4.64+0x80], R24 ;  /* 0x0000801804008986 */ /* 0x0085e4000c101d0c */
.L_x_701:
[----:B------:R-:W-:Y:S05]  /*b8b0*/  BSYNC B0 ;  /* 0x0000000000007941 */ /* 0x000fea0003800000 */
.L_x_700:
[----:B--2---:R2:W1:Y:S01]  /*b8c0*/  LDS.128 R16, [R0+0xe000] ;  /* 0x00e0000000107984 */ /* 0x0044620000000c00 */
        /* <DEDUP_REMOVED lines=17> */
[----:B-1----:R1:W-:Y:S04]  /*b9e0*/  @!P1 STG.E.128 desc[UR12][R4.64], R16 ;  /* 0x0000001004009986 */ /* 0x0023e8000c101d0c */
[----:B------:R1:W-:Y:S02]  /*b9f0*/  @!P0 STG.E.128 desc[UR12][R4.64+0x80], R12 ;  /* 0x0000800c04008986 */ /* 0x0003e4000c101d0c */
.L_x_703:
[----:B------:R-:W-:Y:S05]  /*ba00*/  BSYNC B0 ;  /* 0x0000000000007941 */ /* 0x000fea0003800000 */
.L_x_702:
[----:B-1----:R1:W1:Y:S01]  /*ba10*/  LDS.128 R16, [R0+0xf000] ;  /* 0x00f0000000107984 */ /* 0x0022620000000c00 */
[----:B------:R-:W-:Y:S03]  /*ba20*/  BSSY B0, `(.L_x_704) ;  /* 0x0000012000007945 */ /* 0x000fe60003800000 */
[----:B------:R1:W1:Y:S01]  /*ba30*/  LDS.128 R12, [R0+0x13000] ;  /* 0x01300000000c7984 */ /* 0x0002620000000c00 */
        /* <DEDUP_REMOVED lines=9> */
[----:B------:R-:W-:-:S04]  /*bad0*/  IMAD.WIDE.U32 R4, R6, UR6, R2 ;  /* 0x0000000606047c25 */ /* 0x000fc8000f8e0002 */
[----:B------:R-:W-:Y:S01]  /*bae0*/  IMAD R3, R6, UR7, R7 ;  /* 0x0000000706037c24 */ /* 0x000fe2000f8e0207 */
[----:B------:R-:W-:-:S03]  /*baf0*/  LEA R2, P6, R4, UR14, 0x1 ;  /* 0x0000000e04027c11 */ /* 0x000fc6000f8c08ff */
[----:B------:R-:W-:-:S05]  /*bb00*/  IMAD.IADD R3, R3, 0x1, R5 ;  /* 0x0000000103037824 */ /* 0x000fca00078e0205 */
[----:B------:R-:W-:-:S05]  /*bb10*/  LEA.HI.X R3, R4, UR15, R3, 0x1, P6 ;  /* 0x0000000f04037c11 */ /* 0x000fca000b0f0c03 */
[----:B-1----:R1:W-:Y:S04]  /*bb20*/  @!P1 STG.E.128 desc[UR12][R2.64], R16 ;  /* 0x0000001002009986 */ /* 0x0023e8000c101d0c */
[----:B------:R1:W-:Y:S02]  /*bb30*/  @!P0 STG.E.128 desc[UR12][R2.64+0x80], R12 ;  /* 0x0000800c02008986 */ /* 0x0003e4000c101d0c */
.L_x_705:
[----:B------:R-:W-:Y:S05]  /*bb40*/  BSYNC B0 ;  /* 0x0000000000007941 */ /* 0x000fea0003800000 */
.L_x_704:
[----:B-1----:R-:W-:Y:S01]  /*bb50*/  IMAD.U32 R2, RZ, RZ, UR8 ;  /* 0x00000008ff027e24 */ /* 0x002fe2000f8e00ff */
[----:B------:R-:W-:Y:S01]  /*bb60*/  UIMAD UR10, UR10, UR8, URZ ;  /* 0x000000080a0a72a4 */ /* 0x000fe2000f8e023f */
[----:B------:R-:W1:Y:S01]  /*bb70*/  LDS.128 R16, [R0+0x14000] ;  /* 0x0140000000107984 */ /* 0x000e620000000c00 */
        /* <DEDUP_REMOVED lines=27> */
[----:B-1----:R2:W-:Y:S04]  /*bd30*/  @!P1 STG.E.128 desc[UR12][R4.64], R16 ;  /* 0x0000001004009986 */ /* 0x0025e8000c101d0c */
[----:B------:R2:W-:Y:S02]  /*bd40*/  @!P0 STG.E.128 desc[UR12][R4.64+0x80], R12 ;  /* 0x0000800c04008986 */ /* 0x0005e4000c101d0c */
.L_x_707:
[----:B------:R-:W-:Y:S05]  /*bd50*/  BSYNC B0 ;  /* 0x0000000000007941 */ /* 0x000fea0003800000 */
.L_x_706:
        /* <DEDUP_REMOVED lines=16> */
[----:B----4-:R2:W-:Y:S04]  /*be60*/  @!P1 STG.E.128 desc[UR12][R4.64], R36 ;  /* 0x0000002404009986 */ /* 0x0105e8000c101d0c */
[----:B------:R2:W-:Y:S02]  /*be70*/  @!P0 STG.E.128 desc[UR12][R4.64+0x80], R32 ;  /* 0x0000802004008986 */ /* 0x0005e4000c101d0c */
.L_x_709:
[----:B------:R-:W-:Y:S05]  /*be80*/  BSYNC B0 ;  /* 0x0000000000007941 */ /* 0x000fea0003800000 */
.L_x_708:
        /* <DEDUP_REMOVED lines=17> */
[----:B------:R2:W-:Y:S02]  /*bfa0*/  @!P0 STG.E.128 desc[UR12][R4.64+0x80], R40 ;  /* 0x0000802804008986 */ /* 0x0005e4000c101d0c */
.L_x_711:
[----:B------:R-:W-:Y:S05]  /*bfb0*/  BSYNC B0 ;  /* 0x0000000000007941 */ /* 0x000fea0003800000 */
.L_x_710:
        /* <DEDUP_REMOVED lines=16> */
.L_x_666:
[----:B------:R-:W-:Y:S05]  /*c0c0*/  BSYNC B1 ;  /* 0x0000000000017941 */ /* 0x000fea0003800000 */
.L_x_644:
        /* <DEDUP_REMOVED lines=11> */
.L_x_712:
[----:B------:R-:W-:Y:S05]  /*c180*/  EXIT ;  /* 0x000000000000794d */ /* 0x000fea0003800000 */
.L_x_714:
        /* <DEDUP_REMOVED lines=15> */
.L_x_1086:


//--------------------- .text._ZN5flash44flash_bwd_dq_dk_dv_loop_seqk_parallel_kernelI23Flash_bwd_kernel_traitsILi128ELi64ELi128ELi8ELi2ELi4ELi2ELb0ELb0EN7cutlass6half_tE19Flash_kernel_traitsILi128ELi64ELi128ELi8ES3_EELb0ELb1ELb0ELb0ELb0ELb0ELb1EEEvNS_16Flash_bwd_paramsE --------------------------
	.section	.text._ZN5flash44flash_bwd_dq_dk_dv_loop_seqk_parallel_kernelI23Flash_bwd_kernel_traitsILi128ELi64ELi128ELi8ELi2ELi4ELi2ELb0ELb0EN7cutlass6half_tE19Flash_kernel_traitsILi128ELi64ELi128ELi8ES3_EELb0ELb1ELb0ELb0ELb0ELb0ELb1EEEvNS_16Flash_bwd_paramsE,"ax",@progbits
	.align	128
        .global         _ZN5flash44flash_bwd_dq_dk_dv_loop_seqk_parallel_kernelI23Flash_bwd_kernel_traitsILi128ELi64ELi128ELi8ELi2ELi4ELi2ELb0ELb0EN7cutlass6half_tE19Flash_kernel_traitsILi128ELi64ELi128ELi8ES3_EELb0ELb1ELb0ELb0ELb0ELb0ELb1EEEvNS_16Flash_bwd_paramsE
        .type           _ZN5flash44flash_bwd_dq_dk_dv_loop_seqk_parallel_kernelI23Flash_bwd_kernel_traitsILi128ELi64ELi128ELi8ELi2ELi4ELi2ELb0ELb0EN7cutlass6half_tE19Flash_kernel_traitsILi128ELi64ELi128ELi8ES3_EELb0ELb1ELb0ELb0ELb0ELb0ELb1EEEvNS_16Flash_bwd_paramsE,@function
        .size           _ZN5flash44flash_bwd_dq_dk_dv_loop_seqk_parallel_kernelI23Flash_bwd_kernel_traitsILi128ELi64ELi128ELi8ELi2ELi4ELi2ELb0ELb0EN7cutlass6half_tE19Flash_kernel_traitsILi128ELi64ELi128ELi8ES3_EELb0ELb1ELb0ELb0ELb0ELb0ELb1EEEvNS_16Flash_bwd_paramsE,(.L_x_1087 - _ZN5flash44flash_bwd_dq_dk_dv_loop_seqk_parallel_kernelI23Flash_bwd_kernel_traitsILi128ELi64ELi128ELi8ELi2ELi4ELi2ELb0ELb0EN7cutlass6half_tE19Flash_kernel_traitsILi128ELi64ELi128ELi8ES3_EELb0ELb1ELb0ELb0ELb0ELb0ELb1EEEvNS_16Flash_bwd_paramsE)
        .other          _ZN5flash44flash_bwd_dq_dk_dv_loop_seqk_parallel_kernelI23Flash_bwd_kernel_traitsILi128ELi64ELi128ELi8ELi2ELi4ELi2ELb0ELb0EN7cutlass6half_tE19Flash_kernel_traitsILi128ELi64ELi128ELi8ES3_EELb0ELb1ELb0ELb0ELb0ELb0ELb1EEEvNS_16Flash_bwd_paramsE,@"STO_CUDA_ENTRY STV_DEFAULT"
_ZN5flash44flash_bwd_dq_dk_dv_loop_seqk_parallel_kernelI23Flash_bwd_kernel_traitsILi128ELi64ELi128ELi8ELi2ELi4ELi2ELb0ELb0EN7cutlass6half_tE19Flash_kernel_traitsILi128ELi64ELi128ELi8ES3_EELb0ELb1ELb0ELb0ELb0ELb0ELb1EEEvNS_16Flash_bwd_paramsE:
.text._ZN5flash44flash_bwd_dq_dk_dv_loop_seqk_parallel_kernelI23Flash_bwd_kernel_traitsILi128ELi64ELi128ELi8ELi2ELi4ELi2ELb0ELb0EN7cutlass6half_tE19Flash_kernel_traitsILi128ELi64ELi128ELi8ES3_EELb0ELb1ELb0ELb0ELb0ELb0ELb1EEEvNS_16Flash_bwd_paramsE:
        /* <DEDUP_REMOVED lines=15> */
[----:B------:R-:W-:-:S05]  /*00f0*/  UMOV UR61, 0xffffc000 ;  /* 0xffffc000003d7882 */ /* 0x000fca0000000000 */
[----:B------:R-:W3:Y:S08]  /*0100*/  S2UR UR58, SR_CTAID.Z ;  /* 0x00000000003a79c3 */ /* 0x000ef00000002700 */
[----:B------:R-:W4:Y:S01]  /*0110*/  S2UR UR48, SR_CTAID.Y ;  /* 0x00000000003079c3 */ /* 0x000f220000002600 */
[----:B--2---:R-:W-:Y:S01]  /*0120*/  ULEA UR4, UR4, UR5, 0x18 ;  /* 0x0000000504047291 */ /* 0x004fe2000f8ec03f */
[----:B-1----:R-:W-:Y:S01]  /*0130*/  SHF.R.S32.HI R16, RZ, 0x1f, R15 ;  /* 0x0000001fff107819 */ /* 0x002fe2000001140f */
[----:B---3--:R-:W-:-:S03]  /*0140*/  USHF.R.S32.HI UR6, URZ, 0x1f, UR58 ;  /* 0x0000001f3f067899 */ /* 0x008fc6000801143a */
        /* <DEDUP_REMOVED lines=26> */
[C---:B------:R-:W-:Y:S02]  /*02f0*/  IMAD.IADD R0, R15.reuse, 0x1, -R0 ;  /* 0x000000010f007824 */ /* 0x040fe400078e0a00 */
[----:B------:R-:W-:Y:S02]  /*0300*/  IMAD.SHL.U32 R5, R4, 0x40, RZ ;  /* 0x0000004004057824 */ /* 0x000fe400078e00ff */
[C---:B------:R-:W-:Y:S01]  /*0310*/  IMAD.IADD R2, R15.reuse, 0x1, -R2 ;  /* 0x000000010f027824 */ /* 0x040fe200078e0a02 */
[C---:B------:R-:W-:Y:S01]  /*0320*/  LOP3.LUT P4, RZ, R0.reuse, 0x2, RZ, 0xc0, !PT ;  /* 0x0000000200ff7812 */ /* 0x040fe2000788c0ff */
        /* <DEDUP_REMOVED lines=17> */
[----:B------:R-:W-:Y:S02]  /*0440*/  LOP3.LUT R6, R2, 0x8, R213, 0xf8, !PT ;  /* 0x0000000802067812 */ /* 0x000fe400078ef8d5 */
[----:B------:R-:W-:-:S02]  /*0450*/  LEA.HI R17, R10, R4, RZ, 0x2 ;  /* 0x000000040a117211 */ /* 0x000fc400078f10ff */
[----:B------:R-:W-:Y:S01]  /*0460*/  SHF.R.S32.HI R0, RZ, 0x6, R5 ;  /* 0x00000006ff007819 */ /* 0x000fe20000011405 */
[----:B------:R-:W-:Y:S01]  /*0470*/  IMAD.SHL.U32 R5, R9, 0x200, RZ ;  /* 0x0000020009057824 */ /* 0x000fe200078e00ff */
[----:B------:R-:W-:Y:S02]  /*0480*/  LOP3.LUT R213, R3, 0x8, R213, 0xf8, !PT ;  /* 0x0000000803d57812 */ /* 0x000fe400078ef8d5 */
[----:B------:R-:W-:Y:S01]  /*0490*/  SHF.R.U32.HI R209, RZ, 0x3, R3 ;  /* 0x00000003ffd17819 */ /* 0x000fe20000011603 */
[C---:B------:R-:W-:Y:S01]  /*04a0*/  IMAD R3, R0.reuse, 0x800, R5 ;  /* 0x0000080000037824 */ /* 0x040fe200078e0205 */
[----:B------:R-:W-:Y:S01]  /*04b0*/  LOP3.LUT R4, R7, 0x1, RZ, 0xc0, !PT ;  /* 0x0000000107047812 */ /* 0x000fe200078ec0ff */
[----:B------:R-:W-:Y:S01]  /*04c0*/  IMAD.SHL.U32 R10, R0, 0x8, RZ ;  /* 0x00000008000a7824 */ /* 0x000fe200078e00ff */
[----:B------:R-:W-:Y:S02]  /*04d0*/  LOP3.LUT R2, R18, 0x7ffffffc, RZ, 0xc0, !PT ;  /* 0x7ffffffc12027812 */ /* 0x000fe400078ec0ff */
[----:B------:R-:W-:-:S02]  /*04e0*/  LOP3.LUT R213, R213, R209, RZ, 0x3c, !PT ;  /* 0x000000d1d5d57212 */ /* 0x000fc400078e3cff */
[----:B------:R-:W-:Y:S01]  /*04f0*/  ISETP.NE.U32.AND P0, PT, R4, 0x1, PT ;  /* 0x000000010400780c */ /* 0x000fe20003f05070 */
[----:B------:R-:W-:Y:S01]  /*0500*/  IMAD.SHL.U32 R4, R9, 0x20, RZ ;  /* 0x0000002009047824 */ /* 0x000fe200078e00ff */
[----:B------:R-:W-:Y:S01]  /*0510*/  LEA.HI R16, R16, R15, RZ, 0x7 ;  /* 0x0000000f10107211 */ /* 0x000fe200078f38ff */
[----:B------:R-:W-:Y:S01]  /*0520*/  IMAD.IADD R2, R15, 0x1, -R2 ;  /* 0x000000010f027824 */ /* 0x000fe200078e0a02 */
[----:B------:R-:W-:Y:S01]  /*0530*/  R2P PR, R7, 0x6 ;  /* 0x0000000607007804 */ /* 0x000fe20000000000 */
[----:B------:R-:W-:Y:S01]  /*0540*/  IMAD.IADD R213, R3, 0x1, R213 ;  /* 0x0000000103d57824 */ /* 0x000fe200078e02d5 */
[----:B------:R-:W-:Y:S01]  /*0550*/  LOP3.LUT R4, R4, 0x20, RZ, 0xc0, !PT ;  /* 0x0000002004047812 */ /* 0x000fe200078ec0ff */
[----:B------:R-:W-:Y:S01]  /*0560*/  IMAD.SHL.U32 R3, R2, 0x2, RZ ;  /* 0x0000000202037824 */ /* 0x000fe200078e00ff */
[----:B------:R-:W-:Y:S01]  /*0570*/  SHF.R.S32.HI R2, RZ, 0x7, R16 ;  /* 0x00000007ff027819 */ /* 0x000fe20000011410 */
[----:B------:R-:W-:Y:S01]  /*0580*/  IMAD.SHL.U32 R15, R15, 0x2, RZ ;  /* 0x000000020f0f7824 */ /* 0x000fe200078e00ff */
[----:B------:R-:W-:Y:S01]  /*0590*/  LOP3.LUT R208, R4, 0x18, R10, 0xf8, !PT ;  /* 0x0000001804d07812 */ /* 0x000fe200078ef80a */
[----:B------:R-:W-:Y:S01]  /*05a0*/  IMAD R11, R11, 0x400, R3 ;  /* 0x000004000b0b7824 */ /* 0x000fe200078e0203 */
[----:B------:R-:W-:Y:S01]  /*05b0*/  LOP3.LUT R209, R5, R6, R209, 0xf6, !PT ;  /* 0x0000000605d17212 */ /* 0x000fe200078ef6d1 */
[----:B------:R-:W-:Y:S01]  /*05c0*/  IMAD R10, R2, 0x1000, R3 ;  /* 0x00001000020a7824 */ /* 0x000fe200078e0203 */
[----:B------:R-:W-:Y:S01]  /*05d0*/  SEL R232, R232, 0x10, !P0 ;  /* 0x00000010e8e87807 */ /* 0x000fe20004000000 */
[----:B------:R-:W-:Y:S01]  /*05e0*/  IMAD.SHL.U32 R3, R2, 0x8, RZ ;  /* 0x0000000802037824 */ /* 0x000fe200078e00ff */
[----:B------:R-:W-:Y:S01]  /*05f0*/  LEA R209, R209, UR4, 0x1 ;  /* 0x00000004d1d17c11 */ /* 0x000fe2000f8e08ff */
[----:B------:R-:W-:-:S02]  /*0600*/  IMAD.SHL.U32 R2, R7, 0x40, RZ ;  /* 0x0000004007027824 */ /* 0x000fc400078e00ff */
[C---:B------:R-:W-:Y:S02]  /*0610*/  IMAD R7, R0.reuse, 0x200, R8 ;  /* 0x0000020000077824 */ /* 0x040fe400078e0208 */
[----:B------:R-:W-:Y:S01]  /*0620*/  IMAD.SHL.U32 R4, R0, 0x20, RZ ;  /* 0x0000002000047824 */ /* 0x000fe200078e00ff */
[----:B------:R-:W-:Y:S01]  /*0630*/  LOP3.LUT R0, R2, 0x1c0, RZ, 0xc0, !PT ;  /* 0x000001c002007812 */ /* 0x000fe200078ec0ff */
[----:B------:R-:W-:Y:S01]  /*0640*/  IMAD.SHL.U32 R5, R9, 0x10, RZ ;  /* 0x0000001009057824 */ /* 0x000fe200078e00ff */
[----:B------:R-:W-:Y:S01]  /*0650*/  LOP3.LUT R2, R3, 0x8, RZ, 0xc0, !PT ;  /* 0x0000000803027812 */ /* 0x000fe200078ec0ff */
[----:B------:R1:W-:Y:S01]  /*0660*/  STL [R1+0x20], R7 ;  /* 0x0000200701007387 */ /* 0x0003e20000100800 */
[----:B------:R-:W-:Y:S01]  /*0670*/  LOP3.LUT R6, R4, 0x6, R15, 0xf8, !PT ;  /* 0x0000000604067812 */ /* 0x000fe200078ef80f */
[----:B------:R-:W-:Y:S01]  /*0680*/  IMAD.SHL.U32 R213, R213, 0x2, RZ ;  /* 0x00000002d5d57824 */ /* 0x000fe200078e00ff */
[----:B------:R-:W-:Y:S02]  /*0690*/  SHF.R.U32.HI R3, RZ, 0x3, R0 ;  /* 0x00000003ff037819 */ /* 0x000fe40000011600 */
[----:B------:R-:W-:Y:S01]  /*06a0*/  LOP3.LUT R4, R0, 0x20, R4, 0xf8, !PT ;  /* 0x0000002000047812 */ /* 0x000fe200078ef804 */
[----:B------:R2:W-:Y:S01]  /*06b0*/  STL [R1+0x40], R6 ;  /* 0x0000400601007387 */ /* 0x0005e20000100800 */
[----:B------:R-:W-:Y:S01]  /*06c0*/  LOP3.LUT R8, R2, 0x10, R5, 0xf8, !PT ;  /* 0x0000001002087812 */ /* 0x000fe200078ef805 */
[----:B------:R-:W-:-:S05]  /*06d0*/  IMAD.SHL.U32 R5, R14, 0x40, RZ ;  /* 0x000000400e057824 */ /* 0x000fca00078e00ff */
[----:B------:R-:W-:Y:S02]  /*06e0*/  LOP3.LUT R5, R5, 0x1c0, RZ, 0xc0, !PT ;  /* 0x000001c005057812 */ /* 0x000fe400078ec0ff */
[----:B-1----:R-:W-:Y:S01]  /*06f0*/  LOP3.LUT R7, R3, R0, R2, 0x1e, !PT ;  /* 0x0000000003077212 */ /* 0x002fe200078e1e02 */
[----:B------:R-:W-:Y:S01]  /*0700*/  IMAD R0, R13, 0x400, R10 ;  /* 0x000004000d007824 */ /* 0x000fe200078e020a */
[----:B------:R-:W-:Y:S01]  /*0710*/  LOP3.LUT R3, R4, R3, RZ, 0x3c, !PT ;  /* 0x0000000304037212 */ /* 0x000fe200078e3cff */
[----:B------:R-:W-:Y:S01]  /*0720*/  IMAD.SHL.U32 R4, R12, 0x40, RZ ;  /* 0x000000400c047824 */ /* 0x000fe200078e00ff */
[----:B------:R-:W-:Y:S01]  /*0730*/  SHF.R.S32.HI R2, RZ, 0x2, R17 ;  /* 0x00000002ff027819 */ /* 0x000fe20000011411 */
[----:B------:R-:W-:Y:S02]  /*0740*/  IMAD.IADD R7, R11, 0x1, R7 ;  /* 0x000000010b077824 */ /* 0x000fe400078e0207 */
[----:B--2---:R-:W-:Y:S02]  /*0750*/  IMAD.SHL.U32 R6, R9, 0x8, RZ ;  /* 0x0000000809067824 */ /* 0x004fe400078e00ff */
[----:B------:R-:W-:Y:S01]  /*0760*/  IMAD.IADD R233, R3, 0x1, R0 ;  /* 0x0000000103e97824 */ /* 0x000fe200078e0200 */
[----:B------:R-:W-:Y:S01]  /*0770*/  LOP3.LUT R0, R4, 0xfffffe00, RZ, 0xc0, !PT ;  /* 0xfffffe0004007812 */ /* 0x000fe200078ec0ff */
[----:B------:R-:W-:Y:S01]  /*0780*/  IMAD R2, R13, 0x10, R2 ;  /* 0x000000100d027824 */ /* 0x000fe200078e0202 */
[----:B------:R-:W-:-:S02]  /*0790*/  LOP3.LUT R3, R5, 0x8, R6, 0xf8, !PT ;  /* 0x0000000805037812 */ /* 0x000fc400078ef806 */
[--C-:B------:R-:W-:Y:S01]  /*07a0*/  SHF.R.U32.HI R6, RZ, 0x3, R5.reuse ;  /* 0x00000003ff067819 */ /* 0x100fe20000011605 */
[----:B------:R-:W-:Y:S01]  /*07b0*/  IMAD R4, R13, 0x400, R0 ;  /* 0x000004000d047824 */ /* 0x000fe200078e0200 */
[----:B------:R1:W-:Y:S01]  /*07c0*/  STL [R1+0x4c], R2 ;  /* 0x00004c0201007387 */ /* 0x0003e20000100800 */
[----:B------:R-:W-:Y:S02]  /*07d0*/  LEA R233, R233, UR4, 0x1 ;  /* 0x00000004e9e97c11 */ /* 0x000fe4000f8e08ff */
[----:B------:R-:W-:Y:S02]  /*07e0*/  LOP3.LUT R3, R3, R6, RZ, 0x3c, !PT ;  /* 0x0000000603037212 */ /* 0x000fe400078e3cff */
[----:B------:R-:W-:Y:S01]  /*07f0*/  LOP3.LUT R208, R6, R208, R5, 0x1e, !PT ;  /* 0x000000d006d07212 */ /* 0x000fe200078e1e05 */
[----:B------:R-:W-:Y:S02]  /*0800*/  IMAD.IADD R234, R233, 0x1, R232 ;  /* 0x00000001e9ea7824 */ /* 0x000fe400078e02e8 */
[----:B------:R-:W-:Y:S01]  /*0810*/  IMAD.IADD R219, R4, 0x1, R3 ;  /* 0x0000000104db7824 */ /* 0x000fe200078e0203 */
[----:B------:R-:W-:Y:S01]  /*0820*/  LOP3.LUT R208, R208, R0, RZ, 0xfc, !PT ;  /* 0x00000000d0d07212 */ /* 0x000fe200078efcff */
[----:B------:R-:W-:Y:S01]  /*0830*/  IMAD.U32 R3, RZ, RZ, UR5 ;  /* 0x00000005ff037e24 */ /* 0x000fe2000f8e00ff */
[----:B------:R-:W-:-:S06]  /*0840*/  UIADD3 UR5, UR4, 0xc000, URZ ;  /* 0x0000c00004057890 */ /* 0x000fcc000fffe03f */
[----:B------:R-:W-:Y:S01]  /*0850*/  VIADD R215, R213, UR5 ;  /* 0x00000005d5d77c36 */ /* 0x000fe20008000000 */
[----:B------:R-:W-:Y:S02]  /*0860*/  LEA R208, R208, UR5, 0x1 ;  /* 0x00000005d0d07c11 */ /* 0x000fe4000f8e08ff */
[----:B-1----:R-:W-:Y:S02]  /*0870*/  LOP3.LUT R2, R6, R8, R5, 0x1e, !PT ;  /* 0x0000000806027212 */ /* 0x002fe400078e1e05 */
[----:B------:R-:W-:Y:S02]  /*0880*/  LEA R5, R7, UR5, 0x1 ;  /* 0x0000000507057c11 */ /* 0x000fe4000f8e08ff */
[----:B------:R-:W-:Y:S01]  /*0890*/  LOP3.LUT R218, R2, R0, RZ, 0xfc, !PT ;  /* 0x0000000002da7212 */ /* 0x000fe200078efcff */
[----:B------:R-:W-:Y:S01]  /*08a0*/  IMAD.U32 R0, RZ, RZ, UR6 ;  /* 0x00000006ff007e24 */ /* 0x000fe2000f8e00ff */
[----:B------:R-:W-:Y:S01]  /*08b0*/  USHF.R.S32.HI UR6, URZ, 0x1f, UR48 ;  /* 0x0000001f3f067899 */ /* 0x000fe20008011430 */
[----:B------:R-:W-:Y:S01]  /*08c0*/  IMAD.MOV.U32 R2, RZ, RZ, 0x20 ;  /* 0x00000020ff027424 */ /* 0x000fe200078e00ff */
[----:B------:R-:W-:Y:S01]  /*08d0*/  STL [R1+0x38], R5 ;  /* 0x0000380501007387 */ /* 0x000fe20000100800 */
[----:B------:R-:W-:-:S03]  /*08e0*/  IMAD.MOV.U32 R0, RZ, RZ, 0x40 ;  /* 0x00000040ff007424 */ /* 0x000fc600078e00ff */
[----:B------:R-:W-:Y:S01]  /*08f0*/  SEL R212, R2, 0xffffffe0, !P4 ;  /* 0xffffffe002d47807 */ /* 0x000fe20006000000 */
[----:B------:R-:W-:Y:S01]  /*0900*/  IMAD.U32 R3, RZ, RZ, UR6 ;  /* 0x00000006ff037e24 */ /* 0x000fe2000f8e00ff */
[----:B------:R-:W-:Y:S01]  /*0910*/  SEL R214, R0, 0xffffffc0, !P3 ;  /* 0xffffffc000d67807 */ /* 0x000fe20005800000 */
[----:B------:R-:W-:Y:S01]  /*0920*/  USHF.R.S32.HI UR6, URZ, 0x1f, UR58 ;  /* 0x0000001f3f067899 */ /* 0x000fe2000801143a */
[----:B------:R-:W-:Y:S01]  /*0930*/  SEL R2, R2, 0xffffffe0, !P1 ;  /* 0xffffffe002027807 */ /* 0x000fe20004800000 */
[C---:B------:R-:W-:Y:S01]  /*0940*/  IMAD.IADD R212, R215.reuse, 0x1, R212 ;  /* 0x00000001d7d47824 */ /* 0x040fe200078e02d4 */
[----:B------:R-:W-:Y:S01]  /*0950*/  SEL R0, R0, 0xffffffc0, !P2 ;  /* 0xffffffc000007807 */ /* 0x000fe20005000000 */
[----:B------:R-:W-:Y:S02]  /*0960*/  IMAD.IADD R215, R215, 0x1, R214 ;  /* 0x00000001d7d77824 */ /* 0x000fe400078e02d6 */
[----:B------:R-:W-:Y:S02]  /*0970*/  IMAD.IADD R231, R233, 0x1, R2 ;  /* 0x00000001e9e77824 */ /* 0x000fe400078e0202 */
[----:B------:R-:W-:-:S02]  /*0980*/  IMAD.IADD R4, R2, 0x1, R5 ;  /* 0x0000000102047824 */ /* 0x000fc400078e0205 */
[C---:B------:R-:W-:Y:S02]  /*0990*/  IMAD.IADD R2, R5.reuse, 0x1, R0 ;  /* 0x0000000105027824 */ /* 0x040fe400078e0200 */
[----:B------:R-:W-:Y:S01]  /*09a0*/  IMAD.U32 R3, RZ, RZ, UR6 ;  /* 0x00000006ff037e24 */ /* 0x000fe2000f8e00ff */
[----:B------:R-:W-:Y:S01]  /*09b0*/  STL [R1+0x44], R4 ;  /* 0x0000440401007387 */ /* 0x000fe20000100800 */
[C---:B------:R-:W-:Y:S01]  /*09c0*/  VIADD R3, R5.reuse, 0x420 ;  /* 0x0000042005037836 */ /* 0x040fe20000000000 */
[----:B------:R-:W-:Y:S01]  /*09d0*/  ULDC.64 UR6, c[0x0][0x208] ;  /* 0x0000820000067ab9 */ /* 0x000fe20000000a00 */
[----:B------:R-:W-:Y:S01]  /*09e0*/  @P1 VIADD R3, R5, 0x3e0 ;  /* 0x000003e005031836 */ /* 0x000fe20000000000 */
[----:B------:R1:W-:Y:S01]  /*09f0*/  STL [R1+0x3c], R2 ;  /* 0x00003c0201007387 */ /* 0x0003e20000100800 */
[----:B------:R-:W-:Y:S02]  /*0a00*/  IMAD.IADD R214, R212, 0x1, R214 ;  /* 0x00000001d4d67824 */ /* 0x000fe400078e02d6 */
[----:B------:R-:W-:Y:S01]  /*0a10*/  IMAD.IADD R232, R232, 0x1, R231 ;  /* 0x00000001e8e87824 */ /* 0x000fe200078e02e7 */
[----:B------:R2:W-:Y:S01]  /*0a20*/  STL [R1+0x54], R3 ;  /* 0x0000540301007387 */ /* 0x0005e20000100800 */
[----:B-1----:R-:W-:-:S02]  /*0a30*/  IMAD.IADD R2, R4, 0x1, R0 ;  /* 0x0000000104027824 */ /* 0x002fc400078e0200 */
[----:B------:R-:W-:-:S03]  /*0a40*/  IMAD.IADD R0, R0, 0x1, R3 ;  /* 0x0000000100007824 */ /* 0x000fc600078e0203 */
[----:B------:R2:W-:Y:S04]  /*0a50*/  STL [R1+0x48], R2 ;  /* 0x0000480201007387 */ /* 0x0005e80000100800 */
[----:B------:R2:W-:Y:S02]  /*0a60*/  STL [R1+0x50], R0 ;  /* 0x0000500001007387 */ /* 0x0005e40000100800 */
.L_x_785:
        /* <DEDUP_REMOVED lines=38> */
[----:B------:R1:W5:Y:S02]  /*0cd0*/  @P3 LDG.E R0, desc[UR6][R2.64+0x4] ;  /* 0x0000040602003981 */ /* 0x000364000c1e1900 */
        /* <DEDUP_REMOVED lines=28> */
.L_x_715:
        /* <DEDUP_REMOVED lines=14> */
[----:B------:R-:W-:Y:S02]  /*0f80*/  UISETP.NE.AND UP0, UPT, UR34, -0x1, UPT ;  /* 0xffffffff2200788c */ /* 0x000fe4000bf05270 */
[----:B------:R-:W-:Y:S01]  /*0f90*/  UIMAD UR32, UR48, UR11, UR10 ;  /* 0x0000000b302072a4 */ /* 0x000fe2000f8e020a */
[----:B------:R-:W-:-:S02]  /*0fa0*/  ULDC UR60, c[0x0][0x2d4] ;  /* 0x0000b500003c7ab9 */ /* 0x000fc40000000800 */
[----:B------:R-:W-:Y:S01]  /*0fb0*/  @!UP1 ULDC.64 UR10, c[0x0][0x418] ;  /* 0x00010600000a9ab9 */ /* 0x000fe20000000a00 */
[----:B------:R-:W-:Y:S02]  /*0fc0*/  USHF.R.S32.HI UR38, URZ, 0x1f, UR60 ;  /* 0x0000001f3f267899 */ /* 0x000fe4000801143c */
[----:B------:R-:W-:Y:S02]  /*0fd0*/  USHF.L.U32 UR14, UR48, 0x7, URZ ;  /* 0x00000007300e7899 */ /* 0x000fe4000800063f */
[----:B------:R-:W-:Y:S01]  /*0fe0*/  USHF.L.U64.HI UR20, UR48, 0x7, UR59 ;  /* 0x0000000730147899 */ /* 0x000fe2000801023b */
[----:B------:R-:W-:Y:S01]  /*0ff0*/  ULDC.64 UR24, c[0x0][0x240] ;  /* 0x0000900000187ab9 */ /* 0x000fe20000000a00 */
[----:B------:R-:W-:Y:S01]  /*1000*/  USEL UR35, UR14, URZ, UP2 ;  /* 0x0000003f0e237287 */ /* 0x000fe20009000000 */
[----:B-1----:R-:W-:Y:S01]  /*1010*/  IABS R5, R6 ;  /* 0x0000000600057213 */ /* 0x002fe20000000000 */
[----:B------:R-:W-:Y:S01]  /*1020*/  ULDC UR23, c[0x0][0x2dc] ;  /* 0x0000b70000177ab9 */ /* 0x000fe20000000800 */
[----:B------:R-:W-:Y:S01]  /*1030*/  ULDC UR46, c[0x0][0x270] ;  /* 0x00009c00002e7ab9 */ /* 0x000fe20000000800 */
[----:B------:R-:W-:Y:S01]  /*1040*/  ULDC.U8 UR21, c[0x0][0x3d8] ;  /* 0x0000f60000157ab9 */ /* 0x000fe20000000000 */
[----:B------:R-:W1:Y:S01]  /*1050*/  I2F.RP R2, R5 ;  /* 0x0000000500027306 */ /* 0x000e620000209400 */
[----:B------:R-:W-:Y:S01]  /*1060*/  UIMAD.WIDE.U32 UR14, UR5, UR24, URZ ;  /* 0x00000018050e72a5 */ /* 0x000fe2000f8e003f */
[----:B------:R-:W-:Y:S01]  /*1070*/  ISETP.NE.AND P3, PT, R6, RZ, PT ;  /* 0x000000ff0600720c */ /* 0x000fe20003f65270 */
[----:B------:R-:W-:-:S02]  /*1080*/  @!UP1 UIMAD.WIDE.U32 UR36, UR48, UR10, URZ ;  /* 0x0000000a302492a5 */ /* 0x000fc4000f8e003f */
[----:B--2---:R-:W-:Y:S02]  /*1090*/  UIMAD.WIDE.U32 UR28, UR8, UR12, URZ ;  /* 0x0000000c081c72a5 */ /* 0x004fe4000f8e003f */
[----:B------:R-:W-:Y:S02]  /*10a0*/  @UP0 UIADD3 UR26, UR19, UR34, URZ ;  /* 0x00000022131a0290 */ /* 0x000fe4000fffe03f */
        /* <DEDUP_REMOVED lines=15> */
[----:B------:R-:W-:Y:S01]  /*11a0*/  UISETP.NE.AND UP3, UPT, UR21, URZ, UPT ;  /* 0x0000003f1500728c */ /* 0x000fe2000bf65270 */
[----:B------:R-:W1:Y:S01]  /*11b0*/  F2I.FTZ.U32.TRUNC.NTZ R3, R2 ;  /* 0x0000000200037305 */ /* 0x000e62000021f000 */
[----:B------:R-:W-:Y:S01]  /*11c0*/  UIMAD UR8, UR59, UR60, UR8 ;  /* 0x0000003c3b0872a4 */ /* 0x000fe2000f8e0208 */
[----:B------:R-:W-:Y:S01]  /*11d0*/  @UP0 ULDC.64 UR20, c[0x0][0x248] ;  /* 0x0000920000140ab9 */ /* 0x000fe20000000a00 */
[----:B------:R-:W-:Y:S02]  /*11e0*/  USEL UR57, UR16, UR14, !UP1 ;  /* 0x0000000e10397287 */ /* 0x000fe4000c800000 */
[----:B------:R-:W-:-:S02]  /*11f0*/  UIADD3 UR52, UR17, UR32, URZ ;  /* 0x0000002011347290 */ /* 0x000fc4000fffe03f */
[----:B------:R-:W-:Y:S02]  /*1200*/  UIMAD UR30, UR5, UR25, URZ ;  /* 0x00000019051e72a4 */ /* 0x000fe4000f8e023f */
[----:B------:R-:W-:Y:S02]  /*1210*/  @UP0 UIMAD.WIDE.U32 UR16, UR26, UR20, URZ ;  /* 0x000000141a1002a5 */ /* 0x000fe4000f8e003f */
[----:B------:R-:W-:Y:S02]  /*1220*/  @UP0 UIMAD UR32, UR26, UR21, URZ ;  /* 0x000000151a2002a4 */ /* 0x000fe4000f8e023f */
[----:B------:R-:W-:Y:S01]  /*1230*/  UIMAD UR26, UR11, UR12, URZ ;  /* 0x0000000c0b1a72a4 */ /* 0x000fe2000f8e023f */
[----:B-1----:R-:W-:Y:S01]  /*1240*/  IMAD.MOV R0, RZ, RZ, -R3 ;  /* 0x000000ffff007224 */ /* 0x002fe200078e0a03 */
[----:B------:R-:W-:Y:S01]  /*1250*/  UIADD3 UR8, UR13, UR8, URZ ;  /* 0x000000080d087290 */ /* 0x000fe2000fffe03f */
[----:B------:R-:W-:Y:S01]  /*1260*/  IMAD.MOV.U32 R2, RZ, RZ, RZ ;  /* 0x000000ffff027224 */ /* 0x000fe200078e00ff */
[----:B------:R-:W-:Y:S01]  /*1270*/  @UP1 UIADD3 UR52, UR15, UR30, URZ ;  /* 0x0000001e0f341290 */ /* 0x000fe2000fffe03f */
[----:B------:R-:W-:Y:S01]  /*1280*/  IMAD R0, R0, R5, RZ ;  /* 0x0000000500007224 */ /* 0x000fe200078e02ff */
[----:B------:R-:W-:-:S02]  /*1290*/  UIMAD.WIDE.U32 UR14, UR10, UR12, URZ ;  /* 0x0000000c0a0e72a5 */ /* 0x000fc4000f8e003f */
[----:B------:R-:W-:Y:S01]  /*12a0*/  UIMAD UR8, UR10, UR8, UR26 ;  /* 0x000000080a0872a4 */ /* 0x000fe2000f8e021a */
[----:B------:R-:W-:Y:S01]  /*12b0*/  IMAD.HI.U32 R0, R3, R0, R2 ;  /* 0x0000000003007227 */ /* 0x000fe200078e0002 */
[----:B------:R-:W-:Y:S01]  /*12c0*/  MOV R2, R4 ;  /* 0x0000000400027202 */ /* 0x000fe20000000f00 */
[----:B------:R-:W-:Y:S02]  /*12d0*/  UIMAD.WIDE.U32 UR12, UR10, UR5, URZ ;  /* 0x000000050a0c72a5 */ /* 0x000fe4000f8e003f */
[----:B------:R-:W-:Y:S02]  /*12e0*/  ULOP3.LUT UR26, UR27, 0xffffffc0, URZ, 0xc0, !UPT ;  /* 0xffffffc01b1a7892 */ /* 0x000fe4000f8ec03f */
[----:B------:R-:W-:Y:S01]  /*12f0*/  IMAD.HI.U32 R0, R0, R2, RZ ;  /* 0x0000000200007227 */ /* 0x000fe200078e00ff */
[----:B------:R-:W-:Y:S02]  /*1300*/  UIADD3 UR47, UR15, UR8, URZ ;  /* 0x000000080f2f7290 */ /* 0x000fe4000fffe03f */
[----:B------:R-:W-:Y:S01]  /*1310*/  USEL UR56, UR14, UR12, !UP1 ;  /* 0x0000000c0e387287 */ /* 0x000fe2000c800000 */
[----:B------:R-:W-:Y:S01]  /*1320*/  IMAD.MOV R3, RZ, RZ, -R0 ;  /* 0x000000ffff037224 */ /* 0x000fe200078e0a00 */
[----:B------:R-:W-:-:S02]  /*1330*/  UIMAD UR8, UR11, UR5, URZ ;  /* 0x000000050b0872a4 */ /* 0x000fc4000f8e023f */
[----:B------:R-:W-:Y:S01]  /*1340*/  UIADD3 UR12, UR26, -0x40, URZ ;  /* 0xffffffc01a0c7890 */ /* 0x000fe2000fffe03f */
[C---:B------:R-:W-:Y:S01]  /*1350*/  IMAD R2, R5.reuse, R3, R2 ;  /* 0x0000000305027224 */ /* 0x040fe200078e0202 */
[----:B------:R-:W-:Y:S02]  /*1360*/  @UP1 UIADD3 UR47, UR13, UR8, URZ ;  /* 0x000000080d2f1290 */ /* 0x000fe4000fffe03f */
[----:B------:R-:W-:Y:S02]  /*1370*/  USHF.R.S32.HI UR38, URZ, 0x1f, UR12 ;  /* 0x0000001f3f267899 */ /* 0x000fe4000801140c */
[----:B------:R-:W-:Y:S01]  /*1380*/  ISETP.GT.U32.AND P1, PT, R5, R2, PT ;  /* 0x000000020500720c */ /* 0x000fe20003f24070 */
[----:B------:R-:W-:Y:S01]  /*1390*/  UIADD3 UR8, UP2, UR12, UR35, URZ ;  /* 0x000000230c087290 */ /* 0x000fe2000ff5e03f */
[----:B------:R-:W-:Y:S01]  /*13a0*/  ULDC.U8 UR22, c[0x0][0x480] ;  /* 0x0001200000167ab9 */ /* 0x000fe20000000000 */
[----:B------:R-:W-:Y:S02]  /*13b0*/  ULDC UR30, c[0x0][0x2c4] ;  /* 0x0000b100001e7ab9 */ /* 0x000fe40000000800 */
[----:B------:R-:W-:-:S02]  /*13c0*/  UIADD3.X UR13, UR38, UR39, URZ, UP2, !UPT ;  /* 0x00000027260d7290 */ /* 0x000fc400097fe43f */
[----:B------:R-:W-:Y:S02]  /*13d0*/  UIMAD UR11, UR11, UR8, URZ ;  /* 0x000000080b0b72a4 */ /* 0x000fe4000f8e023f */
[----:B------:R-:W-:Y:S02]  /*13e0*/  @UP0 UIADD3 UR29, UR19, UR34, URZ ;  /* 0x00000022131d0290 */ /* 0x000fe4000fffe03f */
[----:B------:R-:W-:Y:S02]  /*13f0*/  UIMAD UR13, UR10, UR13, UR11 ;  /* 0x0000000d0a0d72a4 */ /* 0x000fe4000f8e020b */
[----:B------:R-:W-:Y:S01]  /*1400*/  @!P1 IMAD.IADD R2, R2, 0x1, -R5 ;  /* 0x0000000102029824 */ /* 0x000fe200078e0a05 */
[----:B------:R-:W-:Y:S01]  /*1410*/  @!P1 IADD3 R0, R0, 0x1, RZ ;  /* 0x0000000100009810 */ /* 0x000fe20007ffe0ff */
[----:B------:R-:W-:Y:S01]  /*1420*/  UIMAD UR49, UR58, UR23, URZ ;  /* 0x000000173a3172a4 */ /* 0x000fe2000f8e023f */
[----:B------:R-:W-:Y:S01]  /*1430*/  PLOP3.LUT P1, PT, PT, PT, UP0, 0x80, 0x0 ;  /* 0x000000000000781c */ /* 0x000fe20003f2f008 */
[----:B------:R-:W-:Y:S01]  /*1440*/  UISETP.NE.AND UP4, UPT, UR22, URZ, UPT ;  /* 0x0000003f1600728c */ /* 0x000fe2000bf85270 */
[----:B------:R-:W-:Y:S01]  /*1450*/  ISETP.GE.U32.AND P0, PT, R2, R5, PT ;  /* 0x000000050200720c */ /* 0x000fe20003f06070 */
[----:B------:R-:W-:Y:S01]  /*1460*/  @UP3 UIMAD UR11, UR48, UR30, URZ ;  /* 0x0000001e300b32a4 */ /* 0x000fe2000f8e023f */
[----:B------:R-:W-:Y:S01]  /*1470*/  LOP3.LUT R2, R6, UR58, RZ, 0x3c, !PT ;  /* 0x0000003a06027c12 */ /* 0x000fe2000f8e3cff */
[----:B------:R-:W-:Y:S01]  /*1480*/  @UP0 ULDC.64 UR22, c[0x0][0x250] ;  /* 0x0000940000160ab9 */ /* 0x000fe20000000a00 */
[----:B------:R-:W-:-:S02]  /*1490*/  UIMAD.WIDE.U32 UR42, UR10, UR8, URZ ;  /* 0x000000080a2a72a5 */ /* 0x000fc4000f8e003f */
[----:B------:R-:W-:Y:S01]  /*14a0*/  ISETP.GE.AND P2, PT, R2, RZ, PT ;  /* 0x000000ff0200720c */ /* 0x000fe20003f46270 */
[----:B------:R-:W-:Y:S02]  /*14b0*/  @UP0 UIMAD.WIDE.U32 UR14, UR29, UR22, URZ ;  /* 0x000000161d0e02a5 */ /* 0x000fe4000f8e003f */
[----:B------:R-:W-:Y:S02]  /*14c0*/  @UP3 USEL UR11, UR11, UR5, !UP1 ;  /* 0x000000050b0b3287 */ /* 0x000fe4000c800000 */
[----:B------:R-:W-:Y:S02]  /*14d0*/  @!UP3 UIMAD UR10, UR48, UR46, UR58 ;  /* 0x0000002e300ab2a4 */ /* 0x000fe4000f8e023a */
[----:B------:R-:W-:Y:S01]  /*14e0*/  @P0 VIADD R0, R0, 0x1 ;  /* 0x0000000100000836 */ /* 0x000fe20000000000 */
[----:B------:R-:W-:Y:S01]  /*14f0*/  @UP0 UIMAD UR29, UR29, UR23, URZ ;  /* 0x000000171d1d02a4 */ /* 0x000fe2000f8e023f */
[----:B------:R-:W-:Y:S01]  /*1500*/  PLOP3.LUT P0, PT, PT, PT, UP3, 0x80, 0x0 ;  /* 0x000000000000781c */ /* 0x000fe20003f0f038 */
[----:B------:R-:W-:Y:S01]  /*1510*/  @UP3 ULDC UR8, c[0x0][0x2e4] ;  /* 0x0000b90000083ab9 */ /* 0x000fe20000000800 */
[----:B------:R-:W-:Y:S01]  /*1520*/  IMAD.MOV.U32 R16, RZ, RZ, R0 ;  /* 0x000000ffff107224 */ /* 0x000fe200078e0000 */
[----:B------:R-:W-:-:S02]  /*1530*/  @UP3 UIMAD UR26, UR58, UR8, UR11 ;  /* 0x000000083a1a32a4 */ /* 0x000fc4000f8e020b */
[----:B------:R-:W-:Y:S02]  /*1540*/  @!UP1 UIADD3 UR51, UR37, UR40, URZ ;  /* 0x0000002825339290 */ /* 0x000fe4000fffe03f */
[----:B------:R-:W-:Y:S01]  /*1550*/  USEL UR53, UR50, URZ, UP4 ;  /* 0x0000003f32357287 */ /* 0x000fe2000a000000 */
[----:B------:R-:W-:Y:S01]  /*1560*/  @!P2 IADD3 R16, -R16, RZ, RZ ;  /* 0x000000ff1010a210 */ /* 0x000fe20007ffe1ff */
[----:B------:R-:W-:Y:S01]  /*1570*/  @!UP3 UIMAD UR26, UR10, UR30, URZ ;  /* 0x0000001e0a1ab2a4 */ /* 0x000fe2000f8e023f */
[----:B------:R-:W-:Y:S01]  /*1580*/  @!P3 LOP3.LUT R16, RZ, R6, RZ, 0x33, !PT ;  /* 0x00000006ff10b212 */ /* 0x000fe200078e33ff */
[----:B------:R-:W-:Y:S02]  /*1590*/  USHF.R.S32.HI UR41, URZ, 0x1f, UR31 ;  /* 0x0000001f3f297899 */ /* 0x000fe4000801141f */
[----:B------:R-:W-:Y:S02]  /*15a0*/  USEL UR55, UR28, URZ, UP4 ;  /* 0x0000003f1c377287 */ /* 0x000fe4000a000000 */
        /* <DEDUP_REMOVED lines=20> */
.L_x_717:
        /* <DEDUP_REMOVED lines=13> */
.L_x_718:
        /* <DEDUP_REMOVED lines=11> */
.L_x_719:
[----:B------:R-:W-:Y:S02]  /*1870*/  ULDC UR5, c[0x0][0x270] ;  /* 0x00009c0000057ab9 */ /* 0x000fe40000000800 */
[----:B------:R-:W-:-:S04]  /*1880*/  UIMAD UR5, UR48, UR5, UR58 ;  /* 0x00000005300572a4 */ /* 0x000fc8000f8e023a */
[----:B------:R-:W-:-:S12]  /*1890*/  UIMAD UR5, UR5, UR60, URZ ;  /* 0x0000003c050572a4 */ /* 0x000fd8000f8e023f */
.L_x_720:
[----:B------:R-:W1:Y:S01]  /*18a0*/  S2R R27, SR_TID.X ;  /* 0x00000000001b7919 */ /* 0x000e620000002100 */
[----:B------:R-:W2:Y:S01]  /*18b0*/  LDC.64 R4, c[0x0][0x420] ;  /* 0x00010800ff047b82 */ /* 0x000ea20000000a00 */
[----:B------:R-:W-:Y:S01]  /*18c0*/  ULDC UR8, c[0x0][0x2dc] ;  /* 0x0000b70000087ab9 */ /* 0x000fe20000000800 */
[----:B------:R-:W-:Y:S01]  /*18d0*/  ULDC UR11, c[0x0][0x270] ;  /* 0x00009c00000b7ab9 */ /* 0x000fe20000000800 */
[----:B------:R-:W-:Y:S01]  /*18e0*/  UIADD3 UR43, UR12, UR5, URZ ;  /* 0x000000050c2b7290 */ /* 0x000fe2000fffe03f */
[----:B------:R-:W-:Y:S01]  /*18f0*/  SHF.R.S32.HI R237, RZ, 0x1f, R236 ;  /* 0x0000001fffed7819 */ /* 0x000fe200000114ec */
[----:B------:R-:W-:Y:S01]  /*1900*/  UIMAD UR5, UR8, UR11, URZ ;  /* 0x0000000b080572a4 */ /* 0x000fe2000f8e023f */
[C---:B------:R-:W-:Y:S01]  /*1910*/  IADD3 R6, P0, R236.reuse, UR10, RZ ;  /* 0x0000000aec067c10 */ /* 0x040fe2000ff1e0ff */
[----:B------:R-:W-:Y:S01]  /*1920*/  USHF.R.S32.HI UR60, URZ, 0x1f, UR58 ;  /* 0x0000001f3f3c7899 */ /* 0x000fe2000801143a */
[----:B------:R-:W-:Y:S01]  /*1930*/  BSSY B1, `(.L_x_716) ;  /* 0x0000a15000017945 */ /* 0x000fe20003800000 */
[----:B------:R-:W-:Y:S01]  /*1940*/  ULDC.64 UR14, c[0x0][0x428] ;  /* 0x00010a00000e7ab9 */ /* 0x000fe20000000a00 */
[----:B------:R-:W-:Y:S01]  /*1950*/  IADD3.X R7, R237, UR51, RZ, P0, !PT ;  /* 0x00000033ed077c10 */ /* 0x000fe200087fe4ff */
[----:B------:R-:W-:Y:S01]  /*1960*/  UIADD3 UR29, UR12, UR26, URZ ;  /* 0x0000001a0c1d7290 */ /* 0x000fe2000fffe03f */
[----:B------:R-:W-:Y:S01]  /*1970*/  IMAD.U32 R3, RZ, RZ, UR14 ;  /* 0x0000000eff037e24 */ /* 0x000fe2000f8e00ff */
[----:B------:R-:W-:Y:S01]  /*1980*/  UIADD3 UR13, -UR9, UR33, UR31 ;  /* 0x00000021090d7290 */ /* 0x000fe2000fffe11f */
[----:B------:R-:W-:Y:S01]  /*1990*/  VIADD R13, R236, 0x40 ;  /* 0x00000040ec0d7836 */ /* 0x000fe20000000000 */
[----:B------:R-:W-:Y:S01]  /*19a0*/  ULDC UR11, c[0x0][0x398] ;  /* 0x0000e600000b7ab9 */ /* 0x000fe20000000800 */
[----:B------:R-:W-:Y:S01]  /*19b0*/  ULDC.64 UR36, c[0x0][0x258] ;  /* 0x0000960000247ab9 */ /* 0x000fe20000000a00 */
[----:B------:R-:W-:Y:S01]  /*19c0*/  UIADD3 UR13, UR13, -UR11, URZ ;  /* 0x8000000b0d0d7290 */ /* 0x000fe2000fffe03f */
[----:B------:R-:W-:-:S02]  /*19d0*/  ULDC.64 UR26, c[0x0][0x3e0] ;  /* 0x0000f800001a7ab9 */ /* 0x000fc40000000a00 */
[----:B------:R-:W-:Y:S01]  /*19e0*/  ULDC.64 UR10, c[0x0][0x210] ;  /* 0x00008400000a7ab9 */ /* 0x000fe20000000a00 */
[----:B------:R-:W-:Y:S01]  /*19f0*/  USHF.R.S32.HI UR17, URZ, 0x1f, UR13 ;  /* 0x0000001f3f117899 */ /* 0x000fe2000801140d */
[----:B------:R-:W-:Y:S01]  /*1a00*/  ULDC.64 UR44, c[0x0][0x2b0] ;  /* 0x0000ac00002c7ab9 */ /* 0x000fe20000000a00 */
[----:B--2---:R-:W-:Y:S02]  /*1a10*/  IMAD.WIDE.U32 R6, R4, UR12, R6 ;  /* 0x0000000c04067c25 */ /* 0x004fe4000f8e0006 */
[----:B------:R-:W-:Y:S02]  /*1a20*/  ULEA.HI UR17, UR17, UR13, URZ, 0x6 ;  /* 0x0000000d11117291 */ /* 0x000fe4000f8f303f */
[----:B------:R-:W-:Y:S02]  /*1a30*/  UIADD3 UR8, UR46, -0x1, URZ ;  /* 0xffffffff2e087890 */ /* 0x000fe4000fffe03f */
[----:B------:R-:W-:Y:S01]  /*1a40*/  USHF.R.S32.HI UR17, URZ, 0x6, UR17 ;  /* 0x000000063f117899 */ /* 0x000fe20008011411 */
[----:B-1----:R-:W-:-:S04]  /*1a50*/  SHF.R.S32.HI R26, RZ, 0x1f, R27 ;  /* 0x0000001fff1a7819 */ /* 0x002fc8000001141b */
[----:B------:R-:W-:-:S04]  /*1a60*/  LEA.HI R2, R26, R27, RZ, 0x5 ;  /* 0x0000001b1a027211 */ /* 0x000fc800078f28ff */
[----:B------:R-:W-:Y:S02]  /*1a70*/  LOP3.LUT R0, R2, 0xffffffe0, RZ, 0xc0, !PT ;  /* 0xffffffe002007812 */ /* 0x000fe400078ec0ff */
[----:B------:R-:W-:-:S03]  /*1a80*/  SHF.R.S32.HI R2, RZ, 0x5, R2 ;  /* 0x00000005ff027819 */ /* 0x000fc60000011402 */
[----:B------:R-:W-:-:S04]  /*1a90*/  IMAD.IADD R0, R27, 0x1, -R0 ;  /* 0x000000011b007824 */ /* 0x000fc800078e0a00 */
[----:B------:R-:W-:Y:S01]  /*1aa0*/  IMAD R10, R2, UR5, R0 ;  /* 0x00000005020a7c24 */ /* 0x000fe2000f8e0200 */
[----:B------:R-:W-:Y:S01]  /*1ab0*/  LEA.HI R2, R26, R27, RZ, 0x3 ;  /* 0x0000001b1a027211 */ /* 0x000fe200078f18ff */
[----:B------:R-:W-:Y:S01]  /*1ac0*/  IMAD R0, R4, UR38, RZ ;  /* 0x0000002604007c24 */ /* 0x000fe2000f8e02ff */
[----:B------:R-:W-:Y:S02]  /*1ad0*/  USHF.L.U32 UR5, UR5, 0x6, URZ ;  /* 0x0000000605057899 */ /* 0x000fe4000800063f */
[----:B------:R-:W-:Y:S01]  /*1ae0*/  SHF.R.S32.HI R2, RZ, 0x3, R2 ;  /* 0x00000003ff027819 */ /* 0x000fe20000011402 */
[----:B------:R-:W-:Y:S01]  /*1af0*/  IMAD R0, R5, UR12, R0 ;  /* 0x0000000c05007c24 */ /* 0x000fe2000f8e0200 */
[----:B------:R-:W-:Y:S02]  /*1b00*/  UIADD3 UR16, UP2, UP1, UR42, UR5, UR49 ;  /* 0x000000052a107290 */ /* 0x000fe4000f95e031 */
[----:B------:R-:W-:Y:S01]  /*1b10*/  IADD3 R8, P0, R2, UR12, RZ ;  /* 0x0000000c02087c10 */ /* 0x000fe2000ff1e0ff */
[----:B------:R-:W-:Y:S01]  /*1b20*/  UIMAD UR12, UR60, UR14, URZ ;  /* 0x0000000e3c0c72a4 */ /* 0x000fe2000f8e023f */
[----:B------:R-:W-:Y:S01]  /*1b30*/  SHF.R.S32.HI R25, RZ, 0x1f, R2 ;  /* 0x0000001fff197819 */ /* 0x000fe20000011402 */
[----:B------:R-:W-:Y:S01]  /*1b40*/  USHF.R.S32.HI UR5, URZ, 0x1f, UR5 ;  /* 0x0000001f3f057899 */ /* 0x000fe20008011405 */
[----:B------:R-:W-:Y:S01]  /*1b50*/  IMAD.IADD R7, R7, 0x1, R0 ;  /* 0x0000000107077824 */ /* 0x000fe200078e0200 */
[----:B------:R-:W-:Y:S01]  /*1b60*/  UIMAD UR28, UR58, UR15, UR12 ;  /* 0x0000000f3a1c72a4 */ /* 0x000fe2000f8e020c */
[----:B------:R-:W-:Y:S01]  /*1b70*/  IADD3.X R0, R25, UR38, RZ, P0, !PT ;  /* 0x0000002619007c10 */ /* 0x000fe200087fe4ff */
[----:B------:R-:W-:Y:S01]  /*1b80*/  UIADD3.X UR5, UR50, UR5, UR54, UP2, UP1 ;  /* 0x0000000532057290 */ /* 0x000fe200097e2436 */
[----:B------:R-:W-:Y:S01]  /*1b90*/  IMAD.WIDE.U32 R6, R3, UR58, R6 ;  /* 0x0000003a03067c25 */ /* 0x000fe2000f8e0006 */
[----:B------:R-:W-:Y:S01]  /*1ba0*/  UIADD3 UR12, UP2, UP1, UR55, UR16, UR56 ;  /* 0x00000010370c7290 */ /* 0x000fe2000f95e038 */
[----:B------:R-:W-:-:S02]  /*1bb0*/  ULDC.64 UR38, c[0x0][0x400] ;  /* 0x0001000000267ab9 */ /* 0x000fc40000000a00 */
[----:B------:R-:W-:Y:S01]  /*1bc0*/  IMAD R0, R0, UR24, RZ ;  /* 0x0000001800007c24 */ /* 0x000fe2000f8e02ff */
[----:B------:R-:W-:Y:S01]  /*1bd0*/  UIADD3.X UR5, UR53, UR5, UR47, UP2, UP1 ;  /* 0x0000000535057290 */ /* 0x000fe200097e242f */
[----:B------:R-:W-:Y:S01]  /*1be0*/  VIADD R7, R7, UR28 ;  /* 0x0000001c07077c36 */ /* 0x000fe20008000000 */
[----:B------:R-:W-:Y:S01]  /*1bf0*/  UISETP.LT.AND UP1, UPT, URZ, UR17, UPT ;  /* 0x000000113f00728c */ /* 0x000fe2000bf21270 */
[----:B------:R-:W-:Y:S01]  /*1c00*/  IMAD R11, R8, UR25, R0 ;  /* 0x00000019080b7c24 */ /* 0x000fe2000f8e0200 */
[----:B------:R-:W-:Y:S01]  /*1c10*/  IADD3 R0, P0, R10, UR12, RZ ;  /* 0x0000000c0a007c10 */ /* 0x000fe2000ff1e0ff */
[----:B------:R-:W-:Y:S01]  /*1c20*/  IMAD.WIDE.U32 R8, R8, UR24, R236 ;  /* 0x0000001808087c25 */ /* 0x000fe2000f8e00ec */
[----:B------:R-:W-:Y:S02]  /*1c30*/  USEL UR17, URZ, UR17, !UP1 ;  /* 0x000000113f117287 */ /* 0x000fe4000c800000 */
[----:B------:R-:W-:Y:S01]  /*1c40*/  LEA.HI.X.SX32 R3, R10, UR5, 0x1, P0 ;  /* 0x000000050a037c11 */ /* 0x000fe200080f0eff */
[----:B------:R-:W-:Y:S01]  /*1c50*/  UIMAD UR5, UR60, UR36, URZ ;  /* 0x000000243c0572a4 */ /* 0x000fe2000f8e023f */
[----:B------:R-:W-:Y:S01]  /*1c60*/  LEA R222, P0, R0, UR38, 0x2 ;  /* 0x0000002600de7c11 */ /* 0x000fe2000f8010ff */
[-C--:B------:R-:W-:Y:S01]  /*1c70*/  IMAD.WIDE.U32 R6, R2, R4.reuse, R6 ;  /* 0x0000000402067225 */ /* 0x080fe200078e0006 */
[----:B------:R-:W-:Y:S01]  /*1c80*/  IADD3 R8, P2, R8, UR57, RZ ;  /* 0x0000003908087c10 */ /* 0x000fe2000ff5e0ff */
[----:B------:R-:W-:Y:S01]  /*1c90*/  UIMAD UR5, UR58, UR37, UR5 ;  /* 0x000000253a0572a4 */ /* 0x000fe2000f8e0205 */
[----:B------:R-:W-:Y:S01]  /*1ca0*/  LEA.HI.X R223, R0, UR39, R3, 0x2, P0 ;  /* 0x0000002700df7c11 */ /* 0x000fe200080f1403 */
[----:B------:R-:W-:Y:S01]  /*1cb0*/  IMAD R0, R25, R4, RZ ;  /* 0x0000000419007224 */ /* 0x000fe200078e02ff */
[----:B------:R-:W-:Y:S01]  /*1cc0*/  IADD3.X R9, R9, UR52, R11, P2, !PT ;  /* 0x0000003409097c10 */ /* 0x000fe200097fe40b */
[----:B------:R-:W-:Y:S01]  /*1cd0*/  IMAD.U32 R3, RZ, RZ, UR36 ;  /* 0x00000024ff037e24 */ /* 0x000fe2000f8e00ff */
[----:B------:R-:W-:Y:S01]  /*1ce0*/  LEA R20, P2, R6, UR26, 0x1 ;  /* 0x0000001a06147c11 */ /* 0x000fe2000f8408ff */
[----:B------:R-:W-:Y:S01]  /*1cf0*/  IMAD R0, R2, R5, R0 ;  /* 0x0000000502007224 */ /* 0x000fe200078e0200 */
[----:B------:R-:W-:Y:S01]  /*1d00*/  UISETP.GT.AND UP1, UPT, UR46, UR17, UPT ;  /* 0x000000112e00728c */ /* 0x000fe2000bf24270 */
[----:B------:R-:W-:Y:S01]  /*1d10*/  IMAD.WIDE.U32 R8, R3, UR58, R8 ;  /* 0x0000003a03087c25 */ /* 0x000fe2000f8e0008 */
[----:B------:R-:W-:Y:S01]  /*1d20*/  ULDC.64 UR50, c[0x0][0x478] ;  /* 0x00011e0000327ab9 */ /* 0x000fe20000000a00 */
[----:B------:R-:W-:-:S02]  /*1d30*/  UIMAD.WIDE UR14, UR29, 0x4, UR44 ;  /* 0x000000041d0e78a5 */ /* 0x000fc4000f8e022c */
[----:B------:R-:W-:Y:S01]  /*1d40*/  IMAD.IADD R3, R7, 0x1, R0 ;  /* 0x0000000107037824 */ /* 0x000fe200078e0200 */
[----:B------:R-:W-:Y:S01]  /*1d50*/  LEA R18, P3, R8, UR10, 0x1 ;  /* 0x0000000a08127c11 */ /* 0x000fe2000f8608ff */
[----:B------:R-:W-:Y:S01]  /*1d60*/  VIADD R12, R9, UR5 ;  /* 0x00000005090c7c36 */ /* 0x000fe20008000000 */
[----:B------:R-:W-:Y:S01]  /*1d70*/  PLOP3.LUT P0, PT, PT, PT, UP1, 0x80, 0x0 ;  /* 0x000000000000781c */ /* 0x000fe20003f0f018 */
[----:B------:R-:W-:Y:S01]  /*1d80*/  UIMAD.WIDE UR28, UR43, 0x4, UR50 ;  /* 0x000000042b1c78a5 */ /* 0x000fe2000f8e0232 */
[----:B------:R-:W-:Y:S01]  /*1d90*/  LEA.HI.X R21, R6, UR27, R3, 0x1, P2 ;  /* 0x0000001b06157c11 */ /* 0x000fe200090f0c03 */
[----:B------:R-:W-:Y:S01]  /*1da0*/  UMOV UR13, UR14 ;  /* 0x0000000e000d7c82 */ /* 0x000fe20008000000 */
[----:B------:R-:W-:Y:S01]  /*1db0*/  LEA.HI.X R19, R8, UR11, R12, 0x1, P3 ;  /* 0x0000000b08137c11 */ /* 0x000fe200098f0c0c */
[----:B------:R-:W-:Y:S02]  /*1dc0*/  UMOV UR12, UR15 ;  /* 0x0000000f000c7c82 */ /* 0x000fe40008000000 */
[----:B------:R1:W-:Y:S01]  /*1dd0*/  STL.64 [R1], R20 ;  /* 0x0000001401007387 */ /* 0x0003e20000100a00 */
[----:B------:R-:W-:Y:S01]  /*1de0*/  UMOV UR15, UR28 ;  /* 0x0000001c000f7c82 */ /* 0x000fe20008000000 */
[----:B------:R-:W-:-:S02]  /*1df0*/  UMOV UR14, UR29 ;  /* 0x0000001d000e7c82 */ /* 0x000fc40008000000 */
[----:B------:R1:W-:Y:S02]  /*1e00*/  STL.64 [R1+0x8], R18 ;  /* 0x0000081201007387 */ /* 0x0003e40000100a00 */
        /* <DEDUP_REMOVED lines=20> */
.L_x_722:
        /* <DEDUP_REMOVED lines=19> */
.L_x_723:
        /* <DEDUP_REMOVED lines=38> */
.L_x_725:
[----:B------:R-:W-:Y:S05]  /*22e0*/  BSYNC B0 ;  /* 0x0000000000007941 */ /* 0x000fea0003800000 */
.L_x_724:
        /* <DEDUP_REMOVED lines=18> */
.L_x_727:
[----:B------:R-:W-:Y:S05]  /*2410*/  BSYNC B0 ;  /* 0x0000000000007941 */ /* 0x000fea0003800000 */
.L_x_726:
[----:B------:R-:W-:Y:S04]  /*2420*/  BSSY B0, `(.L_x_728) ;  /* 0x0000012000007945 */ /* 0x000fe80003800000 */
[----:B------:R-:W-:Y:S05]  /*2430*/  @P3 BRA `(.L_x_729) ;  /* 0x0000000000403947 */ /* 0x000fea0003800000 */
[----:B------:R-:W-:Y:S01]  /*2440*/  IADD3 R3, P0, R2, 0x40, RZ ;  /* 0x0000004002037810 */ /* 0x000fe20007f1e0ff */
[----:B------:R-:W-:Y:S01]  /*2450*/  ULDC UR5, c[0x0][0x2d0] ;  /* 0x0000b40000057ab9 */ /* 0x000fe20000000800 */
[----:B--23--:R-:W-:Y:S01]  /*2460*/  MOV R7, R0 ;  /* 0x0000000000077202 */ /* 0x00cfe20000000f00 */
        /* <DEDUP_REMOVED lines=13> */
.L_x_729:
[----:B------:R-:W-:Y:S05]  /*2540*/  BSYNC B0 ;  /* 0x0000000000007941 */ /* 0x000fea0003800000 */
.L_x_728:
[----:B------:R-:W-:Y:S04]  /*2550*/  BSSY B0, `(.L_x_730) ;  /* 0x0000012000007945 */ /* 0x000fe80003800000 */
[----:B------:R-:W-:Y:S05]  /*2560*/  @P2 BRA `(.L_x_731) ;  /* 0x0000000000402947 */ /* 0x000fea0003800000 */
[----:B------:R-:W-:Y:S01]  /*2570*/  IADD3 R3, P0, R2, 0x60, RZ ;  /* 0x0000006002037810 */ /* 0x000fe20007f1e0ff */
[----:B--234-:R-:W-:Y:S01]  /*2580*/  IMAD.MOV.U32 R6, RZ, RZ, R4 ;  /* 0x000000ffff067224 */ /* 0x01cfe200078e0004 */
        /* <DEDUP_REMOVED lines=14> */
.L_x_731:
[----:B------:R-:W-:Y:S05]  /*2670*/  BSYNC B0 ;  /* 0x0000000000007941 */ /* 0x000fea0003800000 */
.L_x_730:
        /* <DEDUP_REMOVED lines=16> */
[----:B---34-:R-:W-:Y:S01]  /*2780*/  MOV R7, R3 ;  /* 0x0000000300077202 */ /* 0x018fe20000000f00 */
        /* <DEDUP_REMOVED lines=13> */
.L_x_733:
[----:B------:R-:W-:Y:S05]  /*2860*/  BSYNC B0 ;  /* 0x0000000000007941 */ /* 0x000fea0003800000 */
.L_x_732:
[----:B------:R-:W-:Y:S04]  /*2870*/  BSSY B0, `(.L_x_734) ;  /* 0x0000012000007945 */ /* 0x000fe80003800000 */
[----:B------:R-:W-:Y:S05]  /*2880*/  @P4 BRA `(.L_x_735) ;  /* 0x0000000000404947 */ /* 0x000fea0003800000 */
[----:B------:R-:W-:Y:S01]  /*2890*/  IADD3 R0, P0, R2, 0x20, RZ ;  /* 0x0000002002007810 */ /* 0x000fe20007f1e0ff */
[----:B------:R-:W-:Y:S01]  /*28a0*/  ULDC UR5, c[0x0][0x2d0] ;  /* 0x0000b40000057ab9 */ /* 0x000fe20000000800 */
[----:B--234-:R-:W-:Y:S01]  /*28b0*/  MOV R7, R3 ;  /* 0x0000000300077202 */ /* 0x01cfe20000000f00 */
        /* <DEDUP_REMOVED lines=13> */
.L_x_735:
[----:B------:R-:W-:Y:S05]  /*2990*/  BSYNC B0 ;  /* 0x0000000000007941 */ /* 0x000fea0003800000 */
.L_x_734:
        /* <DEDUP_REMOVED lines=18> */
.L_x_737:
[----:B------:R-:W-:Y:S05]  /*2ac0*/  BSYNC B0 ;  /* 0x0000000000007941 */ /* 0x000fea0003800000 */
.L_x_736:
        /* <DEDUP_REMOVED lines=18> */
.L_x_721:
[----:B------:R-:W2:Y:S01]  /*2bf0*/  LDL R11, [R1+0x20] ;  /* 0x00002000010b7983 */ /* 0x000ea20000100800 */
[----:B------:R-:W-:Y:S01]  /*2c00*/  PLOP3.LUT P0, PT, PT, PT, UP4, 0x80, 0x0 ;  /* 0x000000000000781c */ /* 0x000fe20003f0f048 */
[----:B------:R-:W-:Y:S01]  /*2c10*/  UIMAD UR5, UR8, -0x40, UR33 ;  /* 0xffffffc0080578a4 */ /* 0x000fe2000f8e0221 */
[C---:B------:R-:W-:Y:S01]  /*2c20*/  VIADD R14, R2.reuse, 0x20 ;  /* 0x00000020020e7836 */ /* 0x040fe20000000000 */
[----:B------:R-:W-:Y:S01]  /*2c30*/  ULEA.HI UR16, UR8, UR8, URZ, 0x1 ;  /* 0x0000000808107291 */ /* 0x000fe2000f8f083f */
[----:B------:R-:W-:Y:S09]  /*2c40*/  BSSY B0, `(.L_x_739) ;  /* 0x0000019000007945 */ /* 0x000ff20003800000 */
[----:B------:R-:W-:Y:S01]  /*2c50*/  @P0 BAR.SYNC.DEFER_BLOCKING 0x0 ;  /* 0x0000000000000b1d */ /* 0x000fe20000010000 */
[----:B------:R-:W-:Y:S01]  /*2c60*/  ISETP.GE.AND P4, PT, R2, UR5, PT ;  /* 0x0000000502007c0c */ /* 0x000fe2000bf86270 */
[----:B------:R-:W-:Y:S01]  /*2c70*/  ULOP3.LUT UR16, UR16, 0xfffffffe, URZ, 0xc0, !UPT ;  /* 0xfffffffe10107892 */ /* 0x000fe2000f8ec03f */
[----:B------:R-:W-:-:S03]  /*2c80*/  ISETP.GE.AND P3, PT, R14, UR5, PT ;  /* 0x000000050e007c0c */ /* 0x000fc6000bf66270 */
[----:B------:R-:W-:-:S04]  /*2c90*/  UIADD3 UR16, UR8, -UR16, URZ ;  /* 0x8000001008107290 */ /* 0x000fc8000fffe03f */
[----:B------:R-:W-:Y:S01]  /*2ca0*/  UISETP.NE.AND UP0, UPT, UR16, 0x1, UPT ;  /* 0x000000011000788c */ /* 0x000fe2000bf05270 */
[----:B--2---:R-:W-:-:S05]  /*2cb0*/  LEA R0, R11, UR4, 0x1 ;  /* 0x000000040b007c11 */ /* 0x004fca000f8e08ff */
        /* <DEDUP_REMOVED lines=17> */
.L_x_740:
[----:B------:R-:W-:Y:S05]  /*2dd0*/  BSYNC B0 ;  /* 0x0000000000007941 */ /* 0x000fea0003800000 */
.L_x_739:
        /* <DEDUP_REMOVED lines=27> */
.L_x_742:
[----:B------:R-:W-:Y:S05]  /*2f90*/  BSYNC B0 ;  /* 0x0000000000007941 */ /* 0x000fea0003800000 */
.L_x_741:
        /* <DEDUP_REMOVED lines=12> */
.L_x_744:
        /* <DEDUP_REMOVED lines=20> */
.L_x_745:
[----:B------:R-:W-:Y:S05]  /*31a0*/  BSYNC B0 ;  /* 0x0000000000007941 */ /* 0x000fea0003800000 */
.L_x_743:
        /* <DEDUP_REMOVED lines=13> */
.L_x_747:
        /* <DEDUP_REMOVED lines=29> */
.L_x_748:
[----:B------:R-:W-:Y:S05]  /*3450*/  BSYNC B0 ;  /* 0x0000000000007941 */ /* 0x000fea0003800000 */
.L_x_746:
        /* <DEDUP_REMOVED lines=27> */
[C---:B---34-:R-:W-:Y:S02]  /*3610*/  @!P2 LEA R20, P0, R3.reuse, UR13, 0x2 ;  /* 0x0000000d0314ac11 */ /* 0x058fe4000f8010ff */
        /* <DEDUP_REMOVED lines=36> */
.L_x_750:
[----:B------:R-:W-:Y:S05]  /*3860*/  BSYNC B0 ;  /* 0x0000000000007941 */ /* 0x000fea0003800000 */
.L_x_749:
        /* <DEDUP_REMOVED lines=10> */
[----:B-1-3--:R-:W-:Y:S02]  /*3910*/  IMAD R8, R4, UR20, RZ ;  /* 0x0000001404087c24 */ /* 0x00afe4000f8e02ff */
        /* <DEDUP_REMOVED lines=22> */
.L_x_752:
[----:B------:R-:W-:Y:S05]  /*3a80*/  BSYNC B0 ;  /* 0x0000000000007941 */ /* 0x000fea0003800000 */
.L_x_751:
        /* <DEDUP_REMOVED lines=34> */
.L_x_754:
[----:B------:R-:W-:Y:S05]  /*3cb0*/  BSYNC B0 ;  /* 0x0000000000007941 */ /* 0x000fea0003800000 */
.L_x_753:
        /* <DEDUP_REMOVED lines=14> */
[----:B-1-3--:R-:W1:Y:S01]  /*3da0*/  @!P0 LDC.64 R8, c[0x0][0x218] ;  /* 0x00008600ff088b82 */ /* 0x00ae620000000a00 */
[----:B------:R-:W-:Y:S01]  /*3db0*/  IMAD.IADD R3, R7, 0x1, R3 ;  /* 0x0000000107037824 */ /* 0x000fe200078e0203 */
        /* <DEDUP_REMOVED lines=17> */
.L_x_756:
[----:B------:R-:W-:Y:S05]  /*3ed0*/  BSYNC B0 ;  /* 0x0000000000007941 */ /* 0x000fea0003800000 */
.L_x_755:
[----:B------:R-:W-:Y:S01]  /*3ee0*/  UIMAD UR5, UR41, UR22, URZ ;  /* 0x00000016290572a4 */ /* 0x000fe2000f8e023f */
[----:B-1-3--:R-:W-:Y:S01]  /*3ef0*/  MOV R4, UR22 ;  /* 0x0000001600047c02 */ /* 0x00afe20008000f00 */
        /* <DEDUP_REMOVED lines=40> */
.L_x_758:
[----:B------:R-:W-:Y:S05]  /*4180*/  BSYNC B0 ;  /* 0x0000000000007941 */ /* 0x000fea0003800000 */
.L_x_757:
        /* <DEDUP_REMOVED lines=32> */
.L_x_760:
[----:B------:R-:W-:Y:S05]  /*4390*/  BSYNC B0 ;  /* 0x0000000000007941 */ /* 0x000fea0003800000 */
.L_x_759:
        /* <DEDUP_REMOVED lines=32> */
.L_x_762:
[----:B------:R-:W-:Y:S05]  /*45a0*/  BSYNC B0 ;  /* 0x0000000000007941 */ /* 0x000fea0003800000 */
.L_x_761:
        /* <DEDUP_REMOVED lines=12> */
[----:B-1-3--:R-:W1:Y:S01]  /*4670*/  @!P2 LDC.64 R8, c[0x0][0x220] ;  /* 0x00008800ff08ab82 */ /* 0x00ae620000000a00 */
        /* <DEDUP_REMOVED lines=19> */
.L_x_764:
[----:B------:R-:W-:Y:S05]  /*47b0*/  BSYNC B0 ;  /* 0x0000000000007941 */ /* 0x000fea0003800000 */
.L_x_763:
[----:B------:R-:W-:Y:S01]  /*47c0*/  ISETP.NE.AND P0, PT, R23, RZ, PT ;  /* 0x000000ff1700720c */ /* 0x000fe20003f05270 */
[----:B-1234-:R-:W-:Y:S01]  /*47d0*/  IMAD.MOV.U32 R0, RZ, RZ, 0x7f800000 ;  /* 0x7f800000ff007424 */ /* 0x01efe200078e00ff */
[----:B------:R-:W-:Y:S01]  /*47e0*/  ISETP.NE.AND P2, PT, R12, RZ, PT ;  /* 0x000000ff0c00720c */ /* 0x000fe20003f45270 */
[----:B------:R-:W-:Y:S01]  /*47f0*/  IMAD.MOV.U32 R2, RZ, RZ, 0x7f800000 ;  /* 0x7f800000ff027424 */ /* 0x000fe200078e00ff */
[----:B------:R-:W-:Y:S01]  /*4800*/  ISETP.NE.AND P4, PT, R11, RZ, PT ;  /* 0x000000ff0b00720c */ /* 0x000fe20003f85270 */
[----:B------:R-:W-:Y:S01]  /*4810*/  IMAD.MOV.U32 R4, RZ, RZ, 0x7f800000 ;  /* 0x7f800000ff047424 */ /* 0x000fe200078e00ff */
[----:B------:R-:W-:Y:S01]  /*4820*/  ISETP.NE.AND P3, PT, R22, RZ, PT ;  /* 0x000000ff1600720c */ /* 0x000fe20003f65270 */
[----:B------:R-:W-:Y:S01]  /*4830*/  IMAD.MOV.U32 R3, RZ, RZ, 0x7f800000 ;  /* 0x7f800000ff037424 */ /* 0x000fe200078e00ff */
[----:B------:R-:W0:Y:S01]  /*4840*/  LDGDEPBAR ;  /* 0x00000000000079af */ /* 0x000e220000000000 */
[----:B------:R-:W-:Y:S01]  /*4850*/  IMAD.MOV.U32 R217, RZ, RZ, 0x20 ;  /* 0x00000020ffd97424 */ /* 0x000fe200078e00ff */
[----:B------:R-:W-:Y:S01]  /*4860*/  ULDC UR21, c[0x0][0x2d0] ;  /* 0x0000b40000157ab9 */ /* 0x000fe20000000800 */
[----:B------:R-:W-:Y:S01]  /*4870*/  IMAD.MOV.U32 R216, RZ, RZ, 0x40 ;  /* 0x00000040ffd87424 */ /* 0x000fe200078e00ff */
[----:B------:R-:W-:Y:S01]  /*4880*/  UIADD3 UR20, UR33, 0x80, UR31 ;  /* 0x0000008021147890 */ /* 0x000fe2000fffe01f */
[----:B------:R-:W2:Y:S01]  /*4890*/  @!P0 LDG.E R0, desc[UR6][R20.64] ;  /* 0x0000000614008981 */ /* 0x000ea2000c1e1900 */
[----:B------:R-:W-:Y:S01]  /*48a0*/  IMAD.MOV.U32 R239, RZ, RZ, R220 ;  /* 0x000000ffffef7224 */ /* 0x000fe200078e00dc */
[----:B------:R-:W-:-:S02]  /*48b0*/  CS2R R158, SRZ ;  /* 0x00000000009e7805 */ /* 0x000fc4000001ff00 */
[----:B------:R-:W-:Y:S01]  /*48c0*/  CS2R R156, SRZ ;  /* 0x00000000009c7805 */ /* 0x000fe2000001ff00 */
[----:B------:R-:W3:Y:S01]  /*48d0*/  @!P2 LDG.E R2, desc[UR6][R18.64+0x80] ;  /* 0x000080061202a981 */ /* 0x000ee2000c1e1900 */
[----:B------:R-:W-:Y:S02]  /*48e0*/  CS2R R162, SRZ ;  /* 0x0000000000a27805 */ /* 0x000fe4000001ff00 */
[----:B------:R-:W-:Y:S02]  /*48f0*/  CS2R R160, SRZ ;  /* 0x0000000000a07805 */ /* 0x000fe4000001ff00 */
[----:B------:R-:W-:Y:S01]  /*4900*/  CS2R R154, SRZ ;  /* 0x00000000009a7805 */ /* 0x000fe2000001ff00 */
[----:B------:R-:W4:Y:S01]  /*4910*/  @!P4 LDG.E R4, desc[UR6][R18.64] ;  /* 0x000000061204c981 */ /* 0x000f22000c1e1900 */
[----:B------:R-:W-:Y:S02]  /*4920*/  CS2R R152, SRZ ;  /* 0x0000000000987805 */ /* 0x000fe4000001ff00 */
[----:B------:R-:W-:-:S02]  /*4930*/  CS2R R150, SRZ ;  /* 0x0000000000967805 */ /* 0x000fc4000001ff00 */
[----:B------:R-:W-:Y:S01]  /*4940*/  CS2R R148, SRZ ;  /* 0x0000000000947805 */ /* 0x000fe2000001ff00 */
[----:B------:R-:W5:Y:S01]  /*4950*/  @!P3 LDG.E R3, desc[UR6][R18.64+0x20] ;  /* 0x000020061203b981 */ /* 0x000f62000c1e1900 */
        /* <DEDUP_REMOVED lines=55> */
[----:B------:R-:W-:Y:S01]  /*4cd0*/  CS2R R36, SRZ ;  /* 0x0000000000247805 */ /* 0x000fe2000001ff00 */
[----:B------:R-:W-:Y:S01]  /*4ce0*/  ULDC UR22, c[0x0][0x2dc] ;  /* 0x0000b70000167ab9 */ /* 0x000fe20000000800 */
[----:B------:R-:W-:Y:S01]  /*4cf0*/  UIADD3 UR20, UR20, -UR9, URZ ;  /* 0x8000000914147290 */ /* 0x000fe2000fffe03f */
[----:B------:R-:W-:Y:S01]  /*4d00*/  ULDC UR5, c[0x0][0x39c] ;  /* 0x0000e70000057ab9 */ /* 0x000fe20000000800 */
[----:B------:R-:W-:Y:S01]  /*4d10*/  ULDC UR10, c[0x0][0x2ec] ;  /* 0x0000bb00000a7ab9 */ /* 0x000fe20000000800 */
[----:B--2---:R1:W-:Y:S04]  /*4d20*/  STL [R1+0x14], R0 ;  /* 0x0000140001007387 */ /* 0x0043e80000100800 */
[----:B---3--:R2:W-:Y:S01]  /*4d30*/  STL [R1+0x10], R2 ;  /* 0x0000100201007387 */ /* 0x0085e20000100800 */
[----:B-1----:R-:W-:-:S04]  /*4d40*/  LEA.HI R0, R26, R27, RZ, 0x4 ;  /* 0x0000001b1a007211 */ /* 0x002fc800078f20ff */
[----:B------:R-:W-:-:S05]  /*4d50*/  LOP3.LUT R0, R0, 0xfffffff0, RZ, 0xc0, !PT ;  /* 0xfffffff000007812 */ /* 0x000fca00078ec0ff */
[----:B------:R-:W-:-:S05]  /*4d60*/  IMAD.IADD R0, R27, 0x1, -R0 ;  /* 0x000000011b007824 */ /* 0x000fca00078e0a00 */
[----:B--2---:R-:W-:Y:S01]  /*4d70*/  SHF.R.S32.HI R2, RZ, 0x1f, R0 ;  /* 0x0000001fff027819 */ /* 0x004fe20000011400 */
[----:B----4-:R1:W-:Y:S03]  /*4d80*/  STL [R1+0x18], R4 ;  /* 0x0000180401007387 */ /* 0x0103e60000100800 */
[----:B------:R-:W-:Y:S01]  /*4d90*/  LEA.HI R2, R2, R0, RZ, 0x3 ;  /* 0x0000000002027211 */ /* 0x000fe200078f18ff */
[----:B-----5:R2:W-:Y:S03]  /*4da0*/  STL [R1+0x1c], R3 ;  /* 0x00001c0301007387 */ /* 0x0205e60000100800 */
[----:B------:R-:W-:-:S05]  /*4db0*/  LOP3.LUT R2, R2, 0xfffffff8, RZ, 0xc0, !PT ;  /* 0xfffffff802027812 */ /* 0x000fca00078ec0ff */
[----:B------:R-:W-:Y:S02]  /*4dc0*/  IMAD.IADD R0, R0, 0x1, -R2 ;  /* 0x0000000100007824 */ /* 0x000fe400078e0a02 */
[----:B-1----:R-:W-:Y:S02]  /*4dd0*/  VIADD R4, R28, 0x1 ;  /* 0x000000011c047836 */ /* 0x002fe40000000000 */
[----:B--2---:R-:W-:-:S05]  /*4de0*/  IMAD.U32 R3, RZ, RZ, UR33 ;  /* 0x00000021ff037e24 */ /* 0x004fca000f8e00ff */
[----:B------:R-:W-:Y:S02]  /*4df0*/  IADD3 R2, R4, UR9, -R3 ;  /* 0x0000000904027c10 */ /* 0x000fe4000fffe803 */
[C---:B------:R-:W-:Y:S02]  /*4e00*/  LOP3.LUT P0, RZ, R0.reuse, 0x2, RZ, 0xc0, !PT ;  /* 0x0000000200ff7812 */ /* 0x040fe4000780c0ff */
[----:B------:R-:W-:Y:S01]  /*4e10*/  LOP3.LUT P2, RZ, R0, 0x4, RZ, 0xc0, !PT ;  /* 0x0000000400ff7812 */ /* 0x000fe2000784c0ff */
[----:B------:R1:W-:Y:S01]  /*4e20*/  STL [R1+0x34], R2 ;  /* 0x0000340201007387 */ /* 0x0003e20000100800 */
[C---:B------:R-:W-:Y:S02]  /*4e30*/  VIADD R0, R28.reuse, 0xffffffc0 ;  /* 0xffffffc01c007836 */ /* 0x040fe40000000000 */
[----:B------:R-:W-:-:S05]  /*4e40*/  IMAD.SHL.U32 R4, R28, 0x4, RZ ;  /* 0x000000041c047824 */ /* 0x000fca00078e00ff */
[----:B------:R2:W-:Y:S01]  /*4e50*/  STL [R1+0x30], R4 ;  /* 0x0000300401007387 */ /* 0x0005e20000100800 */
[----:B-1----:R-:W-:-:S05]  /*4e60*/  VIADD R2, R219, 0x2000 ;  /* 0x00002000db027836 */ /* 0x002fca0000000000 */
[----:B------:R-:W-:Y:S02]  /*4e70*/  SEL R211, R2, R219, !P1 ;  /* 0x000000db02d37207 */ /* 0x000fe40004800000 */
[----:B------:R-:W-:Y:S02]  /*4e80*/  SHF.R.S32.HI R2, RZ, 0x1f, R0 ;  /* 0x0000001fff027819 */ /* 0x000fe40000011400 */
[----:B--2---:R-:W-:Y:S02]  /*4e90*/  SHF.L.U64.HI R4, R28, 0x2, R24 ;  /* 0x000000021c047819 */ /* 0x004fe40000010218 */
[C---:B------:R-:W-:Y:S01]  /*4ea0*/  SHF.L.U64.HI R2, R0.reuse, 0x2, R2 ;  /* 0x0000000200027819 */ /* 0x040fe20000010202 */
[----:B------:R-:W-:Y:S02]  /*4eb0*/  IMAD.SHL.U32 R0, R0, 0x4, RZ ;  /* 0x0000000400007824 */ /* 0x000fe400078e00ff */
[----:B------:R1:W-:Y:S04]  /*4ec0*/  STL [R1+0x2c], R4 ;  /* 0x00002c0401007387 */ /* 0x0003e80000100800 */
[----:B------:R1:W-:Y:S04]  /*4ed0*/  STL [R1+0x28], R2 ;  /* 0x0000280201007387 */ /* 0x0003e80000100800 */
[----:B------:R1:W-:Y:S01]  /*4ee0*/  STL [R1+0x24], R0 ;  /* 0x0000240001007387 */ /* 0x0003e20000100800 */
[----:B------:R-:W-:Y:S01]  /*4ef0*/  VIADD R3, R218, 0x2000 ;  /* 0x00002000da037836 */ /* 0x000fe20000000000 */
[----:B------:R-:W-:-:S04]  /*4f00*/  LEA R211, R211, UR4, 0x1 ;  /* 0x00000004d3d37c11 */ /* 0x000fc8000f8e08ff */
[----:B------:R-:W-:Y:S02]  /*4f10*/  SEL R3, R3, R218, !P1 ;  /* 0x000000da03037207 */ /* 0x000fe40004800000 */
[----:B------:R-:W-:Y:S02]  /*4f20*/  SEL R217, R217, 0xffffffe0, !P0 ;  /* 0xffffffe0d9d97807 */ /* 0x000fe40004000000 */
[----:B------:R-:W-:Y:S02]  /*4f30*/  LEA R210, R3, UR4, 0x1 ;  /* 0x0000000403d27c11 */ /* 0x000fe4000f8e08ff */
[----:B------:R-:W-:-:S07]  /*4f40*/  SEL R216, R216, 0xffffffc0, !P2 ;  /* 0xffffffc0d8d87807 */ /* 0x000fce0005000000 */
.L_x_767:
[----:B------:R-:W0:Y:S01]  /*4f50*/  LDGDEPBAR ;  /* 0x00000000000079af */ /* 0x000e220000000000 */
[C---:B-1----:R-:W-:Y:S01]  /*4f60*/  IADD3 R0, R211.reuse, R217, RZ ;  /* 0x000000d9d3007210 */ /* 0x042fe20007ffe0ff */
[----:B------:R-:W-:Y:S01]  /*4f70*/  USHF.L.U32 UR11, UR8, 0x6, URZ ;  /* 0x00000006080b7899 */ /* 0x000fe2000800063f */
[-C--:B------:R-:W-:Y:S02]  /*4f80*/  IADD3 R3, R211, R216.reuse, RZ ;  /* 0x000000d8d3037210 */ /* 0x080fe40007ffe0ff */
[----:B------:R-:W2:Y:S01]  /*4f90*/  LDL R207, [R1+0x34] ;  /* 0x0000340001cf7983 */ /* 0x000ea20000100800 */
[----:B------:R-:W-:Y:S01]  /*4fa0*/  IADD3 R2, R0, R216, RZ ;  /* 0x000000d800027210 */ /* 0x000fe20007ffe0ff */
[----:B------:R-:W-:Y:S03]  /*4fb0*/  USHF.L.U32 UR16, UR18, 0x7, URZ ;  /* 0x0000000712107899 */ /* 0x000fe6000800063f */
[----:B------:R-:W3:Y:S01]  /*4fc0*/  LDL R206, [R1+0x40] ;  /* 0x0000400001ce7983 */ /* 0x000ee20000100800 */
[----:B------:R-:W-:Y:S02]  /*4fd0*/  UISETP.GE.AND UP0, UPT, UR11, UR20, UPT ;  /* 0x000000140b00728c */ /* 0x000fe4000bf06270 */
[----:B------:R-:W-:Y:S02]  /*4fe0*/  UIADD3 UR16, UR16, 0x80, URZ ;  /* 0x0000008010107890 */ /* 0x000fe4000fffe03f */
[----:B------:R-:W4:Y:S01]  /*4ff0*/  LDL R205, [R1+0x18] ;  /* 0x0000180001cd7983 */ /* 0x000f220000100800 */
[----:B------:R-:W-:Y:S02]  /*5000*/  UISETP.GT.AND UP3, UPT, UR8, UR17, UPT ;  /* 0x000000110800728c */ /* 0x000fe4000bf64270 */
[----:B------:R-:W-:Y:S02]  /*5010*/  UISETP.LT.AND UP0, UPT, UR16, UR9, UP0 ;  /* 0x000000091000728c */ /* 0x000fe40008701270 */
[----:B------:R-:W2:Y:S05]  /*5020*/  LDL R204, [R1+0x1c] ;  /* 0x00001c0001cc7983 */ /* 0x000eaa0000100800 */
[----:B------:R-:W-:Y:S01]  /*5030*/  STL [R1+0x94], R51 ;  /* 0x0000943301007387 */ /* 0x000fe20000100800 */
[----:B------:R-:W-:Y:S04]  /*5040*/  PLOP3.LUT P0, PT, PT, PT, UP0, 0x80, 0x0 ;  /* 0x000000000000781c */ /* 0x000fe80003f0f008 */
[----:B------:R-:W-:Y:S05]  /*5050*/  STL [R1+0x90], R50 ;  /* 0x0000903201007387 */ /* 0x000fea0000100800 */
        /* <DEDUP_REMOVED lines=13> */
[----:B------:R-:W-:Y:S01]  /*5130*/  STL [R1+0x58], R36 ;  /* 0x0000582401007387 */ /* 0x000fe20000100800 */
[----:B--2---:R-:W-:Y:S01]  /*5140*/  FSETP.NEU.FTZ.AND P1, PT, R204, -INF , PT ;  /* 0xff800000cc00780b */ /* 0x004fe20003f3d000 */
[----:B------:R-:W-:Y:S04]  /*5150*/  DEPBAR.LE SB0, 0x0 ;  /* 0x000080000000791a */ /* 0x000fe80000000000 */
[----:B------:R-:W-:Y:S01]  /*5160*/  BAR.SYNC.DEFER_BLOCKING 0x0 ;  /* 0x0000000000007b1d */ /* 0x000fe20000010000 */
[----:B----4-:R-:W-:Y:S05]  /*5170*/  FSETP.NEU.FTZ.AND P3, PT, R205, -INF , PT ;  /* 0xff800000cd00780b */ /* 0x010fea0003f7d000 */
[----:B------:R-:W-:Y:S05]  /*5180*/  LDSM.16.M88.4 R32, [R211] ;  /* 0x00000000d320783b */ /* 0x000fea0000000200 */
[----:B------:R-:W1:Y:S05]  /*5190*/  LDSM.16.M88.4 R16, [R213+UR4+0xc000] ;  /* 0x00c00004d510783b */ /* 0x000e6a0008000200 */
[----:B------:R-:W2:Y:S05]  /*51a0*/  LDSM.16.M88.4 R28, [R211+0x1000] ;  /* 0x00100000d31c783b */ /* 0x000eaa0000000200 */
[----:B------:R-:W4:Y:S05]  /*51b0*/  LDSM.16.M88.4 R164, [R213+UR4+0xc800] ;  /* 0x00c80004d5a4783b */ /* 0x000f2a0008000200 */
[----:B------:R-:W-:Y:S05]  /*51c0*/  LDSM.16.M88.4 R168, [R0] ;  /* 0x0000000000a8783b */ /* 0x000fea0000000200 */
[----:B------:R-:W3:Y:S05]  /*51d0*/  LDSM.16.M88.4 R172, [R212] ;  /* 0x00000000d4ac783b */ /* 0x000eea0000000200 */
[----:B------:R-:W3:Y:S05]  /*51e0*/  LDSM.16.M88.4 R176, [R0+0x1000] ;  /* 0x0010000000b0783b */ /* 0x000eea0000000200 */
[----:B------:R-:W3:Y:S05]  /*51f0*/  LDSM.16.M88.4 R180, [R212+0x800] ;  /* 0x00080000d4b4783b */ /* 0x000eea0000000200 */
[----:B------:R-:W-:Y:S01]  /*5200*/  LDSM.16.M88.4 R184, [R3] ;  /* 0x0000000003b8783b */ /* 0x000fe20000000200 */
[-C--:B-1----:R-:W-:Y:S04]  /*5210*/  HMMA.16816.F32 R4, R32, R16.reuse, RZ ;  /* 0x000000102004723c */ /* 0x082fe800000018ff */
[----:B------:R-:W1:Y:S02]  /*5220*/  LDSM.16.M88.4 R188, [R215] ;  /* 0x00000000d7bc783b */ /* 0x000e640000000200 */
[C---:B--2---:R-:W-:Y:S03]  /*5230*/  HMMA.16816.F32 R8, R28.reuse, R16, RZ ;  /* 0x000000101c08723c */ /* 0x044fe600000018ff */
[----:B------:R-:W-:Y:S03]  /*5240*/  LDSM.16.M88.4 R192, [R215+0x800] ;  /* 0x00080000d7c0783b */ /* 0x000fe60000000200 */
[-C--:B------:R-:W-:Y:S02]  /*5250*/  HMMA.16816.F32 R12, R28, R18.reuse, RZ ;  /* 0x000000121c0c723c */ /* 0x080fe400000018ff */
[----:B------:R-:W-:Y:S04]  /*5260*/  LDSM.16.M88.4 R196, [R2] ;  /* 0x0000000002c4783b */ /* 0x000fe80000000200 */
[C---:B------:R-:W-:Y:S01]  /*5270*/  HMMA.16816.F32 R16, R32.reuse, R18, RZ ;  /* 0x000000122010723c */ /* 0x040fe200000018ff */
[----:B------:R-:W-:Y:S05]  /*5280*/  LDSM.16.M88.4 R200, [R214] ;  /* 0x00000000d6c8783b */ /* 0x000fea0000000200 */
[-C--:B----4-:R-:W-:Y:S06]  /*5290*/  HMMA.16816.F32 R20, R32, R164.reuse, RZ ;  /* 0x000000a42014723c */ /* 0x090fec00000018ff */
[C---:B------:R-:W-:Y:S06]  /*52a0*/  HMMA.16816.F32 R24, R28.reuse, R164, RZ ;  /* 0x000000a41c18723c */ /* 0x040fec00000018ff */
[-C--:B------:R-:W-:Y:S06]  /*52b0*/  HMMA.16816.F32 R28, R28, R166.reuse, RZ ;  /* 0x000000a61c1c723c */ /* 0x080fec00000018ff */
[----:B------:R-:W-:Y:S01]  /*52c0*/  HMMA.16816.F32 R32, R32, R166, RZ ;  /* 0x000000a62020723c */ /* 0x000fe200000018ff */
[----:B------:R-:W2:Y:S05]  /*52d0*/  LDSM.16.M88.4 R164, [R3+0x1000] ;  /* 0x0010000003a4783b */ /* 0x000eaa0000000200 */
[-C--:B---3--:R-:W-:Y:S06]  /*52e0*/  HMMA.16816.F32 R4, R168, R172.reuse, R4 ;  /* 0x000000aca804723c */ /* 0x088fec0000001804 */
[C---:B------:R-:W-:Y:S06]  /*52f0*/  HMMA.16816.F32 R8, R176.reuse, R172, R8 ;  /* 0x000000acb008723c */ /* 0x040fec0000001808 */
[-C--:B------:R-:W-:Y:S06]  /*5300*/  HMMA.16816.F32 R12, R176, R174.reuse, R12 ;  /* 0x000000aeb00c723c */ /* 0x080fec000000180c */
[C---:B------:R-:W-:Y:S01]  /*5310*/  HMMA.16816.F32 R16, R168.reuse, R174, R16 ;  /* 0x000000aea810723c */ /* 0x040fe20000001810 */
[----:B------:R-:W-:Y:S05]  /*5320*/  LDSM.16.M88.4 R172, [R214+0x800] ;  /* 0x00080000d6ac783b */ /* 0x000fea0000000200 */
[-C--:B------:R-:W-:Y:S06]  /*5330*/  HMMA.16816.F32 R20, R168, R180.reuse, R20 ;  /* 0x000000b4a814723c */ /* 0x080fec0000001814 */
[C---:B------:R-:W-:Y:S06]  /*5340*/  HMMA.16816.F32 R24, R176.reuse, R180, R24 ;  /* 0x000000b4b018723c */ /* 0x040fec0000001818 */
[-C--:B------:R-:W-:Y:S01]  /*5350*/  HMMA.16816.F32 R28, R176, R182.reuse, R28 ;  /* 0x000000b6b01c723c */ /* 0x080fe2000000181c */
[----:B------:R-:W-:Y:S05]  /*5360*/  LDSM.16.M88.4 R176, [R211+0x2000] ;  /* 0x00200000d3b0783b */ /* 0x000fea0000000200 */
[----:B------:R-:W-:Y:S01]  /*5370*/  HMMA.16816.F32 R32, R168, R182, R32 ;  /* 0x000000b6a820723c */ /* 0x000fe20000001820 */
[----:B------:R-:W3:Y:S05]  /*5380*/  LDSM.16.M88.4 R168, [R2+0x1000] ;  /* 0x0010000002a8783b */ /* 0x000eea0000000200 */
[-C--:B-1----:R-:W-:Y:S01]  /*5390*/  HMMA.16816.F32 R4, R184, R188.reuse, R4 ;  /* 0x000000bcb804723c */ /* 0x082fe20000001804 */
[----:B------:R-:W1:Y:S05]  /*53a0*/  LDSM.16.M88.4 R180, [R213+UR4+0x10000] ;  /* 0x01000004d5b4783b */ /* 0x000e6a0008000200 */
[C---:B--2---:R-:W-:Y:S06]  /*53b0*/  HMMA.16816.F32 R8, R164.reuse, R188, R8 ;  /* 0x000000bca408723c */ /* 0x044fec0000001808 */
[-C--:B------:R-:W-:Y:S06]  /*53c0*/  HMMA.16816.F32 R12, R164, R190.reuse, R12 ;  /* 0x000000bea40c723c */ /* 0x080fec000000180c */
[C---:B------:R-:W-:Y:S01]  /*53d0*/  HMMA.16816.F32 R16, R184.reuse, R190, R16 ;  /* 0x000000beb810723c */ /* 0x040fe20000001810 */
[----:B------:R-:W-:Y:S05]  /*53e0*/  LDSM.16.M88.4 R188, [R0+0x2000] ;  /* 0x0020000000bc783b */ /* 0x000fea0000000200 */
[-C--:B------:R-:W-:Y:S06]  /*53f0*/  HMMA.16816.F32 R20, R184, R192.reuse, R20 ;  /* 0x000000c0b814723c */ /* 0x080fec0000001814 */
[C---:B------:R-:W-:Y:S06]  /*5400*/  HMMA.16816.F32 R24, R164.reuse, R192, R24 ;  /* 0x000000c0a418723c */ /* 0x040fec0000001818 */
[-C--:B------:R-:W-:Y:S01]  /*5410*/  HMMA.16816.F32 R28, R164, R194.reuse, R28 ;  /* 0x000000c2a41c723c */ /* 0x080fe2000000181c */
[----:B------:R-:W2:Y:S05]  /*5420*/  LDSM.16.M88.4 R164, [R211+0x3000] ;  /* 0x00300000d3a4783b */ /* 0x000eaa0000000200 */
[----:B------:R-:W-:Y:S01]  /*5430*/  HMMA.16816.F32 R32, R184, R194, R32 ;  /* 0x000000c2b820723c */ /* 0x000fe20000001820 */
[----:B------:R-:W4:Y:S05]  /*5440*/  LDSM.16.M88.4 R184, [R213+UR4+0x10800] ;  /* 0x01080004d5b8783b */ /* 0x000f2a0008000200 */
[-C--:B------:R-:W-:Y:S01]  /*5450*/  HMMA.16816.F32 R4, R196, R200.reuse, R4 ;  /* 0x000000c8c404723c */ /* 0x080fe20000001804 */
[----:B------:R-:W4:Y:S05]  /*5460*/  LDSM.16.M88.4 R192, [R212+0x4000] ;  /* 0x00400000d4c0783b */ /* 0x000f2a0000000200 */
[C---:B---3--:R-:W-:Y:S06]  /*5470*/  HMMA.16816.F32 R8, R168.reuse, R200, R8 ;  /* 0x000000c8a808723c */ /* 0x048fec0000001808 */
[-C--:B------:R-:W-:Y:S06]  /*5480*/  HMMA.16816.F32 R12, R168, R202.reuse, R12 ;  /* 0x000000caa80c723c */ /* 0x080fec000000180c */
[C---:B------:R-:W-:Y:S01]  /*5490*/  HMMA.16816.F32 R16, R196.reuse, R202, R16 ;  /* 0x000000cac410723c */ /* 0x040fe20000001810 */
[----:B------:R-:W-:Y:S05]  /*54a0*/  LDSM.16.M88.4 R200, [R215+0x4000] ;  /* 0x00400000d7c8783b */ /* 0x000fea0000000200 */
[-C--:B------:R-:W-:Y:S06]  /*54b0*/  HMMA.16816.F32 R20, R196, R172.reuse, R20 ;  /* 0x000000acc414723c */ /* 0x080fec0000001814 */
[C---:B------:R-:W-:Y:S06]  /*54c0*/  HMMA.16816.F32 R24, R168.reuse, R172, R24 ;  /* 0x000000aca818723c */ /* 0x040fec0000001818 */
[-C--:B------:R-:W-:Y:S01]  /*54d0*/  HMMA.16816.F32 R28, R168, R174.reuse, R28 ;  /* 0x000000aea81c723c */ /* 0x080fe2000000181c */
[----:B------:R3:W4:Y:S05]  /*54e0*/  LDSM.16.M88.4 R168, [R0+0x3000] ;  /* 0x0030000000a8783b */ /* 0x00072a0000000200 */
[----:B------:R-:W-:Y:S01]  /*54f0*/  HMMA.16816.F32 R32, R196, R174, R32 ;  /* 0x000000aec420723c */ /* 0x000fe20000001820 */
[----:B------:R-:W4:Y:S05]  /*5500*/  LDSM.16.M88.4 R172, [R212+0x4800] ;  /* 0x00480000d4ac783b */ /* 0x000f2a0000000200 */
[-C--:B-1----:R-:W-:Y:S01]  /*5510*/  HMMA.16816.F32 R4, R176, R180.reuse, R4 ;  /* 0x000000b4b004723c */ /* 0x082fe20000001804 */
[----:B------:R-:W1:Y:S05]  /*5520*/  LDSM.16.M88.4 R196, [R3+0x2000] ;  /* 0x0020000003c4783b */ /* 0x000e6a0000000200 */
[C---:B--2---:R-:W-:Y:S06]  /*5530*/  HMMA.16816.F32 R8, R164.reuse, R180, R8 ;  /* 0x000000b4a408723c */ /* 0x044fec0000001808 */
[-C--:B------:R-:W-:Y:S01]  /*5540*/  HMMA.16816.F32 R12, R164, R182.reuse, R12 ;  /* 0x000000b6a40c723c */ /* 0x080fe2000000180c */
[----:B---3--:R-:W-:Y:S04]  /*5550*/  MOV R0, UR18 ;  /* 0x0000001200007c02 */ /* 0x008fe80008000f00 */
[----:B------:R-:W-:Y:S01]  /*5560*/  @!P0 LEA R0, R0, R206, 0x7 ;  /* 0x000000ce00008211 */ /* 0x000fe200078e38ff */
[C---:B------:R-:W-:Y:S01]  /*5570*/  HMMA.16816.F32 R16, R176.reuse, R182, R16 ;  /* 0x000000b6b010723c */ /* 0x040fe20000001810 */
[----:B------:R-:W-:Y:S05]  /*5580*/  LDSM.16.M88.4 R180, [R2+0x2000] ;  /* 0x0020000002b4783b */ /* 0x000fea0000000200 */
[-C--:B----4-:R-:W-:Y:S06]  /*5590*/  HMMA.16816.F32 R20, R176, R184.reuse, R20 ;  /* 0x000000b8b014723c */ /* 0x090fec0000001814 */
[C---:B------:R-:W-:Y:S06]  /*55a0*/  HMMA.16816.F32 R24, R164.reuse, R184, R24 ;  /* 0x000000b8a418723c */ /* 0x040fec0000001818 */
[-C--:B------:R-:W-:Y:S01]  /*55b0*/  HMMA.16816.F32 R28, R164, R186.reuse, R28 ;  /* 0x000000baa41c723c */ /* 0x080fe2000000181c */
[----:B------:R-:W2:Y:S05]  /*55c0*/  LDSM.16.M88.4 R164, [R3+0x3000] ;  /* 0x0030000003a4783b */ /* 0x000eaa0000000200 */
[----:B------:R-:W-:Y:S01]  /*55d0*/  HMMA.16816.F32 R32, R176, R186, R32 ;  /* 0x000000bab020723c */ /* 0x000fe20000001820 */
[----:B------:R-:W3:Y:S05]  /*55e0*/  LDSM.16.M88.4 R176, [R215+0x4800] ;  /* 0x00480000d7b0783b */ /* 0x000eea0000000200 */
[-C--:B------:R-:W-:Y:S01]  /*55f0*/  HMMA.16816.F32 R4, R188, R192.reuse, R4 ;  /* 0x000000c0bc04723c */ /* 0x080fe20000001804 */
[----:B------:R-:W4:Y:S05]  /*5600*/  LDSM.16.M88.4 R184, [R214+0x4000] ;  /* 0x00400000d6b8783b */ /* 0x000f2a0000000200 */
[C---:B------:R-:W-:Y:S06]  /*5610*/  HMMA.16816.F32 R8, R168.reuse, R192, R8 ;  /* 0x000000c0a808723c */ /* 0x040fec0000001808 */
[-C--:B------:R-:W-:Y:S06]  /*5620*/  HMMA.16816.F32 R12, R168, R194.reuse, R12 ;  /* 0x000000c2a80c723c */ /* 0x080fec000000180c */
[C---:B------:R-:W-:Y:S06]  /*5630*/  HMMA.16816.F32 R16, R188.reuse, R194, R16 ;  /* 0x000000c2bc10723c */ /* 0x040fec0000001810 */
[-C--:B------:R-:W-:Y:S06]  /*5640*/  HMMA.16816.F32 R20, R188, R172.reuse, R20 ;  /* 0x000000acbc14723c */ /* 0x080fec0000001814 */
[C---:B------:R-:W-:Y:S06]  /*5650*/  HMMA.16816.F32 R24, R168.reuse, R172, R24 ;  /* 0x000000aca818723c */ /* 0x040fec0000001818 */
[-C--:B------:R-:W-:Y:S01]  /*5660*/  HMMA.16816.F32 R28, R168, R174.reuse, R28 ;  /* 0x000000aea81c723c */ /* 0x080fe2000000181c */
[----:B------:R3:W4:Y:S05]  /*5670*/  LDSM.16.M88.4 R168, [R2+0x3000] ;  /* 0x0030000002a8783b */ /* 0x00072a0000000200 */
[----:B------:R-:W-:Y:S06]  /*5680*/  HMMA.16816.F32 R32, R188, R174, R32 ;  /* 0x000000aebc20723c */ /* 0x000fec0000001820 */
[-C--:B-1----:R-:W-:Y:S06]  /*5690*/  HMMA.16816.F32 R4, R196, R200.reuse, R4 ;  /* 0x000000c8c404723c */ /* 0x082fec0000001804 */
[C---:B--2---:R-:W-:Y:S06]  /*56a0*/  HMMA.16816.F32 R8, R164.reuse, R200, R8 ;  /* 0x000000c8a408723c */ /* 0x044fec0000001808 */
[-C--:B------:R-:W-:Y:S05]  /*56b0*/  HMMA.16816.F32 R12, R164, R202.reuse, R12 ;  /* 0x000000caa40c723c */ /* 0x080fea000000180c */
[----:B---3--:R-:W-:Y:S01]  /*56c0*/  @!P0 VIADD R2, R0, 0x1 ;  /* 0x0000000100028836 */ /* 0x008fe20000000000 */
[C---:B------:R-:W-:Y:S06]  /*56d0*/  HMMA.16816.F32 R16, R196.reuse, R202, R16 ;  /* 0x000000cac410723c */ /* 0x040fec0000001810 */
[-C--:B------:R-:W-:Y:S06]  /*56e0*/  HMMA.16816.F32 R20, R196, R176.reuse, R20 ;  /* 0x000000b0c414723c */ /* 0x080fec0000001814 */
[C---:B------:R-:W-:Y:S06]  /*56f0*/  HMMA.16816.F32 R24, R164.reuse, R176, R24 ;  /* 0x000000b0a418723c */ /* 0x040fec0000001818 */
[-C--:B------:R-:W-:Y:S06]  /*5700*/  HMMA.16816.F32 R28, R164, R178.reuse, R28 ;  /* 0x000000b2a41c723c */ /* 0x080fec000000181c */
[----:B------:R-:W-:Y:S06]  /*5710*/  HMMA.16816.F32 R32, R196, R178, R32 ;  /* 0x000000b2c420723c */ /* 0x000fec0000001820 */
[-C--:B----4-:R-:W-:Y:S06]  /*5720*/  HMMA.16816.F32 R4, R180, R184.reuse, R4 ;  /* 0x000000b8b404723c */ /* 0x090fec0000001804 */
[C---:B------:R-:W-:Y:S06]  /*5730*/  HMMA.16816.F32 R8, R168.reuse, R184, R8 ;  /* 0x000000b8a808723c */ /* 0x040fec0000001808 */
[-C--:B------:R-:W-:Y:S06]  /*5740*/  HMMA.16816.F32 R12, R168, R186.reuse, R12 ;  /* 0x000000baa80c723c */ /* 0x080fec000000180c */
[C---:B------:R-:W-:Y:S06]  /*5750*/  HMMA.16816.F32 R16, R180.reuse, R186, R16 ;  /* 0x000000bab410723c */ /* 0x040fec0000001810 */
[----:B------:R-:W-:Y:S01]  /*5760*/  FMUL.FTZ R4, R4, UR5 ;  /* 0x0000000504047c20 */ /* 0x000fe20008410000 */
[----:B------:R-:W-:Y:S01]  /*5770*/  FMUL.FTZ R5, R5, UR5 ;  /* 0x0000000505057c20 */ /* 0x000fe20008410000 */
[----:B------:R-:W-:Y:S02]  /*5780*/  FMUL.FTZ R6, R6, UR5 ;  /* 0x0000000506067c20 */ /* 0x000fe40008410000 */
[----:B------:R-:W1:Y:S01]  /*5790*/  MUFU.TANH R242, R4 ;  /* 0x0000000400f27308 */ /* 0x000e620000002400 */
[----:B------:R-:W-:Y:S01]  /*57a0*/  FMUL.FTZ R7, R7, UR5 ;  /* 0x0000000507077c20 */ /* 0x000fe20008410000 */
[----:B------:R-:W-:Y:S01]  /*57b0*/  FMUL.FTZ R11, R11, UR5 ;  /* 0x000000050b0b7c20 */ /* 0x000fe20008410000 */
[----:B------:R-:W-:Y:S01]  /*57c0*/  FMUL.FTZ R10, R10, UR5 ;  /* 0x000000050a0a7c20 */ /* 0x000fe20008410000 */
[----:B------:R-:W-:Y:S01]  /*57d0*/  FMUL.FTZ R9, R9, UR5 ;  /* 0x0000000509097c20 */ /* 0x000fe20008410000 */
[----:B------:R-:W-:Y:S05]  /*57e0*/  FMUL.FTZ R8, R8, UR5 ;  /* 0x0000000508087c20 */ /* 0x000fea0008410000 */
[----:B------:R-:W-:Y:S01]  /*57f0*/  MUFU.TANH R198, R11 ;  /* 0x0000000b00c67308 */ /* 0x000fe20000002400 */
[----:B------:R-:W-:Y:S01]  /*5800*/  FMUL.FTZ R14, R14, UR5 ;  /* 0x000000050e0e7c20 */ /* 0x000fe20008410000 */
[----:B------:R-:W-:Y:S01]  /*5810*/  FMUL.FTZ R15, R15, UR5 ;  /* 0x000000050f0f7c20 */ /* 0x000fe20008410000 */
[----:B------:R-:W-:Y:S01]  /*5820*/  FMUL.FTZ R12, R12, UR5 ;  /* 0x000000050c0c7c20 */ /* 0x000fe20008410000 */
[----:B------:R-:W-:Y:S01]  /*5830*/  FMUL.FTZ R13, R13, UR5 ;  /* 0x000000050d0d7c20 */ /* 0x000fe20008410000 */
[----:B------:R-:W-:Y:S01]  /*5840*/  FMUL.FTZ R16, R16, UR5 ;  /* 0x0000000510107c20 */ /* 0x000fe20008410000 */
[----:B------:R-:W-:Y:S04]  /*5850*/  FMUL.FTZ R18, R18, UR5 ;  /* 0x0000000512127c20 */ /* 0x000fe80008410000 */
[----:B------:R-:W2:Y:S01]  /*5860*/  MUFU.TANH R247, R5 ;  /* 0x0000000500f77308 */ /* 0x000ea20000002400 */
[----:B------:R-:W-:Y:S01]  /*5870*/  FMUL.FTZ R19, R19, UR5 ;  /* 0x0000000513137c20 */ /* 0x000fe20008410000 */
[----:B------:R-:W-:Y:S01]  /*5880*/  FMUL.FTZ R17, R17, UR5 ;  /* 0x0000000511117c20 */ /* 0x000fe20008410000 */
[----:B-1----:R-:W-:Y:S07]  /*5890*/  MOV R3, R242 ;  /* 0x000000f200037202 */ /* 0x002fee0000000f00 */
[----:B------:R1:W-:Y:S10]  /*58a0*/  MUFU.TANH R197, R14 ;  /* 0x0000000e00c57308 */ /* 0x0003f40000002400 */
[----:B------:R3:W-:Y:S10]  /*58b0*/  MUFU.TANH R246, R16 ;  /* 0x0000001000f67308 */ /* 0x0007f40000002400 */
[----:B------:R4:W-:Y:S01]  /*58c0*/  MUFU.TANH R193, R9 ;  /* 0x0000000900c17308 */ /* 0x0009e20000002400 */
[----:B-1----:R-:W2:Y:S09]  /*58d0*/  LDL R14, [R1+0x14] ;  /* 0x00001400010e7983 */ /* 0x002eb20000100800 */
[----:B------:R-:W-:Y:S01]  /*58e0*/  MUFU.TANH R43, R6 ;  /* 0x00000006002b7308 */ /* 0x000fe20000002400 */
[----:B---3--:R-:W3:Y:S09]  /*58f0*/  LDL R16, [R1+0x10] ;  /* 0x0000100001107983 */ /* 0x008ef20000100800 */
[----:B------:R1:W-:Y:S01]  /*5900*/  MUFU.TANH R195, R8 ;  /* 0x0000000800c37308 */ /* 0x0003e20000002400 */
[----:B----4-:R-:W-:Y:S05]  /*5910*/  FMUL.FTZ R9, R205, 1.4426950216293334961 ;  /* 0x3fb8aa3bcd097820 */ /* 0x010fea0000410000 */
[----:B------:R-:W-:Y:S04]  /*5920*/  FSEL R9, R9, RZ, P3 ;  /* 0x000000ff09097208 */ /* 0x000fe80001800000 */
[----:B------:R4:W2:Y:S10]  /*5930*/  MUFU.TANH R252, R7 ;  /* 0x0000000700fc7308 */ /* 0x0008b40000002400 */
[----:B------:R-:W-:Y:S01]  /*5940*/  MUFU.TANH R199, R10 ;  /* 0x0000000a00c77308 */ /* 0x000fe20000002400 */
[----:B-1----:R-:W-:Y:S01]  /*5950*/  FMUL.FTZ R8, R204, 1.4426950216293334961 ;  /* 0x3fb8aa3bcc087820 */ /* 0x002fe20000410000 */
[----:B------:R-:W-:Y:S04]  /*5960*/  MOV R204, 0x8 ;  /* 0x0000000800cc7802 */ /* 0x000fe80000000f00 */
[----:B------:R-:W-:Y:S04]  /*5970*/  FSEL R8, R8, RZ, P1 ;  /* 0x000000ff08087208 */ /* 0x000fe80000800000 */
[----:B------:R1:W-:Y:S01]  /*5980*/  MUFU.TANH R245, R17 ;  /* 0x0000001100f57308 */ /* 0x0003e20000002400 */
[----:B----4-:R-:W4:Y:S09]  /*5990*/  LDSM.16.M88.4 R4, [R214+0x4800] ;  /* 0x00480000d604783b */ /* 0x010f320000000200 */
[----:B------:R-:W-:Y:S10]  /*59a0*/  MUFU.TANH R196, R15 ;  /* 0x0000000f00c47308 */ /* 0x000ff40000002400 */
[----:B------:R-:W-:Y:S01]  /*59b0*/  MUFU.TANH R251, R18 ;  /* 0x0000001200fb7308 */ /* 0x000fe20000002400 */
[----:B-1----:R-:W-:Y:S09]  /*59c0*/  MOV R17, 0x20 ;  /* 0x0000002000117802 */ /* 0x002ff20000000f00 */
[----:B------:R2:W-:Y:S10]  /*59d0*/  MUFU.TANH R191, R12 ;  /* 0x0000000c00bf7308 */ /* 0x0005f40000002400 */
[----:B------:R-:W-:Y:S10]  /*59e0*/  MUFU.TANH R250, R19 ;  /* 0x0000001300fa7308 */ /* 0x000ff40000002400 */
[----:B------:R1:W1:Y:S01]  /*59f0*/  MUFU.TANH R190, R13 ;  /* 0x0000000d00be7308 */ /* 0x0002620000002400 */
[-C--:B----4-:R-:W-:Y:S03]  /*5a00*/  HMMA.16816.F32 R20, R180, R4.reuse, R20 ;  /* 0x00000004b414723c */ /* 0x090fe60000001814 */
[----:B--2---:R-:W-:Y:S03]  /*5a10*/  MOV R12, R247 ;  /* 0x000000f7000c7202 */ /* 0x004fe60000000f00 */
[C---:B------:R-:W-:Y:S06]  /*5a20*/  HMMA.16816.F32 R24, R168.reuse, R4, R24 ;  /* 0x00000004a818723c */ /* 0x040fec0000001818 */
[-C--:B------:R-:W-:Y:S05]  /*5a30*/  HMMA.16816.F32 R28, R168, R6.reuse, R28 ;  /* 0x00000006a81c723c */ /* 0x080fea000000181c */
[----:B------:R-:W-:Y:S01]  /*5a40*/  @!P0 IADD3 R4, R207, UR11, RZ ;  /* 0x0000000bcf048c10 */ /* 0x000fe2000fffe0ff */
[----:B------:R-:W-:Y:S01]  /*5a50*/  HMMA.16816.F32 R32, R180, R6, R32 ;  /* 0x00000006b420723c */ /* 0x000fe20000001820 */
[----:B-1----:R-:W-:Y:S04]  /*5a60*/  MOV R13, 0x28 ;  /* 0x00000028000d7802 */ /* 0x002fe80000000f00 */
[----:B------:R-:W-:Y:S01]  /*5a70*/  @!P0 VIMNMX R11, R4, UR9, PT ;  /* 0x00000009040b8c48 */ /* 0x000fe2000bfe0100 */
[----:B------:R-:W-:Y:S01]  /*5a80*/  FMUL.FTZ R20, R20, UR5 ;  /* 0x0000000514147c20 */ /* 0x000fe20008410000 */
[----:B------:R-:W-:Y:S01]  /*5a90*/  @!P0 VIADDMNMX R10, R4, R204, UR9, PT ;  /* 0x00000009040a8e46 */ /* 0x000fe2000b8001cc */
[----:B------:R-:W-:Y:S01]  /*5aa0*/  FMUL.FTZ R21, R21, UR5 ;  /* 0x0000000515157c20 */ /* 0x000fe20008410000 */
[CC--:B------:R-:W-:Y:S01]  /*5ab0*/  @!P0 ISETP.GE.AND P4, PT, R0.reuse, R11.reuse, PT ;  /* 0x0000000b0000820c */ /* 0x0c0fe20003f86270 */
[----:B------:R-:W-:Y:S01]  /*5ac0*/  MUFU.TANH R244, R20 ;  /* 0x0000001400f47308 */ /* 0x000fe20000002400 */
[----:B------:R-:W-:Y:S01]  /*5ad0*/  @!P0 ISETP.GE.AND P1, PT, R0, R10, PT ;  /* 0x0000000a0000820c */ /* 0x000fe20003f26270 */
[----:B------:R-:W-:Y:S01]  /*5ae0*/  FMUL.FTZ R22, R22, UR5 ;  /* 0x0000000516167c20 */ /* 0x000fe20008410000 */
[----:B------:R-:W-:Y:S01]  /*5af0*/  @!P0 FSEL R3, R242, -INF , !P4 ;  /* 0xff800000f2038808 */ /* 0x000fe20006000000 */
[----:B------:R-:W-:Y:S01]  /*5b00*/  FMUL.FTZ R23, R23, UR5 ;  /* 0x0000000517177c20 */ /* 0x000fe20008410000 */
[----:B------:R-:W-:Y:S01]  /*5b10*/  @!P0 ISETP.GE.AND P3, PT, R2, R11, PT ;  /* 0x0000000b0200820c */ /* 0x000fe20003f66270 */
[----:B------:R-:W-:Y:S01]  /*5b20*/  FMUL.FTZ R24, R24, UR5 ;  /* 0x0000000518187c20 */ /* 0x000fe20008410000 */
[----:B------:R-:W-:Y:S01]  /*5b30*/  MOV R5, R252 ;  /* 0x000000fc00057202 */ /* 0x000fe20000000f00 */
[--C-:B------:R-:W-:Y:S01]  /*5b40*/  FFMA.FTZ R3, R3, UR10, -R9.reuse ;  /* 0x0000000a03037c23 */ /* 0x100fe20008010809 */
[----:B------:R-:W-:Y:S01]  /*5b50*/  @!P0 FSEL R12, R247, -INF , !P3 ;  /* 0xff800000f70c8808 */ /* 0x000fe20005800000 */
[----:B------:R-:W-:Y:S01]  /*5b60*/  MUFU.TANH R243, R21 ;  /* 0x0000001500f37308 */ /* 0x000fe20000002400 */
[----:B------:R-:W-:Y:S01]  /*5b70*/  @!P0 ISETP.GE.AND P3, PT, R2, R10, PT ;  /* 0x0000000a0200820c */ /* 0x000fe20003f66270 */
[----:B------:R-:W-:Y:S01]  /*5b80*/  FMUL.FTZ R25, R25, UR5 ;  /* 0x0000000519197c20 */ /* 0x000fe20008410000 */
[----:B------:R-:W-:Y:S01]  /*5b90*/  MOV R6, R190 ;  /* 0x000000be00067202 */ /* 0x000fe20000000f00 */
[----:B------:R-:W-:Y:S01]  /*5ba0*/  FFMA.FTZ R12, R12, UR10, -R9 ;  /* 0x0000000a0c0c7c23 */ /* 0x000fe20008010809 */
[----:B------:R-:W-:Y:S01]  /*5bb0*/  @!P0 FSEL R5, R252, -INF , !P3 ;  /* 0xff800000fc058808 */ /* 0x000fe20005800000 */
[----:B------:R-:W-:Y:S01]  /*5bc0*/  FMUL.FTZ R26, R26, UR5 ;  /* 0x000000051a1a7c20 */ /* 0x000fe20008410000 */
[----:B------:R-:W-:Y:S03]  /*5bd0*/  FMUL.FTZ R27, R27, UR5 ;  /* 0x000000051b1b7c20 */ /* 0x000fe60008410000 */
[----:B------:R1:W2:Y:S01]  /*5be0*/  MUFU.EX2 R15, R3 ;  /* 0x00000003000f7308 */ /* 0x0002a20000000800 */
[----:B------:R-:W-:Y:S01]  /*5bf0*/  FMUL.FTZ R28, R28, UR5 ;  /* 0x000000051c1c7c20 */ /* 0x000fe20008410000 */
[----:B------:R-:W-:Y:S01]  /*5c00*/  FMUL.FTZ R29, R29, UR5 ;  /* 0x000000051d1d7c20 */ /* 0x000fe20008410000 */
[----:B------:R-:W-:Y:S01]  /*5c10*/  FMUL.FTZ R32, R32, UR5 ;  /* 0x0000000520207c20 */ /* 0x000fe20008410000 */
[----:B------:R-:W-:Y:S01]  /*5c20*/  FMUL.FTZ R33, R33, UR5 ;  /* 0x0000000521217c20 */ /* 0x000fe20008410000 */
[----:B------:R-:W-:Y:S01]  /*5c30*/  FMUL.FTZ R34, R34, UR5 ;  /* 0x0000000522227c20 */ /* 0x000fe20008410000 */
[----:B------:R-:W-:Y:S01]  /*5c40*/  FMUL.FTZ R35, R35, UR5 ;  /* 0x0000000523237c20 */ /* 0x000fe20008410000 */
[----:B------:R-:W-:Y:S03]  /*5c50*/  FMUL.FTZ R30, R30, UR5 ;  /* 0x000000051e1e7c20 */ /* 0x000fe60008410000 */
[----:B------:R4:W-:Y:S01]  /*5c60*/  MUFU.EX2 R51, R12 ;  /* 0x0000000c00337308 */ /* 0x0009e20000000800 */
[----:B------:R-:W-:Y:S01]  /*5c70*/  FMUL.FTZ R31, R31, UR5 ;  /* 0x000000051f1f7c20 */ /* 0x000fe20008410000 */
[----:B------:R-:W-:Y:S04]  /*5c80*/  MOV R180, 0x40 ;  /* 0x0000004000b47802 */ /* 0x000fe80000000f00 */
[----:B------:R-:W-:Y:S04]  /*5c90*/  SEL R216, R180, 0xffffffc0, !P2 ;  /* 0xffffffc0b4d87807 */ /* 0x000fe80005000000 */
[----:B------:R-:W3:Y:S01]  /*5ca0*/  MUFU.TANH R249, R22 ;  /* 0x0000001600f97308 */ /* 0x000ee20000002400 */
[----:B-1----:R-:W-:Y:S01]  /*5cb0*/  MOV R3, R43 ;  /* 0x0000002b00037202 */ /* 0x002fe20000000f00 */
[----:B------:R-:W3:Y:S01]  /*5cc0*/  LDL R180, [R1+0x30] ;  /* 0x0000300001b47983 */ /* 0x000ee20000100800 */
[----:B------:R-:W-:Y:S02]  /*5cd0*/  @!P0 FSEL R3, R43, -INF , !P1 ;  /* 0xff8000002b038808 */ /* 0x000fe40004800000 */
[----:B--2---:R-:W-:Y:S03]  /*5ce0*/  MOV R182, R15 ;  /* 0x0000000f00b67202 */ /* 0x004fe60000000f00 */
[--C-:B------:R-:W-:Y:S01]  /*5cf0*/  FFMA.FTZ R3, R3, UR10, -R8.reuse ;  /* 0x0000000a03037c23 */ /* 0x100fe20008010808 */
[----:B----4-:R-:W-:Y:S01]  /*5d00*/  MOV R12, R193 ;  /* 0x000000c1000c7202 */ /* 0x010fe20000000f00 */
[----:B------:R-:W1:Y:S10]  /*5d10*/  MUFU.TANH R248, R23 ;  /* 0x0000001700f87308 */ /* 0x000e740000002400 */
[----:B------:R2:W-:Y:S10]  /*5d20*/  MUFU.EX2 R44, R3 ;  /* 0x00000003002c7308 */ /* 0x0005f40000000800 */
[----:B------:R-:W4:Y:S10]  /*5d30*/  MUFU.TANH R187, R24 ;  /* 0x0000001800bb7308 */ /* 0x000f340000002400 */
[----:B------:R-:W4:Y:S01]  /*5d40*/  MUFU.TANH R186, R25 ;  /* 0x0000001900ba7308 */ /* 0x000f220000002400 */
[----:B--2---:R-:W-:Y:S01]  /*5d50*/  FFMA.FTZ R3, R5, UR10, -R8 ;  /* 0x0000000a05037c23 */ /* 0x004fe20008010808 */
[C---:B------:R-:W-:Y:S02]  /*5d60*/  @!P0 VIADDMNMX R5, R4.reuse, R17, UR9, PT ;  /* 0x0000000904058e46 */ /* 0x040fe4000b800111 */
[----:B------:R-:W-:Y:S02]  /*5d70*/  @!P0 VIADDMNMX R4, R4, R13, UR9, PT ;  /* 0x0000000904048e46 */ /* 0x000fe4000b80010d */
[----:B------:R-:W-:Y:S04]  /*5d80*/  @!P0 ISETP.GE.AND P4, PT, R0, R5, PT ;  /* 0x000000050000820c */ /* 0x000fe80003f86270 */
[----:B------:R3:W-:Y:S01]  /*5d90*/  MUFU.EX2 R42, R3 ;  /* 0x00000003002a7308 */ /* 0x0007e20000000800 */
[----:B------:R-:W-:Y:S02]  /*5da0*/  MOV R13, R195 ;  /* 0x000000c3000d7202 */ /* 0x000fe40000000f00 */
[----:B------:R-:W-:Y:S02]  /*5db0*/  @!P0 FSEL R13, R195, -INF , !P4 ;  /* 0xff800000c30d8808 */ /* 0x000fe40006000000 */
[CC--:B------:R-:W-:Y:S02]  /*5dc0*/  @!P0 ISETP.GE.AND P5, PT, R2.reuse, R5.reuse, PT ;  /* 0x000000050200820c */ /* 0x0c0fe40003fa6270 */
[-C--:B------:R-:W-:Y:S03]  /*5dd0*/  @!P0 ISETP.GE.AND P3, PT, R2, R4.reuse, PT ;  /* 0x000000040200820c */ /* 0x080fe60003f66270 */
[----:B------:R-:W2:Y:S01]  /*5de0*/  MUFU.TANH R194, R26 ;  /* 0x0000001a00c27308 */ /* 0x000ea20000002400 */
[----:B------:R-:W-:Y:S02]  /*5df0*/  @!P0 FSEL R12, R193, -INF , !P5 ;  /* 0xff800000c10c8808 */ /* 0x000fe40006800000 */
[----:B------:R-:W-:Y:S07]  /*5e00*/  @!P0 ISETP.GE.AND P4, PT, R0, R4, PT ;  /* 0x000000040000820c */ /* 0x000fee0003f86270 */
[----:B------:R-:W-:Y:S10]  /*5e10*/  MUFU.TANH R192, R27 ;  /* 0x0000001b00c07308 */ /* 0x000ff40000002400 */
[----:B------:R-:W2:Y:S10]  /*5e20*/  MUFU.TANH R185, R28 ;  /* 0x0000001c00b97308 */ /* 0x000eb40000002400 */
[----:B------:R-:W2:Y:S10]  /*5e30*/  MUFU.TANH R184, R29 ;  /* 0x0000001d00b87308 */ /* 0x000eb40000002400 */
[----:B-----5:R-:W2:Y:S10]  /*5e40*/  MUFU.TANH R235, R32 ;  /* 0x0000002000eb7308 */ /* 0x020eb40000002400 */
[----:B------:R-:W2:Y:S10]  /*5e50*/  MUFU.TANH R238, R33 ;  /* 0x0000002100ee7308 */ /* 0x000eb40000002400 */
[----:B------:R-:W-:Y:S10]  /*5e60*/  MUFU.TANH R241, R34 ;  /* 0x0000002200f17308 */ /* 0x000ff40000002400 */
[----:B------:R-:W2:Y:S10]  /*5e70*/  MUFU.TANH R240, R35 ;  /* 0x0000002300f07308 */ /* 0x000eb40000002400 */
[----:B------:R-:W-:Y:S10]  /*5e80*/  MUFU.TANH R189, R30 ;  /* 0x0000001e00bd7308 */ /* 0x000ff40000002400 */
[----:B------:R-:W2:Y:S01]  /*5e90*/  MUFU.TANH R188, R31 ;  /* 0x0000001f00bc7308 */ /* 0x000ea20000002400 */
[C---:B---3--:R-:W-:Y:S01]  /*5ea0*/  FMUL.FTZ R3, R16.reuse, 1.4426950216293334961 ;  /* 0x3fb8aa3b10037820 */ /* 0x048fe20000410000 */
[----:B------:R-:W-:Y:S04]  /*5eb0*/  FSETP.NEU.FTZ.AND P1, PT, R16, -INF , PT ;  /* 0xff8000001000780b */ /* 0x000fe80003f3d000 */
[----:B------:R-:W-:Y:S02]  /*5ec0*/  FSEL R3, R3, RZ, P1 ;  /* 0x000000ff03037208 */ /* 0x000fe40000800000 */
[C---:B------:R-:W-:Y:S01]  /*5ed0*/  FSETP.NEU.FTZ.AND P1, PT, R14.reuse, -INF , PT ;  /* 0xff8000000e00780b */ /* 0x040fe20003f3d000 */
[----:B------:R-:W-:Y:S02]  /*5ee0*/  FMUL.FTZ R14, R14, 1.4426950216293334961 ;  /* 0x3fb8aa3b0e0e7820 */ /* 0x000fe40000410000 */
[--C-:B------:R-:W-:Y:S01]  /*5ef0*/  FFMA.FTZ R2, R13, UR10, -R3.reuse ;  /* 0x0000000a0d027c23 */ /* 0x100fe20008010803 */
[----:B------:R-:W-:Y:S01]  /*5f00*/  FFMA.FTZ R12, R12, UR10, -R3 ;  /* 0x0000000a0c0c7c23 */ /* 0x000fe20008010803 */
[----:B------:R-:W-:Y:S01]  /*5f10*/  IMAD.MOV.U32 R13, RZ, RZ, R199 ;  /* 0x000000ffff0d7224 */ /* 0x000fe200078e00c7 */
[----:B------:R-:W-:Y:S01]  /*5f20*/  @!P0 FSEL R13, R199, -INF , !P4 ;  /* 0xff800000c70d8808 */ /* 0x000fe20006000000 */
[----:B------:R3:W-:Y:S10]  /*5f30*/  MUFU.EX2 R226, R2 ;  /* 0x0000000200e27308 */ /* 0x0007f40000000800 */
[----:B------:R1:W2:Y:S01]  /*5f40*/  MUFU.EX2 R225, R12 ;  /* 0x0000000c00e17308 */ /* 0x0002a20000000800 */
[----:B---3--:R-:W-:Y:S02]  /*5f50*/  FSEL R2, R14, RZ, P1 ;  /* 0x000000ff0e027208 */ /* 0x008fe40000800000 */
[----:B------:R-:W-:Y:S02]  /*5f60*/  MOV R14, R198 ;  /* 0x000000c6000e7202 */ /* 0x000fe40000000f00 */
[----:B------:R-:W-:Y:S01]  /*5f70*/  @!P0 FSEL R14, R198, -INF , !P3 ;  /* 0xff800000c60e8808 */ /* 0x000fe20005800000 */
[--C-:B-1----:R-:W-:Y:S01]  /*5f80*/  FFMA.FTZ R12, R13, UR10, -R2.reuse ;  /* 0x0000000a0d0c7c23 */ /* 0x102fe20008010802 */
[----:B------:R-:W-:Y:S03]  /*5f90*/  @!P0 IADD3 R13, R0, 0x8, RZ ;  /* 0x00000008000d8810 */ /* 0x000fe60007ffe0ff */
[----:B------:R1:W-:Y:S01]  /*5fa0*/  MUFU.EX2 R230, R12 ;  /* 0x0000000c00e67308 */ /* 0x0003e20000000800 */
[C---:B------:R-:W-:Y:S02]  /*5fb0*/  @!P0 ISETP.GE.AND P1, PT, R13.reuse, R5, PT ;  /* 0x000000050d00820c */ /* 0x040fe40003f26270 */
[-C--:B------:R-:W-:Y:S01]  /*5fc0*/  @!P0 ISETP.GE.AND P3, PT, R13, R4.reuse, PT ;  /* 0x000000040d00820c */ /* 0x080fe20003f66270 */
[----:B-1----:R-:W-:Y:S01]  /*5fd0*/  FFMA.FTZ R12, R14, UR10, -R2 ;  /* 0x0000000a0e0c7c23 */ /* 0x002fe20008010802 */
[----:B------:R-:W-:Y:S02]  /*5fe0*/  MOV R14, R191 ;  /* 0x000000bf000e7202 */ /* 0x000fe40000000f00 */
[----:B------:R-:W-:Y:S03]  /*5ff0*/  @!P0 FSEL R14, R191, -INF , !P1 ;  /* 0xff800000bf0e8808 */ /* 0x000fe60004800000 */
[----:B------:R1:W-:Y:S02]  /*6000*/  MUFU.EX2 R229, R12 ;  /* 0x0000000c00e57308 */ /* 0x0003e40000000800 */
[--C-:B------:R-:W-:Y:S01]  /*6010*/  FFMA.FTZ R7, R14, UR10, -R3.reuse ;  /* 0x0000000a0e077c23 */ /* 0x100fe20008010803 */
[----:B------:R-:W-:Y:S07]  /*6020*/  IMAD.MOV.U32 R14, RZ, RZ, R196 ;  /* 0x000000ffff0e7224 */ /* 0x000fee00078e00c4 */
[----:B------:R3:W-:Y:S01]  /*6030*/  MUFU.EX2 R207, R7 ;  /* 0x0000000700cf7308 */ /* 0x0007e20000000800 */
[----:B-1----:R-:W-:Y:S04]  /*6040*/  @!P0 IADD3 R12, R0, 0x9, RZ ;  /* 0x00000009000c8810 */ /* 0x002fe80007ffe0ff */
[----:B------:R-:W-:Y:S04]  /*6050*/  @!P0 ISETP.GE.AND P1, PT, R12, R5, PT ;  /* 0x000000050c00820c */ /* 0x000fe80003f26270 */
[----:B------:R-:W-:Y:S02]  /*6060*/  @!P0 FSEL R6, R190, -INF , !P1 ;  /* 0xff800000be068808 */ /* 0x000fe40004800000 */
[----:B---3--:R-:W-:Y:S02]  /*6070*/  MOV R7, R197 ;  /* 0x000000c500077202 */ /* 0x008fe40000000f00 */
[----:B------:R-:W-:Y:S01]  /*6080*/  @!P0 FSEL R7, R197, -INF , !P3 ;  /* 0xff800000c5078808 */ /* 0x000fe20005800000 */
[----:B------:R-:W-:Y:S01]  /*6090*/  FFMA.FTZ R6, R6, UR10, -R3 ;  /* 0x0000000a06067c23 */ /* 0x000fe20008010803 */
[----:B------:R-:W-:Y:S03]  /*60a0*/  @!P0 ISETP.GE.AND P1, PT, R12, R4, PT ;  /* 0x000000040c00820c */ /* 0x000fe60003f26270 */
[----:B------:R1:W-:Y:S01]  /*60b0*/  MUFU.EX2 R206, R6 ;  /* 0x0000000600ce7308 */ /* 0x0003e20000000800 */
[----:B------:R-:W-:Y:S02]  /*60c0*/  @!P0 FSEL R14, R196, -INF , !P1 ;  /* 0xff800000c40e8808 */ /* 0x000fe40004800000 */
[----:B------:R-:W-:Y:S01]  /*60d0*/  @!P0 ISETP.GE.AND P1, PT, R13, R11, PT ;  /* 0x0000000b0d00820c */ /* 0x000fe20003f26270 */
[--C-:B-1----:R-:W-:Y:S01]  /*60e0*/  FFMA.FTZ R6, R7, UR10, -R2.reuse ;  /* 0x0000000a07067c23 */ /* 0x102fe20008010802 */
[----:B------:R-:W-:Y:S05]  /*60f0*/  MOV R7, R245 ;  /* 0x000000f500077202 */ /* 0x000fea0000000f00 */
[----:B------:R1:W-:Y:S02]  /*6100*/  MUFU.EX2 R228, R6 ;  /* 0x0000000600e47308 */ /* 0x0003e40000000800 */
[----:B-1----:R-:W-:Y:S01]  /*6110*/  FFMA.FTZ R6, R14, UR10, -R2 ;  /* 0x0000000a0e067c23 */ /* 0x002fe20008010802 */
[----:B------:R-:W-:Y:S07]  /*6120*/  IMAD.MOV.U32 R14, RZ, RZ, R243 ;  /* 0x000000ffff0e7224 */ /* 0x000fee00078e00f3 */
[----:B------:R1:W-:Y:S02]  /*6130*/  MUFU.EX2 R227, R6 ;  /* 0x0000000600e37308 */ /* 0x0003e40000000800 */
[----:B-1----:R-:W-:Y:S02]  /*6140*/  MOV R6, R246 ;  /* 0x000000f600067202 */ /* 0x002fe40000000f00 */
[----:B------:R-:W-:Y:S02]  /*6150*/  @!P0 FSEL R6, R246, -INF , !P1 ;  /* 0xff800000f6068808 */ /* 0x000fe40004800000 */
[----:B------:R-:W-:Y:S03]  /*6160*/  @!P0 ISETP.GE.AND P1, PT, R12, R11, PT ;  /* 0x0000000b0c00820c */ /* 0x000fe60003f26270 */
[--C-:B------:R-:W-:Y:S01]  /*6170*/  FFMA.FTZ R6, R6, UR10, -R9.reuse ;  /* 0x0000000a06067c23 */ /* 0x100fe20008010809 */
[----:B------:R-:W-:Y:S02]  /*6180*/  @!P0 FSEL R7, R245, -INF , !P1 ;  /* 0xff800000f5078808 */ /* 0x000fe40004800000 */
[----:B------:R-:W-:Y:S01]  /*6190*/  @!P0 ISETP.GE.AND P1, PT, R13, R10, PT ;  /* 0x0000000a0d00820c */ /* 0x000fe20003f26270 */
[----:B------:R1:W-:Y:S01]  /*61a0*/  MUFU.EX2 R50, R6 ;  /* 0x0000000600327308 */ /* 0x0003e20000000800 */
[----:B------:R-:W-:Y:S01]  /*61b0*/  MOV R13, R244 ;  /* 0x000000f4000d7202 */ /* 0x000fe20000000f00 */
[--C-:B------:R-:W-:Y:S08]  /*61c0*/  FFMA.FTZ R7, R7, UR10, -R9.reuse ;  /* 0x0000000a07077c23 */ /* 0x100ff00008010809 */
[----:B------:R3:W2:Y:S01]  /*61d0*/  MUFU.EX2 R49, R7 ;  /* 0x0000000700317308 */ /* 0x0006a20000000800 */
[----:B-1----:R-:W-:Y:S02]  /*61e0*/  MOV R6, R251 ;  /* 0x000000fb00067202 */ /* 0x002fe40000000f00 */
[----:B------:R-:W-:Y:S02]  /*61f0*/  @!P0 FSEL R6, R251, -INF , !P1 ;  /* 0xff800000fb068808 */ /* 0x000fe40004800000 */
[----:B------:R-:W-:Y:S02]  /*6200*/  @!P0 ISETP.GE.AND P1, PT, R12, R10, PT ;  /* 0x0000000a0c00820c */ /* 0x000fe40003f26270 */
[----:B------:R-:W-:Y:S01]  /*6210*/  MOV R12, R250 ;  /* 0x000000fa000c7202 */ /* 0x000fe20000000f00 */
[--C-:B------:R-:W-:Y:S01]  /*6220*/  FFMA.FTZ R6, R6, UR10, -R8.reuse ;  /* 0x0000000a06067c23 */ /* 0x100fe20008010808 */
[----:B------:R-:W-:Y:S02]  /*6230*/  @!P0 FSEL R12, R250, -INF , !P1 ;  /* 0xff800000fa0c8808 */ /* 0x000fe40004800000 */
[----:B---3--:R-:W-:Y:S01]  /*6240*/  @!P0 IADD3 R7, R0, 0x10, RZ ;  /* 0x0000001000078810 */ /* 0x008fe20007ffe0ff */
[----:B------:R1:W-:Y:S02]  /*6250*/  MUFU.EX2 R41, R6 ;  /* 0x0000000600297308 */ /* 0x0003e40000000800 */
[--C-:B------:R-:W-:Y:S01]  /*6260*/  FFMA.FTZ R12, R12, UR10, -R8.reuse ;  /* 0x0000000a0c0c7c23 */ /* 0x100fe20008010808 */
[-C--:B------:R-:W-:Y:S04]  /*6270*/  @!P0 ISETP.GE.AND P1, PT, R7, R11.reuse, PT ;  /* 0x0000000b0700820c */ /* 0x080fe80003f26270 */
[----:B------:R-:W-:Y:S03]  /*6280*/  @!P0 FSEL R13, R244, -INF , !P1 ;  /* 0xff800000f40d8808 */ /* 0x000fe60004800000 */
[----:B------:R3:W2:Y:S01]  /*6290*/  MUFU.EX2 R40, R12 ;  /* 0x0000000c00287308 */ /* 0x0006a20000000800 */
[----:B-1----:R-:W-:Y:S04]  /*62a0*/  @!P0 IADD3 R6, R0, 0x11, RZ ;  /* 0x0000001100068810 */ /* 0x002fe80007ffe0ff */
[----:B------:R-:W-:Y:S01]  /*62b0*/  @!P0 ISETP.GE.AND P1, PT, R6, R11, PT ;  /* 0x0000000b0600820c */ /* 0x000fe20003f26270 */
[--C-:B---3--:R-:W-:Y:S03]  /*62c0*/  FFMA.FTZ R12, R13, UR10, -R9.reuse ;  /* 0x0000000a0d0c7c23 */ /* 0x108fe60008010809 */
[----:B------:R-:W-:Y:S02]  /*62d0*/  @!P0 FSEL R14, R243, -INF , !P1 ;  /* 0xff800000f30e8808 */ /* 0x000fe40004800000 */
[-C--:B------:R-:W-:Y:S01]  /*62e0*/  @!P0 ISETP.GE.AND P1, PT, R7, R10.reuse, PT ;  /* 0x0000000a0700820c */ /* 0x080fe20003f26270 */
[----:B------:R1:W-:Y:S02]  /*62f0*/  MUFU.EX2 R48, R12 ;  /* 0x0000000c00307308 */ /* 0x0003e40000000800 */
[----:B------:R-:W-:Y:S08]  /*6300*/  FFMA.FTZ R13, R14, UR10, -R9 ;  /* 0x0000000a0e0d7c23 */ /* 0x000ff00008010809 */
[----:B------:R3:W-:Y:S01]  /*6310*/  MUFU.EX2 R47, R13 ;  /* 0x0000000d002f7308 */ /* 0x0007e20000000800 */
[----:B-1----:R-:W-:Y:S02]  /*6320*/  MOV R12, R249 ;  /* 0x000000f9000c7202 */ /* 0x002fe40000000f00 */
[----:B------:R-:W-:Y:S02]  /*6330*/  @!P0 FSEL R12, R249, -INF , !P1 ;  /* 0xff800000f90c8808 */ /* 0x000fe40004800000 */
[----:B------:R-:W-:Y:S03]  /*6340*/  @!P0 ISETP.GE.AND P1, PT, R6, R10, PT ;  /* 0x0000000a0600820c */ /* 0x000fe60003f26270 */
[--C-:B------:R-:W-:Y:S01]  /*6350*/  FFMA.FTZ R12, R12, UR10, -R8.reuse ;  /* 0x0000000a0c0c7c23 */ /* 0x100fe20008010808 */
[----:B---3--:R-:W-:Y:S02]  /*6360*/  MOV R13, R248 ;  /* 0x000000f8000d7202 */ /* 0x008fe40000000f00 */
[----:B------:R-:W-:Y:S01]  /*6370*/  @!P0 FSEL R13, R248, -INF , !P1 ;  /* 0xff800000f80d8808 */ /* 0x000fe20004800000 */
[----:B------:R4:W-:Y:S01]  /*6380*/  MUFU.EX2 R39, R12 ;  /* 0x0000000c00277308 */ /* 0x0009e20000000800 */
[----:B------:R-:W-:Y:S03]  /*6390*/  @!P0 ISETP.GE.AND P1, PT, R7, R5, PT ;  /* 0x000000050700820c */ /* 0x000fe60003f26270 */
[----:B------:R-:W-:Y:S06]  /*63a0*/  FFMA.FTZ R13, R13, UR10, -R8 ;  /* 0x0000000a0d0d7c23 */ /* 0x000fec0008010808 */
[----:B------:R1:W-:Y:S01]  /*63b0*/  MUFU.EX2 R38, R13 ;  /* 0x0000000d00267308 */ /* 0x0003e20000000800 */
[----:B----4-:R-:W-:Y:S02]  /*63c0*/  MOV R12, R187 ;  /* 0x000000bb000c7202 */ /* 0x010fe40000000f00 */
[----:B------:R-:W-:Y:S02]  /*63d0*/  @!P0 FSEL R12, R187, -INF , !P1 ;  /* 0xff800000bb0c8808 */ /* 0x000fe40004800000 */
[-C--:B------:R-:W-:Y:S03]  /*63e0*/  @!P0 ISETP.GE.AND P1, PT, R6, R5.reuse, PT ;  /* 0x000000050600820c */ /* 0x080fe60003f26270 */
[--C-:B------:R-:W-:Y:S01]  /*63f0*/  FFMA.FTZ R12, R12, UR10, -R3.reuse ;  /* 0x0000000a0c0c7c23 */ /* 0x100fe20008010803 */
[----:B-1----:R-:W-:Y:S02]  /*6400*/  MOV R13, R186 ;  /* 0x000000ba000d7202 */ /* 0x002fe40000000f00 */
[----:B------:R-:W-:Y:S01]  /*6410*/  @!P0 FSEL R13, R186, -INF , !P1 ;  /* 0xff800000ba0d8808 */ /* 0x000fe20004800000 */
[----:B------:R1:W-:Y:S01]  /*6420*/  MUFU.EX2 R202, R12 ;  /* 0x0000000c00ca7308 */ /* 0x0003e20000000800 */
[----:B------:R-:W-:Y:S02]  /*6430*/  @!P0 ISETP.GE.AND P1, PT, R7, R4, PT ;  /* 0x000000040700820c */ /* 0x000fe40003f26270 */
[----:B--2---:R-:W-:Y:S02]  /*6440*/  MOV R7, R194 ;  /* 0x000000c200077202 */ /* 0x004fe40000000f00 */
[----:B------:R-:W-:Y:S02]  /*6450*/  @!P0 FSEL R7, R194, -INF , !P1 ;  /* 0xff800000c2078808 */ /* 0x000fe40004800000 */
[-C--:B------:R-:W-:Y:S02]  /*6460*/  @!P0 ISETP.GE.AND P1, PT, R6, R4.reuse, PT ;  /* 0x000000040600820c */ /* 0x080fe40003f26270 */
[C---:B------:R-:W-:Y:S01]  /*6470*/  @!P0 IADD3 R6, R0.reuse, 0x18, RZ ;  /* 0x0000001800068810 */ /* 0x040fe20007ffe0ff */
[--C-:B------:R-:W-:Y:S01]  /*6480*/  FFMA.FTZ R7, R7, UR10, -R2.reuse ;  /* 0x0000000a07077c23 */ /* 0x100fe20008010802 */
[----:B------:R-:W-:Y:S02]  /*6490*/  @!P0 IADD3 R0, R0, 0x19, RZ ;  /* 0x0000001900008810 */ /* 0x000fe40007ffe0ff */
[----:B------:R-:W-:Y:S01]  /*64a0*/  @!P0 ISETP.GE.AND P3, PT, R6, R4, PT ;  /* 0x000000040600820c */ /* 0x000fe20003f66270 */
[----:B------:R2:W-:Y:S01]  /*64b0*/  MUFU.EX2 R224, R7 ;  /* 0x0000000700e07308 */ /* 0x0005e20000000800 */
[----:B-1----:R-:W-:Y:S09]  /*64c0*/  FFMA.FTZ R12, R13, UR10, -R3 ;  /* 0x0000000a0d0c7c23 */ /* 0x002ff20008010803 */
[----:B------:R1:W-:Y:S01]  /*64d0*/  MUFU.EX2 R201, R12 ;  /* 0x0000000c00c97308 */ /* 0x0003e20000000800 */
[----:B--2---:R-:W-:Y:S01]  /*64e0*/  IMAD.MOV.U32 R7, RZ, RZ, R185 ;  /* 0x000000ffff077224 */ /* 0x004fe200078e00b9 */
[----:B-1----:R-:W-:Y:S02]  /*64f0*/  MOV R12, R192 ;  /* 0x000000c0000c7202 */ /* 0x002fe40000000f00 */
[----:B------:R-:W-:Y:S02]  /*6500*/  @!P0 FSEL R12, R192, -INF , !P1 ;  /* 0xff800000c00c8808 */ /* 0x000fe40004800000 */
[-C--:B------:R-:W-:Y:S03]  /*6510*/  @!P0 ISETP.GE.AND P1, PT, R6, R5.reuse, PT ;  /* 0x000000050600820c */ /* 0x080fe60003f26270 */
[----:B------:R-:W-:Y:S01]  /*6520*/  FFMA.FTZ R12, R12, UR10, -R2 ;  /* 0x0000000a0c0c7c23 */ /* 0x000fe20008010802 */
[----:B------:R-:W-:Y:S02]  /*6530*/  @!P0 FSEL R7, R185, -INF , !P1 ;  /* 0xff800000b9078808 */ /* 0x000fe40004800000 */
[----:B------:R-:W-:Y:S01]  /*6540*/  @!P0 ISETP.GE.AND P1, PT, R0, R5, PT ;  /* 0x000000050000820c */ /* 0x000fe20003f26270 */
[----:B------:R-:W-:Y:S01]  /*6550*/  MUFU.EX2 R221, R12 ;  /* 0x0000000c00dd7308 */ /* 0x000fe20000000800 */
[----:B------:R-:W-:Y:S01]  /*6560*/  MOV R5, R184 ;  /* 0x000000b800057202 */ /* 0x000fe20000000f00 */
[--C-:B------:R-:W-:Y:S01]  /*6570*/  FFMA.FTZ R7, R7, UR10, -R3.reuse ;  /* 0x0000000a07077c23 */ /* 0x100fe20008010803 */
[----:B------:R-:W-:Y:S02]  /*6580*/  @!P0 FSEL R5, R184, -INF , !P1 ;  /* 0xff800000b8058808 */ /* 0x000fe40004800000 */
[----:B------:R-:W-:Y:S05]  /*6590*/  @!P0 ISETP.GE.AND P1, PT, R6, R11, PT ;  /* 0x0000000b0600820c */ /* 0x000fea0003f26270 */
[----:B------:R1:W-:Y:S01]  /*65a0*/  MUFU.EX2 R200, R7 ;  /* 0x0000000700c87308 */ /* 0x0003e20000000800 */
[----:B------:R-:W-:Y:S09]  /*65b0*/  FFMA.FTZ R3, R5, UR10, -R3 ;  /* 0x0000000a05037c23 */ /* 0x000ff20008010803 */
[----:B------:R2:W-:Y:S01]  /*65c0*/  MUFU.EX2 R183, R3 ;  /* 0x0000000300b77308 */ /* 0x0005e20000000800 */
[----:B-1----:R-:W-:Y:S02]  /*65d0*/  MOV R7, R235 ;  /* 0x000000eb00077202 */ /* 0x002fe40000000f00 */
[----:B------:R-:W-:Y:S02]  /*65e0*/  @!P0 FSEL R7, R235, -INF , !P1 ;  /* 0xff800000eb078808 */ /* 0x000fe40004800000 */
[----:B------:R-:W-:Y:S03]  /*65f0*/  @!P0 ISETP.GE.AND P1, PT, R0, R11, PT ;  /* 0x0000000b0000820c */ /* 0x000fe60003f26270 */
[--C-:B------:R-:W-:Y:S01]  /*6600*/  FFMA.FTZ R5, R7, UR10, -R9.reuse ;  /* 0x0000000a07057c23 */ /* 0x100fe20008010809 */
[----:B--2---:R-:W-:Y:S02]  /*6610*/  MOV R3, R238 ;  /* 0x000000ee00037202 */ /* 0x004fe40000000f00 */
[----:B------:R-:W-:Y:S01]  /*6620*/  @!P0 FSEL R3, R238, -INF , !P1 ;  /* 0xff800000ee038808 */ /* 0x000fe20004800000 */
[----:B------:R1:W-:Y:S01]  /*6630*/  MUFU.EX2 R46, R5 ;  /* 0x00000005002e7308 */ /* 0x0003e20000000800 */
[----:B------:R-:W-:Y:S03]  /*6640*/  @!P0 ISETP.GE.AND P1, PT, R6, R10, PT ;  /* 0x0000000a0600820c */ /* 0x000fe60003f26270 */
[----:B------:R-:W-:Y:S01]  /*6650*/  FFMA.FTZ R9, R3, UR10, -R9 ;  /* 0x0000000a03097c23 */ /* 0x000fe20008010809 */
[----:B------:R-:W-:Y:S05]  /*6660*/  MOV R3, R240 ;  /* 0x000000f000037202 */ /* 0x000fea0000000f00 */
[----:B------:R-:W2:Y:S01]  /*6670*/  MUFU.EX2 R45, R9 ;  /* 0x00000009002d7308 */ /* 0x000ea20000000800 */
        /* <DEDUP_REMOVED lines=9> */
[----:B------:R-:W-:Y:S01]  /*6710*/  F2FP.F16.F32.PACK_AB R3, R42, R44 ;  /* 0x0000002c2a03723e */ /* 0x000fe200000000ff */
[----:B------:R-:W-:Y:S01]  /*6720*/  IMAD.MOV.U32 R4, RZ, RZ, R188 ;  /* 0x000000ffff047224 */ /* 0x000fe200078e00bc */
[----:B------:R-:W-:Y:S01]  /*6730*/  @!P0 FSEL R4, R188, -INF , !P1 ;  /* 0xff800000bc048808 */ /* 0x000fe20004800000 */
[----:B------:R3:W-:Y:S01]  /*6740*/  STS [R233+0x20000], R0 ;  /* 0x02000000e9007388 */ /* 0x0007e20000000800 */
[----:B------:R-:W-:Y:S03]  /*6750*/  PLOP3.LUT P1, PT, PT, PT, UP3, 0x80, 0x0 ;  /* 0x000000000000781c */ /* 0x000fe60003f2f038 */
[----:B------:R-:W4:Y:S01]  /*6760*/  MUFU.EX2 R36, R8 ;  /* 0x0000000800247308 */ /* 0x000f220000000800 */
[----:B------:R2:W-:Y:S01]  /*6770*/  STS [R233+0x20400], R3 ;  /* 0x02040003e9007388 */ /* 0x0005e20000000800 */
[----:B-1----:R-:W-:Y:S02]  /*6780*/  MOV R5, R189 ;  /* 0x000000bd00057202 */ /* 0x002fe40000000f00 */
[----:B------:R-:W-:Y:S02]  /*6790*/  @!P0 FSEL R5, R189, -INF , !P3 ;  /* 0xff800000bd058808 */ /* 0x000fe40005800000 */
[----:B------:R-:W-:Y:S03]  /*67a0*/  IADD3 R180, P0, R180, UR15, RZ ;  /* 0x0000000fb4b47c10 */ /* 0x000fe6000ff1e0ff */
[--C-:B------:R-:W-:Y:S01]  /*67b0*/  FFMA.FTZ R5, R5, UR10, -R2.reuse ;  /* 0x0000000a05057c23 */ /* 0x100fe20008010802 */
[----:B------:R-:W-:Y:S01]  /*67c0*/  FFMA.FTZ R2, R4, UR10, -R2 ;  /* 0x0000000a04027c23 */ /* 0x000fe20008010802 */
[----:B------:R-:W-:Y:S02]  /*67d0*/  F2FP.F16.F32.PACK_AB R4, R225, R226 ;  /* 0x000000e2e104723e */ /* 0x000fe400000000ff */
[----:B------:R1:W-:Y:S01]  /*67e0*/  MUFU.EX2 R205, R5 ;  /* 0x0000000500cd7308 */ /* 0x0003e20000000800 */
[----:B---3--:R-:W-:Y:S02]  /*67f0*/  F2FP.F16.F32.PACK_AB R0, R49, R50 ;  /* 0x000000323100723e */ /* 0x008fe400000000ff */
[----:B--2---:R-:W-:Y:S03]  /*6800*/  F2FP.F16.F32.PACK_AB R3, R229, R230 ;  /* 0x000000e6e503723e */ /* 0x004fe600000000ff */
[----:B------:R2:W-:Y:S04]  /*6810*/  STS [R234+0x20000], R0 ;  /* 0x02000000ea007388 */ /* 0x0005e80000000800 */
[----:B------:R3:W4:Y:S01]  /*6820*/  MUFU.EX2 R203, R2 ;  /* 0x0000000200cb7308 */ /* 0x0007220000000800 */
[----:B-1----:R-:W-:Y:S05]  /*6830*/  F2FP.F16.F32.PACK_AB R5, R40, R41 ;  /* 0x000000292805723e */ /* 0x002fea00000000ff */
[----:B------:R1:W-:Y:S05]  /*6840*/  STS [R234+0x20400], R5 ;  /* 0x02040005ea007388 */ /* 0x0003ea0000000800 */
[----:B------:R4:W-:Y:S01]  /*6850*/  STS [R233+0x21000], R4 ;  /* 0x02100004e9007388 */ /* 0x0009e20000000800 */
[----:B---3--:R-:W-:Y:S04]  /*6860*/  F2FP.F16.F32.PACK_AB R2, R45, R46 ;  /* 0x0000002e2d02723e */ /* 0x008fe800000000ff */
[----:B------:R3:W-:Y:S01]  /*6870*/  STS [R233+0x21400], R3 ;  /* 0x02140003e9007388 */ /* 0x0007e20000000800 */
[----:B--2---:R-:W-:Y:S05]  /*6880*/  F2FP.F16.F32.PACK_AB R0, R206, R207 ;  /* 0x000000cfce00723e */ /* 0x004fea00000000ff */
[----:B------:R2:W-:Y:S01]  /*6890*/  STS [R234+0x21000], R0 ;  /* 0x02100000ea007388 */ /* 0x0005e20000000800 */
[----:B-1----:R-:W-:Y:S02]  /*68a0*/  F2FP.F16.F32.PACK_AB R5, R227, R228 ;  /* 0x000000e4e305723e */ /* 0x002fe400000000ff */
[----:B----4-:R-:W-:Y:S03]  /*68b0*/  F2FP.F16.F32.PACK_AB R4, R47, R48 ;  /* 0x000000302f04723e */ /* 0x010fe600000000ff */
[----:B------:R1:W-:Y:S01]  /*68c0*/  STS [R234+0x21400], R5 ;  /* 0x02140005ea007388 */ /* 0x0003e20000000800 */
[----:B---3--:R-:W-:Y:S04]  /*68d0*/  F2FP.F16.F32.PACK_AB R3, R38, R39 ;  /* 0x000000272603723e */ /* 0x008fe800000000ff */
[----:B------:R3:W-:Y:S05]  /*68e0*/  STS [R231+0x20000], R4 ;  /* 0x02000004e7007388 */ /* 0x0007ea0000000800 */
[----:B------:R4:W-:Y:S01]  /*68f0*/  STS [R231+0x20400], R3 ;  /* 0x02040003e7007388 */ /* 0x0009e20000000800 */
[----:B--2---:R-:W-:Y:S04]  /*6900*/  F2FP.F16.F32.PACK_AB R0, R36, R37 ;  /* 0x000000252400723e */ /* 0x004fe800000000ff */
[----:B------:R2:W-:Y:S05]  /*6910*/  STS [R232+0x20000], R2 ;  /* 0x02000002e8007388 */ /* 0x0005ea0000000800 */
[----:B------:R2:W-:Y:S01]  /*6920*/  STS [R232+0x20400], R0 ;  /* 0x02040000e8007388 */ /* 0x0005e20000000800 */
[----:B-1----:R-:W-:Y:S02]  /*6930*/  F2FP.F16.F32.PACK_AB R5, R201, R202 ;  /* 0x000000cac905723e */ /* 0x002fe400000000ff */
[----:B---3--:R-:W-:Y:S03]  /*6940*/  F2FP.F16.F32.PACK_AB R4, R221, R224 ;  /* 0x000000e0dd04723e */ /* 0x008fe600000000ff */
[----:B------:R-:W-:Y:S01]  /*6950*/  STS [R231+0x21000], R5 ;  /* 0x02100005e7007388 */ /* 0x000fe20000000800 */
[----:B----4-:R-:W-:Y:S04]  /*6960*/  F2FP.F16.F32.PACK_AB R3, R183, R200 ;  /* 0x000000c8b703723e */ /* 0x010fe800000000ff */
[----:B------:R-:W-:Y:S01]  /*6970*/  STS [R231+0x21400], R4 ;  /* 0x02140004e7007388 */ /* 0x000fe20000000800 */
[----:B--2---:R-:W-:Y:S04]  /*6980*/  F2FP.F16.F32.PACK_AB R2, R203, R205 ;  /* 0x000000cdcb02723e */ /* 0x004fe800000000ff */
[----:B------:R-:W-:Y:S01]  /*6990*/  STS [R232+0x21000], R3 ;  /* 0x02100003e8007388 */ /* 0x000fe20000000800 */
[----:B------:R-:W-:Y:S04]  /*69a0*/  LEA R0, R219, UR4, 0x1 ;  /* 0x00000004db007c11 */ /* 0x000fe8000f8e08ff */
[----:B------:R1:W-:Y:S01]  /*69b0*/  STS [R232+0x21400], R2 ;  /* 0x02140002e8007388 */ /* 0x0003e20000000800 */
[CC--:B------:R-:W-:Y:S04]  /*69c0*/  IADD3 R204, R216.reuse, R0.reuse, RZ ;  /* 0x00000000d8cc7210 */ /* 0x0c0fe80007ffe0ff */
[----:B------:R-:W-:Y:S05]  /*69d0*/  LDSM.16.M88.4 R32, [R0+0x8000] ;  /* 0x008000000020783b */ /* 0x000fea0000000200 */
[----:B------:R-:W2:Y:S05]  /*69e0*/  LDSM.16.M88.4 R16, [R213+UR4+0x14000] ;  /* 0x01400004d510783b */ /* 0x000eaa0008000200 */
[----:B------:R-:W3:Y:S05]  /*69f0*/  LDSM.16.M88.4 R28, [R0+0x9000] ;  /* 0x00900000001c783b */ /* 0x000eea0000000200 */
[----:B------:R-:W4:Y:S05]  /*6a00*/  LDSM.16.M88.4 R164, [R213+UR4+0x14800] ;  /* 0x01480004d5a4783b */ /* 0x000f2a0008000200 */
[----:B------:R-:W-:Y:S01]  /*6a10*/  LDSM.16.M88.4 R172, [R212+0x8000] ;  /* 0x00800000d4ac783b */ /* 0x000fe20000000200 */
[----:B-1----:R-:W-:Y:S04]  /*6a20*/  IADD3 R2, R217, R0, RZ ;  /* 0x00000000d9027210 */ /* 0x002fe80007ffe0ff */
[----:B------:R-:W-:Y:S01]  /*6a30*/  IADD3 R3, R216, R2, RZ ;  /* 0x00000002d8037210 */ /* 0x000fe20007ffe0ff */
[----:B------:R-:W1:Y:S05]  /*6a40*/  LDSM.16.M88.4 R168, [R2+0x8000] ;  /* 0x0080000002a8783b */ /* 0x000e6a0000000200 */
[----:B------:R-:W1:Y:S01]  /*6a50*/  LDSM.16.M88.4 R176, [R2+0x9000] ;  /* 0x0090000002b0783b */ /* 0x000e620000000200 */
[-C--:B--2---:R-:W-:Y:S06]  /*6a60*/  HMMA.16816.F32 R4, R32, R16.reuse, RZ ;  /* 0x000000102004723c */ /* 0x084fec00000018ff */
[C---:B---3--:R-:W-:Y:S06]  /*6a70*/  HMMA.16816.F32 R8, R28.reuse, R16, RZ ;  /* 0x000000101c08723c */ /* 0x048fec00000018ff */
[-C--:B------:R-:W-:Y:S06]  /*6a80*/  HMMA.16816.F32 R12, R28, R18.reuse, RZ ;  /* 0x000000121c0c723c */ /* 0x080fec00000018ff */
[C---:B------:R-:W-:Y:S06]  /*6a90*/  HMMA.16816.F32 R16, R32.reuse, R18, RZ ;  /* 0x000000122010723c */ /* 0x040fec00000018ff */
[-C--:B----4-:R-:W-:Y:S06]  /*6aa0*/  HMMA.16816.F32 R20, R32, R164.reuse, RZ ;  /* 0x000000a42014723c */ /* 0x090fec00000018ff */
[C---:B------:R-:W-:Y:S06]  /*6ab0*/  HMMA.16816.F32 R24, R28.reuse, R164, RZ ;  /* 0x000000a41c18723c */ /* 0x040fec00000018ff */
[-C--:B------:R-:W-:Y:S06]  /*6ac0*/  HMMA.16816.F32 R28, R28, R166.reuse, RZ ;  /* 0x000000a61c1c723c */ /* 0x080fec00000018ff */
[----:B------:R-:W-:Y:S01]  /*6ad0*/  HMMA.16816.F32 R32, R32, R166, RZ ;  /* 0x000000a62020723c */ /* 0x000fe200000018ff */
[----:B------:R-:W2:Y:S05]  /*6ae0*/  LDSM.16.M88.4 R164, [R212+0x8800] ;  /* 0x00880000d4a4783b */ /* 0x000eaa0000000200 */
[-C--:B-1----:R-:W-:Y:S06]  /*6af0*/  HMMA.16816.F32 R4, R168, R172.reuse, R4 ;  /* 0x000000aca804723c */ /* 0x082fec0000001804 */
[C---:B------:R-:W-:Y:S06]  /*6b00*/  HMMA.16816.F32 R8, R176.reuse, R172, R8 ;  /* 0x000000acb008723c */ /* 0x040fec0000001808 */
        /* <DEDUP_REMOVED lines=12> */
[----:B------:R-:W2:Y:S05]  /*6bd0*/  LDL R177, [R1+0x2c] ;  /* 0x00002c0001b17983 */ /* 0x000eaa0000100800 */
[-C--:B------:R-:W-:Y:S06]  /*6be0*/  HMMA.16816.F32 R12, R164, R178.reuse, R12 ;  /* 0x000000b2a40c723c */ /* 0x080fec000000180c */
[C---:B------:R-:W-:Y:S06]  /*6bf0*/  HMMA.16816.F32 R16, R172.reuse, R178, R16 ;  /* 0x000000b2ac10723c */ /* 0x040fec0000001810 */
[-C--:B---3--:R-:W-:Y:S06]  /*6c00*/  HMMA.16816.F32 R20, R172, R168.reuse, R20 ;  /* 0x000000a8ac14723c */ /* 0x088fec0000001814 */
        /* <DEDUP_REMOVED lines=30> */
[----:B--2---:R-:W-:Y:S05]  /*6df0*/  IADD3.X R181, R177, UR14, RZ, P0, !PT ;  /* 0x0000000eb1b57c10 */ /* 0x004fea00087fe4ff */
[----:B------:R-:W2:Y:S05]  /*6e00*/  LDG.E R178, desc[UR6][R180.64] ;  /* 0x00000006b4b27981 */ /* 0x000eaa000c1e1900 */
[----:B------:R-:W4:Y:S01]  /*6e10*/  LDG.E R177, desc[UR6][R180.64+0x20] ;  /* 0x00002006b4b17981 */ /* 0x000f22000c1e1900 */
        /* <DEDUP_REMOVED lines=29> */
[C---:B--2---:R-:W-:Y:S11]  /*6ff0*/  FADD.FTZ R5, -R178.reuse, R5 ;  /* 0x00000005b2057221 */ /* 0x044ff60000010100 */
[----:B------:R-:W-:Y:S07]  /*7000*/  @!UPT UIADD3 URZ, URZ, URZ, URZ ;  /* 0x0000003f3f3ff290 */ /* 0x000fee000fffe03f */
[C---:B------:R-:W-:Y:S01]  /*7010*/  FADD.FTZ R16, -R178.reuse, R16 ;  /* 0x00000010b2107221 */ /* 0x040fe20000010100 */
[-C--:B-1----:R-:W-:Y:S03]  /*7020*/  HMMA.16816.F32 R20, R168, R164.reuse, R20 ;  /* 0x000000a4a814723c */ /* 0x082fe60000001814 */
[----:B------:R-:W-:Y:S01]  /*7030*/  FADD.FTZ R17, -R178, R17 ;  /* 0x00000011b2117221 */ /* 0x000fe20000010100 */
[C---:B----4-:R-:W-:Y:S01]  /*7040*/  FADD.FTZ R6, -R177.reuse, R6 ;  /* 0x00000006b1067221 */ /* 0x050fe20000010100 */
[----:B------:R-:W-:Y:S01]  /*7050*/  FADD.FTZ R7, -R177, R7 ;  /* 0x00000007b1077221 */ /* 0x000fe20000010100 */
[C---:B------:R-:W-:Y:S05]  /*7060*/  HMMA.16816.F32 R24, R172.reuse, R164, R24 ;  /* 0x000000a4ac18723c */ /* 0x040fea0000001818 */
[----:B------:R-:W-:Y:S01]  /*7070*/  FMUL.FTZ R7, R42, R7 ;  /* 0x000000072a077220 */ /* 0x000fe20000410000 */
[-C--:B------:R-:W-:Y:S01]  /*7080*/  HMMA.16816.F32 R28, R172, R166.reuse, R28 ;  /* 0x000000a6ac1c723c */ /* 0x080fe2000000181c */
[----:B------:R-:W-:Y:S04]  /*7090*/  MOV R164, UR4 ;  /* 0x0000000400a47c02 */ /* 0x000fe80008000f00 */
[----:B------:R-:W-:Y:S01]  /*70a0*/  FADD.FTZ R4, -R178, R4 ;  /* 0x00000004b2047221 */ /* 0x000fe20000010100 */
[----:B------:R-:W-:Y:S05]  /*70b0*/  HMMA.16816.F32 R32, R168, R166, R32 ;  /* 0x000000a6a820723c */ /* 0x000fea0000001820 */
[----:B------:R-:W-:Y:S01]  /*70c0*/  FMUL.FTZ R179, R182, R4 ;  /* 0x00000004b6b37220 */ /* 0x000fe20000410000 */
[----:B------:R-:W-:Y:S01]  /*70d0*/  FMUL.FTZ R182, R51, R5 ;  /* 0x0000000533b67220 */ /* 0x000fe20000410000 */
[----:B------:R-:W-:Y:S01]  /*70e0*/  FFMA.FTZ R4, -R242, R242, 1 ;  /* 0x3f800000f2047423 */ /* 0x000fe200000101f2 */
[----:B------:R1:W5:Y:S03]  /*70f0*/  LDL.LU R51, [R1+0x94] ;  /* 0x0000940001337983 */ /* 0x0003660000300800 */
[----:B------:R-:W-:Y:S02]  /*7100*/  FMUL.FTZ R4, R4, UR5 ;  /* 0x0000000504047c20 */ /* 0x000fe40008410000 */
[----:B------:R1:W5:Y:S01]  /*7110*/  LDG.E R5, desc[UR6][R180.64+0x80] ;  /* 0x00008006b4057981 */ /* 0x000362000c1e1900 */
[----:B------:R-:W-:Y:S01]  /*7120*/  FMUL.FTZ R166, R49, R17 ;  /* 0x0000001131a67220 */ /* 0x000fe20000410000 */
[----:B------:R-:W-:Y:S01]  /*7130*/  FADD.FTZ R167, -R178, R20 ;  /* 0x00000014b2a77221 */ /* 0x000fe20000010100 */
[----:B------:R-:W-:Y:S01]  /*7140*/  FMUL.FTZ R20, R50, R16 ;  /* 0x0000001032147220 */ /* 0x000fe20000410000 */
[----:B------:R-:W-:Y:S01]  /*7150*/  FMUL.FTZ R179, R179, R4 ;  /* 0x00000004b3b37220 */ /* 0x000fe20000410000 */
[----:B------:R1:W5:Y:S01]  /*7160*/  LDL.LU R50, [R1+0x90] ;  /* 0x0000900001327983 */ /* 0x0003620000300800 */
[----:B------:R-:W-:Y:S01]  /*7170*/  FMUL.FTZ R167, R48, R167 ;  /* 0x000000a730a77220 */ /* 0x000fe20000410000 */
[----:B------:R-:W-:Y:S01]  /*7180*/  FADD.FTZ R168, -R178, R21 ;  /* 0x00000015b2a87221 */ /* 0x000fe20000010100 */
[----:B------:R-:W-:Y:S02]  /*7190*/  FFMA.FTZ R16, -R245, R245, 1 ;  /* 0x3f800000f5107423 */ /* 0x000fe400000101f5 */
[----:B------:R1:W5:Y:S01]  /*71a0*/  LDL.LU R49, [R1+0x8c] ;  /* 0x00008c0001317983 */ /* 0x0003620000300800 */
[----:B------:R-:W-:Y:S01]  /*71b0*/  FFMA.FTZ R17, -R246, R246, 1 ;  /* 0x3f800000f6117423 */ /* 0x000fe200000101f6 */
[----:B------:R-:W-:Y:S01]  /*71c0*/  FMUL.FTZ R168, R47, R168 ;  /* 0x000000a82fa87220 */ /* 0x000fe20000410000 */
[----:B------:R-:W-:Y:S02]  /*71d0*/  FADD.FTZ R32, -R178, R32 ;  /* 0x00000020b2207221 */ /* 0x000fe40000010100 */
[----:B------:R1:W5:Y:S01]  /*71e0*/  LDL.LU R48, [R1+0x88] ;  /* 0x0000880001307983 */ /* 0x0003620000300800 */
[----:B------:R-:W-:Y:S01]  /*71f0*/  FADD.FTZ R35, -R177, R35 ;  /* 0x00000023b1237221 */ /* 0x000fe20000010100 */
[----:B------:R-:W-:Y:S01]  /*7200*/  FMUL.FTZ R21, R16, UR5 ;  /* 0x0000000510157c20 */ /* 0x000fe20008410000 */
[----:B------:R-:W-:Y:S02]  /*7210*/  FMUL.FTZ R32, R46, R32 ;  /* 0x000000202e207220 */ /* 0x000fe40000410000 */
[----:B------:R1:W5:Y:S01]  /*7220*/  LDL.LU R47, [R1+0x84] ;  /* 0x00008400012f7983 */ /* 0x0003620000300800 */
[----:B------:R-:W-:Y:S01]  /*7230*/  FMUL.FTZ R17, R17, UR5 ;  /* 0x0000000511117c20 */ /* 0x000fe20008410000 */
[----:B------:R-:W-:Y:S01]  /*7240*/  FMUL.FTZ R21, R166, R21 ;  /* 0x00000015a6157220 */ /* 0x000fe20000410000 */
[----:B------:R-:W-:Y:S02]  /*7250*/  FMUL.FTZ R166, R44, R6 ;  /* 0x000000062ca67220 */ /* 0x000fe40000410000 */
[----:B------:R1:W5:Y:S01]  /*7260*/  LDL.LU R46, [R1+0x80] ;  /* 0x00008000012e7983 */ /* 0x0003620000300800 */
[----:B------:R-:W-:Y:S01]  /*7270*/  FFMA.FTZ R6, -R43, R43, 1 ;  /* 0x3f8000002b067423 */ /* 0x000fe2000001012b */
[----:B------:R-:W-:Y:S01]  /*7280*/  FMUL.FTZ R17, R20, R17 ;  /* 0x0000001114117220 */ /* 0x000fe20000410000 */
[----:B------:R-:W-:Y:S02]  /*7290*/  FFMA.FTZ R16, -R235, R235, 1 ;  /* 0x3f800000eb107423 */ /* 0x000fe400000101eb */
[----:B------:R1:W5:Y:S01]  /*72a0*/  LDG.E R4, desc[UR6][R180.64+0xa0] ;  /* 0x0000a006b4047981 */ /* 0x000362000c1e1900 */
[----:B------:R-:W-:Y:S01]  /*72b0*/  FMUL.FTZ R6, R6, UR5 ;  /* 0x0000000506067c20 */ /* 0x000fe20008410000 */
[----:B------:R-:W-:Y:S01]  /*72c0*/  FFMA.FTZ R20, -R243, R243, 1 ;  /* 0x3f800000f3147423 */ /* 0x000fe200000101f3 */
[----:B------:R-:W-:Y:S01]  /*72d0*/  F2FP.F16.F32.PACK_AB R21, R21, R17 ;  /* 0x000000111515723e */ /* 0x000fe200000000ff */
[----:B------:R-:W-:Y:S01]  /*72e0*/  FADD.FTZ R17, -R177, R22 ;  /* 0x00000016b1117221 */ /* 0x000fe20000010100 */
[----:B------:R-:W-:Y:S01]  /*72f0*/  FMUL.FTZ R16, R16, UR5 ;  /* 0x0000000510107c20 */ /* 0x000fe20008410000 */
[----:B------:R-:W-:Y:S01]  /*7300*/  FMUL.FTZ R6, R166, R6 ;  /* 0x00000006a6067220 */ /* 0x000fe20000410000 */
[----:B------:R-:W-:Y:S01]  /*7310*/  FMUL.FTZ R20, R20, UR5 ;  /* 0x0000000514147c20 */ /* 0x000fe20008410000 */
[----:B------:R-:W-:Y:S01]  /*7320*/  FMUL.FTZ R17, R39, R17 ;  /* 0x0000001127117220 */ /* 0x000fe20000410000 */
[----:B------:R-:W-:Y:S01]  /*7330*/  FMUL.FTZ R16, R32, R16 ;  /* 0x0000001020107220 */ /* 0x000fe20000410000 */
[----:B------:R-:W-:Y:S01]  /*7340*/  FFMA.FTZ R32, -R238, R238, 1 ;  /* 0x3f800000ee207423 */ /* 0x000fe200000101ee */
[----:B------:R-:W-:Y:S01]  /*7350*/  FFMA.FTZ R165, -R247, R247, 1 ;  /* 0x3f800000f7a57423 */ /* 0x000fe200000101f7 */
[----:B------:R-:W-:Y:S01]  /*7360*/  SHF.L.U32 R172, R218, 0x1, RZ ;  /* 0x00000001daac7819 */ /* 0x000fe200000006ff */
[----:B------:R-:W-:Y:S01]  /*7370*/  FFMA.FTZ R166, -R240, R240, 1 ;  /* 0x3f800000f0a67423 */ /* 0x000fe200000101f0 */
[----:B------:R-:W-:Y:S01]  /*7380*/  FMUL.FTZ R32, R32, UR5 ;  /* 0x0000000520207c20 */ /* 0x000fe20008410000 */
[----:B------:R-:W-:Y:S01]  /*7390*/  FMUL.FTZ R165, R165, UR5 ;  /* 0x00000005a5a57c20 */ /* 0x000fe20008410000 */
[----:B------:R-:W-:Y:S01]  /*73a0*/  IADD3 R164, R172, 0x8000, R164 ;  /* 0x00008000aca47810 */ /* 0x000fe20007ffe0a4 */
[----:B------:R-:W-:Y:S02]  /*73b0*/  FMUL.FTZ R166, R166, UR5 ;  /* 0x00000005a6a67c20 */ /* 0x000fe40008410000 */
[----:B------:R-:W-:Y:S01]  /*73c0*/  FMUL.FTZ R165, R182, R165 ;  /* 0x000000a5b6a57220 */ /* 0x000fe20000410000 */
[C---:B------:R-:W-:Y:S02]  /*73d0*/  IADD3 R176, R164.reuse, 0x40, RZ ;  /* 0x00000040a4b07810 */ /* 0x040fe40007ffe0ff */
[----:B------:R-:W-:Y:S02]  /*73e0*/  @P2 IADD3 R176, R164, -0x40, RZ ;  /* 0xffffffc0a4b02810 */ /* 0x000fe40007ffe0ff */
[----:B------:R-:W-:Y:S01]  /*73f0*/  F2FP.F16.F32.PACK_AB R164, R165, R179 ;  /* 0x000000b3a5a4723e */ /* 0x000fe200000000ff */
[----:B------:R-:W-:Y:S04]  /*7400*/  FFMA.FTZ R165, -R244, R244, 1 ;  /* 0x3f800000f4a57423 */ /* 0x000fe800000101f4 */
[----:B------:R-:W-:Y:S04]  /*7410*/  FMUL.FTZ R165, R165, UR5 ;  /* 0x00000005a5a57c20 */ /* 0x000fe80008410000 */
[----:B------:R-:W-:Y:S01]  /*7420*/  FMUL.FTZ R165, R167, R165 ;  /* 0x000000a5a7a57220 */ /* 0x000fe20000410000 */
[----:B------:R-:W-:Y:S01]  /*7430*/  FADD.FTZ R167, -R178, R33 ;  /* 0x00000021b2a77221 */ /* 0x000fe20000010100 */
[----:B------:R-:W-:Y:S01]  /*7440*/  FMUL.FTZ R33, R168, R20 ;  /* 0x00000014a8217220 */ /* 0x000fe20000410000 */
[----:B------:R-:W-:Y:S02]  /*7450*/  FFMA.FTZ R20, -R252, R252, 1 ;  /* 0x3f800000fc147423 */ /* 0x000fe400000101fc */
[----:B------:R-:W-:Y:S02]  /*7460*/  FMUL.FTZ R167, R45, R167 ;  /* 0x000000a72da77220 */ /* 0x000fe40000410000 */
[----:B------:R1:W5:Y:S01]  /*7470*/  LDL.LU R45, [R1+0x7c] ;  /* 0x00007c00012d7983 */ /* 0x0003620000300800 */
[----:B------:R-:W-:Y:S01]  /*7480*/  FMUL.FTZ R20, R20, UR5 ;  /* 0x0000000514147c20 */ /* 0x000fe20008410000 */
[----:B------:R-:W-:Y:S01]  /*7490*/  FMUL.FTZ R32, R167, R32 ;  /* 0x00000020a7207220 */ /* 0x000fe20000410000 */
[----:B------:R-:W-:Y:S02]  /*74a0*/  F2FP.F16.F32.PACK_AB R33, R33, R165 ;  /* 0x000000a52121723e */ /* 0x000fe400000000ff */
[----:B------:R1:W5:Y:S01]  /*74b0*/  LDL.LU R44, [R1+0x78] ;  /* 0x00007800012c7983 */ /* 0x0003620000300800 */
[----:B------:R-:W-:Y:S01]  /*74c0*/  FMUL.FTZ R20, R7, R20 ;  /* 0x0000001407147220 */ /* 0x000fe20000410000 */
[C---:B------:R-:W-:Y:S01]  /*74d0*/  FADD.FTZ R7, -R177.reuse, R18 ;  /* 0x00000012b1077221 */ /* 0x040fe20000010100 */
[----:B------:R-:W-:Y:S02]  /*74e0*/  FADD.FTZ R18, -R177, R23 ;  /* 0x00000017b1127221 */ /* 0x000fe40000010100 */
[----:B------:R1:W5:Y:S01]  /*74f0*/  LDL.LU R43, [R1+0x74] ;  /* 0x00007400012b7983 */ /* 0x0003620000300800 */
[----:B------:R-:W-:Y:S01]  /*7500*/  F2FP.F16.F32.PACK_AB R32, R32, R16 ;  /* 0x000000102020723e */ /* 0x000fe200000000ff */
[----:B------:R-:W-:Y:S01]  /*7510*/  FMUL.FTZ R7, R41, R7 ;  /* 0x0000000729077220 */ /* 0x000fe20000410000 */
[----:B------:R-:W-:Y:S02]  /*7520*/  FMUL.FTZ R18, R38, R18 ;  /* 0x0000001226127220 */ /* 0x000fe40000410000 */
[----:B------:R1:W5:Y:S01]  /*7530*/  LDL.LU R42, [R1+0x70] ;  /* 0x00007000012a7983 */ /* 0x0003620000300800 */
[C---:B------:R-:W-:Y:S01]  /*7540*/  FADD.FTZ R16, -R177.reuse, R19 ;  /* 0x00000013b1107221 */ /* 0x040fe20000010100 */
[----:B------:R-:W-:Y:S01]  /*7550*/  FADD.FTZ R19, -R177, R34 ;  /* 0x00000022b1137221 */ /* 0x000fe20000010100 */
[----:B------:R-:W-:Y:S02]  /*7560*/  F2FP.F16.F32.PACK_AB R20, R20, R6 ;  /* 0x000000061414723e */ /* 0x000fe400000000ff */
[----:B------:R1:W5:Y:S01]  /*7570*/  LDL.LU R41, [R1+0x6c] ;  /* 0x00006c0001297983 */ /* 0x0003620000300800 */
[----:B------:R-:W-:Y:S01]  /*7580*/  FMUL.FTZ R16, R40, R16 ;  /* 0x0000001028107220 */ /* 0x000fe20000410000 */
[----:B------:R-:W-:Y:S01]  /*7590*/  FFMA.FTZ R6, -R251, R251, 1 ;  /* 0x3f800000fb067423 */ /* 0x000fe200000101fb */
[----:B------:R-:W-:Y:S02]  /*75a0*/  FFMA.FTZ R23, -R250, R250, 1 ;  /* 0x3f800000fa177423 */ /* 0x000fe400000101fa */
[----:B------:R1:W5:Y:S01]  /*75b0*/  LDL.LU R40, [R1+0x68] ;  /* 0x0000680001287983 */ /* 0x0003620000300800 */
[----:B------:R-:W-:Y:S01]  /*75c0*/  FFMA.FTZ R165, -R249, R249, 1 ;  /* 0x3f800000f9a57423 */ /* 0x000fe200000101f9 */
[----:B------:R-:W-:Y:S01]  /*75d0*/  FMUL.FTZ R6, R6, UR5 ;  /* 0x0000000506067c20 */ /* 0x000fe20008410000 */
[----:B------:R-:W-:Y:S02]  /*75e0*/  FFMA.FTZ R167, -R241, R241, 1 ;  /* 0x3f800000f1a77423 */ /* 0x000fe400000101f1 */
[----:B------:R1:W5:Y:S01]  /*75f0*/  LDL.LU R39, [R1+0x64] ;  /* 0x0000640001277983 */ /* 0x0003620000300800 */
[----:B------:R-:W-:Y:S01]  /*7600*/  FMUL.FTZ R23, R23, UR5 ;  /* 0x0000000517177c20 */ /* 0x000fe20008410000 */
[----:B------:R-:W-:Y:S01]  /*7610*/  FMUL.FTZ R34, R7, R6 ;  /* 0x0000000607227220 */ /* 0x000fe20000410000 */
[----:B------:R-:W-:Y:S02]  /*7620*/  FMUL.FTZ R6, R37, R19 ;  /* 0x0000001325067220 */ /* 0x000fe40000410000 */
[----:B------:R1:W5:Y:S01]  /*7630*/  LDL.LU R38, [R1+0x60] ;  /* 0x0000600001267983 */ /* 0x0003620000300800 */
[----:B------:R-:W-:Y:S01]  /*7640*/  FMUL.FTZ R7, R36, R35 ;  /* 0x0000002324077220 */ /* 0x000fe20000410000 */
[----:B------:R-:W-:Y:S01]  /*7650*/  FFMA.FTZ R35, -R248, R248, 1 ;  /* 0x3f800000f8237423 */ /* 0x000fe200000101f8 */
[----:B------:R-:W-:Y:S02]  /*7660*/  FMUL.FTZ R165, R165, UR5 ;  /* 0x00000005a5a57c20 */ /* 0x000fe40008410000 */
[----:B------:R1:W5:Y:S01]  /*7670*/  LDL.LU R37, [R1+0x5c] ;  /* 0x00005c0001257983 */ /* 0x0003620000300800 */
[----:B------:R-:W-:Y:S01]  /*7680*/  FMUL.FTZ R167, R167, UR5 ;  /* 0x00000005a7a77c20 */ /* 0x000fe20008410000 */
[----:B------:R-:W-:Y:S01]  /*7690*/  FMUL.FTZ R35, R35, UR5 ;  /* 0x0000000523237c20 */ /* 0x000fe20008410000 */
[----:B------:R-:W-:Y:S02]  /*76a0*/  FMUL.FTZ R23, R16, R23 ;  /* 0x0000001710177220 */ /* 0x000fe40000410000 */
[----:B------:R1:W5:Y:S01]  /*76b0*/  LDL.LU R36, [R1+0x58] ;  /* 0x0000580001247983 */ /* 0x0003620000300800 */
[----:B------:R-:W-:Y:S01]  /*76c0*/  FMUL.FTZ R165, R17, R165 ;  /* 0x000000a511a57220 */ /* 0x000fe20000410000 */
[----:B------:R-:W-:Y:S01]  /*76d0*/  FMUL.FTZ R35, R18, R35 ;  /* 0x0000002312237220 */ /* 0x000fe20000410000 */
[----:B------:R-:W-:Y:S01]  /*76e0*/  FMUL.FTZ R167, R6, R167 ;  /* 0x000000a706a77220 */ /* 0x000fe20000410000 */
[----:B------:R-:W-:Y:S01]  /*76f0*/  FMUL.FTZ R166, R7, R166 ;  /* 0x000000a607a67220 */ /* 0x000fe20000410000 */
[----:B------:R-:W-:Y:S06]  /*7700*/  @!P1 BRA `(.L_x_765) ;  /* 0x0000000000e09947 */ /* 0x000fec0003800000 */
[----:B------:R-:W2:Y:S01]  /*7710*/  LDL.LU.64 R168, [R1+0x8] ;  /* 0x0000080001a87983 */ /* 0x000ea20000300a00 */
[----:B------:R-:W3:Y:S01]  /*7720*/  LDC R16, c[0x0][0x240] ;  /* 0x00009000ff107b82 */ /* 0x000ee20000000800 */
[C---:B------:R-:W-:Y:S01]  /*7730*/  ISETP.GE.AND P3, PT, R236.reuse, UR21, PT ;  /* 0x00000015ec007c0c */ /* 0x040fe2000bf66270 */
[----:B------:R-:W-:Y:S01]  /*7740*/  VIADD R7, R236, 0x40 ;  /* 0x00000040ec077836 */ /* 0x000fe20000000000 */
[----:B------:R-:W-:Y:S04]  /*7750*/  ULOP3.LUT UR11, UR8, 0x1, URZ, 0xc0, !UPT ;  /* 0x00000001080b7892 */ /* 0x000fe8000f8ec03f */
[----:B------:R-:W-:Y:S01]  /*7760*/  ISETP.GE.AND P0, PT, R7, UR21, PT ;  /* 0x0000001507007c0c */ /* 0x000fe2000bf06270 */
[----:B------:R-:W4:Y:S01]  /*7770*/  LDC R19, c[0x0][0x244] ;  /* 0x00009100ff137b82 */ /* 0x000f220000000800 */
[----:B------:R-:W-:Y:S04]  /*7780*/  UISETP.NE.U32.AND UP0, UPT, UR11, 0x1, UPT ;  /* 0x000000010b00788c */ /* 0x000fe8000bf05070 */
        /* <DEDUP_REMOVED lines=8> */
[C---:B---3--:R-:W-:Y:S05]  /*7810*/  IMAD.U32 R17, R16.reuse, -0x40, RZ ;  /* 0xffffffc010117824 */ /* 0x048fea00078e00ff */
[----:B------:R-:W-:Y:S02]  /*7820*/  SHF.R.S32.HI R22, RZ, 0x1f, R17 ;  /* 0x0000001fff167819 */ /* 0x000fe40000011411 */
[C---:B--2---:R-:W-:Y:S04]  /*7830*/  LEA R6, P4, R17.reuse, R168, 0x1 ;  /* 0x000000a811067211 */ /* 0x044fe800078808ff */
[----:B------:R-:W-:Y:S02]  /*7840*/  LEA.HI.X.SX32 R7, R17, R169, 0x1, P4 ;  /* 0x000000a911077211 */ /* 0x000fe400020f0eff */
[C---:B------:R-:W-:Y:S02]  /*7850*/  @!P3 LEA R18, P4, R16.reuse, R6, 0x6 ;  /* 0x000000061012b211 */ /* 0x040fe400078830ff */
[C---:B------:R-:W-:Y:S01]  /*7860*/  LEA R17, P5, R16.reuse, R17, 0x5 ;  /* 0x0000001110117211 */ /* 0x040fe200078a28ff */
[----:B------:R-:W-:Y:S01]  /*7870*/  @!PT LDS RZ, [RZ] ;  /* 0x00000000fffff984 */ /* 0x000fe20000000800 */
[----:B------:R-:W-:Y:S01]  /*7880*/  @!PT LDS RZ, [RZ] ;  /* 0x00000000fffff984 */ /* 0x000fe20000000800 */
[----:B------:R-:W-:Y:S01]  /*7890*/  @!PT LDS RZ, [RZ] ;  /* 0x00000000fffff984 */ /* 0x000fe20000000800 */
[----:B------:R1:W-:Y:S03]  /*78a0*/  @!P3 LDGSTS.E.BYPASS.LTC128B.128 [R239], desc[UR6][R6.64] ;  /* 0x0000000006efbfae */ /* 0x0003e6000b901d46 */
[C-C-:B----4-:R-:W-:Y:S01]  /*78b0*/  LEA.HI.X R22, R16.reuse, R22, R19.reuse, 0x5, P5 ;  /* 0x0000001610167211 */ /* 0x150fe200028f2c13 */
[----:B------:R1:W-:Y:S01]  /*78c0*/  @P0 STS [R220+0x2000], RZ ;  /* 0x002000ffdc000388 */ /* 0x0003e20000000800 */
[----:B------:R-:W-:Y:S02]  /*78d0*/  @!P3 LEA.HI.X R19, R16, R7, R19, 0x6, P4 ;  /* 0x000000071013b211 */ /* 0x000fe400020f3413 */
[C---:B------:R-:W-:Y:S01]  /*78e0*/  @!P0 LEA R16, P4, R17.reuse, R168, 0x1 ;  /* 0x000000a811108211 */ /* 0x040fe200078808ff */
[----:B------:R1:W-:Y:S03]  /*78f0*/  @P0 STS [R220+0x2004], RZ ;  /* 0x002004ffdc000388 */ /* 0x0003e60000000800 */
[----:B------:R-:W-:Y:S01]  /*7900*/  @!P0 LEA.HI.X R17, R17, R169, R22, 0x1, P4 ;  /* 0x000000a911118211 */ /* 0x000fe200020f0c16 */
        /* <DEDUP_REMOVED lines=22> */
[----:B------:R-:W0:Y:S04]  /*7a70*/  LDGDEPBAR ;  /* 0x00000000000079af */ /* 0x000e280000000000 */
[----:B------:R1:W-:Y:S02]  /*7a80*/  STL.64 [R1+0x8], R6 ;  /* 0x0000080601007387 */ /* 0x0003e40000100a00 */
.L_x_765:
[----:B------:R2:W-:Y:S01]  /*7a90*/  STS [R233+0x1c400], R20 ;  /* 0x01c40014e9007388 */ /* 0x0005e20000000800 */
[----:B-1----:R-:W-:Y:S01]  /*7aa0*/  F2FP.F16.F32.PACK_AB R6, R23, R34 ;  /* 0x000000221706723e */ /* 0x002fe200000000ff */
[C---:B-----5:R-:W-:Y:S01]  /*7ab0*/  FADD.FTZ R12, -R5.reuse, R12 ;  /* 0x0000000c050c7221 */ /* 0x060fe20000010100 */
[C---:B------:R-:W-:Y:S01]  /*7ac0*/  FADD.FTZ R9, -R5.reuse, R9 ;  /* 0x0000000905097221 */ /* 0x040fe20000010100 */
[----:B------:R-:W-:Y:S01]  /*7ad0*/  STS [R233+0x1c000], R164 ;  /* 0x01c000a4e9007388 */ /* 0x000fe20000000800 */
[----:B------:R-:W-:Y:S01]  /*7ae0*/  FADD.FTZ R8, -R5, R8 ;  /* 0x0000000805087221 */ /* 0x000fe20000010100 */
[----:B------:R-:W-:Y:S01]  /*7af0*/  FMUL.FTZ R18, R207, R12 ;  /* 0x0000000ccf127220 */ /* 0x000fe20000410000 */
[----:B------:R-:W-:Y:S01]  /*7b00*/  FFMA.FTZ R12, -R195, R195, 1 ;  /* 0x3f800000c30c7423 */ /* 0x000fe200000101c3 */
[----:B------:R1:W-:Y:S01]  /*7b10*/  STS [R234+0x1c400], R6 ;  /* 0x01c40006ea007388 */ /* 0x0003e20000000800 */
[----:B------:R-:W-:Y:S01]  /*7b20*/  FADD.FTZ R13, -R5, R13 ;  /* 0x0000000d050d7221 */ /* 0x000fe20000010100 */
[----:B------:R-:W-:Y:S01]  /*7b30*/  FFMA.FTZ R7, -R190, R190, 1 ;  /* 0x3f800000be077423 */ /* 0x000fe200000101be */
[----:B------:R-:W-:Y:S01]  /*7b40*/  FMUL.FTZ R19, R225, R9 ;  /* 0x00000009e1137220 */ /* 0x000fe20000410000 */
[----:B------:R-:W-:Y:S01]  /*7b50*/  FFMA.FTZ R9, -R193, R193, 1 ;  /* 0x3f800000c1097423 */ /* 0x000fe200000101c1 */
[----:B------:R-:W-:Y:S01]  /*7b60*/  FMUL.FTZ R12, R12, UR5 ;  /* 0x000000050c0c7c20 */ /* 0x000fe20008410000 */
[----:B------:R-:W-:Y:S01]  /*7b70*/  FMUL.FTZ R13, R206, R13 ;  /* 0x0000000dce0d7220 */ /* 0x000fe20000410000 */
[----:B------:R-:W-:Y:S01]  /*7b80*/  FMUL.FTZ R7, R7, UR5 ;  /* 0x0000000507077c20 */ /* 0x000fe20008410000 */
[----:B------:R-:W-:Y:S01]  /*7b90*/  FMUL.FTZ R9, R9, UR5 ;  /* 0x0000000509097c20 */ /* 0x000fe20008410000 */
[C---:B------:R-:W-:Y:S01]  /*7ba0*/  FADD.FTZ R28, -R5.reuse, R28 ;  /* 0x0000001c051c7221 */ /* 0x040fe20000010100 */
[C---:B------:R-:W-:Y:S01]  /*7bb0*/  FADD.FTZ R24, -R5.reuse, R24 ;  /* 0x0000001805187221 */ /* 0x040fe20000010100 */
[----:B------:R-:W-:Y:S01]  /*7bc0*/  FADD.FTZ R25, -R5, R25 ;  /* 0x0000001905197221 */ /* 0x000fe20000010100 */
[----:B------:R-:W-:Y:S01]  /*7bd0*/  FMUL.FTZ R19, R19, R9 ;  /* 0x0000000913137220 */ /* 0x000fe20000410000 */
[----:B------:R-:W-:Y:S01]  /*7be0*/  FFMA.FTZ R9, -R187, R187, 1 ;  /* 0x3f800000bb097423 */ /* 0x000fe200000101bb */
[----:B------:R-:W-:Y:S01]  /*7bf0*/  FADD.FTZ R29, -R5, R29 ;  /* 0x0000001d051d7221 */ /* 0x000fe20000010100 */
[----:B------:R-:W-:Y:S01]  /*7c00*/  FMUL.FTZ R28, R200, R28 ;  /* 0x0000001cc81c7220 */ /* 0x000fe20000410000 */
[----:B------:R-:W-:Y:S01]  /*7c10*/  FFMA.FTZ R5, -R184, R184, 1 ;  /* 0x3f800000b8057423 */ /* 0x000fe200000101b8 */
[----:B--2---:R-:W-:Y:S01]  /*7c20*/  FMUL.FTZ R20, R226, R8 ;  /* 0x00000008e2147220 */ /* 0x004fe20000410000 */
[----:B------:R-:W-:Y:S01]  /*7c30*/  FFMA.FTZ R8, -R191, R191, 1 ;  /* 0x3f800000bf087423 */ /* 0x000fe200000101bf */
[----:B------:R-:W-:Y:S01]  /*7c40*/  FMUL.FTZ R24, R202, R24 ;  /* 0x00000018ca187220 */ /* 0x000fe20000410000 */
[----:B------:R-:W-:Y:S01]  /*7c50*/  FMUL.FTZ R9, R9, UR5 ;  /* 0x0000000509097c20 */ /* 0x000fe20008410000 */
[----:B------:R-:W-:Y:S01]  /*7c60*/  FMUL.FTZ R20, R20, R12 ;  /* 0x0000000c14147220 */ /* 0x000fe20000410000 */
[----:B------:R-:W-:Y:S01]  /*7c70*/  FMUL.FTZ R8, R8, UR5 ;  /* 0x0000000508087c20 */ /* 0x000fe20008410000 */
[----:B------:R-:W-:Y:S01]  /*7c80*/  FMUL.FTZ R12, R13, R7 ;  /* 0x000000070d0c7220 */ /* 0x000fe20000410000 */
[----:B------:R-:W-:Y:S01]  /*7c90*/  FFMA.FTZ R7, -R185, R185, 1 ;  /* 0x3f800000b9077423 */ /* 0x000fe200000101b9 */
[----:B------:R-:W-:Y:S01]  /*7ca0*/  FMUL.FTZ R25, R201, R25 ;  /* 0x00000019c9197220 */ /* 0x000fe20000410000 */
[----:B------:R-:W-:Y:S01]  /*7cb0*/  FMUL.FTZ R18, R18, R8 ;  /* 0x0000000812127220 */ /* 0x000fe20000410000 */
[----:B------:R-:W-:Y:S01]  /*7cc0*/  FFMA.FTZ R8, -R186, R186, 1 ;  /* 0x3f800000ba087423 */ /* 0x000fe200000101ba */
[----:B------:R-:W-:Y:S01]  /*7cd0*/  FMUL.FTZ R7, R7, UR5 ;  /* 0x0000000507077c20 */ /* 0x000fe20008410000 */
[----:B------:R-:W-:Y:S01]  /*7ce0*/  FMUL.FTZ R29, R183, R29 ;  /* 0x0000001db71d7220 */ /* 0x000fe20000410000 */
[----:B------:R-:W-:Y:S01]  /*7cf0*/  FMUL.FTZ R5, R5, UR5 ;  /* 0x0000000505057c20 */ /* 0x000fe20008410000 */
[----:B------:R-:W-:Y:S01]  /*7d00*/  FMUL.FTZ R8, R8, UR5 ;  /* 0x0000000508087c20 */ /* 0x000fe20008410000 */
[----:B------:R-:W-:Y:S01]  /*7d10*/  FMUL.FTZ R28, R28, R7 ;  /* 0x000000071c1c7220 */ /* 0x000fe20000410000 */
[C---:B------:R-:W-:Y:S01]  /*7d20*/  FADD.FTZ R10, -R4.reuse, R10 ;  /* 0x0000000a040a7221 */ /* 0x040fe20000010100 */
[C---:B------:R-:W-:Y:S01]  /*7d30*/  FADD.FTZ R11, -R4.reuse, R11 ;  /* 0x0000000b040b7221 */ /* 0x040fe20000010100 */
[----:B------:R-:W-:Y:S01]  /*7d40*/  FADD.FTZ R14, -R4, R14 ;  /* 0x0000000e040e7221 */ /* 0x000fe20000010100 */
[----:B------:R-:W-:Y:S01]  /*7d50*/  FFMA.FTZ R7, -R197, R197, 1 ;  /* 0x3f800000c5077423 */ /* 0x000fe200000101c5 */
[----:B------:R-:W-:Y:S01]  /*7d60*/  FMUL.FTZ R24, R24, R9 ;  /* 0x0000000918187220 */ /* 0x000fe20000410000 */
[----:B------:R-:W-:Y:S01]  /*7d70*/  FMUL.FTZ R9, R25, R8 ;  /* 0x0000000819097220 */ /* 0x000fe20000410000 */
[----:B------:R-:W-:Y:S01]  /*7d80*/  FMUL.FTZ R8, R29, R5 ;  /* 0x000000051d087220 */ /* 0x000fe20000410000 */
[----:B------:R-:W-:Y:S01]  /*7d90*/  F2FP.F16.F32.PACK_AB R12, R12, R18 ;  /* 0x000000120c0c723e */ /* 0x000fe200000000ff */
[----:B------:R-:W-:Y:S01]  /*7da0*/  FMUL.FTZ R18, R230, R10 ;  /* 0x0000000ae6127220 */ /* 0x000fe20000410000 */
[----:B------:R-:W-:Y:S01]  /*7db0*/  F2FP.F16.F32.PACK_AB R5, R19, R20 ;  /* 0x000000141305723e */ /* 0x000fe200000000ff */
[----:B------:R-:W-:Y:S01]  /*7dc0*/  FMUL.FTZ R13, R229, R11 ;  /* 0x0000000be50d7220 */ /* 0x000fe20000410000 */
[----:B------:R-:W-:Y:S01]  /*7dd0*/  FMUL.FTZ R14, R228, R14 ;  /* 0x0000000ee40e7220 */ /* 0x000fe20000410000 */
[----:B------:R-:W-:Y:S01]  /*7de0*/  FMUL.FTZ R7, R7, UR5 ;  /* 0x0000000507077c20 */ /* 0x000fe20008410000 */
[----:B------:R-:W-:Y:S01]  /*7df0*/  FADD.FTZ R15, -R4, R15 ;  /* 0x0000000f040f7221 */ /* 0x000fe20000010100 */
[----:B-1----:R-:W-:Y:S01]  /*7e00*/  FFMA.FTZ R6, -R196, R196, 1 ;  /* 0x3f800000c4067423 */ /* 0x002fe200000101c4 */
[----:B------:R-:W-:Y:S01]  /*7e10*/  STS [R234+0x1c000], R21 ;  /* 0x01c00015ea007388 */ /* 0x000fe20000000800 */
[----:B------:R-:W-:Y:S01]  /*7e20*/  FFMA.FTZ R11, -R199, R199, 1 ;  /* 0x3f800000c70b7423 */ /* 0x000fe200000101c7 */
[----:B------:R-:W-:Y:S01]  /*7e30*/  FFMA.FTZ R10, -R198, R198, 1 ;  /* 0x3f800000c60a7423 */ /* 0x000fe200000101c6 */
[----:B------:R-:W-:Y:S01]  /*7e40*/  FMUL.FTZ R14, R14, R7 ;  /* 0x000000070e0e7220 */ /* 0x000fe20000410000 */
[----:B------:R-:W-:Y:S01]  /*7e50*/  FMUL.FTZ R15, R227, R15 ;  /* 0x0000000fe30f7220 */ /* 0x000fe20000410000 */
[----:B------:R-:W-:Y:S01]  /*7e60*/  FMUL.FTZ R6, R6, UR5 ;  /* 0x0000000506067c20 */ /* 0x000fe20008410000 */
[----:B------:R1:W-:Y:S01]  /*7e70*/  STS [R233+0x1d000], R5 ;  /* 0x01d00005e9007388 */ /* 0x0003e20000000800 */
[----:B------:R-:W-:Y:S01]  /*7e80*/  FMUL.FTZ R11, R11, UR5 ;  /* 0x000000050b0b7c20 */ /* 0x000fe20008410000 */
[----:B------:R-:W-:Y:S01]  /*7e90*/  FMUL.FTZ R10, R10, UR5 ;  /* 0x000000050a0a7c20 */ /* 0x000fe20008410000 */
[----:B------:R-:W-:Y:S01]  /*7ea0*/  FADD.FTZ R27, -R4, R27 ;  /* 0x0000001b041b7221 */ /* 0x000fe20000010100 */
[----:B------:R-:W-:Y:S01]  /*7eb0*/  FFMA.FTZ R7, -R192, R192, 1 ;  /* 0x3f800000c0077423 */ /* 0x000fe200000101c0 */
[----:B------:R-:W-:Y:S01]  /*7ec0*/  FMUL.FTZ R15, R15, R6 ;  /* 0x000000060f0f7220 */ /* 0x000fe20000410000 */
[----:B------:R-:W-:Y:S01]  /*7ed0*/  FMUL.FTZ R18, R18, R11 ;  /* 0x0000000b12127220 */ /* 0x000fe20000410000 */
[----:B------:R-:W-:Y:S01]  /*7ee0*/  FMUL.FTZ R13, R13, R10 ;  /* 0x0000000a0d0d7220 */ /* 0x000fe20000410000 */
[----:B------:R-:W-:Y:S01]  /*7ef0*/  FMUL.FTZ R27, R221, R27 ;  /* 0x0000001bdd1b7220 */ /* 0x000fe20000410000 */
[----:B------:R-:W-:Y:S01]  /*7f00*/  FMUL.FTZ R7, R7, UR5 ;  /* 0x0000000507077c20 */ /* 0x000fe20008410000 */
[----:B------:R-:W-:Y:S01]  /*7f10*/  FADD.FTZ R30, -R4, R30 ;  /* 0x0000001e041e7221 */ /* 0x000fe20000010100 */
[----:B------:R-:W-:Y:S01]  /*7f20*/  FFMA.FTZ R6, -R189, R189, 1 ;  /* 0x3f800000bd067423 */ /* 0x000fe200000101bd */
[----:B------:R-:W-:Y:S01]  /*7f30*/  FFMA.FTZ R10, -R194, R194, 1 ;  /* 0x3f800000c20a7423 */ /* 0x000fe200000101c2 */
[----:B------:R-:W-:Y:S01]  /*7f40*/  FMUL.FTZ R27, R27, R7 ;  /* 0x000000071b1b7220 */ /* 0x000fe20000410000 */
[----:B------:R-:W-:Y:S01]  /*7f50*/  FMUL.FTZ R30, R205, R30 ;  /* 0x0000001ecd1e7220 */ /* 0x000fe20000410000 */
[----:B------:R-:W-:Y:S01]  /*7f60*/  FMUL.FTZ R6, R6, UR5 ;  /* 0x0000000506067c20 */ /* 0x000fe20008410000 */
[----:B------:R-:W-:Y:S01]  /*7f70*/  F2FP.F16.F32.PACK_AB R7, R13, R18 ;  /* 0x000000120d07723e */ /* 0x000fe200000000ff */
[C---:B------:R-:W-:Y:S01]  /*7f80*/  FADD.FTZ R26, -R4.reuse, R26 ;  /* 0x0000001a041a7221 */ /* 0x040fe20000010100 */
[----:B------:R-:W-:Y:S01]  /*7f90*/  FADD.FTZ R31, -R4, R31 ;  /* 0x0000001f041f7221 */ /* 0x000fe20000010100 */
[----:B------:R-:W-:Y:S01]  /*7fa0*/  FMUL.FTZ R30, R30, R6 ;  /* 0x000000061e1e7220 */ /* 0x000fe20000410000 */
[----:B------:R-:W-:Y:S01]  /*7fb0*/  F2FP.F16.F32.PACK_AB R6, R15, R14 ;  /* 0x0000000e0f06723e */ /* 0x000fe200000000ff */
[----:B------:R-:W-:Y:S01]  /*7fc0*/  STS [R233+0x1d400], R7 ;  /* 0x01d40007e9007388 */ /* 0x000fe20000000800 */
[----:B------:R-:W-:Y:S01]  /*7fd0*/  FMUL.FTZ R10, R10, UR5 ;  /* 0x000000050a0a7c20 */ /* 0x000fe20008410000 */
[----:B------:R-:W-:Y:S01]  /*7fe0*/  FMUL.FTZ R26, R224, R26 ;  /* 0x0000001ae01a7220 */ /* 0x000fe20000410000 */
[----:B------:R-:W-:Y:S01]  /*7ff0*/  FFMA.FTZ R4, -R188, R188, 1 ;  /* 0x3f800000bc047423 */ /* 0x000fe200000101bc */
[----:B------:R-:W-:Y:S01]  /*8000*/  F2FP.F16.F32.PACK_AB R17, R35, R165 ;  /* 0x000000a52311723e */ /* 0x000fe200000000ff */
[----:B------:R-:W-:Y:S01]  /*8010*/  STS [R234+0x1d000], R12 ;  /* 0x01d0000cea007388 */ /* 0x000fe20000000800 */
[----:B------:R-:W-:Y:S01]  /*8020*/  FMUL.FTZ R31, R203, R31 ;  /* 0x0000001fcb1f7220 */ /* 0x000fe20000410000 */
[----:B------:R-:W-:Y:S01]  /*8030*/  FMUL.FTZ R26, R26, R10 ;  /* 0x0000000a1a1a7220 */ /* 0x000fe20000410000 */
[----:B------:R-:W-:Y:S01]  /*8040*/  FMUL.FTZ R4, R4, UR5 ;  /* 0x0000000504047c20 */ /* 0x000fe20008410000 */
[----:B------:R-:W-:Y:S01]  /*8050*/  STS [R234+0x1d400], R6 ;  /* 0x01d40006ea007388 */ /* 0x000fe20000000800 */
[----:B------:R-:W-:Y:S02]  /*8060*/  F2FP.F16.F32.PACK_AB R16, R166, R167 ;  /* 0x000000a7a610723e */ /* 0x000fe400000000ff */
[----:B------:R-:W-:Y:S01]  /*8070*/  FMUL.FTZ R4, R31, R4 ;  /* 0x000000041f047220 */ /* 0x000fe20000410000 */
[----:B------:R-:W-:Y:S01]  /*8080*/  STS [R231+0x1c000], R33 ;  /* 0x01c00021e7007388 */ /* 0x000fe20000000800 */
[----:B------:R-:W-:Y:S02]  /*8090*/  F2FP.F16.F32.PACK_AB R9, R9, R24 ;  /* 0x000000180909723e */ /* 0x000fe400000000ff */
[----:B-1----:R-:W-:Y:S01]  /*80a0*/  F2FP.F16.F32.PACK_AB R5, R27, R26 ;  /* 0x0000001a1b05723e */ /* 0x002fe200000000ff */
[----:B------:R-:W-:Y:S01]  /*80b0*/  STS [R231+0x1c400], R17 ;  /* 0x01c40011e7007388 */ /* 0x000fe20000000800 */
[----:B------:R-:W-:Y:S02]  /*80c0*/  F2FP.F16.F32.PACK_AB R8, R8, R28 ;  /* 0x0000001c0808723e */ /* 0x000fe400000000ff */
[----:B------:R-:W-:Y:S01]  /*80d0*/  F2FP.F16.F32.PACK_AB R4, R4, R30 ;  /* 0x0000001e0404723e */ /* 0x000fe200000000ff */
        /* <DEDUP_REMOVED lines=17> */
[----:B------:R3:W5:Y:S01]  /*81f0*/  LDL R235, [R1+0x20] ;  /* 0x0000200001eb7983 */ /* 0x0007620000100800 */
        /* <DEDUP_REMOVED lines=82> */
[----:B------:R-:W2:Y:S01]  /*8720*/  LDL.LU.64 R180, [R1] ;  /* 0x0000000001b47983 */ /* 0x000ea20000300a00 */
[C---:B------:R-:W-:Y:S01]  /*8730*/  VIADD R4, R236.reuse, 0x40 ;  /* 0x00000040ec047836 */ /* 0x040fe20000000000 */
[----:B------:R-:W1:Y:S01]  /*8740*/  LDC R12, c[0x0][0x420] ;  /* 0x00010800ff0c7b82 */ /* 0x000e620000000800 */
[----:B------:R-:W-:Y:S03]  /*8750*/  ISETP.GE.AND P4, PT, R236, UR21, PT ;  /* 0x00000015ec007c0c */ /* 0x000fe6000bf86270 */
[----:B------:R-:W-:Y:S10]  /*8760*/  ISETP.GE.AND P3, PT, R4, UR21, PT ;  /* 0x0000001504007c0c */ /* 0x000ff4000bf66270 */
[----:B------:R-:W3:Y:S08]  /*8770*/  @!P4 LDC R11, c[0x0][0x424] ;  /* 0x00010900ff0bcb82 */ /* 0x000ef00000000800 */
[----:B------:R-:W4:Y:S01]  /*8780*/  @!P3 LDC R6, c[0x0][0x424] ;  /* 0x00010900ff06bb82 */ /* 0x000f220000000800 */
[C---:B-1----:R-:W-:Y:S05]  /*8790*/  IMAD.U32 R5, R12.reuse, -0x40, RZ ;  /* 0xffffffc00c057824 */ /* 0x042fea00078e00ff */
[----:B------:R-:W-:Y:S02]  /*87a0*/  SHF.R.S32.HI R9, RZ, 0x1f, R5 ;  /* 0x0000001fff097819 */ /* 0x000fe40000011405 */
[C---:B------:R-:W-:Y:S04]  /*87b0*/  @!P3 LEA R7, P5, R12.reuse, R5, 0x5 ;  /* 0x000000050c07b211 */ /* 0x040fe800078a28ff */
[C---:B----4-:R-:W-:Y:S02]  /*87c0*/  @!P3 LEA.HI.X R9, R12.reuse, R9, R6, 0x5, P5 ;  /* 0x000000090c09b211 */ /* 0x050fe400028f2c06 */
[----:B-----5:R-:W-:Y:S05]  /*87d0*/  LEA R6, R235, UR4, 0x1 ;  /* 0x00000004eb067c11 */ /* 0x020fea000f8e08ff */
[----:B------:R1:W-:Y:S01]  /*87e0*/  @P4 STS.128 [R6+0x8000], RZ ;  /* 0x008000ff06004388 */ /* 0x0003e20000000c00 */
[C---:B--2---:R-:W-:Y:S04]  /*87f0*/  LEA R4, P0, R5.reuse, R180, 0x1 ;  /* 0x000000b405047211 */ /* 0x044fe800078008ff */
[----:B------:R-:W-:Y:S02]  /*8800*/  LEA.HI.X.SX32 R5, R5, R181, 0x1, P0 ;  /* 0x000000b505057211 */ /* 0x000fe400000f0eff */
[C---:B------:R-:W-:Y:S02]  /*8810*/  @!P4 LEA R10, P5, R12.reuse, R4, 0x6 ;  /* 0x000000040c0ac211 */ /* 0x040fe400078a30ff */
[C---:B------:R-:W-:Y:S01]  /*8820*/  @!P3 LEA R8, P0, R7.reuse, R180, 0x1 ;  /* 0x000000b40708b211 */ /* 0x040fe200078008ff */
[----:B------:R-:W-:Y:S01]  /*8830*/  @!PT LDS RZ, [RZ] ;  /* 0x00000000fffff984 */ /* 0x000fe20000000800 */
[----:B------:R-:W-:Y:S01]  /*8840*/  @!PT LDS RZ, [RZ] ;  /* 0x00000000fffff984 */ /* 0x000fe20000000800 */
[----:B------:R-:W-:Y:S01]  /*8850*/  @!PT LDS RZ, [RZ] ;  /* 0x00000000fffff984 */ /* 0x000fe20000000800 */
[----:B------:R1:W-:Y:S01]  /*8860*/  @!P4 LDGSTS.E.BYPASS.LTC128B.128 [R6+0x8000], desc[UR6][R4.64] ;  /* 0x080000000406cfae */ /* 0x0003e2000b901d46 */
[----:B---3--:R-:W-:Y:S02]  /*8870*/  @!P4 LEA.HI.X R11, R12, R5, R11, 0x6, P5 ;  /* 0x000000050c0bc211 */ /* 0x008fe400028f340b */
[----:B------:R-:W-:Y:S01]  /*8880*/  @!P3 LEA.HI.X R9, R7, R181, R9, 0x1, P0 ;  /* 0x000000b50709b211 */ /* 0x000fe200000f0c09 */
        /* <DEDUP_REMOVED lines=15> */
[----:B------:R-:W0:Y:S04]  /*8980*/  LDGDEPBAR ;  /* 0x00000000000079af */ /* 0x000e280000000000 */
[----:B------:R1:W-:Y:S02]  /*8990*/  STL.64 [R1], R4 ;  /* 0x0000000401007387 */ /* 0x0003e40000100a00 */
.L_x_766:
        /* <DEDUP_REMOVED lines=8> */
[----:B------:R-:W4:Y:S04]  /*8a20*/  LDL R228, [R1+0x24] ;  /* 0x0000240001e47983 */ /* 0x000f280000100800 */
[----:B------:R-:W-:Y:S04]  /*8a30*/  LDSM.16.M88.4 R168, [R2+0x1c000] ;  /* 0x01c0000002a8783b */ /* 0x000fe80000000200 */
[----:B------:R-:W4:Y:S04]  /*8a40*/  LDL R227, [R1+0x28] ;  /* 0x0000280001e37983 */ /* 0x000f280000100800 */
[----:B------:R-:W3:Y:S04]  /*8a50*/  LDSM.16.MT88.4 R172, [R208+0x800] ;  /* 0x00080000d0ac783b */ /* 0x000ee80000004200 */
[----:B------:R3:W4:Y:S04]  /*8a60*/  LDL R221, [R1+0x14] ;  /* 0x0000140001dd7983 */ /* 0x0007280000100800 */
[----:B------:R-:W3:Y:S04]  /*8a70*/  LDSM.16.M88.4 R176, [R2+0x1d000] ;  /* 0x01d0000002b0783b */ /* 0x000ee80000000200 */
[----:B------:R3:W4:Y:S01]  /*8a80*/  LDL R224, [R1+0x10] ;  /* 0x0000100001e07983 */ /* 0x0007220000100800 */
[-C--:B-1----:R-:W-:Y:S03]  /*8a90*/  HMMA.16816.F32 R4, R32, R16.reuse, RZ ;  /* 0x000000102004723c */ /* 0x082fe600000018ff */
[----:B------:R-:W1:Y:S04]  /*8aa0*/  LDSM.16.MT88.4 R180, [R208+0x4800] ;  /* 0x00480000d0b4783b */ /* 0x000e680000004200 */
[----:B------:R1:W4:Y:S01]  /*8ab0*/  LDL R225, [R1+0x1c] ;  /* 0x00001c0001e17983 */ /* 0x0003220000100800 */
[C---:B--2---:R-:W-:Y:S03]  /*8ac0*/  HMMA.16816.F32 R8, R28.reuse, R16, RZ ;  /* 0x000000101c08723c */ /* 0x044fe600000018ff */
[----:B------:R-:W-:Y:S03]  /*8ad0*/  LDSM.16.M88.4 R184, [R204+0x1c000] ;  /* 0x01c00000ccb8783b */ /* 0x000fe60000000200 */
[-C--:B------:R-:W-:Y:S01]  /*8ae0*/  HMMA.16816.F32 R12, R28, R18.reuse, RZ ;  /* 0x000000121c0c723c */ /* 0x080fe200000018ff */
[----:B------:R2:W2:Y:S04]  /*8af0*/  LDL R226, [R1+0x18] ;  /* 0x0000180001e27983 */ /* 0x0004a80000100800 */
[----:B------:R-:W1:Y:S01]  /*8b00*/  LDSM.16.MT88.4 R188, [R208+0x1000] ;  /* 0x00100000d0bc783b */ /* 0x000e620000004200 */
[C---:B------:R-:W-:Y:S03]  /*8b10*/  HMMA.16816.F32 R16, R32.reuse, R18, RZ ;  /* 0x000000122010723c */ /* 0x040fe600000018ff */
[----:B------:R-:W1:Y:S03]  /*8b20*/  LDSM.16.M88.4 R192, [R204+0x1d000] ;  /* 0x01d00000ccc0783b */ /* 0x000e660000000200 */
[-C--:B---3--:R-:W-:Y:S01]  /*8b30*/  HMMA.16816.F32 R20, R32, R164.reuse, RZ ;  /* 0x000000a42014723c */ /* 0x088fe200000018ff */
[----:B------:R-:W3:Y:S04]  /*8b40*/  LDSM.16.MT88.4 R196, [R208+0x5000] ;  /* 0x00500000d0c4783b */ /* 0x000ee80000004200 */
[----:B------:R-:W-:Y:S01]  /*8b50*/  LDSM.16.M88.4 R200, [R3+0x1d000] ;  /* 0x01d0000003c8783b */ /* 0x000fe20000000200 */
[C---:B------:R-:W-:Y:S06]  /*8b60*/  HMMA.16816.F32 R24, R28.reuse, R164, RZ ;  /* 0x000000a41c18723c */ /* 0x040fec00000018ff */
[-C--:B------:R-:W-:Y:S06]  /*8b70*/  HMMA.16816.F32 R28, R28, R166.reuse, RZ ;  /* 0x000000a61c1c723c */ /* 0x080fec00000018ff */
[----:B------:R-:W-:Y:S01]  /*8b80*/  HMMA.16816.F32 R32, R32, R166, RZ ;  /* 0x000000a62020723c */ /* 0x000fe200000018ff */
[----:B------:R-:W-:Y:S05]  /*8b90*/  LDSM.16.M88.4 R164, [R3+0x1c000] ;  /* 0x01c0000003a4783b */ /* 0x000fea0000000200 */
[-C--:B------:R-:W-:Y:S06]  /*8ba0*/  HMMA.16816.F32 R4, R168, R172.reuse, R4 ;  /* 0x000000aca804723c */ /* 0x080fec0000001804 */
[C---:B------:R-:W-:Y:S06]  /*8bb0*/  HMMA.16816.F32 R8, R176.reuse, R172, R8 ;  /* 0x000000acb008723c */ /* 0x040fec0000001808 */
[-C--:B------:R-:W-:Y:S06]  /*8bc0*/  HMMA.16816.F32 R12, R176, R174.reuse, R12 ;  /* 0x000000aeb00c723c */ /* 0x080fec000000180c */
[C---:B------:R-:W-:Y:S01]  /*8bd0*/  HMMA.16816.F32 R16, R168.reuse, R174, R16 ;  /* 0x000000aea810723c */ /* 0x040fe20000001810 */
[----:B------:R-:W3:Y:S05]  /*8be0*/  LDSM.16.MT88.4 R172, [R208+0x1800] ;  /* 0x00180000d0ac783b */ /* 0x000eea0000004200 */
[-C--:B-1----:R-:W-:Y:S06]  /*8bf0*/  HMMA.16816.F32 R20, R168, R180.reuse, R20 ;  /* 0x000000b4a814723c */ /* 0x082fec0000001814 */
[C---:B------:R-:W-:Y:S06]  /*8c00*/  HMMA.16816.F32 R24, R176.reuse, R180, R24 ;  /* 0x000000b4b018723c */ /* 0x040fec0000001818 */
[-C--:B------:R-:W-:Y:S01]  /*8c10*/  HMMA.16816.F32 R28, R176, R182.reuse, R28 ;  /* 0x000000b6b01c723c */ /* 0x080fe2000000181c */
[----:B------:R-:W1:Y:S05]  /*8c20*/  LDSM.16.MT88.4 R176, [R208+0x5800] ;  /* 0x00580000d0b0783b */ /* 0x000e6a0000004200 */
[----:B------:R-:W-:Y:S01]  /*8c30*/  HMMA.16816.F32 R32, R168, R182, R32 ;  /* 0x000000b6a820723c */ /* 0x000fe20000001820 */
[----:B------:R-:W-:Y:S04]  /*8c40*/  LDSM.16.M88.4 R168, [R0+0x1e000] ;  /* 0x01e0000000a8783b */ /* 0x000fe80000000200 */
[----:B------:R-:W1:Y:S01]  /*8c50*/  LDSM.16.MT88.4 R180, [R208+0x2000] ;  /* 0x00200000d0b4783b */ /* 0x000e620000004200 */
[-C--:B------:R-:W-:Y:S06]  /*8c60*/  HMMA.16816.F32 R4, R184, R188.reuse, R4 ;  /* 0x000000bcb804723c */ /* 0x080fec0000001804 */
[C---:B------:R-:W-:Y:S06]  /*8c70*/  HMMA.16816.F32 R8, R192.reuse, R188, R8 ;  /* 0x000000bcc008723c */ /* 0x040fec0000001808 */
[-C--:B------:R-:W-:Y:S06]  /*8c80*/  HMMA.16816.F32 R12, R192, R190.reuse, R12 ;  /* 0x000000bec00c723c */ /* 0x080fec000000180c */
[C---:B------:R-:W-:Y:S01]  /*8c90*/  HMMA.16816.F32 R16, R184.reuse, R190, R16 ;  /* 0x000000beb810723c */ /* 0x040fe20000001810 */
[----:B------:R-:W1:Y:S05]  /*8ca0*/  LDSM.16.M88.4 R188, [R0+0x1f000] ;  /* 0x01f0000000bc783b */ /* 0x000e6a0000000200 */
[-C--:B---3--:R-:W-:Y:S06]  /*8cb0*/  HMMA.16816.F32 R20, R184, R196.reuse, R20 ;  /* 0x000000c4b814723c */ /* 0x088fec0000001814 */
[C---:B------:R-:W-:Y:S06]  /*8cc0*/  HMMA.16816.F32 R24, R192.reuse, R196, R24 ;  /* 0x000000c4c018723c */ /* 0x040fec0000001818 */
[-C--:B------:R-:W-:Y:S01]  /*8cd0*/  HMMA.16816.F32 R28, R192, R198.reuse, R28 ;  /* 0x000000c6c01c723c */ /* 0x080fe2000000181c */
[----:B------:R-:W3:Y:S05]  /*8ce0*/  LDSM.16.MT88.4 R192, [R208+0x6000] ;  /* 0x00600000d0c0783b */ /* 0x000eea0000004200 */
[----:B------:R-:W-:Y:S01]  /*8cf0*/  HMMA.16816.F32 R32, R184, R198, R32 ;  /* 0x000000c6b820723c */ /* 0x000fe20000001820 */
[----:B------:R-:W-:Y:S04]  /*8d00*/  LDSM.16.MT88.4 R184, [R208+0x2800] ;  /* 0x00280000d0b8783b */ /* 0x000fe80000004200 */
[----:B------:R-:W-:Y:S01]  /*8d10*/  LDSM.16.M88.4 R196, [R2+0x1f000] ;  /* 0x01f0000002c4783b */ /* 0x000fe20000000200 */
[-C--:B------:R-:W-:Y:S06]  /*8d20*/  HMMA.16816.F32 R4, R164, R172.reuse, R4 ;  /* 0x000000aca404723c */ /* 0x080fec0000001804 */
[C---:B------:R-:W-:Y:S06]  /*8d30*/  HMMA.16816.F32 R8, R200.reuse, R172, R8 ;  /* 0x000000acc808723c */ /* 0x040fec0000001808 */
[-C--:B------:R-:W-:Y:S06]  /*8d40*/  HMMA.16816.F32 R12, R200, R174.reuse, R12 ;  /* 0x000000aec80c723c */ /* 0x080fec000000180c */
[C---:B------:R-:W-:Y:S01]  /*8d50*/  HMMA.16816.F32 R16, R164.reuse, R174, R16 ;  /* 0x000000aea410723c */ /* 0x040fe20000001810 */
[----:B------:R-:W3:Y:S05]  /*8d60*/  LDSM.16.M88.4 R172, [R2+0x1e000] ;  /* 0x01e0000002ac783b */ /* 0x000eea0000000200 */
        /* <DEDUP_REMOVED lines=11> */
[----:B------:R-:W1:Y:S04]  /*8e20*/  LDSM.16.M88.4 R180, [R204+0x1f000] ;  /* 0x01f00000ccb4783b */ /* 0x000e680000000200 */
[----:B------:R-:W-:Y:S01]  /*8e30*/  LDSM.16.MT88.4 R204, [R208+0x7800] ;  /* 0x00780000d0cc783b */ /* 0x000fe20000004200 */
[-C--:B---3--:R-:W-:Y:S06]  /*8e40*/  HMMA.16816.F32 R20, R168, R192.reuse, R20 ;  /* 0x000000c0a814723c */ /* 0x088fec0000001814 */
[C---:B------:R-:W-:Y:S06]  /*8e50*/  HMMA.16816.F32 R24, R188.reuse, R192, R24 ;  /* 0x000000c0bc18723c */ /* 0x040fec0000001818 */
[-C--:B------:R-:W-:Y:S01]  /*8e60*/  HMMA.16816.F32 R28, R188, R194.reuse, R28 ;  /* 0x000000c2bc1c723c */ /* 0x080fe2000000181c */
[----:B------:R-:W3:Y:S05]  /*8e70*/  LDSM.16.MT88.4 R188, [R208+0x7000] ;  /* 0x00700000d0bc783b */ /* 0x000eea0000004200 */
[----:B------:R-:W-:Y:S01]  /*8e80*/  HMMA.16816.F32 R32, R168, R194, R32 ;  /* 0x000000c2a820723c */ /* 0x000fe20000001820 */
[----:B------:R-:W-:Y:S04]  /*8e90*/  LDSM.16.M88.4 R168, [R3+0x1e000] ;  /* 0x01e0000003a8783b */ /* 0x000fe80000000200 */
        /* <DEDUP_REMOVED lines=8> */
[-C--:B------:R-:W-:Y:S06]  /*8f20*/  HMMA.16816.F32 R28, R196, R202.reuse, R28 ;  /* 0x000000cac41c723c */ /* 0x080fec000000181c */
[----:B------:R-:W-:Y:S01]  /*8f30*/  HMMA.16816.F32 R32, R172, R202, R32 ;  /* 0x000000caac20723c */ /* 0x000fe20000001820 */
[----:B------:R-:W1:Y:S05]  /*8f40*/  LDC R173, c[0x0][0x270] ;  /* 0x00009c00ffad7b82 */ /* 0x000e6a0000000800 */
[-C--:B------:R-:W-:Y:S06]  /*8f50*/  HMMA.16816.F32 R4, R164, R176.reuse, R4 ;  /* 0x000000b0a404723c */ /* 0x080fec0000001804 */
[C---:B------:R-:W-:Y:S06]  /*8f60*/  HMMA.16816.F32 R8, R180.reuse, R176, R8 ;  /* 0x000000b0b408723c */ /* 0x040fec0000001808 */
[-C--:B------:R-:W-:Y:S05]  /*8f70*/  HMMA.16816.F32 R12, R180, R178.reuse, R12 ;  /* 0x000000b2b40c723c */ /* 0x080fea000000180c */
[----:B------:R-:W-:Y:S01]  /*8f80*/  IMAD.IADD R176, R216, 0x1, R210 ;  /* 0x00000001d8b07824 */ /* 0x000fe200078e02d2 */
[C---:B------:R-:W-:Y:S05]  /*8f90*/  HMMA.16816.F32 R16, R164.reuse, R178, R16 ;  /* 0x000000b2a410723c */ /* 0x040fea0000001810 */
[----:B-1----:R-:W-:Y:S01]  /*8fa0*/  IMAD R173, R173, UR22, RZ ;  /* 0x00000016adad7c24 */ /* 0x002fe2000f8e02ff */
[-C--:B---3--:R-:W-:Y:S05]  /*8fb0*/  HMMA.16816.F32 R20, R164, R188.reuse, R20 ;  /* 0x000000bca414723c */ /* 0x088fea0000001814 */
[C---:B------:R-:W-:Y:S01]  /*8fc0*/  IMAD.U32 R0, R173.reuse, -0x40, RZ ;  /* 0xffffffc0ad007824 */ /* 0x040fe200078e00ff */
[C---:B------:R-:W-:Y:S05]  /*8fd0*/  HMMA.16816.F32 R24, R180.reuse, R188, R24 ;  /* 0x000000bcb418723c */ /* 0x040fea0000001818 */
[----:B------:R-:W-:Y:S01]  /*8fe0*/  IMAD.SHL.U32 R172, R173, 0x10, RZ ;  /* 0x00000010adac7824 */ /* 0x000fe200078e00ff */
[-C--:B------:R-:W-:Y:S06]  /*8ff0*/  HMMA.16816.F32 R28, R180, R190.reuse, R28 ;  /* 0x000000beb41c723c */ /* 0x080fec000000181c */
[----:B------:R-:W-:Y:S06]  /*9000*/  HMMA.16816.F32 R32, R164, R190, R32 ;  /* 0x000000bea420723c */ /* 0x000fec0000001820 */
[-C--:B----4-:R-:W-:Y:S05]  /*9010*/  HMMA.16816.F32 R4, R168, R184.reuse, R4 ;  /* 0x000000b8a804723c */ /* 0x090fea0000001804 */
[----:B------:R-:W-:Y:S01]  /*9020*/  @P1 IADD3 R166, P0, R228, UR13, RZ ;  /* 0x0000000de4a61c10 */ /* 0x000fe2000ff1e0ff */
[C---:B------:R-:W-:Y:S01]  /*9030*/  HMMA.16816.F32 R8, R192.reuse, R184, R8 ;  /* 0x000000b8c008723c */ /* 0x040fe20000001808 */
[----:B------:R-:W-:Y:S04]  /*9040*/  @UP3 UIADD3 UR13, UP1, UR13, -0x100, URZ ;  /* 0xffffff000d0d3890 */ /* 0x000fe8000ff3e03f */
[----:B------:R-:W-:Y:S01]  /*9050*/  @P1 IADD3.X R167, R227, UR12, RZ, P0, !PT ;  /* 0x0000000ce3a71c10 */ /* 0x000fe200087fe4ff */
[-C--:B------:R-:W-:Y:S01]  /*9060*/  HMMA.16816.F32 R12, R192, R186.reuse, R12 ;  /* 0x000000bac00c723c */ /* 0x080fe2000000180c */
[----:B------:R-:W-:Y:S03]  /*9070*/  @UP3 UIADD3.X UR12, UR12, -0x1, URZ, UP1, !UPT ;  /* 0xffffffff0c0c3890 */ /* 0x000fe60008ffe43f */
[----:B------:R-:W3:Y:S01]  /*9080*/  @P1 LDG.E R221, desc[UR6][R166.64+0xa0] ;  /* 0x0000a006a6dd1981 */ /* 0x000ee2000c1e1900 */
[C---:B------:R-:W-:Y:S01]  /*9090*/  LEA R222, P0, R0.reuse, R222, 0x2 ;  /* 0x000000de00de7211 */ /* 0x040fe200078010ff */
[C---:B------:R-:W-:Y:S02]  /*90a0*/  HMMA.16816.F32 R16, R168.reuse, R186, R16 ;  /* 0x000000baa810723c */ /* 0x040fe40000001810 */
[----:B------:R-:W4:Y:S03]  /*90b0*/  @P1 LDG.E R224, desc[UR6][R166.64+0x80] ;  /* 0x00008006a6e01981 */ /* 0x000f26000c1e1900 */
[----:B------:R-:W-:Y:S01]  /*90c0*/  LEA.HI.X.SX32 R223, R0, R223, 0x2, P0 ;  /* 0x000000df00df7211 */ /* 0x000fe200000f16ff */
[-C--:B------:R-:W-:Y:S01]  /*90d0*/  HMMA.16816.F32 R20, R168, R204.reuse, R20 ;  /* 0x000000cca814723c */ /* 0x080fe20000001814 */
[----:B------:R-:W4:Y:S04]  /*90e0*/  @P1 LDG.E R225, desc[UR6][R166.64+0x20] ;  /* 0x00002006a6e11981 */ /* 0x000f28000c1e1900 */
[----:B--2---:R-:W2:Y:S01]  /*90f0*/  @P1 LDG.E R226, desc[UR6][R166.64] ;  /* 0x00000006a6e21981 */ /* 0x004ea2000c1e1900 */
        /* <DEDUP_REMOVED lines=10> */
[C---:B------:R-:W-:Y:S02]  /*91a0*/  IMAD.SHL.U32 R169, R173.reuse, 0x20, RZ ;  /* 0x00000020ada97824 */ /* 0x040fe400078e00ff */
[----:B------:R-:W-:Y:S02]  /*91b0*/  IMAD R171, R173, 0x30, RZ ;  /* 0x00000030adab7824 */ /* 0x000fe400078e02ff */
[----:B------:R1:W-:Y:S01]  /*91c0*/  REDG.E.ADD.F32.FTZ.RN.STRONG.GPU desc[UR6][R164.64], R5 ;  /* 0x00000005a40079a6 */ /* 0x0003e2000c10f386 */
[CC--:B------:R-:W-:Y:S04]  /*91d0*/  LEA R168, P0, R169.reuse, R2.reuse, 0x2 ;  /* 0x00000002a9a87211 */ /* 0x0c0fe800078010ff */
[-C--:B------:R-:W-:Y:S01]  /*91e0*/  LEA.HI.X.SX32 R169, R169, R3.reuse, 0x2, P0 ;  /* 0x00000003a9a97211 */ /* 0x080fe200000f16ff */
[----:B---3--:R-:W-:Y:S04]  /*91f0*/  @P1 STL [R1+0x14], R221 ;  /* 0x000014dd01001387 */ /* 0x008fe80000100800 */
[----:B----4-:R-:W-:Y:S04]  /*9200*/  @P1 STL [R1+0x10], R224 ;  /* 0x000010e001001387 */ /* 0x010fe80000100800 */
[----:B------:R-:W-:Y:S04]  /*9210*/  @P1 STL [R1+0x1c], R225 ;  /* 0x00001ce101001387 */ /* 0x000fe80000100800 */
[----:B--2---:R-:W-:Y:S01]  /*9220*/  @P1 STL [R1+0x18], R226 ;  /* 0x000018e201001387 */ /* 0x004fe20000100800 */
[CC--:B------:R-:W-:Y:S04]  /*9230*/  LEA R166, P1, R172.reuse, R2.reuse, 0x2 ;  /* 0x00000002aca67211 */ /* 0x0c0fe800078210ff */
[-C--:B------:R-:W-:Y:S02]  /*9240*/  LEA.HI.X.SX32 R167, R172, R3.reuse, 0x2, P1 ;  /* 0x00000003aca77211 */ /* 0x080fe400008f16ff */
[CC--:B-1----:R-:W-:Y:S03]  /*9250*/  LEA R4, P1, R170.reuse, R2.reuse, 0x2 ;  /* 0x00000002aa047211 */ /* 0x0c2fe600078210ff */
[----:B------:R1:W-:Y:S01]  /*9260*/  REDG.E.ADD.F32.FTZ.RN.STRONG.GPU desc[UR6][R166.64], R6 ;  /* 0x00000006a60079a6 */ /* 0x0003e2000c10f386 */
[-C--:B------:R-:W-:Y:S01]  /*9270*/  LEA.HI.X.SX32 R5, R170, R3.reuse, 0x2, P1 ;  /* 0x00000003aa057211 */ /* 0x080fe200008f16ff */
[C---:B------:R-:W-:Y:S04]  /*9280*/  IMAD R170, R173.reuse, 0x38, RZ ;  /* 0x00000038adaa7824 */ /* 0x040fe800078e02ff */
[----:B------:R2:W-:Y:S04]  /*9290*/  REDG.E.ADD.F32.FTZ.RN.STRONG.GPU desc[UR6][R4.64], R7 ;  /* 0x00000007040079a6 */ /* 0x0005e8000c10f386 */
[----:B------:R3:W-:Y:S01]  /*92a0*/  REDG.E.ADD.F32.FTZ.RN.STRONG.GPU desc[UR6][R168.64], R8 ;  /* 0x00000008a80079a6 */ /* 0x0007e2000c10f386 */
[----:B-1----:R-:W-:Y:S01]  /*92b0*/  IMAD R167, R173, 0x28, RZ ;  /* 0x00000028ada77824 */ /* 0x002fe200078e02ff */
[-C--:B------:R-:W-:Y:S04]  /*92c0*/  LEA R6, P1, R171, R2.reuse, 0x2 ;  /* 0x00000002ab067211 */ /* 0x080fe800078210ff */
[-C--:B------:R-:W-:Y:S02]  /*92d0*/  LEA R166, P3, R167, R2.reuse, 0x2 ;  /* 0x00000002a7a67211 */ /* 0x080fe400078610ff */
[-C--:B--2---:R-:W-:Y:S02]  /*92e0*/  LEA.HI.X.SX32 R7, R171, R3.reuse, 0x2, P1 ;  /* 0x00000003ab077211 */ /* 0x084fe400008f16ff */
[-C--:B------:R-:W-:Y:S01]  /*92f0*/  LEA.HI.X.SX32 R167, R167, R3.reuse, 0x2, P3 ;  /* 0x00000003a7a77211 */ /* 0x080fe200018f16ff */
[----:B---3--:R-:W-:Y:S01]  /*9300*/  VIADD R168, R172, 0x20 ;  /* 0x00000020aca87836 */ /* 0x008fe20000000000 */
[CC--:B------:R-:W-:Y:S03]  /*9310*/  LEA R4, P0, R170.reuse, R2.reuse, 0x2 ;  /* 0x00000002aa047211 */ /* 0x0c0fe600078010ff */
[----:B------:R-:W-:Y:S01]  /*9320*/  REDG.E.ADD.F32.FTZ.RN.STRONG.GPU desc[UR6][R166.64], R9 ;  /* 0x00000009a60079a6 */ /* 0x000fe2000c10f386 */
[-C--:B------:R-:W-:Y:S01]  /*9330*/  LEA.HI.X.SX32 R5, R170, R3.reuse, 0x2, P0 ;  /* 0x00000003aa057211 */ /* 0x080fe200000f16ff */
[----:B------:R-:W-:Y:S02]  /*9340*/  IMAD.IADD R8, R0, 0x1, R168 ;  /* 0x0000000100087824 */ /* 0x000fe400078e02a8 */
[----:B------:R1:W-:Y:S04]  /*9350*/  REDG.E.ADD.F32.FTZ.RN.STRONG.GPU desc[UR6][R6.64], R10 ;  /* 0x0000000a060079a6 */ /* 0x0003e8000c10f386 */
[----:B------:R2:W-:Y:S04]  /*9360*/  REDG.E.ADD.F32.FTZ.RN.STRONG.GPU desc[UR6][R4.64], R11 ;  /* 0x0000000b040079a6 */ /* 0x0005e8000c10f386 */
[----:B------:R3:W-:Y:S04]  /*9370*/  REDG.E.ADD.F32.FTZ.RN.STRONG.GPU desc[UR6][R2.64+0x80], R16 ;  /* 0x00008010020079a6 */ /* 0x0007e8000c10f386 */
[----:B------:R4:W-:Y:S01]  /*9380*/  REDG.E.ADD.F32.FTZ.RN.STRONG.GPU desc[UR6][R164.64+0x80], R17 ;  /* 0x00008011a40079a6 */ /* 0x0009e2000c10f386 */
[CC--:B-1----:R-:W-:Y:S04]  /*9390*/  LEA R6, P0, R168.reuse, R2.reuse, 0x2 ;  /* 0x00000002a8067211 */ /* 0x0c2fe800078010ff */
[-C--:B------:R-:W-:Y:S01]  /*93a0*/  LEA.HI.X.SX32 R7, R168, R3.reuse, 0x2, P0 ;  /* 0x00000003a8077211 */ /* 0x080fe200000f16ff */
[----:B--2---:R-:W-:Y:S01]  /*93b0*/  IMAD.IADD R4, R0, 0x1, R8 ;  /* 0x0000000100047824 */ /* 0x004fe200078e0208 */
[----:B------:R-:W-:Y:S01]  /*93c0*/  LDSM.16.MT88.4 R168, [R176+0x3000] ;  /* 0x00300000b0a8783b */ /* 0x000fe20000004200 */
[-C--:B---3--:R-:W-:Y:S02]  /*93d0*/  LEA R16, P1, R8, R2.reuse, 0x2 ;  /* 0x0000000208107211 */ /* 0x088fe400078210ff */
[----:B------:R-:W-:Y:S01]  /*93e0*/  IMAD.IADD R5, R0, 0x1, R4 ;  /* 0x0000000100057824 */ /* 0x000fe200078e0204 */
[----:B------:R1:W-:Y:S01]  /*93f0*/  REDG.E.ADD.F32.FTZ.RN.STRONG.GPU desc[UR6][R6.64], R18 ;  /* 0x00000012060079a6 */ /* 0x0003e2000c10f386 */
[-C--:B------:R-:W-:Y:S02]  /*9400*/  LEA R10, P0, R4, R2.reuse, 0x2 ;  /* 0x00000002040a7211 */ /* 0x080fe400078010ff */
        /* <DEDUP_REMOVED lines=387> */
.L_x_768:
[----:B------:R-:W-:Y:S01]  /*ac40*/  @UP0 UIADD3 UR8, UR19, UR34, URZ ;  /* 0x0000002213080290 */ /* 0x000fe2000fffe03f */
[----:B--2--5:R-:W-:Y:S01]  /*ac50*/  LEA R2, R235, UR4, 0x1 ;  /* 0x00000004eb027c11 */ /* 0x024fe2000f8e08ff */
        /* <DEDUP_REMOVED lines=21> */
.L_x_769:
        /* <DEDUP_REMOVED lines=13> */
[C---:B------:R-:W-:Y:S01]  /*ae80*/  ISETP.GE.AND P5, PT, R0.reuse, UR9, PT ;  /* 0x0000000900007c0c */ /* 0x040fe2000bfa6270 */
[----:B------:R-:W-:Y:S01]  /*ae90*/  VIADD R6, R0, 0x20 ;  /* 0x0000002000067836 */ /* 0x000fe20000000000 */
[----:B------:R-:W-:Y:S01]  /*aea0*/  MOV R3, UR14 ;  /* 0x0000000e00037c02 */ /* 0x000fe20008000f00 */
[----:B------:R-:W-:Y:S01]  /*aeb0*/  ULDC.64 UR14, c[0x0][0x468] ;  /* 0x00011a00000e7ab9 */ /* 0x000fe20000000a00 */
[----:B------:R-:W-:Y:S01]  /*aec0*/  IADD3 R4, P0, R4, UR21, RZ ;  /* 0x0000001504047c10 */ /* 0x000fe2000ff1e0ff */
[----:B------:R-:W-:Y:S01]  /*aed0*/  UIMAD UR16, UR16, UR14, URZ ;  /* 0x0000000e101072a4 */ /* 0x000fe2000f8e023f */
[----:B------:R-:W-:Y:S01]  /*aee0*/  ISETP.GE.AND P4, PT, R6, UR9, PT ;  /* 0x0000000906007c0c */ /* 0x000fe2000bf86270 */
[C---:B------:R-:W-:Y:S01]  /*aef0*/  VIADD R7, R0.reuse, 0x40 ;  /* 0x0000004000077836 */ /* 0x040fe20000000000 */
[----:B------:R-:W-:Y:S01]  /*af00*/  IADD3.X R5, R5, UR22, R3, P0, !PT ;  /* 0x0000001605057c10 */ /* 0x000fe200087fe403 */
[----:B------:R-:W-:Y:S01]  /*af10*/  IMAD.U32 R3, RZ, RZ, UR14 ;  /* 0x0000000eff037e24 */ /* 0x000fe2000f8e00ff */
[----:B------:R-:W-:Y:S01]  /*af20*/  UIMAD UR15, UR58, UR15, UR16 ;  /* 0x0000000f3a0f72a4 */ /* 0x000fe2000f8e0210 */
        /* <DEDUP_REMOVED lines=17> */
[----:B------:R-:W5:Y:S01]  /*b040*/  LDS.128 R16, [R2+0x10000] ;  /* 0x0100000002107984 */ /* 0x000f620000000c00 */
        /* <DEDUP_REMOVED lines=10> */
[----:B------:R-:W2:Y:S03]  /*b0f0*/  @!P1 LDS.128 R12, [R2+0xc000] ;  /* 0x00c00000020c9984 */ /* 0x000ea60000000c00 */
[----:B------:R-:W-:-:S05]  /*b100*/  LEA.HI.X R7, R8, UR15, R3, 0x1, P6 ;  /* 0x0000000f08077c11 */ /* 0x000fca000b0f0c03 */
[----:B-----5:R1:W-:Y:S04]  /*b110*/  @!P0 STG.E.128 desc[UR6][R6.64+0x80], R16 ;  /* 0x0000801006008986 */ /* 0x0203e8000c101d06 */
[----:B--2---:R2:W-:Y:S02]  /*b120*/  @!P1 STG.E.128 desc[UR6][R6.64], R12 ;  /* 0x0000000c06009986 */ /* 0x0045e4000c101d06 */
.L_x_771:
[----:B------:R-:W-:Y:S05]  /*b130*/  BSYNC B0 ;  /* 0x0000000000007941 */ /* 0x000fea0003800000 */
.L_x_770:
        /* <DEDUP_REMOVED lines=18> */
.L_x_773:
[----:B------:R-:W-:Y:S05]  /*b260*/  BSYNC B0 ;  /* 0x0000000000007941 */ /* 0x000fea0003800000 */
.L_x_772:
[----:B-1----:R1:W1:Y:S01]  /*b270*/  LDS.128 R16, [R2+0xe000] ;  /* 0x00e0000002107984 */ /* 0x0022620000000c00 */
[----:B------:R-:W-:Y:S03]  /*b280*/  BSSY B0, `(.L_x_774) ;  /* 0x0000013000007945 */ /* 0x000fe60003800000 */
[----:B--2---:R2:W1:Y:S01]  /*b290*/  LDS.128 R12, [R2+0x12000] ;  /* 0x01200000020c7984 */ /* 0x0044620000000c00 */
        /* <DEDUP_REMOVED lines=17> */
.L_x_775:
[----:B------:R-:W-:Y:S05]  /*b3b0*/  BSYNC B0 ;  /* 0x0000000000007941 */ /* 0x000fea0003800000 */
.L_x_774:
        /* <DEDUP_REMOVED lines=20> */
.L_x_777:
[----:B------:R-:W-:Y:S05]  /*b500*/  BSYNC B0 ;  /* 0x0000000000007941 */ /* 0x000fea0003800000 */
.L_x_776:
        /* <DEDUP_REMOVED lines=32> */
.L_x_779:
[----:B------:R-:W-:Y:S05]  /*b710*/  BSYNC B0 ;  /* 0x0000000000007941 */ /* 0x000fea0003800000 */
.L_x_778:
        /* <DEDUP_REMOVED lines=18> */
.L_x_781:
[----:B------:R-:W-:Y:S05]  /*b840*/  BSYNC B0 ;  /* 0x0000000000007941 */ /* 0x000fea0003800000 */
.L_x_780:
        /* <DEDUP_REMOVED lines=18> */
.L_x_783:
[----:B------:R-:W-:Y:S05]  /*b970*/  BSYNC B0 ;  /* 0x0000000000007941 */ /* 0x000fea0003800000 */
.L_x_782:
        /* <DEDUP_REMOVED lines=16> */
.L_x_738:
[----:B------:R-:W-:Y:S05]  /*ba80*/  BSYNC B1 ;  /* 0x0000000000017941 */ /* 0x000fea0003800000 */
.L_x_716:
        /* <DEDUP_REMOVED lines=11> */
.L_x_784:
[----:B------:R-:W-:Y:S05]  /*bb40*/  EXIT ;  /* 0x000000000000794d */ /* 0x000fea0003800000 */
.L_x_786:
        /* <DEDUP_REMOVED lines=11> */
.L_x_1087:


//--------------------- .text._ZN5flash44flash_bwd_dq_dk_dv_loop_seqk_parallel_kernelI23Flash_bwd_kernel_traitsILi128ELi64ELi128ELi8ELi2ELi4ELi2ELb0ELb0EN7cutlass6half_tE19Flash_kernel_traitsILi128ELi64ELi128ELi8ES3_EELb1ELb1ELb0ELb0ELb1ELb1ELb0EEEvNS_16Flash_bwd_paramsE --------------------------
	.section	.text._ZN5flash44flash_bwd_dq_dk_dv_loop_seqk_parallel_kernelI23Flash_bwd_kernel_traitsILi128ELi64ELi128ELi8ELi2ELi4ELi2ELb0ELb0EN7cutlass6half_tE19Flash_kernel_traitsILi128ELi64ELi128ELi8ES3_EELb1ELb1ELb0ELb0ELb1ELb1ELb0EEEvNS_16Flash_bwd_paramsE,"ax",@progbits
	.align	128
        .global         _ZN5flash44flash_bwd_dq_dk_dv_loop_seqk_parallel_kernelI23Flash_bwd_kernel_traitsILi128ELi64ELi128ELi8ELi2ELi4ELi2ELb0ELb0EN7cutlass6half_tE19Flash_kernel_traitsILi128ELi64ELi128ELi8ES3_EELb1ELb1ELb0ELb0ELb1ELb1ELb0EEEvNS_16Flash_bwd_paramsE
        .type           _ZN5flash44flash_bwd_dq_dk_dv_loop_seqk_parallel_kernelI23Flash_bwd_kernel_traitsILi128ELi64ELi128ELi8ELi2ELi4ELi2ELb0ELb0EN7cutlass6half_tE19Flash_kernel_traitsILi128ELi64ELi128ELi8ES3_EELb1ELb1ELb0ELb0ELb1ELb1ELb0EEEvNS_16Flash_bwd_paramsE,@function
        .size           _ZN5flash44flash_bwd_dq_dk_dv_loop_seqk_parallel_kernelI23Flash_bwd_kernel_traitsILi128ELi64ELi128ELi8ELi2ELi4ELi2ELb0ELb0EN7cutlass6half_tE19Flash_kernel_traitsILi128ELi64ELi128ELi8ES3_EELb1ELb1ELb0ELb0ELb1ELb1ELb0EEEvNS_16Flash_bwd_paramsE,(.L_x_1088 - _ZN5flash44flash_bwd_dq_dk_dv_loop_seqk_parallel_kernelI23Flash_bwd_kernel_traitsILi128ELi64ELi128ELi8ELi2ELi4ELi2ELb0ELb0EN7cutlass6half_tE19Flash_kernel_traitsILi128ELi64ELi128ELi8ES3_EELb1ELb1ELb0ELb0ELb1ELb1ELb0EEEvNS_16Flash_bwd_paramsE)
        .other          _ZN5flash44flash_bwd_dq_dk_dv_loop_seqk_parallel_kernelI23Flash_bwd_kernel_traitsILi128ELi64ELi128ELi8ELi2ELi4ELi2ELb0ELb0EN7cutlass6half_tE19Flash_kernel_traitsILi128ELi64ELi128ELi8ES3_EELb1ELb1ELb0ELb0ELb1ELb1ELb0EEEvNS_16Flash_bwd_paramsE,@"STO_CUDA_ENTRY STV_DEFAULT"
_ZN5flash44flash_bwd_dq_dk_dv_loop_seqk_parallel_kernelI23Flash_bwd_kernel_traitsILi128ELi64ELi128ELi8ELi2ELi4ELi2ELb0ELb0EN7cutlass6half_tE19Flash_kernel_traitsILi128ELi64ELi128ELi8ES3_EELb1ELb1ELb0ELb0ELb1ELb1ELb0EEEvNS_16Flash_bwd_paramsE:
.text._ZN5flash44flash_bwd_dq_dk_dv_loop_seqk_parallel_kernelI23Flash_bwd_kernel_traitsILi128ELi64ELi128ELi8ELi2ELi4ELi2ELb0ELb0EN7cutlass6half_tE19Flash_kernel_traitsILi128ELi64ELi128ELi8ES3_EELb1ELb1ELb0ELb0ELb1ELb1ELb0EEEvNS_16Flash_bwd_paramsE:
        /* <DEDUP_REMOVED lines=17> */
[----:B------:R-:W3:Y:S08]  /*0110*/  S2UR UR16, SR_CTAID.Y ;  /* 0x00000000001079c3 */ /* 0x000ef00000002600 */
[----:B------:R-:W4:Y:S01]  /*0120*/  S2UR UR17, SR_CTAID.Z ;  /* 0x00000000001179c3 */ /* 0x000f220000002700 */
[----:B--2---:R-:W-:-:S07]  /*0130*/  ULEA UR5, UR5, UR4, 0x18 ;  /* 0x0000000405057291 */ /* 0x004fce000f8ec03f */
[----:B------:R-:W2:Y:S01]  /*0140*/  S2UR UR15, SR_CTAID.Z ;  /* 0x00000000000f79c3 */ /* 0x000ea20000002700 */
[----:B------:R-:W-:Y:S01]  /*0150*/  UIADD3 UR4, UR5, 0xc000, URZ ;  /* 0x0000c00005047890 */ /* 0x000fe2000fffe03f */
[----:B-1----:R-:W-:Y:S01]  /*0160*/  SHF.R.S32.HI R3, RZ, 0x1f, R10 ;  /* 0x0000001fff037819 */ /* 0x002fe2000001140a */
[----:B---3--:R-:W-:-:S05]  /*0170*/  USHF.R.S32.HI UR22, URZ, 0x1f, UR16 ;  /* 0x0000001f3f167899 */ /* 0x008fca0008011410 */
[----:B------:R-:W1:Y:S01]  /*0180*/  S2UR UR14, SR_CTAID.Y ;  /* 0x00000000000e79c3 */ /* 0x000e620000002600 */
[----:B------:R-:W-:Y:S01]  /*0190*/  UIMAD.WIDE UR30, UR16, 0x80, URZ ;  /* 0x00000080101e78a5 */ /* 0x000fe2000f8e023f */
[CC--:B------:R-:W-:Y:S02]  /*01a0*/  LEA.HI R2, R3.reuse, R10.reuse, RZ, 0x2 ;  /* 0x0000000a03027211 */ /* 0x0c0fe400078f10ff */
[CC--:B------:R-:W-:Y:S02]  /*01b0*/  LEA.HI R0, R3.reuse, R10.reuse, RZ, 0x5 ;  /* 0x0000000a03007211 */ /* 0x0c0fe400078f28ff */
[CC--:B------:R-:W-:Y:S01]  /*01c0*/  LEA.HI R247, R3.reuse, R10.reuse, RZ, 0x3 ;  /* 0x0000000a03f77211 */ /* 0x0c0fe200078f18ff */
[----:B----4-:R-:W-:Y:S01]  /*01d0*/  USHF.R.S32.HI UR21, URZ, 0x1f, UR17 ;  /* 0x0000001f3f157899 */ /* 0x010fe20008011411 */
[CC--:B------:R-:W-:Y:S02]  /*01e0*/  LEA.HI R246, R3.reuse, R10.reuse, RZ, 0x6 ;  /* 0x0000000a03f67211 */ /* 0x0c0fe400078f30ff */
[----:B------:R-:W-:-:S02]  /*01f0*/  LEA.HI R4, R3, R10, RZ, 0x4 ;  /* 0x0000000a03047211 */ /* 0x000fc400078f20ff */
[----:B------:R-:W-:Y:S02]  /*0200*/  LEA.HI R13, R3, R10, RZ, 0x7 ;  /* 0x0000000a030d7211 */ /* 0x000fe400078f38ff */
[----:B------:R-:W-:Y:S02]  /*0210*/  LOP3.LUT R3, R2, 0x7ffffffc, RZ, 0xc0, !PT ;  /* 0x7ffffffc02037812 */ /* 0x000fe400078ec0ff */
[----:B------:R-:W-:Y:S01]  /*0220*/  LOP3.LUT R5, R0, 0xffffffe0, RZ, 0xc0, !PT ;  /* 0xffffffe000057812 */ /* 0x000fe200078ec0ff */
[----:B--2---:R-:W-:Y:S01]  /*0230*/  USHF.R.S32.HI UR20, URZ, 0x1f, UR15 ;  /* 0x0000001f3f147899 */ /* 0x004fe2000801140f */
        /* <DEDUP_REMOVED lines=8> */
[----:B------:R-:W-:Y:S01]  /*02c0*/  SHF.R.S32.HI R7, RZ, 0x2, R2 ;  /* 0x00000002ff077819 */ /* 0x000fe20000011402 */
[----:B-1----:R-:W-:Y:S01]  /*02d0*/  USHF.R.S32.HI UR19, URZ, 0x1f, UR14 ;  /* 0x0000001f3f137899 */ /* 0x002fe2000801140e */
[----:B------:R-:W-:-:S02]  /*02e0*/  LEA.HI R6, R0, R3, RZ, 0x1 ;  /* 0x0000000300067211 */ /* 0x000fc400078f08ff */
[----:B------:R-:W-:Y:S02]  /*02f0*/  SHF.R.S32.HI R2, RZ, 0x1f, R2 ;  /* 0x0000001fff027819 */ /* 0x000fe40000011402 */
[----:B------:R-:W-:Y:S02]  /*0300*/  LEA.HI R0, R5, R3, RZ, 0x2 ;  /* 0x0000000305007211 */ /* 0x000fe400078f10ff */
[----:B------:R-:W-:Y:S02]  /*0310*/  SHF.R.S32.HI R8, RZ, 0x4, R4 ;  /* 0x00000004ff087819 */ /* 0x000fe40000011404 */
[----:B------:R-:W-:Y:S02]  /*0320*/  LEA.HI R2, R2, R7, RZ, 0x3 ;  /* 0x0000000702027211 */ /* 0x000fe400078f18ff */
[----:B------:R-:W-:Y:S02]  /*0330*/  LOP3.LUT R0, R0, 0xfffffffc, RZ, 0xc0, !PT ;  /* 0xfffffffc00007812 */ /* 0x000fe400078ec0ff */
[----:B------:R-:W-:-:S02]  /*0340*/  LEA.HI R4, R4, R8, RZ, 0x1 ;  /* 0x0000000804047211 */ /* 0x000fc400078f08ff */
[----:B------:R-:W-:Y:S01]  /*0350*/  LOP3.LUT R5, R6, 0xfffffffe, RZ, 0xc0, !PT ;  /* 0xfffffffe06057812 */ /* 0x000fe200078ec0ff */
[C---:B------:R-:W-:Y:S01]  /*0360*/  IMAD.IADD R6, R3.reuse, 0x1, -R0 ;  /* 0x0000000103067824 */ /* 0x040fe200078e0a00 */
[----:B------:R-:W-:Y:S01]  /*0370*/  LOP3.LUT R2, R2, 0xfffffff8, RZ, 0xc0, !PT ;  /* 0xfffffff802027812 */ /* 0x000fe200078ec0ff */
[----:B------:R-:W-:Y:S01]  /*0380*/  IMAD.SHL.U32 R0, R248, 0x40, RZ ;  /* 0x00000040f8007824 */ /* 0x000fe200078e00ff */
[----:B------:R-:W-:Y:S01]  /*0390*/  LOP3.LUT R4, R4, 0xfffffffe, RZ, 0xc0, !PT ;  /* 0xfffffffe04047812 */ /* 0x000fe200078ec0ff */
[----:B------:R-:W-:Y:S01]  /*03a0*/  IMAD.IADD R14, R3, 0x1, -R5 ;  /* 0x00000001030e7824 */ /* 0x000fe200078e0a05 */
[----:B------:R-:W-:Y:S01]  /*03b0*/  SHF.R.S32.HI R3, RZ, 0x1f, R9 ;  /* 0x0000001fff037819 */ /* 0x000fe20000011409 */
[----:B------:R-:W-:Y:S01]  /*03c0*/  IMAD.IADD R5, R7, 0x1, -R2 ;  /* 0x0000000107057824 */ /* 0x000fe200078e0a02 */
[----:B------:R-:W-:Y:S01]  /*03d0*/  LOP3.LUT R0, R0, 0x1c0, RZ, 0xc0, !PT ;  /* 0x000001c000007812 */ /* 0x000fe200078ec0ff */
[----:B------:R-:W-:Y:S01]  /*03e0*/  IMAD.SHL.U32 R2, R6, 0x10, RZ ;  /* 0x0000001006027824 */ /* 0x000fe200078e00ff */
[----:B------:R-:W-:Y:S01]  /*03f0*/  LEA.HI R238, R3, R9, RZ, 0x2 ;  /* 0x0000000903ee7211 */ /* 0x000fe200078f10ff */
[----:B------:R-:W-:Y:S01]  /*0400*/  IMAD.IADD R8, R8, 0x1, -R4 ;  /* 0x0000000108087824 */ /* 0x000fe200078e0a04 */
[----:B------:R-:W-:Y:S01]  /*0410*/  SHF.R.S32.HI R3, RZ, 0x1f, R10 ;  /* 0x0000001fff037819 */ /* 0x000fe2000001140a */
[----:B------:R1:W-:Y:S01]  /*0420*/  STL [R1], R14 ;  /* 0x0000000e01007387 */ /* 0x0003e20000100800 */
[----:B------:R-:W-:Y:S01]  /*0430*/  SHF.R.S32.HI R246, RZ, 0x6, R246 ;  /* 0x00000006fff67819 */ /* 0x000fe200000114f6 */
[----:B------:R-:W-:Y:S01]  /*0440*/  IMAD.SHL.U32 R9, R8, 0x200, RZ ;  /* 0x0000020008097824 */ /* 0x000fe200078e00ff */
[----:B------:R-:W-:-:S02]  /*0450*/  LOP3.LUT R212, R0, 0x8, R247, 0xf8, !PT ;  /* 0x0000000800d47812 */ /* 0x000fc400078ef8f7 */
[----:B------:R-:W-:Y:S01]  /*0460*/  LOP3.LUT R209, R0, 0x30, R2, 0xf8, !PT ;  /* 0x0000003000d17812 */ /* 0x000fe200078ef802 */
[----:B------:R-:W-:Y:S01]  /*0470*/  IMAD.SHL.U32 R208, R246, 0x8, RZ ;  /* 0x00000008f6d07824 */ /* 0x000fe200078e00ff */
[----:B------:R-:W-:Y:S01]  /*0480*/  SHF.R.U32.HI R7, RZ, 0x3, R0 ;  /* 0x00000003ff077819 */ /* 0x000fe20000011600 */
[----:B------:R-:W-:Y:S01]  /*0490*/  IMAD.SHL.U32 R0, R8, 0x20, RZ ;  /* 0x0000002008007824 */ /* 0x000fe200078e00ff */
[----:B------:R-:W-:Y:S01]  /*04a0*/  LEA.HI R11, R3, R10, RZ, 0x3 ;  /* 0x0000000a030b7211 */ /* 0x000fe200078f18ff */
[----:B------:R-:W-:Y:S01]  /*04b0*/  IMAD R2, R246, 0x800, R9 ;  /* 0x00000800f6027824 */ /* 0x000fe200078e0209 */
[----:B------:R-:W-:Y:S02]  /*04c0*/  LOP3.LUT R212, R212, R7, RZ, 0x3c, !PT ;  /* 0x00000007d4d47212 */ /* 0x000fe400078e3cff */
[----:B------:R-:W-:Y:S02]  /*04d0*/  LOP3.LUT R0, R0, 0x20, RZ, 0xc0, !PT ;  /* 0x0000002000007812 */ /* 0x000fe400078ec0ff */
[----:B------:R-:W-:Y:S01]  /*04e0*/  LOP3.LUT R4, R11, 0xfffffff8, RZ, 0xc0, !PT ;  /* 0xfffffff80b047812 */ /* 0x000fe200078ec0ff */
[----:B------:R-:W-:Y:S01]  /*04f0*/  IMAD.IADD R212, R2, 0x1, R212 ;  /* 0x0000000102d47824 */ /* 0x000fe200078e02d4 */
[----:B------:R-:W-:Y:S01]  /*0500*/  LOP3.LUT R208, R0, 0x18, R208, 0xf8, !PT ;  /* 0x0000001800d07812 */ /* 0x000fe200078ef8d0 */
[----:B------:R-:W-:Y:S01]  /*0510*/  IMAD.SHL.U32 R2, R12, 0x2, RZ ;  /* 0x000000020c027824 */ /* 0x000fe200078e00ff */
[----:B------:R-:W-:Y:S01]  /*0520*/  SHF.R.S32.HI R0, RZ, 0x7, R13 ;  /* 0x00000007ff007819 */ /* 0x000fe2000001140d */
[----:B------:R-:W-:Y:S01]  /*0530*/  IMAD.IADD R10, R10, 0x1, -R4 ;  /* 0x000000010a0a7824 */ /* 0x000fe200078e0a04 */
[C---:B------:R-:W-:Y:S01]  /*0540*/  LOP3.LUT R3, R5.reuse, 0x1, RZ, 0xc0, !PT ;  /* 0x0000000105037812 */ /* 0x040fe200078ec0ff */
[----:B------:R-:W-:Y:S01]  /*0550*/  IMAD.SHL.U32 R4, R5, 0x40, RZ ;  /* 0x0000004005047824 */ /* 0x000fe200078e00ff */
[----:B------:R-:W-:Y:S01]  /*0560*/  LEA R212, R212, UR5, 0x1 ;  /* 0x00000005d4d47c11 */ /* 0x000fe2000f8e08ff */
[--C-:B------:R-:W-:Y:S01]  /*0570*/  IMAD R250, R6, 0x400, R2.reuse ;  /* 0x0000040006fa7824 */ /* 0x100fe200078e0202 */
[----:B------:R-:W-:Y:S01]  /*0580*/  ISETP.NE.U32.AND P0, PT, R3, 0x1, PT ;  /* 0x000000010300780c */ /* 0x000fe20003f05070 */
[C---:B------:R-:W-:Y:S01]  /*0590*/  IMAD R6, R0.reuse, 0x1000, R2 ;  /* 0x0000100000067824 */ /* 0x040fe200078e0202 */
[----:B------:R-:W-:Y:S01]  /*05a0*/  LOP3.LUT R209, R209, 0x8, R247, 0xf8, !PT ;  /* 0x00000008d1d17812 */ /* 0x000fe200078ef8f7 */
[----:B------:R-:W-:Y:S01]  /*05b0*/  IMAD.SHL.U32 R2, R0, 0x8, RZ ;  /* 0x0000000800027824 */ /* 0x000fe200078e00ff */
[----:B------:R-:W-:Y:S01]  /*05c0*/  LOP3.LUT R0, R4, 0x1c0, RZ, 0xc0, !PT ;  /* 0x000001c004007812 */ /* 0x000fe200078ec0ff */
[----:B------:R-:W-:Y:S01]  /*05d0*/  IMAD.SHL.U32 R3, R246, 0x20, RZ ;  /* 0x00000020f6037824 */ /* 0x000fe200078e00ff */
[----:B------:R-:W-:Y:S01]  /*05e0*/  R2P PR, R5, 0x6 ;  /* 0x0000000605007804 */ /* 0x000fe20000000000 */
[----:B------:R-:W-:Y:S01]  /*05f0*/  IMAD R6, R14, 0x400, R6 ;  /* 0x000004000e067824 */ /* 0x000fe200078e0206 */
[----:B------:R-:W-:Y:S01]  /*0600*/  LOP3.LUT R2, R2, 0x8, RZ, 0xc0, !PT ;  /* 0x0000000802027812 */ /* 0x000fe200078ec0ff */
[----:B------:R-:W-:Y:S01]  /*0610*/  IMAD.SHL.U32 R4, R8, 0x10, RZ ;  /* 0x0000001008047824 */ /* 0x000fe200078e00ff */
[----:B------:R-:W-:-:S02]  /*0620*/  LOP3.LUT R5, R0, 0x20, R3, 0xf8, !PT ;  /* 0x0000002000057812 */ /* 0x000fc400078ef803 */
[----:B------:R-:W-:Y:S02]  /*0630*/  SHF.R.U32.HI R3, RZ, 0x3, R0 ;  /* 0x00000003ff037819 */ /* 0x000fe40000011600 */
[----:B------:R-:W-:Y:S02]  /*0640*/  LOP3.LUT R4, R2, 0x10, R4, 0xf8, !PT ;  /* 0x0000001002047812 */ /* 0x000fe400078ef804 */
[----:B------:R-:W-:Y:S02]  /*0650*/  LOP3.LUT R5, R5, R3, RZ, 0x3c, !PT ;  /* 0x0000000305057212 */ /* 0x000fe400078e3cff */
[----:B------:R-:W-:Y:S01]  /*0660*/  LOP3.LUT R3, R3, R0, R2, 0x1e, !PT ;  /* 0x0000000003037212 */ /* 0x000fe200078e1e02 */
[----:B------:R-:W-:Y:S01]  /*0670*/  IMAD.SHL.U32 R0, R11, 0x40, RZ ;  /* 0x000000400b007824 */ /* 0x000fe200078e00ff */
[C---:B------:R-:W-:Y:S01]  /*0680*/  LOP3.LUT P4, RZ, R248.reuse, 0x2, RZ, 0xc0, !PT ;  /* 0x00000002f8ff7812 */ /* 0x040fe2000788c0ff */
[----:B------:R-:W-:Y:S01]  /*0690*/  IMAD.IADD R229, R5, 0x1, R6 ;  /* 0x0000000105e57824 */ /* 0x000fe200078e0206 */
[----:B------:R-:W-:Y:S01]  /*06a0*/  LOP3.LUT P3, RZ, R248, 0x4, RZ, 0xc0, !PT ;  /* 0x00000004f8ff7812 */ /* 0x000fe2000786c0ff */
[----:B------:R-:W-:Y:S01]  /*06b0*/  IMAD.SHL.U32 R5, R10, 0x40, RZ ;  /* 0x000000400a057824 */ /* 0x000fe200078e00ff */
[----:B------:R-:W-:Y:S01]  /*06c0*/  LOP3.LUT R0, R0, 0xfffffe00, RZ, 0xc0, !PT ;  /* 0xfffffe0000007812 */ /* 0x000fe200078ec0ff */
[----:B------:R-:W-:Y:S01]  /*06d0*/  IMAD.SHL.U32 R2, R8, 0x8, RZ ;  /* 0x0000000808027824 */ /* 0x000fe200078e00ff */
[----:B------:R-:W-:Y:S01]  /*06e0*/  LEA R229, R229, UR5, 0x1 ;  /* 0x00000005e5e57c11 */ /* 0x000fe2000f8e08ff */
[----:B------:R-:W-:Y:S01]  /*06f0*/  IMAD.IADD R250, R250, 0x1, R3 ;  /* 0x00000001fafa7824 */ /* 0x000fe200078e0203 */
[----:B------:R-:W-:Y:S01]  /*0700*/  LOP3.LUT R5, R5, 0x1c0, RZ, 0xc0, !PT ;  /* 0x000001c005057812 */ /* 0x000fe200078ec0ff */
[----:B------:R-:W-:Y:S01]  /*0710*/  IMAD R3, R14, 0x400, R0 ;  /* 0x000004000e037824 */ /* 0x000fe200078e0200 */
[----:B------:R-:W-:Y:S01]  /*0720*/  SEL R235, R235, 0x10, !P0 ;  /* 0x00000010ebeb7807 */ /* 0x000fe20004000000 */
[----:B------:R-:W-:Y:S01]  /*0730*/  IMAD.SHL.U32 R248, R248, 0x8, RZ ;  /* 0x00000008f8f87824 */ /* 0x000fe200078e00ff */
[----:B------:R-:W-:-:S02]  /*0740*/  LOP3.LUT R2, R5, 0x8, R2, 0xf8, !PT ;  /* 0x0000000805027812 */ /* 0x000fc400078ef802 */
[----:B------:R-:W-:Y:S01]  /*0750*/  SHF.R.U32.HI R6, RZ, 0x3, R5 ;  /* 0x00000003ff067819 */ /* 0x000fe20000011605 */
[----:B------:R-:W-:Y:S01]  /*0760*/  IMAD.IADD R236, R229, 0x1, R235 ;  /* 0x00000001e5ec7824 */ /* 0x000fe200078e02eb */
[----:B------:R-:W-:Y:S02]  /*0770*/  LEA R250, R250, UR4, 0x1 ;  /* 0x00000004fafa7c11 */ /* 0x000fe4000f8e08ff */
[----:B------:R-:W-:Y:S02]  /*0780*/  LOP3.LUT R2, R2, R6, RZ, 0x3c, !PT ;  /* 0x0000000602027212 */ /* 0x000fe400078e3cff */
[C-C-:B------:R-:W-:Y:S02]  /*0790*/  LOP3.LUT R4, R6.reuse, R4, R5.reuse, 0x1e, !PT ;  /* 0x0000000406047212 */ /* 0x140fe400078e1e05 */
[----:B------:R-:W-:Y:S01]  /*07a0*/  LOP3.LUT R208, R6, R208, R5, 0x1e, !PT ;  /* 0x000000d006d07212 */ /* 0x000fe200078e1e05 */
[----:B------:R-:W-:Y:S01]  /*07b0*/  IMAD.IADD R216, R3, 0x1, R2 ;  /* 0x0000000103d87824 */ /* 0x000fe200078e0202 */
[-C--:B------:R-:W-:Y:S01]  /*07c0*/  LOP3.LUT R218, R4, R0.reuse, RZ, 0xfc, !PT ;  /* 0x0000000004da7212 */ /* 0x080fe200078efcff */
[----:B------:R-:W-:Y:S01]  /*07d0*/  IMAD.MOV.U32 R2, RZ, RZ, 0x20 ;  /* 0x00000020ff027424 */ /* 0x000fe200078e00ff */
[----:B------:R-:W-:Y:S01]  /*07e0*/  LOP3.LUT R208, R208, R0, RZ, 0xfc, !PT ;  /* 0x00000000d0d07212 */ /* 0x000fe200078efcff */
[----:B------:R-:W-:Y:S01]  /*07f0*/  IMAD.MOV.U32 R0, RZ, RZ, 0x40 ;  /* 0x00000040ff007424 */ /* 0x000fe200078e00ff */
[----:B------:R-:W-:Y:S01]  /*0800*/  SHF.R.S32.HI R238, RZ, 0x2, R238 ;  /* 0x00000002ffee7819 */ /* 0x000fe200000114ee */
[----:B------:R-:W-:Y:S01]  /*0810*/  VIADD R3, R250, 0x420 ;  /* 0x00000420fa037836 */ /* 0x000fe20000000000 */
[----:B------:R-:W-:Y:S01]  /*0820*/  SEL R213, R2, 0xffffffe0, !P4 ;  /* 0xffffffe002d57807 */ /* 0x000fe20006000000 */
[----:B------:R-:W-:Y:S01]  /*0830*/  @P1 VIADD R3, R250, 0x3e0 ;  /* 0x000003e0fa031836 */ /* 0x000fe20000000000 */
[----:B------:R-:W-:Y:S01]  /*0840*/  SEL R2, R2, 0xffffffe0, !P1 ;  /* 0xffffffe002027807 */ /* 0x000fe20004800000 */
[----:B------:R-:W-:Y:S01]  /*0850*/  IMAD R238, R14, 0x10, R238 ;  /* 0x000000100eee7824 */ /* 0x000fe200078e02ee */
[C---:B------:R-:W-:Y:S01]  /*0860*/  SEL R214, R0.reuse, 0xffffffc0, !P3 ;  /* 0xffffffc000d67807 */ /* 0x040fe20005800000 */
[----:B------:R-:W-:Y:S01]  /*0870*/  IMAD.IADD R213, R213, 0x1, R212 ;  /* 0x00000001d5d57824 */ /* 0x000fe200078e02d4 */
[----:B------:R-:W-:Y:S01]  /*0880*/  SEL R0, R0, 0xffffffc0, !P2 ;  /* 0xffffffc000007807 */ /* 0x000fe20005000000 */
[----:B------:R-:W-:Y:S01]  /*0890*/  IMAD.IADD R4, R2, 0x1, R250 ;  /* 0x0000000102047824 */ /* 0x000fe200078e02fa */
[----:B------:R-:W-:Y:S01]  /*08a0*/  LOP3.LUT R209, R9, R209, R7, 0xf6, !PT ;  /* 0x000000d109d17212 */ /* 0x000fe200078ef607 */
[----:B------:R-:W-:Y:S01]  /*08b0*/  IMAD.IADD R234, R229, 0x1, R2 ;  /* 0x00000001e5ea7824 */ /* 0x000fe200078e0202 */
[----:B------:R-:W-:Y:S01]  /*08c0*/  SHF.R.S32.HI R247, RZ, 0x3, R247 ;  /* 0x00000003fff77819 */ /* 0x000fe200000114f7 */
[--C-:B------:R-:W-:Y:S01]  /*08d0*/  IMAD.IADD R252, R250, 0x1, R0.reuse ;  /* 0x00000001fafc7824 */ /* 0x100fe200078e0200 */
[----:B------:R1:W-:Y:S01]  /*08e0*/  STL [R1+0x4], R4 ;  /* 0x0000040401007387 */ /* 0x0003e20000100800 */
[----:B------:R-:W-:Y:S01]  /*08f0*/  IMAD.IADD R2, R4, 0x1, R0 ;  /* 0x0000000104027824 */ /* 0x000fe200078e0200 */
[----:B------:R-:W-:Y:S01]  /*0900*/  LEA R209, R209, UR5, 0x1 ;  /* 0x00000005d1d17c11 */ /* 0x000fe2000f8e08ff */
[----:B------:R-:W-:Y:S01]  /*0910*/  IMAD.IADD R0, R0, 0x1, R3 ;  /* 0x0000000100007824 */ /* 0x000fe200078e0203 */
[----:B------:R1:W-:Y:S01]  /*0920*/  STL [R1+0x10], R3 ;  /* 0x0000100301007387 */ /* 0x0003e20000100800 */
[----:B------:R-:W-:Y:S01]  /*0930*/  IMAD.IADD R215, R214, 0x1, R212 ;  /* 0x00000001d6d77824 */ /* 0x000fe200078e02d4 */
[----:B------:R-:W-:Y:S01]  /*0940*/  LEA R208, R208, UR4, 0x1 ;  /* 0x00000004d0d07c11 */ /* 0x000fe2000f8e08ff */
[----:B------:R-:W-:Y:S01]  /*0950*/  IMAD.IADD R214, R214, 0x1, R213 ;  /* 0x00000001d6d67824 */ /* 0x000fe200078e02d5 */
[----:B------:R1:W-:Y:S01]  /*0960*/  STL [R1+0x8], R2 ;  /* 0x0000080201007387 */ /* 0x0003e20000100800 */
[----:B------:R-:W-:-:S03]  /*0970*/  IMAD.IADD R235, R235, 0x1, R234 ;  /* 0x00000001ebeb7824 */ /* 0x000fc600078e02ea */
[----:B------:R1:W-:Y:S04]  /*0980*/  STL [R1+0xc], R0 ;  /* 0x00000c0001007387 */ /* 0x0003e80000100800 */
.L_x_795:
        /* <DEDUP_REMOVED lines=9> */
[----:B--2---:R-:W2:Y:S01]  /*0a20*/  @P1 LDC.64 R4, c[0x0][0x300] ;  /* 0x0000c000ff041b82 */ /* 0x004ea20000000a00 */
        /* <DEDUP_REMOVED lines=28> */
[----:B------:R-:W-:Y:S02]  /*0bf0*/  UIADD3 UR13, UR26, 0x3f, URZ ;  /* 0x0000003f1a0d7890 */ /* 0x000fe4000fffe03f */
[----:B------:R-:W-:Y:S02]  /*0c00*/  UISETP.NE.AND.EX UP1, UPT, UR7, URZ, UPT, UP1 ;  /* 0x0000003f0700728c */ /* 0x000fe4000bf25310 */
[----:B------:R-:W-:Y:S01]  /*0c10*/  USHF.R.S32.HI UR29, URZ, 0x1f, UR13 ;  /* 0x0000001f3f1d7899 */ /* 0x000fe2000801140d */
[----:B------:R-:W-:Y:S01]  /*0c20*/  ULDC.U8 UR7, c[0x0][0x3d8] ;  /* 0x0000f60000077ab9 */ /* 0x000fe20000000000 */
[----:B------:R-:W-:Y:S01]  /*0c30*/  ULDC UR25, c[0x0][0x270] ;  /* 0x00009c0000197ab9 */ /* 0x000fe20000000800 */
[----:B------:R-:W-:-:S02]  /*0c40*/  UISETP.NE.AND UP0, UPT, UR7, URZ, UPT ;  /* 0x0000003f0700728c */ /* 0x000fc4000bf05270 */
[----:B------:R-:W-:Y:S01]  /*0c50*/  ULEA.HI UR29, UR29, UR13, URZ, 0x6 ;  /* 0x0000000d1d1d7291 */ /* 0x000fe2000f8f303f */
[----:B------:R-:W-:Y:S01]  /*0c60*/  ULDC UR12, c[0x0][0x2dc] ;  /* 0x0000b700000c7ab9 */ /* 0x000fe20000000800 */
[----:B------:R-:W-:Y:S02]  /*0c70*/  ULDC.U8 UR10, c[0x0][0x480] ;  /* 0x00012000000a7ab9 */ /* 0x000fe40000000000 */
[----:B------:R-:W-:Y:S02]  /*0c80*/  ULOP3.LUT UR36, UR29, 0xffffffc0, URZ, 0xc0, !UPT ;  /* 0xffffffc01d247892 */ /* 0x000fe4000f8ec03f */
[----:B------:R-:W-:Y:S01]  /*0c90*/  UIMAD UR8, UR17, UR12, URZ ;  /* 0x0000000c110872a4 */ /* 0x000fe2000f8e023f */
[----:B-1----:R-:W-:Y:S02]  /*0ca0*/  IABS R6, R7 ;  /* 0x0000000700067213 */ /* 0x002fe40000000000 */
[----:B------:R-:W-:Y:S01]  /*0cb0*/  @UP0 UIMAD UR11, UR16, UR26, URZ ;  /* 0x0000001a100b02a4 */ /* 0x000fe2000f8e023f */
[----:B------:R-:W-:Y:S01]  /*0cc0*/  ISETP.NE.AND P2, PT, R7, RZ, PT ;  /* 0x000000ff0700720c */ /* 0x000fe20003f45270 */
[----:B------:R-:W-:Y:S01]  /*0cd0*/  @!UP0 UIMAD UR9, UR16, UR25, UR17 ;  /* 0x00000019100982a4 */ /* 0x000fe2000f8e0211 */
[----:B------:R-:W1:Y:S01]  /*0ce0*/  I2F.RP R2, R6 ;  /* 0x0000000600027306 */ /* 0x000e620000209400 */
[----:B------:R-:W-:Y:S01]  /*0cf0*/  UIADD3 UR36, UR36, -0x40, URZ ;  /* 0xffffffc024247890 */ /* 0x000fe2000fffe03f */
        /* <DEDUP_REMOVED lines=32> */
[----:B------:R-:W-:Y:S01]  /*0f00*/  IMAD R3, R8, R5, R3 ;  /* 0x0000000508037224 */ /* 0x000fe200078e0203 */
[----:B------:R-:W-:Y:S01]  /*0f10*/  SEL R4, R2, RZ, P0 ;  /* 0x000000ff02047207 */ /* 0x000fe20000000000 */
[----:B------:R-:W-:-:S03]  /*0f20*/  @P3 VIADD R0, R0, 0x1 ;  /* 0x0000000100003836 */ /* 0x000fc60000000000 */
[----:B------:R-:W-:Y:S01]  /*0f30*/  SEL R10, R3, RZ, P0 ;  /* 0x000000ff030a7207 */ /* 0x000fe20000000000 */
[----:B------:R-:W-:-:S05]  /*0f40*/  IMAD.MOV.U32 R14, RZ, RZ, R0 ;  /* 0x000000ffff0e7224 */ /* 0x000fca00078e0000 */
[----:B------:R-:W-:Y:S02]  /*0f50*/  @!P1 IADD3 R14, -R14, RZ, RZ ;  /* 0x000000ff0e0e9210 */ /* 0x000fe40007ffe1ff */
[----:B------:R-:W-:Y:S02]  /*0f60*/  PLOP3.LUT P1, PT, PT, PT, UP0, 0x80, 0x0 ;  /* 0x000000000000781c */ /* 0x000fe40003f2f008 */
[----:B------:R-:W-:-:S04]  /*0f70*/  @!P2 LOP3.LUT R14, RZ, R7, RZ, 0x33, !PT ;  /* 0x00000007ff0ea212 */ /* 0x000fc800078e33ff */
        /* <DEDUP_REMOVED lines=10> */
.L_x_788:
[----:B------:R-:W-:Y:S01]  /*1020*/  UIMAD UR27, UR16, UR25, UR17 ;  /* 0x00000019101b72a4 */ /* 0x000fe2000f8e0211 */
[----:B------:R-:W-:-:S03]  /*1030*/  ULDC UR44, c[0x0][0x2d4] ;  /* 0x0000b500002c7ab9 */ /* 0x000fc60000000800 */
[----:B------:R-:W-:-:S12]  /*1040*/  UIMAD UR27, UR27, UR44, URZ ;  /* 0x0000002c1b1b72a4 */ /* 0x000fd8000f8e023f */
.L_x_789:
[----:B------:R-:W1:Y:S01]  /*1050*/  S2R R29, SR_TID.X ;  /* 0x00000000001d7919 */ /* 0x000e620000002100 */
[----:B------:R-:W-:Y:S01]  /*1060*/  UIMAD UR9, UR25, UR12, URZ ;  /* 0x0000000c190972a4 */ /* 0x000fe2000f8e023f */
[----:B------:R-:W-:Y:S01]  /*1070*/  IMAD.SHL.U32 R3, R247, 0x40, RZ ;  /* 0x00000040f7037824 */ /* 0x000fe200078e00ff */
[----:B------:R-:W2:Y:S01]  /*1080*/  LDC.64 R22, c[0x0][0x240] ;  /* 0x00009000ff167b82 */ /* 0x000ea20000000a00 */
[----:B------:R-:W-:Y:S01]  /*1090*/  IMAD.U32 R9, RZ, RZ, UR7 ;  /* 0x00000007ff097e24 */ /* 0x000fe2000f8e00ff */
[----:B------:R-:W-:Y:S01]  /*10a0*/  USHF.L.U32 UR7, UR9, 0x6, URZ ;  /* 0x0000000609077899 */ /* 0x000fe2000800063f */
[----:B------:R-:W-:Y:S01]  /*10b0*/  IMAD.U32 R6, RZ, RZ, UR8 ;  /* 0x00000008ff067e24 */ /* 0x000fe2000f8e00ff */
[----:B------:R-:W-:Y:S01]  /*10c0*/  UIADD3 UR23, UP0, UR32, UR23, URZ ;  /* 0x0000001720177290 */ /* 0x000fe2000ff1e03f */
[----:B------:R-:W-:Y:S01]  /*10d0*/  SHF.R.S32.HI R28, RZ, 0x1f, R247 ;  /* 0x0000001fff1c7819 */ /* 0x000fe200000114f7 */
[----:B------:R-:W-:Y:S01]  /*10e0*/  USHF.R.S32.HI UR8, URZ, 0x1f, UR7 ;  /* 0x0000001f3f087899 */ /* 0x000fe20008011407 */
[----:B------:R-:W-:Y:S01]  /*10f0*/  SHF.R.S32.HI R249, RZ, 0x1f, R248 ;  /* 0x0000001ffff97819 */ /* 0x000fe200000114f8 */
[----:B------:R-:W3:Y:S01]  /*1100*/  LDC.64 R16, c[0x0][0x228] ;  /* 0x00008a00ff107b82 */ /* 0x000ee20000000a00 */
[----:B------:R-:W-:Y:S01]  /*1110*/  UIADD3.X UR4, UR6, UR4, URZ, UP0, !UPT ;  /* 0x0000000406047290 */ /* 0x000fe200087fe43f */
[----:B------:R-:W-:Y:S01]  /*1120*/  CS2R R158, SRZ ;  /* 0x00000000009e7805 */ /* 0x000fe2000001ff00 */
[----:B------:R-:W-:Y:S01]  /*1130*/  USHF.R.S32.HI UR13, URZ, 0x1f, UR12 ;  /* 0x0000001f3f0d7899 */ /* 0x000fe2000801140c */
[----:B------:R-:W-:Y:S01]  /*1140*/  CS2R R156, SRZ ;  /* 0x00000000009c7805 */ /* 0x000fe2000001ff00 */
[----:B------:R-:W-:Y:S01]  /*1150*/  UIMAD.WIDE UR44, UR16, UR44, UR36 ;  /* 0x0000002c102c72a5 */ /* 0x000fe2000f8e0224 */
[----:B------:R-:W-:Y:S01]  /*1160*/  CS2R R162, SRZ ;  /* 0x0000000000a27805 */ /* 0x000fe2000001ff00 */
[----:B------:R-:W-:Y:S01]  /*1170*/  UIMAD.WIDE.U32 UR42, UR12, UR25, URZ ;  /* 0x000000190c2a72a5 */ /* 0x000fe2000f8e003f */
[----:B------:R-:W4:Y:S01]  /*1180*/  LDC.64 R18, c[0x0][0x418] ;  /* 0x00010600ff127b82 */ /* 0x000f220000000a00 */
[----:B------:R-:W-:Y:S01]  /*1190*/  UIMAD UR13, UR13, UR25, URZ ;  /* 0x000000190d0d72a4 */ /* 0x000fe2000f8e023f */
[----:B------:R-:W-:Y:S01]  /*11a0*/  CS2R R160, SRZ ;  /* 0x0000000000a07805 */ /* 0x000fe2000001ff00 */
[----:B------:R-:W-:Y:S01]  /*11b0*/  UIADD3 UR39, UP0, UR44, UR39, URZ ;  /* 0x000000272c277290 */ /* 0x000fe2000ff1e03f */
[----:B------:R-:W-:Y:S01]  /*11c0*/  CS2R R154, SRZ ;  /* 0x00000000009a7805 */ /* 0x000fe2000001ff00 */
[----:B------:R-:W-:Y:S01]  /*11d0*/  UIMAD UR13, UR40, UR12, UR13 ;  /* 0x0000000c280d72a4 */ /* 0x000fe2000f8e020d */
[----:B------:R-:W-:Y:S01]  /*11e0*/  IMAD.U32 R12, RZ, RZ, UR42 ;  /* 0x0000002aff0c7e24 */ /* 0x000fe2000f8e00ff */
[----:B------:R-:W-:Y:S01]  /*11f0*/  ULDC.64 UR10, c[0x0][0x258] ;  /* 0x00009600000a7ab9 */ /* 0x000fe20000000a00 */
[----:B------:R-:W5:Y:S01]  /*1200*/  LDC.64 R24, c[0x0][0x420] ;  /* 0x00010800ff187b82 */ /* 0x000f620000000a00 */
[----:B------:R-:W-:Y:S01]  /*1210*/  UIADD3 UR13, UR43, UR13, URZ ;  /* 0x0000000d2b0d7290 */ /* 0x000fe2000fffe03f */
[----:B------:R-:W-:Y:S01]  /*1220*/  IMAD.U32 R13, RZ, RZ, UR43 ;  /* 0x0000002bff0d7e24 */ /* 0x000fe2000f8e00ff */
[----:B------:R-:W-:Y:S01]  /*1230*/  UIADD3.X UR44, UR45, UR38, URZ, UP0, !UPT ;  /* 0x000000262d2c7290 */ /* 0x000fe200087fe43f */
[----:B------:R-:W-:-:S02]  /*1240*/  CS2R R152, SRZ ;  /* 0x0000000000987805 */ /* 0x000fc4000001ff00 */
[----:B-1----:R-:W-:Y:S01]  /*1250*/  SHF.R.S32.HI R30, RZ, 0x1f, R29 ;  /* 0x0000001fff1e7819 */ /* 0x002fe2000001141d */
[----:B------:R-:W-:Y:S01]  /*1260*/  UIADD3 UR28, UR36, UR28, URZ ;  /* 0x0000001c241c7290 */ /* 0x000fe2000fffe03f */
[----:B------:R-:W-:Y:S01]  /*1270*/  CS2R R150, SRZ ;  /* 0x0000000000967805 */ /* 0x000fe2000001ff00 */
[----:B------:R-:W-:Y:S01]  /*1280*/  UIADD3 UR27, UR36, UR27, URZ ;  /* 0x0000001b241b7290 */ /* 0x000fe2000fffe03f */
[----:B------:R-:W-:Y:S02]  /*1290*/  LEA.HI R2, R30, R29, RZ, 0x5 ;  /* 0x0000001d1e027211 */ /* 0x000fe400078f28ff */
[----:B------:R-:W-:Y:S02]  /*12a0*/  CS2R R148, SRZ ;  /* 0x0000000000947805 */ /* 0x000fe4000001ff00 */
[----:B------:R-:W-:Y:S02]  /*12b0*/  CS2R R142, SRZ ;  /* 0x00000000008e7805 */ /* 0x000fe4000001ff00 */
[----:B------:R-:W-:-:S02]  /*12c0*/  CS2R R140, SRZ ;  /* 0x00000000008c7805 */ /* 0x000fc4000001ff00 */
[----:B------:R-:W-:Y:S02]  /*12d0*/  LOP3.LUT R0, R2, 0xffffffe0, RZ, 0xc0, !PT ;  /* 0xffffffe002007812 */ /* 0x000fe400078ec0ff */
[----:B------:R-:W-:Y:S02]  /*12e0*/  CS2R R146, SRZ ;  /* 0x0000000000927805 */ /* 0x000fe4000001ff00 */
[----:B------:R-:W-:Y:S01]  /*12f0*/  SHF.R.S32.HI R2, RZ, 0x5, R2 ;  /* 0x00000005ff027819 */ /* 0x000fe20000011402 */
[----:B----4-:R-:W-:Y:S01]  /*1300*/  IMAD R15, R18, UR22, RZ ;  /* 0x00000016120f7c24 */ /* 0x010fe2000f8e02ff */
[----:B------:R-:W-:Y:S01]  /*1310*/  CS2R R144, SRZ ;  /* 0x0000000000907805 */ /* 0x000fe2000001ff00 */
[----:B------:R-:W-:Y:S01]  /*1320*/  IMAD.IADD R27, R29, 0x1, -R0 ;  /* 0x000000011d1b7824 */ /* 0x000fe200078e0a00 */
[----:B------:R-:W-:Y:S01]  /*1330*/  LOP3.LUT R0, R3, 0x1c0, RZ, 0xc0, !PT ;  /* 0x000001c003007812 */ /* 0x000fe200078ec0ff */
[----:B------:R-:W-:Y:S01]  /*1340*/  IMAD R15, R19, UR16, R15 ;  /* 0x00000010130f7c24 */ /* 0x000fe2000f8e020f */
[----:B------:R-:W-:Y:S01]  /*1350*/  CS2R R138, SRZ ;  /* 0x00000000008a7805 */ /* 0x000fe2000001ff00 */
[----:B------:R-:W-:Y:S01]  /*1360*/  IMAD R2, R2, UR9, R27 ;  /* 0x0000000902027c24 */ /* 0x000fe2000f8e021b */
[----:B------:R-:W-:-:S02]  /*1370*/  LOP3.LUT R3, R0, 0x38, R248, 0xf8, !PT ;  /* 0x0000003800037812 */ /* 0x000fc400078ef8f8 */
[----:B------:R-:W-:Y:S02]  /*1380*/  CS2R R136, SRZ ;  /* 0x0000000000887805 */ /* 0x000fe4000001ff00 */
[----:B------:R-:W-:Y:S02]  /*1390*/  SHF.R.U32.HI R0, RZ, 0x3, R0 ;  /* 0x00000003ff007819 */ /* 0x000fe40000011600 */
[----:B------:R-:W-:Y:S02]  /*13a0*/  CS2R R134, SRZ ;  /* 0x0000000000867805 */ /* 0x000fe4000001ff00 */
[----:B------:R-:W-:Y:S02]  /*13b0*/  IADD3 R6, P2, P1, R2, UR7, R6 ;  /* 0x0000000702067c10 */ /* 0x000fe4000f95e006 */
[----:B------:R-:W-:Y:S02]  /*13c0*/  CS2R R132, SRZ ;  /* 0x0000000000847805 */ /* 0x000fe4000001ff00 */
[----:B------:R-:W-:-:S02]  /*13d0*/  SHF.R.S32.HI R2, RZ, 0x1f, R2 ;  /* 0x0000001fff027819 */ /* 0x000fc40000011402 */
[----:B------:R-:W-:Y:S02]  /*13e0*/  CS2R R126, SRZ ;  /* 0x00000000007e7805 */ /* 0x000fe4000001ff00 */
[----:B------:R-:W-:Y:S02]  /*13f0*/  LOP3.LUT R26, R3, R0, RZ, 0x3c, !PT ;  /* 0x00000000031a7212 */ /* 0x000fe400078e3cff */
[----:B------:R-:W-:Y:S02]  /*1400*/  CS2R R124, SRZ ;  /* 0x00000000007c7805 */ /* 0x000fe4000001ff00 */
[----:B------:R-:W-:Y:S01]  /*1410*/  IADD3.X R9, R2, UR8, R9, P2, P1 ;  /* 0x0000000802097c10 */ /* 0x000fe200097e2409 */
[----:B------:R-:W-:Y:S01]  /*1420*/  ULDC.64 UR8, c[0x0][0x248] ;  /* 0x0000920000087ab9 */ /* 0x000fe20000000a00 */
[----:B------:R-:W-:Y:S01]  /*1430*/  IADD3 R0, P1, R247, UR36, RZ ;  /* 0x00000024f7007c10 */ /* 0x000fe2000ff3e0ff */
[----:B------:R-:W-:Y:S01]  /*1440*/  UIMAD UR6, UR4, UR8, URZ ;  /* 0x00000008040672a4 */ /* 0x000fe2000f8e023f */
[----:B------:R-:W-:Y:S01]  /*1450*/  IMAD.U32 R2, RZ, RZ, UR8 ;  /* 0x00000008ff027e24 */ /* 0x000fe2000f8e00ff */
[----:B------:R-:W-:-:S02]  /*1460*/  CS2R R130, SRZ ;  /* 0x0000000000827805 */ /* 0x000fc4000001ff00 */
[----:B------:R-:W-:Y:S01]  /*1470*/  IADD3.X R20, R28, UR37, RZ, P1, !PT ;  /* 0x000000251c147c10 */ /* 0x000fe20008ffe4ff */
[----:B------:R-:W-:Y:S01]  /*1480*/  UIMAD UR6, UR23, UR9, UR6 ;  /* 0x00000009170672a4 */ /* 0x000fe2000f8e0206 */
[----:B------:R-:W-:Y:S01]  /*1490*/  IADD3 R6, P1, R6, R4, RZ ;  /* 0x0000000406067210 */ /* 0x000fe20007f3e0ff */
[--C-:B------:R-:W-:Y:S01]  /*14a0*/  IMAD.WIDE.U32 R2, R2, UR23, R248.reuse ;  /* 0x0000001702027c25 */ /* 0x100fe2000f8e00f8 */
[----:B------:R-:W-:Y:S01]  /*14b0*/  UIMAD UR37, UR21, UR10, URZ ;  /* 0x0000000a152572a4 */ /* 0x000fe2000f8e023f */
[----:B------:R-:W-:Y:S02]  /*14c0*/  CS2R R128, SRZ ;  /* 0x0000000000807805 */ /* 0x000fe4000001ff00 */
[----:B------:R-:W-:Y:S01]  /*14d0*/  CS2R R122, SRZ ;  /* 0x00000000007a7805 */ /* 0x000fe2000001ff00 */
[-C--:B--2---:R-:W-:Y:S01]  /*14e0*/  IMAD R7, R20, R22.reuse, RZ ;  /* 0x0000001614077224 */ /* 0x084fe200078e02ff */
[----:B------:R-:W-:Y:S01]  /*14f0*/  UIMAD UR37, UR17, UR11, UR37 ;  /* 0x0000000b112572a4 */ /* 0x000fe2000f8e0225 */
[----:B------:R-:W-:Y:S01]  /*1500*/  IMAD.WIDE.U32 R4, R0, R22, R248 ;  /* 0x0000001600047225 */ /* 0x000fe200078e00f8 */
[----:B------:R-:W-:-:S02]  /*1510*/  CS2R R120, SRZ ;  /* 0x0000000000787805 */ /* 0x000fc4000001ff00 */
[----:B------:R-:W-:Y:S02]  /*1520*/  CS2R R118, SRZ ;  /* 0x0000000000767805 */ /* 0x000fe4000001ff00 */
[----:B------:R-:W-:Y:S01]  /*1530*/  CS2R R116, SRZ ;  /* 0x0000000000747805 */ /* 0x000fe2000001ff00 */
[----:B------:R-:W-:Y:S01]  /*1540*/  IMAD R8, R0, R23, R7 ;  /* 0x0000001700087224 */ /* 0x000fe200078e0207 */
[----:B------:R-:W-:Y:S01]  /*1550*/  CS2R R110, SRZ ;  /* 0x00000000006e7805 */ /* 0x000fe2000001ff00 */
[----:B------:R-:W-:Y:S01]  /*1560*/  VIADD R11, R3, UR6 ;  /* 0x00000006030b7c36 */ /* 0x000fe20008000000 */
[----:B------:R-:W-:Y:S01]  /*1570*/  ULDC.64 UR6, c[0x0][0x250] ;  /* 0x0000940000067ab9 */ /* 0x000fe20000000a00 */
[----:B------:R-:W-:Y:S01]  /*1580*/  IMAD.X R7, R9, 0x1, R10, P1 ;  /* 0x0000000109077824 */ /* 0x000fe200008e060a */
[----:B------:R-:W-:Y:S01]  /*1590*/  UIMAD UR38, UR4, UR6, URZ ;  /* 0x00000006042672a4 */ /* 0x000fe2000f8e023f */
[----:B------:R-:W-:Y:S01]  /*15a0*/  IMAD.IADD R3, R5, 0x1, R8 ;  /* 0x0000000105037824 */ /* 0x000fe200078e0208 */
[----:B------:R-:W-:Y:S01]  /*15b0*/  CS2R R108, SRZ ;  /* 0x00000000006c7805 */ /* 0x000fe2000001ff00 */
[----:B------:R-:W-:Y:S01]  /*15c0*/  IMAD.MOV.U32 R10, RZ, RZ, R2 ;  /* 0x000000ffff0a7224 */ /* 0x000fe200078e0002 */
[----:B------:R-:W-:Y:S01]  /*15d0*/  UIMAD UR38, UR23, UR7, UR38 ;  /* 0x00000007172672a4 */ /* 0x000fe2000f8e0226 */
[C---:B---3--:R-:W-:Y:S01]  /*15e0*/  IMAD R5, R16.reuse, UR22, RZ ;  /* 0x0000001610057c24 */ /* 0x048fe2000f8e02ff */
[----:B------:R-:W-:Y:S01]  /*15f0*/  CS2R R114, SRZ ;  /* 0x0000000000727805 */ /* 0x000fe2000001ff00 */
[----:B------:R-:W-:Y:S01]  /*1600*/  IMAD.MOV.U32 R2, RZ, RZ, R4 ;  /* 0x000000ffff027224 */ /* 0x000fe200078e0004 */
[----:B------:R-:W-:Y:S01]  /*1610*/  CS2R R112, SRZ ;  /* 0x0000000000707805 */ /* 0x000fe2000001ff00 */
[----:B------:R-:W-:Y:S01]  /*1620*/  IMAD R4, R17, UR16, R5 ;  /* 0x0000001011047c24 */ /* 0x000fe2000f8e0205 */
[----:B------:R-:W-:Y:S01]  /*1630*/  CS2R R106, SRZ ;  /* 0x00000000006a7805 */ /* 0x000fe2000001ff00 */
[----:B------:R-:W-:Y:S01]  /*1640*/  IMAD.WIDE.U32 R2, R16, UR16, R2 ;  /* 0x0000001010027c25 */ /* 0x000fe2000f8e0002 */
[----:B------:R-:W-:Y:S01]  /*1650*/  CS2R R104, SRZ ;  /* 0x0000000000687805 */ /* 0x000fe2000001ff00 */
[----:B------:R-:W1:Y:S01]  /*1660*/  LDC.64 R16, c[0x0][0x230] ;  /* 0x00008c00ff107b82 */ /* 0x000e620000000a00 */
[----:B------:R-:W-:Y:S01]  /*1670*/  CS2R R102, SRZ ;  /* 0x0000000000667805 */ /* 0x000fe2000001ff00 */
[----:B------:R-:W-:Y:S01]  /*1680*/  IMAD.WIDE.U32 R12, R12, UR39, R6 ;  /* 0x000000270c0c7c25 */ /* 0x000fe2000f8e0006 */
[----:B------:R-:W-:Y:S01]  /*1690*/  UIMAD UR39, UR13, UR39, URZ ;  /* 0x000000270d2772a4 */ /* 0x000fe2000f8e023f */
[----:B------:R-:W-:-:S02]  /*16a0*/  CS2R R100, SRZ ;  /* 0x0000000000647805 */ /* 0x000fc4000001ff00 */
[----:B------:R-:W-:Y:S01]  /*16b0*/  CS2R R94, SRZ ;  /* 0x00000000005e7805 */ /* 0x000fe2000001ff00 */
[----:B------:R-:W-:Y:S01]  /*16c0*/  IMAD.U32 R5, RZ, RZ, UR10 ;  /* 0x0000000aff057e24 */ /* 0x000fe2000f8e00ff */
[----:B------:R-:W-:Y:S01]  /*16d0*/  UIMAD UR42, UR44, UR42, UR39 ;  /* 0x0000002a2c2a72a4 */ /* 0x000fe2000f8e0227 */
[----:B------:R-:W-:Y:S01]  /*16e0*/  IMAD.IADD R3, R3, 0x1, R4 ;  /* 0x0000000103037824 */ /* 0x000fe200078e0204 */
[----:B------:R-:W-:Y:S01]  /*16f0*/  ULDC.64 UR10, c[0x0][0x400] ;  /* 0x00010000000a7ab9 */ /* 0x000fe20000000a00 */
[----:B------:R-:W-:Y:S01]  /*1700*/  IMAD.WIDE.U32 R6, R18, UR16, R248 ;  /* 0x0000001012067c25 */ /* 0x000fe2000f8e00f8 */
[----:B------:R-:W-:Y:S01]  /*1710*/  LEA R220, P1, R12, UR10, 0x2 ;  /* 0x0000000a0cdc7c11 */ /* 0x000fe2000f8210ff */
[----:B------:R-:W-:Y:S01]  /*1720*/  ULDC.64 UR12, c[0x0][0x210] ;  /* 0x00008400000c7ab9 */ /* 0x000fe20000000a00 */
[----:B------:R-:W2:Y:S01]  /*1730*/  LDC.64 R18, c[0x0][0x238] ;  /* 0x00008e00ff127b82 */ /* 0x000ea20000000a00 */
[----:B------:R-:W-:Y:S01]  /*1740*/  IMAD.WIDE.U32 R4, R5, UR17, R2 ;  /* 0x0000001105047c25 */ /* 0x000fe2000f8e0002 */
[----:B------:R-:W-:-:S02]  /*1750*/  CS2R R92, SRZ ;  /* 0x00000000005c7805 */ /* 0x000fc4000001ff00 */
[----:B------:R-:W-:Y:S02]  /*1760*/  CS2R R98, SRZ ;  /* 0x0000000000627805 */ /* 0x000fe4000001ff00 */
[----:B------:R-:W-:Y:S01]  /*1770*/  CS2R R96, SRZ ;  /* 0x0000000000607805 */ /* 0x000fe2000001ff00 */
[----:B------:R-:W-:Y:S01]  /*1780*/  IMAD.IADD R3, R7, 0x1, R15 ;  /* 0x0000000107037824 */ /* 0x000fe200078e020f */
[----:B------:R-:W-:Y:S01]  /*1790*/  LEA R232, P2, R4, UR12, 0x1 ;  /* 0x0000000c04e87c11 */ /* 0x000fe2000f8408ff */
[-C--:B-----5:R-:W-:Y:S01]  /*17a0*/  IMAD R7, R20, R24.reuse, RZ ;  /* 0x0000001814077224 */ /* 0x0a0fe200078e02ff */
[----:B------:R-:W-:Y:S01]  /*17b0*/  CS2R R90, SRZ ;  /* 0x00000000005a7805 */ /* 0x000fe2000001ff00 */
[----:B------:R-:W-:Y:S01]  /*17c0*/  IMAD.MOV.U32 R2, RZ, RZ, R6 ;  /* 0x000000ffff027224 */ /* 0x000fe200078e0006 */
[----:B------:R-:W-:Y:S01]  /*17d0*/  CS2R R88, SRZ ;  /* 0x0000000000587805 */ /* 0x000fe2000001ff00 */
[C---:B------:R-:W-:Y:S01]  /*17e0*/  IMAD R6, R0.reuse, R25, R7 ;  /* 0x0000001900067224 */ /* 0x040fe200078e0207 */
[----:B------:R-:W-:Y:S01]  /*17f0*/  CS2R R86, SRZ ;  /* 0x0000000000567805 */ /* 0x000fe2000001ff00 */
[----:B------:R-:W-:Y:S01]  /*1800*/  IMAD.WIDE.U32 R2, R0, R24, R2 ;  /* 0x0000001800027225 */ /* 0x000fe200078e0002 */
[----:B------:R-:W-:-:S02]  /*1810*/  CS2R R84, SRZ ;  /* 0x0000000000547805 */ /* 0x000fc4000001ff00 */
[----:B------:R-:W-:Y:S02]  /*1820*/  CS2R R78, SRZ ;  /* 0x00000000004e7805 */ /* 0x000fe4000001ff00 */
[----:B------:R-:W-:Y:S01]  /*1830*/  CS2R R76, SRZ ;  /* 0x00000000004c7805 */ /* 0x000fe2000001ff00 */
[----:B------:R-:W-:Y:S01]  /*1840*/  VIADD R0, R5, UR37 ;  /* 0x0000002505007c36 */ /* 0x000fe20008000000 */
[----:B------:R-:W-:Y:S01]  /*1850*/  CS2R R82, SRZ ;  /* 0x0000000000527805 */ /* 0x000fe2000001ff00 */
[----:B------:R-:W-:Y:S01]  /*1860*/  VIADD R5, R13, UR42 ;  /* 0x0000002a0d057c36 */ /* 0x000fe20008000000 */
[----:B------:R-:W-:Y:S01]  /*1870*/  CS2R R80, SRZ ;  /* 0x0000000000507805 */ /* 0x000fe2000001ff00 */
[----:B------:R-:W-:Y:S01]  /*1880*/  IMAD.U32 R8, RZ, RZ, UR6 ;  /* 0x00000006ff087e24 */ /* 0x000fe2000f8e00ff */
[----:B------:R-:W-:Y:S01]  /*1890*/  LEA.HI.X R233, R4, UR13, R0, 0x1, P2 ;  /* 0x0000000d04e97c11 */ /* 0x000fe200090f0c00 */
[----:B------:R-:W-:Y:S01]  /*18a0*/  IMAD.IADD R3, R3, 0x1, R6 ;  /* 0x0000000103037824 */ /* 0x000fe200078e0206 */
[----:B------:R-:W-:Y:S01]  /*18b0*/  LEA.HI.X R221, R12, UR11, R5, 0x2, P1 ;  /* 0x0000000b0cdd7c11 */ /* 0x000fe200088f1405 */
[----:B------:R-:W-:Y:S01]  /*18c0*/  ULDC.64 UR10, c[0x0][0x428] ;  /* 0x00010a00000a7ab9 */ /* 0x000fe20000000a00 */
[----:B------:R-:W-:Y:S01]  /*18d0*/  IMAD.WIDE.U32 R8, R8, UR23, R248 ;  /* 0x0000001708087c25 */ /* 0x000fe2000f8e00f8 */
[----:B------:R-:W-:Y:S01]  /*18e0*/  UIMAD UR12, UR21, UR10, URZ ;  /* 0x0000000a150c72a4 */ /* 0x000fe2000f8e023f */
[----:B------:R-:W-:-:S02]  /*18f0*/  LEA R12, P1, R22, R232, 0x6 ;  /* 0x000000e8160c7211 */ /* 0x000fc400078230ff */
[----:B------:R-:W-:Y:S01]  /*1900*/  CS2R R74, SRZ ;  /* 0x00000000004a7805 */ /* 0x000fe2000001ff00 */
[----:B------:R-:W-:Y:S01]  /*1910*/  IMAD.U32 R0, RZ, RZ, UR10 ;  /* 0x0000000aff007e24 */ /* 0x000fe2000f8e00ff */
[----:B------:R-:W-:Y:S01]  /*1920*/  UIMAD UR11, UR17, UR11, UR12 ;  /* 0x0000000b110b72a4 */ /* 0x000fe2000f8e020c */
[----:B------:R-:W-:Y:S01]  /*1930*/  IMAD.MOV.U32 R6, RZ, RZ, R8 ;  /* 0x000000ffff067224 */ /* 0x000fe200078e0008 */
[----:B------:R-:W-:Y:S01]  /*1940*/  LEA.HI.X R13, R22, R233, R23, 0x6, P1 ;  /* 0x000000e9160d7211 */ /* 0x000fe200008f3417 */
[----:B------:R-:W-:Y:S01]  /*1950*/  IMAD.WIDE.U32 R2, R0, UR17, R2 ;  /* 0x0000001100027c25 */ /* 0x000fe2000f8e0002 */
[----:B------:R-:W-:Y:S01]  /*1960*/  ULDC.64 UR12, c[0x0][0x3e0] ;  /* 0x0000f800000c7ab9 */ /* 0x000fe20000000a00 */
[----:B------:R-:W-:Y:S02]  /*1970*/  CS2R R72, SRZ ;  /* 0x0000000000487805 */ /* 0x000fe4000001ff00 */
[----:B------:R-:W-:Y:S01]  /*1980*/  CS2R R70, SRZ ;  /* 0x0000000000467805 */ /* 0x000fe2000001ff00 */
[----:B-1----:R-:W-:Y:S01]  /*1990*/  IMAD R4, R16, UR22, RZ ;  /* 0x0000001610047c24 */ /* 0x002fe2000f8e02ff */
[----:B------:R-:W-:Y:S01]  /*19a0*/  LEA R230, P1, R2, UR12, 0x1 ;  /* 0x0000000c02e67c11 */ /* 0x000fe2000f8208ff */
[----:B------:R-:W-:Y:S01]  /*19b0*/  VIADD R8, R3, UR11 ;  /* 0x0000000b03087c36 */ /* 0x000fe20008000000 */
[----:B------:R-:W-:Y:S01]  /*19c0*/  UIADD3 UR12, UR29, -0x1, URZ ;  /* 0xffffffff1d0c7890 */ /* 0x000fe2000fffe03f */
[----:B------:R-:W-:Y:S01]  /*19d0*/  IMAD R0, R17, UR16, R4 ;  /* 0x0000001011007c24 */ /* 0x000fe2000f8e0204 */
[----:B------:R-:W-:Y:S01]  /*19e0*/  ULDC.64 UR10, c[0x0][0x260] ;  /* 0x00009800000a7ab9 */ /* 0x000fe20000000a00 */
[----:B------:R-:W-:Y:S01]  /*19f0*/  IMAD.WIDE.U32 R4, R16, UR16, R10 ;  /* 0x0000001010047c25 */ /* 0x000fe2000f8e000a */
[----:B------:R-:W-:Y:S01]  /*1a00*/  LEA.HI.X R231, R2, UR13, R8, 0x1, P1 ;  /* 0x0000000d02e77c11 */ /* 0x000fe200088f0c08 */
[----:B------:R-:W-:Y:S01]  /*1a10*/  ULEA.HI UR13, UR12, UR12, URZ, 0x1 ;  /* 0x0000000c0c0d7291 */ /* 0x000fe2000f8f083f */
[----:B------:R-:W-:Y:S01]  /*1a20*/  LEA R8, P1, R24, R230, 0x6 ;  /* 0x000000e618087211 */ /* 0x000fe200078230ff */
[----:B------:R-:W-:Y:S01]  /*1a30*/  IMAD.IADD R3, R5, 0x1, R0 ;  /* 0x0000000105037824 */ /* 0x000fe200078e0200 */
[----:B------:R-:W-:Y:S01]  /*1a40*/  CS2R R68, SRZ ;  /* 0x0000000000447805 */ /* 0x000fe2000001ff00 */
[----:B------:R-:W-:Y:S01]  /*1a50*/  IMAD R0, R21, UR10, RZ ;  /* 0x0000000a15007c24 */ /* 0x000fe2000f8e02ff */
[----:B------:R-:W-:Y:S01]  /*1a60*/  ULOP3.LUT UR13, UR13, 0xfffffffe, URZ, 0xc0, !UPT ;  /* 0xfffffffe0d0d7892 */ /* 0x000fe2000f8ec03f */
[----:B------:R-:W-:Y:S01]  /*1a70*/  IMAD.MOV.U32 R2, RZ, RZ, R4 ;  /* 0x000000ffff027224 */ /* 0x000fe200078e0004 */
[----:B------:R-:W-:Y:S01]  /*1a80*/  CS2R R62, SRZ ;  /* 0x00000000003e7805 */ /* 0x000fe2000001ff00 */
[----:B------:R-:W-:Y:S01]  /*1a90*/  VIADD R7, R9, UR38 ;  /* 0x0000002609077c36 */ /* 0x000fe20008000000 */
[----:B------:R-:W-:Y:S01]  /*1aa0*/  UIADD3 UR13, UR12, -UR13, URZ ;  /* 0x8000000d0c0d7290 */ /* 0x000fe2000fffe03f */
[----:B--2---:R-:W-:Y:S01]  /*1ab0*/  IMAD R5, R18, UR22, RZ ;  /* 0x0000001612057c24 */ /* 0x004fe2000f8e02ff */
[----:B------:R-:W-:Y:S01]  /*1ac0*/  LEA.HI.X R9, R24, R231, R25, 0x6, P1 ;  /* 0x000000e718097211 */ /* 0x000fe200008f3419 */
        /* <DEDUP_REMOVED lines=9> */
[----:B------:R-:W-:-:S02]  /*1b60*/  CS2R R66, SRZ ;  /* 0x0000000000427805 */ /* 0x000fc4000001ff00 */
[----:B------:R-:W-:Y:S02]  /*1b70*/  CS2R R64, SRZ ;  /* 0x0000000000407805 */ /* 0x000fe4000001ff00 */
[----:B------:R-:W-:Y:S01]  /*1b80*/  CS2R R58, SRZ ;  /* 0x00000000003a7805 */ /* 0x000fe2000001ff00 */
[----:B------:R-:W-:Y:S01]  /*1b90*/  IMAD.IADD R5, R3, 0x1, R0 ;  /* 0x0000000103057824 */ /* 0x000fe200078e0200 */
[----:B------:R-:W-:Y:S01]  /*1ba0*/  CS2R R56, SRZ ;  /* 0x0000000000387805 */ /* 0x000fe2000001ff00 */
[----:B------:R-:W-:Y:S01]  /*1bb0*/  IMAD R0, R246, 0x200, R26 ;  /* 0x00000200f6007824 */ /* 0x000fe200078e021a */
[----:B------:R-:W-:Y:S01]  /*1bc0*/  CS2R R54, SRZ ;  /* 0x0000000000367805 */ /* 0x000fe2000001ff00 */
[----:B------:R-:W-:Y:S01]  /*1bd0*/  IMAD.IADD R3, R7, 0x1, R4 ;  /* 0x0000000107037824 */ /* 0x000fe200078e0204 */
[----:B------:R-:W-:Y:S01]  /*1be0*/  CS2R R52, SRZ ;  /* 0x0000000000347805 */ /* 0x000fe2000001ff00 */
[----:B------:R-:W-:Y:S01]  /*1bf0*/  IMAD.MOV.U32 R4, RZ, RZ, R2 ;  /* 0x000000ffff047224 */ /* 0x000fe200078e0002 */
[----:B------:R-:W-:Y:S01]  /*1c00*/  CS2R R46, SRZ ;  /* 0x00000000002e7805 */ /* 0x000fe2000001ff00 */
[----:B------:R-:W-:Y:S01]  /*1c10*/  IMAD.MOV.U32 R2, RZ, RZ, R6 ;  /* 0x000000ffff027224 */ /* 0x000fe200078e0006 */
[----:B------:R-:W-:Y:S01]  /*1c20*/  CS2R R44, SRZ ;  /* 0x00000000002c7805 */ /* 0x000fe2000001ff00 */
[----:B------:R-:W-:Y:S01]  /*1c30*/  VIADD R16, R0, 0x2000 ;  /* 0x0000200000107836 */ /* 0x000fe20000000000 */
[----:B------:R-:W-:Y:S01]  /*1c40*/  CS2R R50, SRZ ;  /* 0x0000000000327805 */ /* 0x000fe2000001ff00 */
[----:B------:R-:W-:Y:S01]  /*1c50*/  IMAD R6, R21, UR10, RZ ;  /* 0x0000000a15067c24 */ /* 0x000fe2000f8e02ff */
[----:B------:R-:W-:Y:S01]  /*1c60*/  CS2R R48, SRZ ;  /* 0x0000000000307805 */ /* 0x000fe2000001ff00 */
[----:B------:R-:W-:Y:S01]  /*1c70*/  IMAD R7, R28, UR8, RZ ;  /* 0x000000081c077c24 */ /* 0x000fe2000f8e02ff */
[----:B------:R-:W-:Y:S01]  /*1c80*/  SEL R16, R16, R0, !P2 ;  /* 0x0000000010107207 */ /* 0x000fe20005000000 */
[----:B------:R-:W-:Y:S01]  /*1c90*/  IMAD.WIDE.U32 R10, R14, UR10, R2 ;  /* 0x0000000a0e0a7c25 */ /* 0x000fe2000f8e0002 */
[----:B------:R-:W-:Y:S01]  /*1ca0*/  LEA R0, R0, UR5, 0x1 ;  /* 0x0000000500007c11 */ /* 0x000fe2000f8e08ff */
[----:B------:R-:W-:Y:S01]  /*1cb0*/  @P0 BAR.SYNC.DEFER_BLOCKING 0x0 ;  /* 0x0000000000000b1d */ /* 0x000fe20000010000 */
[----:B------:R-:W-:Y:S01]  /*1cc0*/  LEA R16, R16, UR5, 0x1 ;  /* 0x0000000510107c11 */ /* 0x000fe2000f8e08ff */
[----:B------:R-:W-:Y:S01]  /*1cd0*/  IMAD R15, R14, UR11, R6 ;  /* 0x0000000b0e0f7c24 */ /* 0x000fe2000f8e0206 */
[----:B------:R-:W-:Y:S01]  /*1ce0*/  CS2R R42, SRZ ;  /* 0x00000000002a7805 */ /* 0x000fe2000001ff00 */
[C---:B------:R-:W-:Y:S01]  /*1cf0*/  IMAD R3, R247.reuse, UR9, R7 ;  /* 0x00000009f7037c24 */ /* 0x040fe2000f8e0207 */
[----:B------:R-:W-:Y:S01]  /*1d00*/  CS2R R40, SRZ ;  /* 0x0000000000287805 */ /* 0x000fe2000001ff00 */
[----:B------:R-:W-:Y:S01]  /*1d10*/  IMAD.WIDE.U32 R6, R247, UR8, R4 ;  /* 0x00000008f7067c25 */ /* 0x000fe2000f8e0004 */
[----:B------:R-:W-:Y:S01]  /*1d20*/  ULDC.64 UR10, c[0x0][0x218] ;  /* 0x00008600000a7ab9 */ /* 0x000fe20000000a00 */
[----:B------:R-:W-:-:S02]  /*1d30*/  CS2R R38, SRZ ;  /* 0x0000000000267805 */ /* 0x000fc4000001ff00 */
[----:B------:R-:W-:Y:S01]  /*1d40*/  CS2R R36, SRZ ;  /* 0x0000000000247805 */ /* 0x000fe2000001ff00 */
[----:B------:R-:W-:Y:S01]  /*1d50*/  IMAD.IADD R3, R7, 0x1, R3 ;  /* 0x0000000107037824 */ /* 0x000fe200078e0203 */
[C---:B------:R-:W-:Y:S01]  /*1d60*/  LEA R2, P0, R6.reuse, UR10, 0x1 ;  /* 0x0000000a06027c11 */ /* 0x040fe2000f8008ff */
[----:B------:R-:W-:Y:S01]  /*1d70*/  USHF.L.U32 UR10, UR8, 0x6, URZ ;  /* 0x00000006080a7899 */ /* 0x000fe2000800063f */
[----:B------:R-:W-:Y:S02]  /*1d80*/  IMAD.IADD R5, R11, 0x1, R15 ;  /* 0x000000010b057824 */ /* 0x000fe400078e020f */
[----:B------:R-:W-:Y:S01]  /*1d90*/  IMAD.MOV.U32 R4, RZ, RZ, R10 ;  /* 0x000000ffff047224 */ /* 0x000fe200078e000a */
[----:B------:R-:W-:Y:S01]  /*1da0*/  LEA.HI.X R3, R6, UR11, R3, 0x1, P0 ;  /* 0x0000000b06037c11 */ /* 0x000fe200080f0c03 */
[----:B------:R-:W-:Y:S01]  /*1db0*/  IMAD R7, R28, UR6, RZ ;  /* 0x000000061c077c24 */ /* 0x000fe2000f8e02ff */
[----:B------:R-:W-:Y:S01]  /*1dc0*/  USHF.L.U64.HI UR11, UR8, 0x6, UR9 ;  /* 0x00000006080b7899 */ /* 0x000fe20008010209 */
[C---:B------:R-:W-:Y:S01]  /*1dd0*/  IMAD.WIDE.U32 R10, R247.reuse, UR6, R4 ;  /* 0x00000006f70a7c25 */ /* 0x040fe2000f8e0004 */
[----:B------:R-:W-:Y:S01]  /*1de0*/  IADD3 R4, P0, R2, UR10, RZ ;  /* 0x0000000a02047c10 */ /* 0x000fe2000ff1e0ff */
[----:B------:R-:W-:Y:S01]  /*1df0*/  ULDC.64 UR8, c[0x0][0x220] ;  /* 0x0000880000087ab9 */ /* 0x000fe20000000a00 */
[----:B------:R-:W-:Y:S01]  /*1e00*/  USHF.L.U64.HI UR6, UR6, 0x6, UR7 ;  /* 0x0000000606067899 */ /* 0x000fe20008010207 */
[----:B------:R-:W-:Y:S01]  /*1e10*/  IMAD R6, R247, UR7, R7 ;  /* 0x00000007f7067c24 */ /* 0x000fe2000f8e0207 */
[----:B------:R-:W-:Y:S01]  /*1e20*/  @!PT LDS RZ, [RZ] ;  /* 0x00000000fffff984 */ /* 0x000fe20000000800 */
[----:B------:R-:W-:Y:S01]  /*1e30*/  @!PT LDS RZ, [RZ] ;  /* 0x00000000fffff984 */ /* 0x000fe20000000800 */
[----:B------:R-:W-:Y:S01]  /*1e40*/  @!PT LDS RZ, [RZ] ;  /* 0x00000000fffff984 */ /* 0x000fe20000000800 */
[----:B------:R-:W-:Y:S01]  /*1e50*/  LDGSTS.E.BYPASS.LTC128B.128 [R0+0x8000], desc[UR34][R230.64] ;  /* 0x08000000e6007fae */ /* 0x000fe2000b901d62 */
[----:B------:R-:W-:Y:S01]  /*1e60*/  IADD3.X R5, R3, UR11, RZ, P0, !PT ;  /* 0x0000000b03057c10 */ /* 0x000fe200087fe4ff */
[----:B------:R-:W-:Y:S01]  /*1e70*/  ULDC UR7, c[0x0][0x398] ;  /* 0x0000e60000077ab9 */ /* 0x000fe20000000800 */
[----:B------:R-:W-:Y:S01]  /*1e80*/  IMAD.IADD R7, R11, 0x1, R6 ;  /* 0x000000010b077824 */ /* 0x000fe200078e0206 */
[----:B------:R-:W-:Y:S01]  /*1e90*/  LDGSTS.E.BYPASS.LTC128B.128 [R0+0xa000], desc[UR34][R230.64+0x80] ;  /* 0x0a000080e6007fae */ /* 0x000fe2000b901d62 */
[----:B------:R-:W-:-:S03]  /*1ea0*/  LEA R6, P0, R10, UR8, 0x1 ;  /* 0x000000080a067c11 */ /* 0x000fc6000f8008ff */
[----:B------:R-:W-:Y:S01]  /*1eb0*/  LDGSTS.E.BYPASS.LTC128B.128 [R0+0x9000], desc[UR34][R8.64] ;  /* 0x0900000008007fae */ /* 0x000fe2000b901d62 */
[----:B------:R-:W-:Y:S01]  /*1ec0*/  LEA.HI.X R7, R10, UR9, R7, 0x1, P0 ;  /* 0x000000090a077c11 */ /* 0x000fe200080f0c07 */
[----:B------:R-:W-:Y:S02]  /*1ed0*/  ULDC.64 UR8, c[0x0][0x478] ;  /* 0x00011e0000087ab9 */ /* 0x000fe40000000a00 */
[----:B------:R-:W-:Y:S04]  /*1ee0*/  LDGSTS.E.BYPASS.LTC128B.128 [R0+0xb000], desc[UR34][R8.64+0x80] ;  /* 0x0b00008008007fae */ /* 0x000fe8000b901d62 */
[----:B------:R-:W-:Y:S04]  /*1ef0*/  LDGSTS.E.BYPASS.LTC128B.128 [R16], desc[UR34][R232.64] ;  /* 0x00000000e8107fae */ /* 0x000fe8000b901d62 */
[----:B------:R-:W-:Y:S04]  /*1f00*/  LDGSTS.E.BYPASS.LTC128B.128 [R16+0x2000], desc[UR34][R232.64+0x80] ;  /* 0x02000080e8107fae */ /* 0x000fe8000b901d62 */
[----:B------:R-:W-:Y:S04]  /*1f10*/  LDGSTS.E.BYPASS.LTC128B.128 [R16+0x1000], desc[UR34][R12.64] ;  /* 0x010000000c107fae */ /* 0x000fe8000b901d62 */
[----:B------:R-:W-:Y:S04]  /*1f20*/  LDGSTS.E.BYPASS.LTC128B.128 [R16+0x3000], desc[UR34][R12.64+0x80] ;  /* 0x030000800c107fae */ /* 0x000fe8000b901d62 */
[----:B------:R-:W-:Y:S04]  /*1f30*/  LDGSTS.E.BYPASS.LTC128B.128 [R0+0xc000], desc[UR34][R2.64] ;  /* 0x0c00000002007fae */ /* 0x000fe8000b901d62 */
[----:B------:R1:W-:Y:S04]  /*1f40*/  LDGSTS.E.BYPASS.LTC128B.128 [R0+0x10000], desc[UR34][R2.64+0x80] ;  /* 0x1000008002007fae */ /* 0x0003e8000b901d62 */
[----:B------:R-:W-:Y:S04]  /*1f50*/  LDGSTS.E.BYPASS.LTC128B.128 [R0+0xd000], desc[UR34][R4.64] ;  /* 0x0d00000004007fae */ /* 0x000fe8000b901d62 */
[----:B------:R2:W-:Y:S01]  /*1f60*/  LDGSTS.E.BYPASS.LTC128B.128 [R0+0x11000], desc[UR34][R4.64+0x80] ;  /* 0x1100008004007fae */ /* 0x0005e2000b901d62 */
[----:B-1----:R-:W-:-:S04]  /*1f70*/  IADD3 R2, P1, R4, UR10, RZ ;  /* 0x0000000a04027c10 */ /* 0x002fc8000ff3e0ff */
[----:B------:R-:W-:Y:S02]  /*1f80*/  IADD3.X R3, R5, UR11, RZ, P1, !PT ;  /* 0x0000000b05037c10 */ /* 0x000fe40008ffe4ff */
[----:B------:R-:W-:Y:S02]  /*1f90*/  IADD3 R8, P1, R2, UR10, RZ ;  /* 0x0000000a02087c10 */ /* 0x000fe4000ff3e0ff */
[----:B--2---:R-:W-:Y:S01]  /*1fa0*/  IADD3 R4, P0, R6, UR13, RZ ;  /* 0x0000000d06047c10 */ /* 0x004fe2000ff1e0ff */
        /* <DEDUP_REMOVED lines=10> */
[----:B------:R3:W-:Y:S04]  /*2050*/  LDGSTS.E.BYPASS.LTC128B.128 [R0+0x15000], desc[UR34][R4.64] ;  /* 0x1500000004007fae */ /* 0x0007e8000b901d62 */
[----:B------:R3:W-:Y:S01]  /*2060*/  LDGSTS.E.BYPASS.LTC128B.128 [R0+0x19000], desc[UR34][R4.64+0x80] ;  /* 0x1900008004007fae */ /* 0x0007e2000b901d62 */
[----:B-1----:R-:W-:-:S04]  /*2070*/  IADD3 R2, P0, R4, UR13, RZ ;  /* 0x0000000d04027c10 */ /* 0x002fc8000ff1e0ff */
[----:B------:R-:W-:-:S05]  /*2080*/  IADD3.X R3, R5, UR6, RZ, P0, !PT ;  /* 0x0000000605037c10 */ /* 0x000fca00087fe4ff */
[----:B------:R3:W-:Y:S04]  /*2090*/  LDGSTS.E.BYPASS.LTC128B.128 [R0+0x16000], desc[UR34][R2.64] ;  /* 0x1600000002007fae */ /* 0x0007e8000b901d62 */
[----:B------:R3:W-:Y:S01]  /*20a0*/  LDGSTS.E.BYPASS.LTC128B.128 [R0+0x1a000], desc[UR34][R2.64+0x80] ;  /* 0x1a00008002007fae */ /* 0x0007e2000b901d62 */
[----:B--2---:R-:W-:-:S04]  /*20b0*/  IADD3 R6, P0, R2, UR13, RZ ;  /* 0x0000000d02067c10 */ /* 0x004fc8000ff1e0ff */
[----:B------:R-:W-:Y:S01]  /*20c0*/  IADD3.X R7, R3, UR6, RZ, P0, !PT ;  /* 0x0000000603077c10 */ /* 0x000fe200087fe4ff */
[----:B------:R-:W-:-:S04]  /*20d0*/  UIADD3 UR6, -UR33, UR26, UR32 ;  /* 0x0000001a21067290 */ /* 0x000fc8000fffe120 */
[----:B------:R-:W-:Y:S01]  /*20e0*/  UIADD3 UR7, UR6, -UR7, URZ ;  /* 0x8000000706077290 */ /* 0x000fe2000fffe03f */
[----:B------:R3:W-:Y:S03]  /*20f0*/  LDGSTS.E.BYPASS.LTC128B.128 [R0+0x17000], desc[UR34][R6.64] ;  /* 0x1700000006007fae */ /* 0x0007e6000b901d62 */
[----:B------:R-:W-:Y:S01]  /*2100*/  USHF.R.S32.HI UR6, URZ, 0x1f, UR7 ;  /* 0x0000001f3f067899 */ /* 0x000fe20008011407 */
[----:B------:R3:W-:Y:S03]  /*2110*/  LDGSTS.E.BYPASS.LTC128B.128 [R0+0x1b000], desc[UR34][R6.64+0x80] ;  /* 0x1b00008006007fae */ /* 0x0007e6000b901d62 */
[----:B------:R-:W-:Y:S01]  /*2120*/  ULEA.HI UR6, UR6, UR7, URZ, 0x6 ;  /* 0x0000000706067291 */ /* 0x000fe2000f8f303f */
[----:B------:R-:W0:Y:S03]  /*2130*/  LDGDEPBAR ;  /* 0x00000000000079af */ /* 0x000e260000000000 */
[----:B------:R-:W-:-:S04]  /*2140*/  USHF.R.S32.HI UR6, URZ, 0x6, UR6 ;  /* 0x000000063f067899 */ /* 0x000fc80008011406 */
[----:B------:R-:W-:-:S04]  /*2150*/  UISETP.LT.AND UP0, UPT, URZ, UR6, UPT ;  /* 0x000000063f00728c */ /* 0x000fc8000bf01270 */
[----:B------:R-:W-:-:S04]  /*2160*/  USEL UR6, URZ, UR6, !UP0 ;  /* 0x000000063f067287 */ /* 0x000fc8000c000000 */
[----:B------:R-:W-:Y:S02]  /*2170*/  UISETP.GT.AND UP0, UPT, UR29, UR6, UPT ;  /* 0x000000061d00728c */ /* 0x000fe4000bf04270 */
[----:B------:R-:W-:-:S04]  /*2180*/  UIMAD.WIDE UR28, UR27, 0x4, UR8 ;  /* 0x000000041b1c78a5 */ /* 0x000fc8000f8e0208 */
[----:B------:R-:W-:-:S13]  /*2190*/  PLOP3.LUT P0, PT, PT, PT, UP0, 0x80, 0x0 ;  /* 0x000000000000781c */ /* 0x000fda0003f0f008 */
[----:B---3--:R-:W-:Y:S05]  /*21a0*/  @!P0 BRA `(.L_x_790) ;  /* 0x0000004c00fc8947 */ /* 0x008fea0003800000 */
[----:B------:R-:W1:Y:S01]  /*21b0*/  LDC.64 R6, c[0x0][0x3b8] ;  /* 0x0000ee00ff067b82 */ /* 0x000e620000000a00 */
[----:B------:R-:W-:Y:S01]  /*21c0*/  LEA.HI R0, R30, R29, RZ, 0x4 ;  /* 0x0000001d1e007211 */ /* 0x000fe200078f20ff */
[----:B------:R-:W-:Y:S01]  /*21d0*/  IMAD.MOV.U32 R2, RZ, RZ, 0x4 ;  /* 0x00000004ff027424 */ /* 0x000fe200078e00ff */
[----:B------:R-:W-:Y:S01]  /*21e0*/  UIMAD UR8, UR16, UR25, UR17 ;  /* 0x00000019100872a4 */ /* 0x000fe2000f8e0211 */
[----:B------:R-:W-:Y:S01]  /*21f0*/  SHF.R.S32.HI R243, RZ, 0x1f, R27 ;  /* 0x0000001ffff37819 */ /* 0x000fe2000001141b */
[----:B------:R-:W-:Y:S01]  /*2200*/  IMAD.MOV.U32 R237, RZ, RZ, R16 ;  /* 0x000000ffffed7224 */ /* 0x000fe200078e0010 */
[----:B------:R-:W-:Y:S02]  /*2210*/  ULDC UR10, c[0x0][0x270] ;  /* 0x00009c00000a7ab9 */ /* 0x000fe40000000800 */
[----:B------:R-:W2:Y:S01]  /*2220*/  LDC R251, c[0x0][0x2dc] ;  /* 0x0000b700fffb7b82 */ /* 0x000ea20000000800 */
[----:B-1----:R-:W3:Y:S04]  /*2230*/  LDG.E.64 R4, desc[UR34][R6.64+0x8] ;  /* 0x0000082206047981 */ /* 0x002ee8000c1e1b00 */
[----:B------:R-:W4:Y:S01]  /*2240*/  LDG.E.64 R6, desc[UR34][R6.64] ;  /* 0x0000002206067981 */ /* 0x000f22000c1e1b00 */
[----:B------:R-:W-:Y:S01]  /*2250*/  LOP3.LUT R0, R0, 0xfffffff0, RZ, 0xc0, !PT ;  /* 0xfffffff000007812 */ /* 0x000fe200078ec0ff */
[----:B------:R-:W-:-:S04]  /*2260*/  IMAD.WIDE R2, R238, R2, UR46 ;  /* 0x0000002eee027e25 */ /* 0x000fc8000f8e0202 */
[----:B------:R-:W-:Y:S01]  /*2270*/  IMAD.IADD R0, R29, 0x1, -R0 ;  /* 0x000000011d007824 */ /* 0x000fe200078e0a00 */
[----:B------:R-:W5:Y:S04]  /*2280*/  LDG.E R242, desc[UR34][R2.64] ;  /* 0x0000002202f27981 */ /* 0x000f68000c1e1900 */
[----:B------:R-:W5:Y:S04]  /*2290*/  LDG.E R241, desc[UR34][R2.64+0x20] ;  /* 0x0000202202f17981 */ /* 0x000f68000c1e1900 */
[----:B------:R-:W5:Y:S04]  /*22a0*/  LDG.E R240, desc[UR34][R2.64+0x80] ;  /* 0x0000802202f07981 */ /* 0x000f68000c1e1900 */
[----:B------:R1:W5:Y:S01]  /*22b0*/  LDG.E R239, desc[UR34][R2.64+0xa0] ;  /* 0x0000a02202ef7981 */ /* 0x000362000c1e1900 */
[----:B------:R-:W-:Y:S01]  /*22c0*/  USHF.L.U32 UR8, UR8, 0x5, URZ ;  /* 0x0000000508087899 */ /* 0x000fe2000800063f */
[----:B------:R-:W-:Y:S01]  /*22d0*/  IMAD.MOV.U32 R217, RZ, RZ, 0x20 ;  /* 0x00000020ffd97424 */ /* 0x000fe200078e00ff */
[----:B------:R-:W-:Y:S01]  /*22e0*/  UIADD3 UR25, UR32, UR26, URZ ;  /* 0x0000001a20197290 */ /* 0x000fe2000fffe03f */
[----:B------:R-:W-:Y:S01]  /*22f0*/  IMAD.MOV.U32 R204, RZ, RZ, 0x40 ;  /* 0x00000040ffcc7424 */ /* 0x000fe200078e00ff */
[----:B------:R-:W-:Y:S01]  /*2300*/  USHF.R.S32.HI UR7, URZ, 0x1f, UR8 ;  /* 0x0000001f3f077899 */ /* 0x000fe20008011408 */
[----:B------:R-:W-:Y:S01]  /*2310*/  IMAD.MOV.U32 R159, RZ, RZ, RZ ;  /* 0x000000ffff9f7224 */ /* 0x000fe200078e00ff */
[----:B------:R-:W-:Y:S01]  /*2320*/  UIADD3 UR25, -UR33, 0x80, UR25 ;  /* 0x0000008021197890 */ /* 0x000fe2000fffe119 */
[----:B-1----:R-:W-:Y:S01]  /*2330*/  SHF.R.S32.HI R2, RZ, 0x1f, R0 ;  /* 0x0000001fff027819 */ /* 0x002fe20000011400 */
[----:B------:R-:W-:-:S03]  /*2340*/  IMAD.SHL.U32 R3, R246, 0x20, RZ ;  /* 0x00000020f6037824 */ /* 0x000fc600078e00ff */
[----:B------:R-:W-:-:S04]  /*2350*/  LEA.HI R2, R2, R0, RZ, 0x3 ;  /* 0x0000000002027211 */ /* 0x000fc800078f18ff */
[----:B------:R-:W-:-:S05]  /*2360*/  LOP3.LUT R2, R2, 0xfffffff8, RZ, 0xc0, !PT ;  /* 0xfffffff802027812 */ /* 0x000fca00078ec0ff */
[----:B------:R-:W-:Y:S02]  /*2370*/  IMAD.IADD R0, R0, 0x1, -R2 ;  /* 0x0000000100007824 */ /* 0x000fe400078e0a02 */
[----:B------:R-:W-:-:S03]  /*2380*/  VIADD R2, R218, 0x2000 ;  /* 0x00002000da027836 */ /* 0x000fc60000000000 */
[C---:B------:R-:W-:Y:S02]  /*2390*/  LOP3.LUT P0, RZ, R0.reuse, 0x2, RZ, 0xc0, !PT ;  /* 0x0000000200ff7812 */ /* 0x040fe4000780c0ff */
[----:B------:R-:W-:Y:S01]  /*23a0*/  LOP3.LUT P1, RZ, R0, 0x4, RZ, 0xc0, !PT ;  /* 0x0000000400ff7812 */ /* 0x000fe2000782c0ff */
[----:B------:R-:W-:Y:S01]  /*23b0*/  VIADD R0, R216, 0x2000 ;  /* 0x00002000d8007836 */ /* 0x000fe20000000000 */
[----:B------:R-:W-:-:S04]  /*23c0*/  SEL R2, R2, R218, !P2 ;  /* 0x000000da02027207 */ /* 0x000fc80005000000 */
[----:B------:R-:W-:Y:S02]  /*23d0*/  SEL R0, R0, R216, !P2 ;  /* 0x000000d800007207 */ /* 0x000fe40005000000 */
[----:B---3--:R-:W-:Y:S01]  /*23e0*/  IADD3 R244, P4, P3, R4, UR8, R27 ;  /* 0x0000000804f47c10 */ /* 0x008fe2000fb9e01b */
[----:B------:R-:W-:-:S03]  /*23f0*/  UMOV UR8, UR28 ;  /* 0x0000001c00087c82 */ /* 0x000fc60008000000 */
[----:B------:R-:W-:Y:S01]  /*2400*/  IADD3.X R243, R5, UR7, R243, P4, P3 ;  /* 0x0000000705f37c10 */ /* 0x000fe2000a7e64f3 */
[----:B------:R-:W-:Y:S01]  /*2410*/  UMOV UR7, UR29 ;  /* 0x0000001d00077c82 */ /* 0x000fe20008000000 */
[----:B----4-:R-:W-:Y:S02]  /*2420*/  R2UR UR9, R7 ;  /* 0x00000000070972ca */ /* 0x010fe400000e0000 */
[----:B------:R-:W-:-:S11]  /*2430*/  R2UR UR11, R6 ;  /* 0x00000000060b72ca */ /* 0x000fd600000e0000 */
        /* <DEDUP_REMOVED lines=9> */
[----:B------:R-:W-:Y:S01]  /*24d0*/  UIADD3 UR32, UR11, 0x3c6ef372, URZ ;  /* 0x3c6ef3720b207890 */ /* 0x000fe2000fffe03f */
[----:B------:R-:W-:Y:S01]  /*24e0*/  LEA R210, R2, UR5, 0x1 ;  /* 0x0000000502d27c11 */ /* 0x000fe2000f8e08ff */
[----:B------:R-:W-:Y:S01]  /*24f0*/  IMAD.WIDE.U32 R244, R244, -0x2daee0ad, RZ ;  /* 0xd2511f53f4f47825 */ /* 0x000fe200078e00ff */
[----:B------:R-:W-:Y:S01]  /*2500*/  LEA R211, R0, UR5, 0x1 ;  /* 0x0000000500d37c11 */ /* 0x000fe2000f8e08ff */
[----:B------:R-:W-:Y:S01]  /*2510*/  UIADD3 UR29, UR9, -0x4498517b, URZ ;  /* 0xbb67ae85091d7890 */ /* 0x000fe2000fffe03f */
[----:B------:R-:W-:Y:S01]  /*2520*/  LOP3.LUT R243, R243, UR11, RZ, 0x3c, !PT ;  /* 0x0000000bf3f37c12 */ /* 0x000fe2000f8e3cff */
[----:B------:R-:W-:Y:S01]  /*2530*/  UIADD3 UR28, UR11, -0x61c88647, URZ ;  /* 0x9e3779b90b1c7890 */ /* 0x000fe2000fffe03f */
[----:B------:R-:W-:Y:S01]  /*2540*/  SEL R217, R217, 0xffffffe0, !P0 ;  /* 0xffffffe0d9d97807 */ /* 0x000fe20004000000 */
[----:B------:R-:W-:Y:S01]  /*2550*/  ULDC.U8 UR27, c[0x0][0x388] ;  /* 0x0000e200001b7ab9 */ /* 0x000fe20000000000 */
[----:B------:R-:W-:Y:S01]  /*2560*/  SEL R204, R204, 0xffffffc0, !P1 ;  /* 0xffffffc0cccc7807 */ /* 0x000fe20004800000 */
[----:B--2---:R-:W-:-:S08]  /*2570*/  ULDC UR26, c[0x0][0x2ec] ;  /* 0x0000bb00001a7ab9 */ /* 0x004fd00000000800 */
.L_x_793:
[----:B------:R-:W0:Y:S01]  /*2580*/  LDGDEPBAR ;  /* 0x00000000000079af */ /* 0x000e220000000000 */
[C---:B------:R-:W-:Y:S01]  /*2590*/  IMAD.IADD R0, R211.reuse, 0x1, R217 ;  /* 0x00000001d3007824 */ /* 0x040fe200078e02d9 */
[----:B------:R-:W-:Y:S01]  /*25a0*/  USHF.L.U32 UR13, UR12, 0x6, URZ ;  /* 0x000000060c0d7899 */ /* 0x000fe2000800063f */
[--C-:B------:R-:W-:Y:S05]  /*25b0*/  IMAD.IADD R3, R211, 0x1, R204.reuse ;  /* 0x00000001d3037824 */ /* 0x100fea00078e02cc */
[----:B------:R-:W2:Y:S01]  /*25c0*/  LDL R219, [R1] ;  /* 0x0000000001db7983 */ /* 0x000ea20000100800 */
[----:B------:R-:W-:Y:S01]  /*25d0*/  IMAD.IADD R2, R0, 0x1, R204 ;  /* 0x0000000100027824 */ /* 0x000fe200078e02cc */
[----:B------:R-:W-:Y:S01]  /*25e0*/  UISETP.GE.AND UP0, UPT, UR13, UR25, UPT ;  /* 0x000000190d00728c */ /* 0x000fe2000bf06270 */
[----:B-----5:R-:W-:Y:S01]  /*25f0*/  FSETP.NEU.FTZ.AND P4, PT, R241, -INF , PT ;  /* 0xff800000f100780b */ /* 0x020fe20003f9d000 */
[----:B------:R-:W-:Y:S01]  /*2600*/  UISETP.GT.AND UP3, UPT, UR12, UR6, UPT ;  /* 0x000000060c00728c */ /* 0x000fe2000bf64270 */
[----:B------:R-:W-:Y:S02]  /*2610*/  FSETP.NEU.FTZ.AND P5, PT, R242, -INF , PT ;  /* 0xff800000f200780b */ /* 0x000fe40003fbd000 */
[----:B------:R-:W-:Y:S02]  /*2620*/  FSETP.NEU.FTZ.AND P0, PT, R239, -INF , PT ;  /* 0xff800000ef00780b */ /* 0x000fe40003f1d000 */
[----:B------:R-:W-:Y:S02]  /*2630*/  PLOP3.LUT P2, PT, PT, PT, UP0, 0x80, 0x0 ;  /* 0x000000000000781c */ /* 0x000fe40003f4f008 */
[----:B------:R-:W-:Y:S02]  /*2640*/  FSETP.NEU.FTZ.AND P3, PT, R240, -INF , PT ;  /* 0xff800000f000780b */ /* 0x000fe40003f7d000 */
[----:B------:R-:W-:Y:S01]  /*2650*/  @!UP0 ULDC UR11, c[0x0][0x2c4] ;  /* 0x0000b100000b8ab9 */ /* 0x000fe20000000800 */
        /* <DEDUP_REMOVED lines=26> */
[-C--:B------:R-:W-:Y:S03]  /*2800*/  HMMA.16816.F32 R12, R176, R174.reuse, R12 ;  /* 0x000000aeb00c723c */ /* 0x080fe6000000180c */
[----:B------:R-:W-:Y:S03]  /*2810*/  LDSM.16.M88.4 R204, [R214+0xc800] ;  /* 0x00c80000d6cc783b */ /* 0x000fe60000000200 */
[C---:B------:R-:W-:Y:S05]  /*2820*/  HMMA.16816.F32 R16, R168.reuse, R174, R16 ;  /* 0x000000aea810723c */ /* 0x040fea0000001810 */
[----:B------:R-:W1:Y:S01]  /*2830*/  LDSM.16.M88.4 R172, [R214+0xc000] ;  /* 0x00c00000d6ac783b */ /* 0x000e620000000200 */
[-C--:B---3--:R-:W-:Y:S06]  /*2840*/  HMMA.16816.F32 R20, R168, R180.reuse, R20 ;  /* 0x000000b4a814723c */ /* 0x088fec0000001814 */
[C---:B------:R-:W-:Y:S06]  /*2850*/  HMMA.16816.F32 R24, R176.reuse, R180, R24 ;  /* 0x000000b4b018723c */ /* 0x040fec0000001818 */
[-C--:B------:R-:W-:Y:S01]  /*2860*/  HMMA.16816.F32 R28, R176, R182.reuse, R28 ;  /* 0x000000b6b01c723c */ /* 0x080fe2000000181c */
[----:B------:R-:W-:Y:S05]  /*2870*/  LDSM.16.M88.4 R176, [R212+0x10000] ;  /* 0x01000000d4b0783b */ /* 0x000fea0000000200 */
[----:B------:R-:W-:Y:S03]  /*2880*/  HMMA.16816.F32 R32, R168, R182, R32 ;  /* 0x000000b6a820723c */ /* 0x000fe60000001820 */
[----:B------:R-:W3:Y:S03]  /*2890*/  LDSM.16.M88.4 R168, [R211+0x2000] ;  /* 0x00200000d3a8783b */ /* 0x000ee60000000200 */
        /* <DEDUP_REMOVED lines=9> */
[----:B------:R-:W-:Y:S05]  /*2930*/  LDSM.16.M88.4 R192, [R0+0x3000] ;  /* 0x0030000000c0783b */ /* 0x000fea0000000200 */
        /* <DEDUP_REMOVED lines=8> */
[-C--:B------:R-:W-:Y:S06]  /*29c0*/  HMMA.16816.F32 R20, R164, R204.reuse, R20 ;  /* 0x000000cca414723c */ /* 0x080fec0000001814 */
[C---:B------:R-:W-:Y:S06]  /*29d0*/  HMMA.16816.F32 R24, R200.reuse, R204, R24 ;  /* 0x000000ccc818723c */ /* 0x040fec0000001818 */
[-C--:B------:R-:W-:Y:S01]  /*29e0*/  HMMA.16816.F32 R28, R200, R206.reuse, R28 ;  /* 0x000000cec81c723c */ /* 0x080fe2000000181c */
[----:B------:R-:W-:Y:S01]  /*29f0*/  LDSM.16.M88.4 R200, [R3+0x3000] ;  /* 0x0030000003c8783b */ /* 0x000fe20000000200 */
[----:B------:R-:W-:Y:S04]  /*2a00*/  IMAD.MOV.U32 R204, RZ, RZ, 0x40 ;  /* 0x00000040ffcc7424 */ /* 0x000fe800078e00ff */
[----:B------:R-:W-:Y:S01]  /*2a10*/  HMMA.16816.F32 R32, R164, R206, R32 ;  /* 0x000000cea420723c */ /* 0x000fe20000001820 */
[----:B-1----:R-:W-:Y:S02]  /*2a20*/  IMAD.U32 R0, RZ, RZ, UR18 ;  /* 0x00000012ff007e24 */ /* 0x002fe4000f8e00ff */
[----:B------:R-:W-:Y:S02]  /*2a30*/  LDSM.16.M88.4 R164, [R3+0x2000] ;  /* 0x0020000003a4783b */ /* 0x000fe40000000200 */
[----:B------:R-:W-:Y:S01]  /*2a40*/  SEL R204, R204, 0xffffffc0, !P1 ;  /* 0xffffffc0cccc7807 */ /* 0x000fe20004800000 */
[-C--:B---3--:R-:W-:Y:S05]  /*2a50*/  HMMA.16816.F32 R4, R168, R176.reuse, R4 ;  /* 0x000000b0a804723c */ /* 0x088fea0000001804 */
[----:B------:R-:W-:Y:S01]  /*2a60*/  IMAD R0, R0, 0x4, R246 ;  /* 0x0000000400007824 */ /* 0x000fe200078e02f6 */
[C---:B------:R-:W-:Y:S05]  /*2a70*/  HMMA.16816.F32 R8, R180.reuse, R176, R8 ;  /* 0x000000b0b408723c */ /* 0x040fea0000001808 */
[----:B------:R-:W-:Y:S01]  /*2a80*/  LOP3.LUT R0, R0, UR9, RZ, 0x3c, !PT ;  /* 0x0000000900007c12 */ /* 0x000fe2000f8e3cff */
[-C--:B------:R-:W-:Y:S06]  /*2a90*/  HMMA.16816.F32 R12, R180, R178.reuse, R12 ;  /* 0x000000b2b40c723c */ /* 0x080fec000000180c */
[C---:B------:R-:W-:Y:S01]  /*2aa0*/  HMMA.16816.F32 R16, R168.reuse, R178, R16 ;  /* 0x000000b2a810723c */ /* 0x040fe20000001810 */
[----:B------:R-:W1:Y:S05]  /*2ab0*/  LDSM.16.M88.4 R176, [R215+0x10000] ;  /* 0x01000000d7b0783b */ /* 0x000e6a0000000200 */
[-C--:B----4-:R-:W-:Y:S06]  /*2ac0*/  HMMA.16816.F32 R20, R168, R188.reuse, R20 ;  /* 0x000000bca814723c */ /* 0x090fec0000001814 */
[C---:B------:R-:W-:Y:S01]  /*2ad0*/  HMMA.16816.F32 R24, R180.reuse, R188, R24 ;  /* 0x000000bcb418723c */ /* 0x040fe20000001818 */
[----:B------:R-:W3:Y:S05]  /*2ae0*/  @!P2 S2R R189, SR_TID.X ;  /* 0x0000000000bda919 */ /* 0x000eea0000002100 */
[-C--:B------:R-:W-:Y:S01]  /*2af0*/  HMMA.16816.F32 R28, R180, R190.reuse, R28 ;  /* 0x000000beb41c723c */ /* 0x080fe2000000181c */
[----:B------:R-:W4:Y:S05]  /*2b00*/  LDSM.16.M88.4 R180, [R215+0x10800] ;  /* 0x01080000d7b4783b */ /* 0x000f2a0000000200 */
[----:B------:R-:W-:Y:S03]  /*2b10*/  HMMA.16816.F32 R32, R168, R190, R32 ;  /* 0x000000bea820723c */ /* 0x000fe60000001820 */
[----:B------:R-:W-:Y:S03]  /*2b20*/  LDSM.16.M88.4 R168, [R2+0x2000] ;  /* 0x0020000002a8783b */ /* 0x000fe60000000200 */
[-C--:B--2---:R-:W-:Y:S06]  /*2b30*/  HMMA.16816.F32 R4, R172, R184.reuse, R4 ;  /* 0x000000b8ac04723c */ /* 0x084fec0000001804 */
[C---:B------:R-:W-:Y:S06]  /*2b40*/  HMMA.16816.F32 R8, R192.reuse, R184, R8 ;  /* 0x000000b8c008723c */ /* 0x040fec0000001808 */
[-C--:B------:R-:W-:Y:S01]  /*2b50*/  HMMA.16816.F32 R12, R192, R186.reuse, R12 ;  /* 0x000000bac00c723c */ /* 0x080fe2000000180c */
[----:B------:R-:W-:Y:S04]  /*2b60*/  IMAD.U32 R184, RZ, RZ, UR12 ;  /* 0x0000000cffb87e24 */ /* 0x000fe8000f8e00ff */
[----:B------:R-:W-:Y:S01]  /*2b70*/  IMAD R184, R184, 0x4, R219 ;  /* 0x00000004b8b87824 */ /* 0x000fe200078e02db */
[C---:B------:R-:W-:Y:S05]  /*2b80*/  HMMA.16816.F32 R16, R172.reuse, R186, R16 ;  /* 0x000000baac10723c */ /* 0x040fea0000001810 */
[----:B------:R-:W-:Y:S01]  /*2b90*/  IMAD.SHL.U32 R219, R246, 0x20, RZ ;  /* 0x00000020f6db7824 */ /* 0x000fe200078e00ff */
[-C--:B------:R-:W-:Y:S01]  /*2ba0*/  HMMA.16816.F32 R20, R172, R196.reuse, R20 ;  /* 0x000000c4ac14723c */ /* 0x080fe20000001814 */
[----:B------:R-:W-:Y:S05]  /*2bb0*/  IMAD.U32 R186, RZ, RZ, UR11 ;  /* 0x0000000bffba7e24 */ /* 0x000fea000f8e00ff */
[C---:B------:R-:W-:Y:S06]  /*2bc0*/  HMMA.16816.F32 R24, R192.reuse, R196, R24 ;  /* 0x000000c4c018723c */ /* 0x040fec0000001818 */
[-C--:B------:R-:W-:Y:S06]  /*2bd0*/  HMMA.16816.F32 R28, R192, R198.reuse, R28 ;  /* 0x000000c6c01c723c */ /* 0x080fec000000181c */
[----:B------:R-:W-:Y:S01]  /*2be0*/  HMMA.16816.F32 R32, R172, R198, R32 ;  /* 0x000000c6ac20723c */ /* 0x000fe20000001820 */
[----:B------:R-:W2:Y:S01]  /*2bf0*/  LDSM.16.M88.4 R172, [R214+0x10000] ;  /* 0x01000000d6ac783b */ /* 0x000ea20000000200 */
[----:B------:R-:W-:Y:S03]  /*2c00*/  IMAD.MOV.U32 R194, RZ, RZ, 0x8 ;  /* 0x00000008ffc27424 */ /* 0x000fe600078e00ff */
[----:B------:R-:W-:Y:S01]  /*2c10*/  IMAD.MOV.U32 R193, RZ, RZ, 0x20 ;  /* 0x00000020ffc17424 */ /* 0x000fe200078e00ff */
[-C--:B-1----:R-:W-:Y:S01]  /*2c20*/  HMMA.16816.F32 R4, R164, R176.reuse, R4 ;  /* 0x000000b0a404723c */ /* 0x082fe20000001804 */
[----:B------:R-:W-:Y:S05]  /*2c30*/  IMAD.MOV.U32 R192, RZ, RZ, 0x28 ;  /* 0x00000028ffc07424 */ /* 0x000fea00078e00ff */
[C---:B------:R-:W-:Y:S06]  /*2c40*/  HMMA.16816.F32 R8, R200.reuse, R176, R8 ;  /* 0x000000b0c808723c */ /* 0x040fec0000001808 */
[-C--:B------:R-:W-:Y:S06]  /*2c50*/  HMMA.16816.F32 R12, R200, R178.reuse, R12 ;  /* 0x000000b2c80c723c */ /* 0x080fec000000180c */
[C---:B------:R-:W-:Y:S01]  /*2c60*/  HMMA.16816.F32 R16, R164.reuse, R178, R16 ;  /* 0x000000b2a410723c */ /* 0x040fe20000001810 */
[----:B------:R1:W3:Y:S05]  /*2c70*/  LDSM.16.M88.4 R176, [R2+0x3000] ;  /* 0x0030000002b0783b */ /* 0x0002ea0000000200 */
[-C--:B----4-:R-:W-:Y:S06]  /*2c80*/  HMMA.16816.F32 R20, R164, R180.reuse, R20 ;  /* 0x000000b4a414723c */ /* 0x090fec0000001814 */
[C---:B------:R-:W-:Y:S06]  /*2c90*/  HMMA.16816.F32 R24, R200.reuse, R180, R24 ;  /* 0x000000b4c818723c */ /* 0x040fec0000001818 */
[-C--:B------:R-:W-:Y:S05]  /*2ca0*/  HMMA.16816.F32 R28, R200, R182.reuse, R28 ;  /* 0x000000b6c81c723c */ /* 0x080fea000000181c */
[----:B------:R-:W-:Y:S01]  /*2cb0*/  LOP3.LUT R180, R245, R0, RZ, 0x3c, !PT ;  /* 0x00000000f5b47212 */ /* 0x000fe200078e3cff */
[C---:B-1----:R-:W-:Y:S01]  /*2cc0*/  VIADD R2, R184.reuse, 0x2 ;  /* 0x00000002b8027836 */ /* 0x042fe20000000000 */
[----:B------:R-:W-:Y:S01]  /*2cd0*/  HMMA.16816.F32 R32, R164, R182, R32 ;  /* 0x000000b6a420723c */ /* 0x000fe20000001820 */
[----:B------:R-:W-:Y:S03]  /*2ce0*/  IMAD.U32 R0, RZ, RZ, UR13 ;  /* 0x0000000dff007e24 */ /* 0x000fe6000f8e00ff */
[----:B------:R-:W-:Y:S02]  /*2cf0*/  IMAD.WIDE.U32 R184, R184, -0x326172a9, RZ ;  /* 0xcd9e8d57b8b87825 */ /* 0x000fe400078e00ff */
[-C--:B--2---:R-:W-:Y:S05]  /*2d00*/  HMMA.16816.F32 R4, R168, R172.reuse, R4 ;  /* 0x000000aca804723c */ /* 0x084fea0000001804 */
[-C--:B------:R-:W-:Y:S01]  /*2d10*/  LOP3.LUT R187, R185, R243.reuse, RZ, 0x3c, !PT ;  /* 0x000000f3b9bb7212 */ /* 0x080fe200078e3cff */
[----:B------:R-:W-:Y:S01]  /*2d20*/  IMAD.WIDE.U32 R180, R180, -0x326172a9, RZ ;  /* 0xcd9e8d57b4b47825 */ /* 0x000fe200078e00ff */
[----:B------:R-:W-:Y:S01]  /*2d30*/  @!P2 IADD3 R185, R238, 0x1, -R186 ;  /* 0x00000001eeb9a810 */ /* 0x000fe20007ffe8ba */
[C---:B---3--:R-:W-:Y:S04]  /*2d40*/  HMMA.16816.F32 R8, R176.reuse, R172, R8 ;  /* 0x000000acb008723c */ /* 0x048fe80000001808 */
[----:B------:R-:W-:Y:S01]  /*2d50*/  LOP3.LUT R186, R181, UR28, R184, 0x96, !PT ;  /* 0x0000001cb5ba7c12 */ /* 0x000fe2000f8e96b8 */
[----:B------:R-:W-:Y:S01]  /*2d60*/  IMAD.WIDE.U32 R2, R2, -0x326172a9, RZ ;  /* 0xcd9e8d5702027825 */ /* 0x000fe200078e00ff */
[-C--:B------:R-:W-:Y:S05]  /*2d70*/  HMMA.16816.F32 R12, R176, R174.reuse, R12 ;  /* 0x000000aeb00c723c */ /* 0x080fea000000180c */
[----:B------:R-:W-:Y:S01]  /*2d80*/  LOP3.LUT R184, R3, R243, RZ, 0x3c, !PT ;  /* 0x000000f303b87212 */ /* 0x000fe200078e3cff */
[----:B------:R-:W-:Y:S01]  /*2d90*/  IMAD.WIDE.U32 R166, R187, -0x2daee0ad, RZ ;  /* 0xd2511f53bba67825 */ /* 0x000fe200078e00ff */
[----:B------:R-:W-:Y:S01]  /*2da0*/  LOP3.LUT R188, R181, UR28, R2, 0x96, !PT ;  /* 0x0000001cb5bc7c12 */ /* 0x000fe2000f8e9602 */
[C---:B------:R-:W-:Y:S03]  /*2db0*/  HMMA.16816.F32 R16, R168.reuse, R174, R16 ;  /* 0x000000aea810723c */ /* 0x040fe60000001810 */
[----:B------:R-:W-:Y:S01]  /*2dc0*/  IMAD.U32 R3, RZ, RZ, UR18 ;  /* 0x00000012ff037e24 */ /* 0x000fe2000f8e00ff */
[----:B------:R-:W-:Y:S01]  /*2dd0*/  @!P2 IADD3 R2, R0, UR33, R185 ;  /* 0x000000210002ac10 */ /* 0x000fe2000fffe0b9 */
[----:B------:R-:W-:Y:S01]  /*2de0*/  IMAD.WIDE.U32 R186, R186, -0x2daee0ad, RZ ;  /* 0xd2511f53baba7825 */ /* 0x000fe200078e00ff */
[----:B------:R-:W-:Y:S02]  /*2df0*/  LOP3.LUT R185, R180, UR32, RZ, 0x3c, !PT ;  /* 0x00000020b4b97c12 */ /* 0x000fe4000f8e3cff */
[----:B------:R-:W-:Y:S03]  /*2e00*/  LOP3.LUT R180, R244, UR29, RZ, 0x3c, !PT ;  /* 0x0000001df4b47c12 */ /* 0x000fe6000f8e3cff */
[----:B------:R-:W-:Y:S01]  /*2e10*/  LOP3.LUT R191, R187, UR36, R166, 0x96, !PT ;  /* 0x00000024bbbf7c12 */ /* 0x000fe2000f8e96a6 */
[----:B------:R-:W-:Y:S01]  /*2e20*/  @!P2 IMAD.SHL.U32 R0, R189, 0x2, RZ ;  /* 0x00000002bd00a824 */ /* 0x000fe200078e00ff */
[----:B------:R-:W-:Y:S01]  /*2e30*/  LOP3.LUT R190, R180, R167, RZ, 0x3c, !PT ;  /* 0x000000a7b4be7212 */ /* 0x000fe200078e3cff */
[----:B------:R-:W-:Y:S01]  /*2e40*/  IMAD.WIDE.U32 R164, R184, -0x2daee0ad, RZ ;  /* 0xd2511f53b8a47825 */ /* 0x000fe200078e00ff */
[----:B------:R-:W-:Y:S02]  /*2e50*/  @!P2 VIMNMX R173, R2, UR33, PT ;  /* 0x0000002102adac48 */ /* 0x000fe4000bfe0100 */
[----:B------:R-:W-:Y:S01]  /*2e60*/  @!P2 LOP3.LUT R0, R219, 0x6, R0, 0xf8, !PT ;  /* 0x00000006db00a812 */ /* 0x000fe200078ef800 */
[----:B------:R-:W-:Y:S01]  /*2e70*/  IMAD.WIDE.U32 R188, R188, -0x2daee0ad, RZ ;  /* 0xd2511f53bcbc7825 */ /* 0x000fe200078e00ff */
[----:B------:R-:W-:Y:S02]  /*2e80*/  LOP3.LUT R187, R180, R165, RZ, 0x3c, !PT ;  /* 0x000000a5b4bb7212 */ /* 0x000fe400078e3cff */
[C---:B------:R-:W-:Y:S01]  /*2e90*/  @!P2 VIADDMNMX R172, R2.reuse, R194, UR33, PT ;  /* 0x0000002102acae46 */ /* 0x040fe2000b8001c2 */
[----:B------:R-:W-:Y:S01]  /*2ea0*/  FMUL.FTZ R182, R241, 1.4426950216293334961 ;  /* 0x3fb8aa3bf1b67820 */ /* 0x000fe20000410000 */
[----:B------:R-:W-:Y:S01]  /*2eb0*/  LOP3.LUT R189, R189, UR36, R164, 0x96, !PT ;  /* 0x00000024bdbd7c12 */ /* 0x000fe2000f8e96a4 */
[----:B------:R-:W-:Y:S01]  /*2ec0*/  @!P2 IMAD R0, R3, 0x80, R0 ;  /* 0x000000800300a824 */ /* 0x000fe200078e0200 */
[----:B------:R-:W-:Y:S01]  /*2ed0*/  @!P2 VIADDMNMX R3, R2, R193, UR33, PT ;  /* 0x000000210203ae46 */ /* 0x000fe2000b8001c1 */
[----:B------:R-:W1:Y:S01]  /*2ee0*/  LDSM.16.M88.4 R164, [R214+0x10800] ;  /* 0x01080000d6a4783b */ /* 0x000e620000000200 */
[----:B------:R-:W-:Y:S01]  /*2ef0*/  FSEL R182, R182, RZ, P4 ;  /* 0x000000ffb6b67208 */ /* 0x000fe20002000000 */
[----:B------:R-:W-:Y:S01]  /*2f00*/  FMUL.FTZ R183, R242, 1.4426950216293334961 ;  /* 0x3fb8aa3bf2b77820 */ /* 0x000fe20000410000 */
[-C--:B------:R-:W-:Y:S01]  /*2f10*/  @!P2 ISETP.GE.AND P4, PT, R0, R173.reuse, PT ;  /* 0x000000ad0000a20c */ /* 0x080fe20003f86270 */
[----:B------:R-:W-:Y:S01]  /*2f20*/  FMUL.FTZ R180, R239, 1.4426950216293334961 ;  /* 0x3fb8aa3befb47820 */ /* 0x000fe20000410000 */
[----:B------:R-:W-:Y:S01]  /*2f30*/  @!P2 VIADDMNMX R2, R2, R192, UR33, PT ;  /* 0x000000210202ae46 */ /* 0x000fe2000b8001c0 */
[----:B------:R-:W-:Y:S01]  /*2f40*/  @!P2 VIADD R184, R0, 0x1 ;  /* 0x0000000100b8a836 */ /* 0x000fe20000000000 */
[----:B------:R-:W-:Y:S01]  /*2f50*/  FSEL R183, R183, RZ, P5 ;  /* 0x000000ffb7b77208 */ /* 0x000fe20002800000 */
[----:B------:R-:W-:Y:S01]  /*2f60*/  FMUL.FTZ R181, R240, 1.4426950216293334961 ;  /* 0x3fb8aa3bf0b57820 */ /* 0x000fe20000410000 */
[----:B------:R-:W-:Y:S01]  /*2f70*/  @!P2 FSEL R4, R4, -INF , !P4 ;  /* 0xff8000000404a808 */ /* 0x000fe20006000000 */
[----:B------:R-:W-:Y:S01]  /*2f80*/  @!P2 VIADD R175, R0, 0x8 ;  /* 0x0000000800afa836 */ /* 0x000fe20000000000 */
[----:B------:R-:W-:Y:S01]  /*2f90*/  FSEL R180, R180, RZ, P0 ;  /* 0x000000ffb4b47208 */ /* 0x000fe20000000000 */
[----:B------:R-:W-:Y:S01]  /*2fa0*/  @!P2 VIADD R174, R0, 0x9 ;  /* 0x0000000900aea836 */ /* 0x000fe20000000000 */
[----:B------:R-:W-:Y:S01]  /*2fb0*/  @!P2 ISETP.GE.AND P0, PT, R184, R173, PT ;  /* 0x000000adb800a20c */ /* 0x000fe20003f06270 */
[--C-:B------:R-:W-:Y:S01]  /*2fc0*/  FFMA.FTZ R4, R4, UR26, -R183.reuse ;  /* 0x0000001a04047c23 */ /* 0x100fe200080108b7 */
[----:B------:R-:W-:Y:S02]  /*2fd0*/  FSEL R181, R181, RZ, P3 ;  /* 0x000000ffb5b57208 */ /* 0x000fe40001800000 */
[----:B------:R-:W-:Y:S01]  /*2fe0*/  @!P2 FSEL R5, R5, -INF , !P0 ;  /* 0xff8000000505a808 */ /* 0x000fe20004000000 */
[----:B------:R2:W3:Y:S01]  /*2ff0*/  MUFU.EX2 R203, R4 ;  /* 0x0000000400cb7308 */ /* 0x0004e20000000800 */
[CC--:B------:R-:W-:Y:S02]  /*3000*/  @!P2 ISETP.GE.AND P5, PT, R184.reuse, R172.reuse, PT ;  /* 0x000000acb800a20c */ /* 0x0c0fe40003fa6270 */
[-C--:B------:R-:W-:Y:S01]  /*3010*/  @!P2 ISETP.GE.AND P3, PT, R184, R3.reuse, PT ;  /* 0x00000003b800a20c */ /* 0x080fe20003f66270 */
[----:B------:R-:W-:Y:S01]  /*3020*/  FFMA.FTZ R5, R5, UR26, -R183 ;  /* 0x0000001a05057c23 */ /* 0x000fe200080108b7 */
[CC--:B------:R-:W-:Y:S02]  /*3030*/  @!P2 ISETP.GE.AND P0, PT, R0.reuse, R3.reuse, PT ;  /* 0x000000030000a20c */ /* 0x0c0fe40003f06270 */
[----:B------:R-:W-:Y:S03]  /*3040*/  @!P2 ISETP.GE.AND P4, PT, R0, R172, PT ;  /* 0x000000ac0000a20c */ /* 0x000fe60003f86270 */
[----:B------:R-:W-:Y:S01]  /*3050*/  MUFU.EX2 R205, R5 ;  /* 0x0000000500cd7308 */ /* 0x000fe20000000800 */
[----:B------:R-:W-:Y:S02]  /*3060*/  @!P2 FSEL R7, R7, -INF , !P5 ;  /* 0xff8000000707a808 */ /* 0x000fe40006800000 */
[----:B------:R-:W-:Y:S02]  /*3070*/  @!P2 FSEL R8, R8, -INF , !P0 ;  /* 0xff8000000808a808 */ /* 0x000fe40004000000 */
[-C--:B------:R-:W-:Y:S02]  /*3080*/  @!P2 ISETP.GE.AND P6, PT, R184, R2.reuse, PT ;  /* 0x00000002b800a20c */ /* 0x080fe40003fc6270 */
[----:B------:R-:W-:Y:S01]  /*3090*/  @!P2 FSEL R9, R9, -INF , !P3 ;  /* 0xff8000000909a808 */ /* 0x000fe20005800000 */
[--C-:B------:R-:W-:Y:S01]  /*30a0*/  FFMA.FTZ R8, R8, UR26, -R181.reuse ;  /* 0x0000001a08087c23 */ /* 0x100fe200080108b5 */
[CC--:B------:R-:W-:Y:S01]  /*30b0*/  @!P2 ISETP.GE.AND P5, PT, R175.reuse, R3.reuse, PT ;  /* 0x00000003af00a20c */ /* 0x0c0fe20003fa6270 */
[----:B--2---:R-:W-:Y:S01]  /*30c0*/  @!P2 VIADD R4, R0, 0x18 ;  /* 0x000000180004a836 */ /* 0x004fe20000000000 */
[----:B------:R-:W-:Y:S01]  /*30d0*/  @!P2 ISETP.GE.AND P0, PT, R174, R3, PT ;  /* 0x00000003ae00a20c */ /* 0x000fe20003f06270 */
[----:B------:R-:W-:Y:S01]  /*30e0*/  MUFU.EX2 R227, R8 ;  /* 0x0000000800e37308 */ /* 0x000fe20000000800 */
[-C--:B------:R-:W-:Y:S01]  /*30f0*/  @!P2 ISETP.GE.AND P3, PT, R175, R2.reuse, PT ;  /* 0x00000002af00a20c */ /* 0x080fe20003f66270 */
[-C--:B-1----:R-:W-:Y:S03]  /*3100*/  HMMA.16816.F32 R20, R168, R164.reuse, R20 ;  /* 0x000000a4a814723c */ /* 0x082fe60000001814 */
[----:B------:R-:W-:Y:S02]  /*3110*/  @!P2 FSEL R6, R6, -INF , !P4 ;  /* 0xff8000000606a808 */ /* 0x000fe40006000000 */
[----:B------:R-:W-:Y:S01]  /*3120*/  @!P2 FSEL R12, R12, -INF , !P5 ;  /* 0xff8000000c0ca808 */ /* 0x000fe20006800000 */
[C---:B------:R-:W-:Y:S04]  /*3130*/  HMMA.16816.F32 R24, R176.reuse, R164, R24 ;  /* 0x000000a4b018723c */ /* 0x040fe80000001818 */
[-C--:B------:R-:W-:Y:S01]  /*3140*/  @!P2 ISETP.GE.AND P4, PT, R0, R2.reuse, PT ;  /* 0x000000020000a20c */ /* 0x080fe20003f86270 */
[----:B------:R-:W-:Y:S01]  /*3150*/  FFMA.FTZ R6, R6, UR26, -R182 ;  /* 0x0000001a06067c23 */ /* 0x000fe200080108b6 */
[-C--:B------:R-:W-:Y:S03]  /*3160*/  HMMA.16816.F32 R28, R176, R166.reuse, R28 ;  /* 0x000000a6b01c723c */ /* 0x080fe6000000181c */
[C---:B------:R-:W-:Y:S01]  /*3170*/  @!P2 ISETP.GE.AND P5, PT, R174.reuse, R2, PT ;  /* 0x00000002ae00a20c */ /* 0x040fe20003fa6270 */
[----:B------:R1:W2:Y:S01]  /*3180*/  MUFU.EX2 R224, R6 ;  /* 0x0000000600e07308 */ /* 0x0002a20000000800 */
[----:B------:R-:W-:Y:S01]  /*3190*/  @!P2 FSEL R13, R13, -INF , !P0 ;  /* 0xff8000000d0da808 */ /* 0x000fe20004000000 */
[----:B------:R-:W-:Y:S04]  /*31a0*/  HMMA.16816.F32 R32, R168, R166, R32 ;  /* 0x000000a6a820723c */ /* 0x000fe80000001820 */
[-C--:B------:R-:W-:Y:S01]  /*31b0*/  @!P2 ISETP.GE.AND P0, PT, R174, R173.reuse, PT ;  /* 0x000000adae00a20c */ /* 0x080fe20003f06270 */
[--C-:B------:R-:W-:Y:S01]  /*31c0*/  FFMA.FTZ R12, R12, UR26, -R181.reuse ;  /* 0x0000001a0c0c7c23 */ /* 0x100fe200080108b5 */
[----:B------:R-:W-:Y:S01]  /*31d0*/  @!P2 FSEL R14, R14, -INF , !P3 ;  /* 0xff8000000e0ea808 */ /* 0x000fe20005800000 */
[----:B------:R-:W-:Y:S01]  /*31e0*/  @!P2 VIADD R164, R0, 0x11 ;  /* 0x0000001100a4a836 */ /* 0x000fe20000000000 */
[-C--:B------:R-:W-:Y:S01]  /*31f0*/  @!P2 ISETP.GE.AND P3, PT, R174, R172.reuse, PT ;  /* 0x000000acae00a20c */ /* 0x080fe20003f66270 */
[----:B------:R-:W-:Y:S02]  /*3200*/  MUFU.EX2 R207, R12 ;  /* 0x0000000c00cf7308 */ /* 0x000fe40000000800 */
[C---:B------:R-:W-:Y:S01]  /*3210*/  @!P2 VIADD R174, R0.reuse, 0x10 ;  /* 0x0000001000aea836 */ /* 0x040fe20000000000 */
[----:B------:R-:W-:Y:S01]  /*3220*/  @!P2 FSEL R19, R19, -INF , !P3 ;  /* 0xff8000001313a808 */ /* 0x000fe20005800000 */
[----:B------:R-:W-:Y:S01]  /*3230*/  @!P2 VIADD R0, R0, 0x19 ;  /* 0x000000190000a836 */ /* 0x000fe20000000000 */
[----:B------:R-:W-:Y:S01]  /*3240*/  @!P2 FSEL R10, R10, -INF , !P4 ;  /* 0xff8000000a0aa808 */ /* 0x000fe20006000000 */
[--C-:B------:R-:W-:Y:S01]  /*3250*/  FFMA.FTZ R14, R14, UR26, -R180.reuse ;  /* 0x0000001a0e0e7c23 */ /* 0x100fe200080108b4 */
[----:B------:R-:W-:Y:S01]  /*3260*/  @!P2 FSEL R11, R11, -INF , !P6 ;  /* 0xff8000000b0ba808 */ /* 0x000fe20007000000 */
[----:B------:R-:W-:Y:S01]  /*3270*/  FFMA.FTZ R13, R13, UR26, -R181 ;  /* 0x0000001a0d0d7c23 */ /* 0x000fe200080108b5 */
[CC--:B------:R-:W-:Y:S01]  /*3280*/  @!P2 ISETP.GE.AND P4, PT, R175.reuse, R173.reuse, PT ;  /* 0x000000adaf00a20c */ /* 0x0c0fe20003f86270 */
[----:B------:R-:W-:Y:S01]  /*3290*/  FFMA.FTZ R10, R10, UR26, -R180 ;  /* 0x0000001a0a0a7c23 */ /* 0x000fe200080108b4 */
[-C--:B------:R-:W-:Y:S01]  /*32a0*/  @!P2 ISETP.GE.AND P3, PT, R164, R173.reuse, PT ;  /* 0x000000ada400a20c */ /* 0x080fe20003f66270 */
[----:B------:R-:W-:Y:S01]  /*32b0*/  MUFU.EX2 R222, R14 ;  /* 0x0000000e00de7308 */ /* 0x000fe20000000800 */
[-C--:B------:R-:W-:Y:S01]  /*32c0*/  @!P2 ISETP.GE.AND P6, PT, R175, R172.reuse, PT ;  /* 0x000000acaf00a20c */ /* 0x080fe20003fc6270 */
[----:B------:R-:W-:Y:S01]  /*32d0*/  FFMA.FTZ R19, R19, UR26, -R182 ;  /* 0x0000001a13137c23 */ /* 0x000fe200080108b6 */
[----:B------:R-:W-:Y:S02]  /*32e0*/  @!P2 FSEL R15, R15, -INF , !P5 ;  /* 0xff8000000f0fa808 */ /* 0x000fe40006800000 */
[----:B------:R-:W-:Y:S02]  /*32f0*/  @!P2 ISETP.GE.AND P5, PT, R174, R173, PT ;  /* 0x000000adae00a20c */ /* 0x000fe40003fa6270 */
[----:B------:R-:W-:Y:S03]  /*3300*/  @!P2 FSEL R16, R16, -INF , !P4 ;  /* 0xff8000001010a808 */ /* 0x000fe60006000000 */
[----:B------:R-:W-:Y:S01]  /*3310*/  MUFU.EX2 R228, R10 ;  /* 0x0000000a00e47308 */ /* 0x000fe20000000800 */
[----:B------:R-:W-:Y:S01]  /*3320*/  @!P2 FSEL R18, R18, -INF , !P6 ;  /* 0xff8000001212a808 */ /* 0x000fe20007000000 */
[----:B------:R-:W-:Y:S01]  /*3330*/  FFMA.FTZ R15, R15, UR26, -R180 ;  /* 0x0000001a0f0f7c23 */ /* 0x000fe200080108b4 */
[----:B------:R-:W-:Y:S01]  /*3340*/  @!P2 FSEL R21, R21, -INF , !P3 ;  /* 0xff8000001515a808 */ /* 0x000fe20005800000 */
[--C-:B------:R-:W-:Y:S01]  /*3350*/  FFMA.FTZ R16, R16, UR26, -R183.reuse ;  /* 0x0000001a10107c23 */ /* 0x100fe200080108b7 */
[----:B------:R-:W-:Y:S01]  /*3360*/  @!P2 ISETP.GE.AND P4, PT, R174, R172, PT ;  /* 0x000000acae00a20c */ /* 0x000fe20003f86270 */
[--C-:B------:R-:W-:Y:S01]  /*3370*/  FFMA.FTZ R18, R18, UR26, -R182.reuse ;  /* 0x0000001a12127c23 */ /* 0x100fe200080108b6 */
[----:B------:R-:W-:Y:S03]  /*3380*/  @!P2 ISETP.GE.AND P6, PT, R174, R2, PT ;  /* 0x00000002ae00a20c */ /* 0x000fe60003fc6270 */
[----:B------:R-:W-:Y:S01]  /*3390*/  MUFU.EX2 R219, R15 ;  /* 0x0000000f00db7308 */ /* 0x000fe20000000800 */
[----:B------:R-:W-:Y:S01]  /*33a0*/  @!P2 FSEL R20, R20, -INF , !P5 ;  /* 0xff8000001414a808 */ /* 0x000fe20006800000 */
[--C-:B------:R-:W-:Y:S01]  /*33b0*/  FFMA.FTZ R21, R21, UR26, -R183.reuse ;  /* 0x0000001a15157c23 */ /* 0x100fe200080108b7 */
[CC--:B------:R-:W-:Y:S02]  /*33c0*/  @!P2 ISETP.GE.AND P3, PT, R164.reuse, R3.reuse, PT ;  /* 0x00000003a400a20c */ /* 0x0c0fe40003f66270 */
[----:B------:R-:W-:Y:S01]  /*33d0*/  @!P2 ISETP.GE.AND P5, PT, R164, R172, PT ;  /* 0x000000aca400a20c */ /* 0x000fe20003fa6270 */
[----:B------:R-:W-:Y:S01]  /*33e0*/  FFMA.FTZ R20, R20, UR26, -R183 ;  /* 0x0000001a14147c23 */ /* 0x000fe200080108b7 */
[----:B------:R-:W-:Y:S03]  /*33f0*/  @!P2 FSEL R22, R22, -INF , !P4 ;  /* 0xff8000001616a808 */ /* 0x000fe60006000000 */
[----:B------:R-:W-:Y:S01]  /*3400*/  MUFU.EX2 R206, R13 ;  /* 0x0000000d00ce7308 */ /* 0x000fe20000000800 */
[----:B------:R-:W-:Y:S02]  /*3410*/  @!P2 FSEL R25, R25, -INF , !P3 ;  /* 0xff8000001919a808 */ /* 0x000fe40005800000 */
[----:B------:R-:W-:Y:S01]  /*3420*/  @!P2 FSEL R26, R26, -INF , !P6 ;  /* 0xff8000001a1aa808 */ /* 0x000fe20007000000 */
[--C-:B------:R-:W-:Y:S01]  /*3430*/  FFMA.FTZ R22, R22, UR26, -R182.reuse ;  /* 0x0000001a16167c23 */ /* 0x100fe200080108b6 */
[----:B------:R-:W-:Y:S01]  /*3440*/  @!P2 FSEL R17, R17, -INF , !P0 ;  /* 0xff8000001111a808 */ /* 0x000fe20004000000 */
[----:B------:R-:W-:Y:S01]  /*3450*/  FFMA.FTZ R25, R25, UR26, -R181 ;  /* 0x0000001a19197c23 */ /* 0x000fe200080108b5 */
[-C--:B------:R-:W-:Y:S03]  /*3460*/  @!P2 ISETP.GE.AND P6, PT, R0, R2.reuse, PT ;  /* 0x000000020000a20c */ /* 0x080fe60003fc6270 */
[----:B------:R-:W-:Y:S01]  /*3470*/  MUFU.EX2 R194, R16 ;  /* 0x0000001000c27308 */ /* 0x000fe20000000800 */
[-C--:B------:R-:W-:Y:S01]  /*3480*/  @!P2 ISETP.GE.AND P4, PT, R164, R2.reuse, PT ;  /* 0x00000002a400a20c */ /* 0x080fe20003f86270 */
[----:B------:R-:W-:Y:S01]  /*3490*/  IMAD.WIDE.U32 R164, R189, -0x326172a9, RZ ;  /* 0xcd9e8d57bda47825 */ /* 0x000fe200078e00ff */
[----:B------:R-:W-:Y:S02]  /*34a0*/  @!P2 FSEL R23, R23, -INF , !P5 ;  /* 0xff8000001717a808 */ /* 0x000fe40006800000 */
[----:B------:R-:W-:Y:S01]  /*34b0*/  @!P2 ISETP.GE.AND P3, PT, R4, R2, PT ;  /* 0x000000020400a20c */ /* 0x000fe20003f66270 */
[--C-:B------:R-:W-:Y:S01]  /*34c0*/  FFMA.FTZ R2, R7, UR26, -R182.reuse ;  /* 0x0000001a07027c23 */ /* 0x100fe200080108b6 */
[-C--:B------:R-:W-:Y:S01]  /*34d0*/  @!P2 ISETP.GE.AND P0, PT, R174, R3.reuse, PT ;  /* 0x00000003ae00a20c */ /* 0x080fe20003f06270 */
[----:B-1----:R-:W-:Y:S01]  /*34e0*/  IMAD.WIDE.U32 R6, R190, -0x326172a9, RZ ;  /* 0xcd9e8d57be067825 */ /* 0x002fe200078e00ff */
[-C--:B------:R-:W-:Y:S01]  /*34f0*/  @!P2 ISETP.GE.AND P5, PT, R4, R3.reuse, PT ;  /* 0x000000030400a20c */ /* 0x080fe20003fa6270 */
[----:B------:R1:W4:Y:S01]  /*3500*/  MUFU.EX2 R223, R2 ;  /* 0x0000000200df7308 */ /* 0x0003220000000800 */
[----:B------:R-:W-:Y:S01]  /*3510*/  @!P2 FSEL R30, R30, -INF , !P3 ;  /* 0xff8000001e1ea808 */ /* 0x000fe20005800000 */
[----:B------:R-:W-:Y:S01]  /*3520*/  FFMA.FTZ R17, R17, UR26, -R183 ;  /* 0x0000001a11117c23 */ /* 0x000fe200080108b7 */
[----:B------:R-:W-:Y:S01]  /*3530*/  @!P2 FSEL R28, R28, -INF , !P5 ;  /* 0xff8000001c1ca808 */ /* 0x000fe20006800000 */
[----:B------:R-:W-:Y:S01]  /*3540*/  FFMA.FTZ R23, R23, UR26, -R182 ;  /* 0x0000001a17177c23 */ /* 0x000fe200080108b6 */
[----:B------:R-:W-:Y:S01]  /*3550*/  @!P2 FSEL R24, R24, -INF , !P0 ;  /* 0xff8000001818a808 */ /* 0x000fe20004000000 */
[----:B------:R-:W-:Y:S01]  /*3560*/  FFMA.FTZ R26, R26, UR26, -R180 ;  /* 0x0000001a1a1a7c23 */ /* 0x000fe200080108b4 */
[C---:B------:R-:W-:Y:S03]  /*3570*/  @!P2 ISETP.GE.AND P0, PT, R0.reuse, R3, PT ;  /* 0x000000030000a20c */ /* 0x040fe60003f06270 */
[----:B------:R-:W-:Y:S01]  /*3580*/  MUFU.EX2 R198, R18 ;  /* 0x0000001200c67308 */ /* 0x000fe20000000800 */
[----:B------:R-:W-:Y:S01]  /*3590*/  @!P2 ISETP.GE.AND P5, PT, R0, R173, PT ;  /* 0x000000ad0000a20c */ /* 0x000fe20003fa6270 */
[--C-:B------:R-:W-:Y:S01]  /*35a0*/  FFMA.FTZ R24, R24, UR26, -R181.reuse ;  /* 0x0000001a18187c23 */ /* 0x100fe200080108b5 */
[-C--:B------:R-:W-:Y:S01]  /*35b0*/  @!P2 ISETP.GE.AND P3, PT, R0, R172.reuse, PT ;  /* 0x000000ac0000a20c */ /* 0x080fe20003f66270 */
[--C-:B------:R-:W-:Y:S01]  /*35c0*/  FFMA.FTZ R0, R9, UR26, -R181.reuse ;  /* 0x0000001a09007c23 */ /* 0x100fe200080108b5 */
[----:B------:R-:W-:Y:S01]  /*35d0*/  @!P2 FSEL R29, R29, -INF , !P0 ;  /* 0xff8000001d1da808 */ /* 0x000fe20004000000 */
[----:B------:R-:W-:Y:S01]  /*35e0*/  FFMA.FTZ R28, R28, UR26, -R181 ;  /* 0x0000001a1c1c7c23 */ /* 0x000fe200080108b5 */
[----:B------:R-:W-:Y:S03]  /*35f0*/  LOP3.LUT R176, R185, R7, RZ, 0x3c, !PT ;  /* 0x00000007b9b07212 */ /* 0x000fe600078e3cff */
[----:B------:R3:W4:Y:S01]  /*3600*/  MUFU.EX2 R225, R0 ;  /* 0x0000000000e17308 */ /* 0x0007220000000800 */
[----:B------:R-:W-:Y:S01]  /*3610*/  @!P2 FSEL R27, R27, -INF , !P4 ;  /* 0xff8000001b1ba808 */ /* 0x000fe20006000000 */
[----:B-1----:R-:W-:Y:S01]  /*3620*/  IMAD.WIDE.U32 R2, R191, -0x326172a9, RZ ;  /* 0xcd9e8d57bf027825 */ /* 0x002fe200078e00ff */
[C---:B------:R-:W-:Y:S02]  /*3630*/  @!P2 ISETP.GE.AND P4, PT, R4.reuse, R173, PT ;  /* 0x000000ad0400a20c */ /* 0x040fe40003f86270 */
[----:B------:R-:W-:Y:S01]  /*3640*/  @!P2 ISETP.GE.AND P0, PT, R4, R172, PT ;  /* 0x000000ac0400a20c */ /* 0x000fe20003f06270 */
[----:B------:R-:W-:Y:S01]  /*3650*/  IMAD.WIDE.U32 R4, R187, -0x326172a9, RZ ;  /* 0xcd9e8d57bb047825 */ /* 0x000fe200078e00ff */
[----:B------:R-:W-:Y:S03]  /*3660*/  LOP3.LUT R3, R3, UR37, R6, 0x96, !PT ;  /* 0x0000002503037c12 */ /* 0x000fe6000f8e9606 */
[----:B------:R-:W-:Y:S01]  /*3670*/  MUFU.EX2 R193, R17 ;  /* 0x0000001100c17308 */ /* 0x000fe20000000800 */
[----:B------:R-:W-:Y:S01]  /*3680*/  @!P2 FSEL R32, R32, -INF , !P4 ;  /* 0xff8000002020a808 */ /* 0x000fe20006000000 */
[----:B------:R-:W-:Y:S01]  /*3690*/  IMAD.WIDE.U32 R176, R176, -0x2daee0ad, RZ ;  /* 0xd2511f53b0b07825 */ /* 0x000fe200078e00ff */
[----:B------:R-:W-:Y:S02]  /*36a0*/  LOP3.LUT R185, R185, R5, RZ, 0x3c, !PT ;  /* 0x00000005b9b97212 */ /* 0x000fe400078e3cff */
[----:B------:R-:W-:Y:S01]  /*36b0*/  LOP3.LUT R6, R165, UR37, R4, 0x96, !PT ;  /* 0x00000025a5067c12 */ /* 0x000fe2000f8e9604 */
[--C-:B------:R-:W-:Y:S01]  /*36c0*/  FFMA.FTZ R32, R32, UR26, -R183.reuse ;  /* 0x0000001a20207c23 */ /* 0x100fe200080108b7 */
[----:B------:R-:W-:Y:S01]  /*36d0*/  LOP3.LUT R174, R177, UR38, R186, 0x96, !PT ;  /* 0x00000026b1ae7c12 */ /* 0x000fe2000f8e96ba */
[----:B------:R-:W-:Y:S04]  /*36e0*/  IMAD.WIDE.U32 R8, R185, -0x2daee0ad, RZ ;  /* 0xd2511f53b9087825 */ /* 0x000fe800078e00ff */
[----:B---3--:R-:W-:Y:S01]  /*36f0*/  FFMA.FTZ R0, R11, UR26, -R180 ;  /* 0x0000001a0b007c23 */ /* 0x008fe200080108b4 */
[----:B------:R-:W-:Y:S01]  /*3700*/  MUFU.EX2 R197, R19 ;  /* 0x0000001300c57308 */ /* 0x000fe20000000800 */
[----:B------:R-:W-:Y:S01]  /*3710*/  @!P2 FSEL R31, R31, -INF , !P6 ;  /* 0xff8000001f1fa808 */ /* 0x000fe20007000000 */
[----:B------:R-:W-:Y:S01]  /*3720*/  IMAD.WIDE.U32 R174, R174, -0x326172a9, RZ ;  /* 0xcd9e8d57aeae7825 */ /* 0x000fe200078e00ff */
[----:B------:R-:W-:Y:S02]  /*3730*/  LOP3.LUT R4, R9, UR38, R188, 0x96, !PT ;  /* 0x0000002609047c12 */ /* 0x000fe4000f8e96bc */
[----:B------:R-:W-:Y:S01]  /*3740*/  @!P2 FSEL R33, R33, -INF , !P5 ;  /* 0xff8000002121a808 */ /* 0x000fe20006800000 */
[----:B------:R-:W-:Y:S01]  /*3750*/  IMAD.WIDE.U32 R6, R6, -0x2daee0ad, RZ ;  /* 0xd2511f5306067825 */ /* 0x000fe200078e00ff */
[----:B------:R-:W-:Y:S03]  /*3760*/  LOP3.LUT R172, R175, UR39, R2, 0x96, !PT ;  /* 0x00000027afac7c12 */ /* 0x000fe6000f8e9602 */
[----:B------:R1:W3:Y:S01]  /*3770*/  MUFU.EX2 R226, R0 ;  /* 0x0000000000e27308 */ /* 0x0002e20000000800 */
[----:B------:R-:W-:Y:S01]  /*3780*/  @!P2 FSEL R35, R35, -INF , !P3 ;  /* 0xff8000002323a808 */ /* 0x000fe20005800000 */
[----:B------:R-:W-:Y:S01]  /*3790*/  IMAD.WIDE.U32 R2, R3, -0x2daee0ad, RZ ;  /* 0xd2511f5303027825 */ /* 0x000fe200078e00ff */
[----:B------:R-:W-:Y:S02]  /*37a0*/  LOP3.LUT R165, R7, UR40, R8, 0x96, !PT ;  /* 0x0000002807a57c12 */ /* 0x000fe4000f8e9608 */
[----:B------:R-:W-:Y:S01]  /*37b0*/  @!P2 FSEL R34, R34, -INF , !P0 ;  /* 0xff8000002222a808 */ /* 0x000fe20004000000 */
[----:B------:R-:W-:Y:S01]  /*37c0*/  IMAD.WIDE.U32 R4, R4, -0x326172a9, RZ ;  /* 0xcd9e8d5704047825 */ /* 0x000fe200078e00ff */
[----:B------:R-:W-:Y:S03]  /*37d0*/  LOP3.LUT R10, R3, UR40, R176, 0x96, !PT ;  /* 0x00000028030a7c12 */ /* 0x000fe6000f8e96b0 */
[----:B------:R-:W3:Y:S01]  /*37e0*/  MUFU.EX2 R188, R20 ;  /* 0x0000001400bc7308 */ /* 0x000ee20000000800 */
[----:B------:R-:W-:Y:S01]  /*37f0*/  FFMA.FTZ R183, R33, UR26, -R183 ;  /* 0x0000001a21b77c23 */ /* 0x000fe200080108b7 */
[----:B------:R-:W-:Y:S01]  /*3800*/  IMAD.WIDE.U32 R172, R172, -0x2daee0ad, RZ ;  /* 0xd2511f53acac7825 */ /* 0x000fe200078e00ff */
[----:B------:R-:W-:Y:S03]  /*3810*/  LOP3.LUT R8, R5, UR39, R164, 0x96, !PT ;  /* 0x0000002705087c12 */ /* 0x000fe6000f8e96a4 */
[----:B------:R-:W-:Y:S01]  /*3820*/  FFMA.FTZ R34, R34, UR26, -R182 ;  /* 0x0000001a22227c23 */ /* 0x000fe200080108b6 */
[----:B------:R-:W-:Y:S01]  /*3830*/  IMAD.WIDE.U32 R164, R165, -0x326172a9, RZ ;  /* 0xcd9e8d57a5a47825 */ /* 0x000fe200078e00ff */
[----:B------:R-:W-:Y:S02]  /*3840*/  LOP3.LUT R2, R173, UR42, R2, 0x96, !PT ;  /* 0x0000002aad027c12 */ /* 0x000fe4000f8e9602 */
[----:B------:R-:W3:Y:S01]  /*3850*/  MUFU.EX2 R186, R21 ;  /* 0x0000001500ba7308 */ /* 0x000ee20000000800 */
[----:B------:R-:W-:Y:S01]  /*3860*/  FFMA.FTZ R182, R35, UR26, -R182 ;  /* 0x0000001a23b67c23 */ /* 0x000fe200080108b6 */
[----:B------:R-:W-:Y:S01]  /*3870*/  IMAD.WIDE.U32 R10, R10, -0x326172a9, RZ ;  /* 0xcd9e8d570a0a7825 */ /* 0x000fe200078e00ff */
[----:B------:R-:W-:Y:S03]  /*3880*/  LOP3.LUT R7, R165, UR41, R4, 0x96, !PT ;  /* 0x00000029a5077c12 */ /* 0x000fe6000f8e9604 */
[----:B------:R-:W-:Y:S01]  /*3890*/  FFMA.FTZ R27, R27, UR26, -R180 ;  /* 0x0000001a1b1b7c23 */ /* 0x000fe200080108b4 */
[----:B------:R-:W-:Y:S01]  /*38a0*/  IMAD.WIDE.U32 R8, R8, -0x2daee0ad, RZ ;  /* 0xd2511f5308087825 */ /* 0x000fe200078e00ff */
[----:B------:R-:W-:Y:S02]  /*38b0*/  LOP3.LUT R5, R11, UR41, R174, 0x96, !PT ;  /* 0x000000290b057c12 */ /* 0x000fe4000f8e96ae */
[----:B------:R-:W-:Y:S01]  /*38c0*/  MUFU.EX2 R192, R23 ;  /* 0x0000001700c07308 */ /* 0x000fe20000000800 */
[----:B------:R-:W-:Y:S01]  /*38d0*/  FFMA.FTZ R30, R30, UR26, -R180 ;  /* 0x0000001a1e1e7c23 */ /* 0x000fe200080108b4 */
[----:B------:R-:W-:Y:S01]  /*38e0*/  IMAD.WIDE.U32 R2, R2, -0x326172a9, RZ ;  /* 0xcd9e8d5702027825 */ /* 0x000fe200078e00ff */
[----:B-1----:R-:W-:Y:S03]  /*38f0*/  LOP3.LUT R0, R9, UR42, R6, 0x96, !PT ;  /* 0x0000002a09007c12 */ /* 0x002fe6000f8e9606 */
[----:B------:R-:W-:Y:S01]  /*3900*/  FFMA.FTZ R181, R29, UR26, -R181 ;  /* 0x0000001a1db57c23 */ /* 0x000fe200080108b5 */
[----:B------:R-:W-:Y:S01]  /*3910*/  IMAD.WIDE.U32 R4, R5, -0x2daee0ad, RZ ;  /* 0xd2511f5305047825 */ /* 0x000fe200078e00ff */
[--C-:B------:R-:W-:Y:S02]  /*3920*/  SHF.R.U32.HI R173, RZ, 0x18, R2.reuse ;  /* 0x00000018ffad7819 */ /* 0x100fe40000011602 */
[----:B------:R-:W-:Y:S01]  /*3930*/  MUFU.EX2 R199, R24 ;  /* 0x0000001800c77308 */ /* 0x000fe20000000800 */
[C---:B------:R-:W-:Y:S01]  /*3940*/  LOP3.LUT R174, R2.reuse, 0xffff, RZ, 0xc0, !PT ;  /* 0x0000ffff02ae7812 */ /* 0x040fe200078ec0ff */
[----:B------:R-:W-:Y:S01]  /*3950*/  IMAD.WIDE.U32 R6, R7, -0x2daee0ad, RZ ;  /* 0xd2511f5307067825 */ /* 0x000fe200078e00ff */
[----:B------:R-:W-:Y:S02]  /*3960*/  SHF.R.U32.HI R175, RZ, 0x10, R2 ;  /* 0x00000010ffaf7819 */ /* 0x000fe40000011602 */
[----:B------:R-:W-:Y:S01]  /*3970*/  LOP3.LUT R10, R3, UR43, R10, 0x96, !PT ;  /* 0x0000002b030a7c12 */ /* 0x000fe2000f8e960a */
[----:B------:R-:W-:Y:S01]  /*3980*/  FFMA.FTZ R180, R31, UR26, -R180 ;  /* 0x0000001a1fb47c23 */ /* 0x000fe200080108b4 */
[----:B------:R-:W-:Y:S01]  /*3990*/  LOP3.LUT R12, R2, 0xff, RZ, 0xc0, !PT ;  /* 0x000000ff020c7812 */ /* 0x000fe200078ec0ff */
[----:B------:R-:W-:Y:S01]  /*39a0*/  IMAD.WIDE.U32 R2, R0, -0x326172a9, RZ ;  /* 0xcd9e8d5700027825 */ /* 0x000fe200078e00ff */
[----:B------:R-:W-:Y:S01]  /*39b0*/  LOP3.LUT R9, R5, UR44, R172, 0x96, !PT ;  /* 0x0000002c05097c12 */ /* 0x000fe2000f8e96ac */
[----:B------:R-:W-:Y:S01]  /*39c0*/  MUFU.EX2 R184, R32 ;  /* 0x0000002000b87308 */ /* 0x000fe20000000800 */
[----:B------:R-:W-:Y:S02]  /*39d0*/  LOP3.LUT R166, R4, 0xffff, RZ, 0xc0, !PT ;  /* 0x0000ffff04a67812 */ /* 0x000fe400078ec0ff */
[--C-:B------:R-:W-:Y:S02]  /*39e0*/  SHF.R.U32.HI R168, RZ, 0x18, R6.reuse ;  /* 0x00000018ffa87819 */ /* 0x100fe40000011606 */
[----:B------:R-:W-:Y:S02]  /*39f0*/  SHF.R.U32.HI R169, RZ, 0x10, R6 ;  /* 0x00000010ffa97819 */ /* 0x000fe40000011606 */
[----:B------:R-:W-:Y:S03]  /*3a00*/  LOP3.LUT R8, R7, UR44, R8, 0x96, !PT ;  /* 0x0000002c07087c12 */ /* 0x000fe6000f8e9608 */
[----:B------:R-:W-:Y:S01]  /*3a10*/  MUFU.EX2 R185, R34 ;  /* 0x0000002200b97308 */ /* 0x000fe20000000800 */
[C---:B------:R-:W-:Y:S02]  /*3a20*/  LOP3.LUT R14, R6.reuse, 0xff, RZ, 0xc0, !PT ;  /* 0x000000ff060e7812 */ /* 0x040fe400078ec0ff */
[----:B------:R-:W-:Y:S02]  /*3a30*/  LOP3.LUT R15, R6, 0xffff, RZ, 0xc0, !PT ;  /* 0x0000ffff060f7812 */ /* 0x000fe400078ec0ff */
[C---:B------:R-:W-:Y:S02]  /*3a40*/  LOP3.LUT R5, R2.reuse, 0xffff, RZ, 0xc0, !PT ;  /* 0x0000ffff02057812 */ /* 0x040fe400078ec0ff */
[----:B------:R-:W-:Y:S03]  /*3a50*/  LOP3.LUT R7, R2, 0xff, RZ, 0xc0, !PT ;  /* 0x000000ff02077812 */ /* 0x000fe600078ec0ff */
[----:B------:R-:W-:Y:S01]  /*3a60*/  MUFU.EX2 R183, R183 ;  /* 0x000000b700b77308 */ /* 0x000fe20000000800 */
[--C-:B------:R-:W-:Y:S02]  /*3a70*/  SHF.R.U32.HI R11, RZ, 0x10, R2.reuse ;  /* 0x00000010ff0b7819 */ /* 0x100fe40000011602 */
[----:B------:R-:W-:Y:S02]  /*3a80*/  SHF.R.U32.HI R6, RZ, 0x18, R2 ;  /* 0x00000018ff067819 */ /* 0x000fe40000011602 */
[----:B------:R-:W-:Y:S02]  /*3a90*/  LOP3.LUT R2, R10, 0xff, RZ, 0xc0, !PT ;  /* 0x000000ff0a027812 */ /* 0x000fe400078ec0ff */
[----:B------:R-:W-:Y:S03]  /*3aa0*/  LOP3.LUT R0, R3, UR43, R164, 0x96, !PT ;  /* 0x0000002b03007c12 */ /* 0x000fe6000f8e96a4 */
[----:B------:R-:W-:Y:S01]  /*3ab0*/  MUFU.EX2 R182, R182 ;  /* 0x000000b600b67308 */ /* 0x000fe20000000800 */
[----:B------:R-:W-:Y:S02]  /*3ac0*/  ISETP.LE.U32.AND P4, PT, R2, UR27, PT ;  /* 0x0000001b02007c0c */ /* 0x000fe4000bf83070 */
[----:B------:R-:W-:Y:S02]  /*3ad0*/  LOP3.LUT R2, R10, 0xffff, RZ, 0xc0, !PT ;  /* 0x0000ffff0a027812 */ /* 0x000fe400078ec0ff */
[----:B------:R-:W-:Y:S02]  /*3ae0*/  SHF.R.U32.HI R3, RZ, 0x10, R10 ;  /* 0x00000010ff037819 */ /* 0x000fe4000001160a */
[----:B------:R-:W-:Y:S03]  /*3af0*/  SHF.R.U32.HI R2, RZ, 0x8, R2 ;  /* 0x00000008ff027819 */ /* 0x000fe60000011602 */
[----:B------:R-:W1:Y:S01]  /*3b00*/  MUFU.EX2 R195, R22 ;  /* 0x0000001600c37308 */ /* 0x000e620000000800 */
[----:B------:R-:W-:Y:S02]  /*3b10*/  LOP3.LUT R3, R3, 0xff, RZ, 0xc0, !PT ;  /* 0x000000ff03037812 */ /* 0x000fe400078ec0ff */
[----:B------:R-:W-:Y:S02]  /*3b20*/  LOP3.LUT R2, R2, 0xffff, RZ, 0xc0, !PT ;  /* 0x0000ffff02027812 */ /* 0x000fe400078ec0ff */
[----:B------:R-:W-:Y:S01]  /*3b30*/  ISETP.LE.U32.AND P0, PT, R3, UR27, PT ;  /* 0x0000001b03007c0c */ /* 0x000fe2000bf03070 */
[----:B------:R-:W-:Y:S01]  /*3b40*/  @!P4 FADD.FTZ R203, -R203, -RZ ;  /* 0x800000ffcbcbc221 */ /* 0x000fe20000010100 */
[----:B------:R-:W-:Y:S03]  /*3b50*/  ISETP.LE.U32.AND P2, PT, R2, UR27, PT ;  /* 0x0000001b02007c0c */ /* 0x000fe6000bf43070 */
[----:B------:R-:W1:Y:S01]  /*3b60*/  MUFU.EX2 R196, R25 ;  /* 0x0000001900c47308 */ /* 0x000e620000000800 */
[----:B------:R-:W-:Y:S02]  /*3b70*/  LOP3.LUT R2, R0, 0xffff, RZ, 0xc0, !PT ;  /* 0x0000ffff00027812 */ /* 0x000fe400078ec0ff */
[----:B------:R-:W-:Y:S02]  /*3b80*/  SHF.R.U32.HI R165, RZ, 0x18, R4 ;  /* 0x00000018ffa57819 */ /* 0x000fe40000011604 */
[----:B------:R-:W-:Y:S02]  /*3b90*/  SHF.R.U32.HI R2, RZ, 0x8, R2 ;  /* 0x00000008ff027819 */ /* 0x000fe40000011602 */
[----:B------:R-:W-:Y:S03]  /*3ba0*/  SHF.R.U32.HI R167, RZ, 0x10, R4 ;  /* 0x00000010ffa77819 */ /* 0x000fe60000011604 */
[----:B------:R-:W-:Y:S01]  /*3bb0*/  MUFU.EX2 R202, R26 ;  /* 0x0000001a00ca7308 */ /* 0x000fe20000000800 */
[----:B------:R-:W-:Y:S01]  /*3bc0*/  LOP3.LUT R13, R4, 0xff, RZ, 0xc0, !PT ;  /* 0x000000ff040d7812 */ /* 0x000fe200078ec0ff */
[----:B--2---:R-:W-:Y:S01]  /*3bd0*/  @!P0 FADD.FTZ R224, -R224, -RZ ;  /* 0x800000ffe0e08221 */ /* 0x004fe20000010100 */
[----:B------:R-:W-:Y:S01]  /*3be0*/  SHF.R.U32.HI R4, RZ, 0x18, R10 ;  /* 0x00000018ff047819 */ /* 0x000fe2000001160a */
[----:B------:R-:W-:Y:S01]  /*3bf0*/  @!P2 FADD.FTZ R205, -R205, -RZ ;  /* 0x800000ffcdcda221 */ /* 0x000fe20000010100 */
[----:B------:R-:W-:Y:S02]  /*3c00*/  LOP3.LUT R2, R2, 0xffff, RZ, 0xc0, !PT ;  /* 0x0000ffff02027812 */ /* 0x000fe400078ec0ff */
[----:B------:R-:W-:Y:S03]  /*3c10*/  ISETP.LE.U32.AND P5, PT, R4, UR27, PT ;  /* 0x0000001b04007c0c */ /* 0x000fe6000bfa3070 */
[----:B------:R-:W2:Y:S01]  /*3c20*/  MUFU.EX2 R201, R27 ;  /* 0x0000001b00c97308 */ /* 0x000ea20000000800 */
[----:B------:R-:W-:Y:S02]  /*3c30*/  ISETP.LE.U32.AND P2, PT, R2, UR27, PT ;  /* 0x0000001b02007c0c */ /* 0x000fe4000bf43070 */
[----:B------:R-:W-:Y:S02]  /*3c40*/  LOP3.LUT R4, R0, 0xff, RZ, 0xc0, !PT ;  /* 0x000000ff00047812 */ /* 0x000fe400078ec0ff */
[--C-:B------:R-:W-:Y:S02]  /*3c50*/  SHF.R.U32.HI R2, RZ, 0x18, R0.reuse ;  /* 0x00000018ff027819 */ /* 0x100fe40000011600 */
[----:B------:R-:W-:Y:S03]  /*3c60*/  SHF.R.U32.HI R3, RZ, 0x10, R0 ;  /* 0x00000010ff037819 */ /* 0x000fe60000011600 */
[----:B------:R-:W-:Y:S01]  /*3c70*/  MUFU.EX2 R189, R28 ;  /* 0x0000001c00bd7308 */ /* 0x000fe20000000800 */
[----:B------:R-:W-:Y:S02]  /*3c80*/  ISETP.LE.U32.AND P3, PT, R4, UR27, PT ;  /* 0x0000001b04007c0c */ /* 0x000fe4000bf63070 */
[----:B------:R-:W-:Y:S01]  /*3c90*/  ISETP.LE.U32.AND P0, PT, R2, UR27, PT ;  /* 0x0000001b02007c0c */ /* 0x000fe2000bf03070 */
[----:B----4-:R-:W-:Y:S01]  /*3ca0*/  @!P5 FADD.FTZ R223, -R223, -RZ ;  /* 0x800000ffdfdfd221 */ /* 0x010fe20000010100 */
[----:B------:R-:W-:Y:S01]  /*3cb0*/  LOP3.LUT R3, R3, 0xff, RZ, 0xc0, !PT ;  /* 0x000000ff03037812 */ /* 0x000fe200078ec0ff */
[----:B------:R-:W-:Y:S01]  /*3cc0*/  @!P2 FADD.FTZ R225, -R225, -RZ ;  /* 0x800000ffe1e1a221 */ /* 0x000fe20000010100 */
[----:B------:R-:W-:Y:S03]  /*3cd0*/  SHF.R.U32.HI R0, RZ, 0x8, R5 ;  /* 0x00000008ff007819 */ /* 0x000fe60000011605 */
[----:B------:R-:W4:Y:S01]  /*3ce0*/  MUFU.EX2 R191, R30 ;  /* 0x0000001e00bf7308 */ /* 0x000f220000000800 */
[----:B------:R-:W-:Y:S02]  /*3cf0*/  ISETP.LE.U32.AND P4, PT, R3, UR27, PT ;  /* 0x0000001b03007c0c */ /* 0x000fe4000bf83070 */
[----:B------:R-:W-:Y:S02]  /*3d00*/  LOP3.LUT R0, R0, 0xffff, RZ, 0xc0, !PT ;  /* 0x0000ffff00007812 */ /* 0x000fe400078ec0ff */
[----:B------:R-:W-:Y:S01]  /*3d10*/  ISETP.LE.U32.AND P6, PT, R12, UR27, PT ;  /* 0x0000001b0c007c0c */ /* 0x000fe2000bfc3070 */
[----:B------:R-:W-:Y:S01]  /*3d20*/  @!P3 FADD.FTZ R227, -R227, -RZ ;  /* 0x800000ffe3e3b221 */ /* 0x000fe20000010100 */
[----:B------:R-:W-:Y:S01]  /*3d30*/  ISETP.LE.U32.AND P3, PT, R0, UR27, PT ;  /* 0x0000001b00007c0c */ /* 0x000fe2000bf63070 */
[----:B---3--:R-:W-:Y:S01]  /*3d40*/  @!P0 FADD.FTZ R226, -R226, -RZ ;  /* 0x800000ffe2e28221 */ /* 0x008fe20000010100 */
[----:B------:R-:W-:Y:S01]  /*3d50*/  LOP3.LUT R0, R11, 0xff, RZ, 0xc0, !PT ;  /* 0x000000ff0b007812 */ /* 0x000fe200078ec0ff */
[----:B------:R-:W3:Y:S01]  /*3d60*/  MUFU.EX2 R187, R181 ;  /* 0x000000b500bb7308 */ /* 0x000ee20000000800 */
[----:B------:R-:W-:Y:S02]  /*3d70*/  ISETP.LE.U32.AND P0, PT, R6, UR27, PT ;  /* 0x0000001b06007c0c */ /* 0x000fe4000bf03070 */
[----:B------:R-:W-:Y:S01]  /*3d80*/  LOP3.LUT R2, R175, 0xff, RZ, 0xc0, !PT ;  /* 0x000000ffaf027812 */ /* 0x000fe200078ec0ff */
[----:B------:R-:W-:Y:S01]  /*3d90*/  @!P4 FADD.FTZ R228, -R228, -RZ ;  /* 0x800000ffe4e4c221 */ /* 0x000fe20000010100 */
[----:B------:R-:W-:Y:S02]  /*3da0*/  ISETP.LE.U32.AND P4, PT, R0, UR27, PT ;  /* 0x0000001b00007c0c */ /* 0x000fe4000bf83070 */
[----:B------:R-:W-:Y:S01]  /*3db0*/  SHF.R.U32.HI R0, RZ, 0x8, R174 ;  /* 0x00000008ff007819 */ /* 0x000fe200000116ae */
[----:B------:R-:W-:Y:S01]  /*3dc0*/  @!P6 FADD.FTZ R194, -R194, -RZ ;  /* 0x800000ffc2c2e221 */ /* 0x000fe20000010100 */
[----:B------:R-:W-:Y:S01]  /*3dd0*/  LOP3.LUT R4, R9, 0xff, RZ, 0xc0, !PT ;  /* 0x000000ff09047812 */ /* 0x000fe200078ec0ff */
[----:B------:R-:W-:Y:S01]  /*3de0*/  @!P3 FADD.FTZ R206, -R206, -RZ ;  /* 0x800000ffceceb221 */ /* 0x000fe20000010100 */
[----:B------:R-:W-:Y:S01]  /*3df0*/  LOP3.LUT R0, R0, 0xffff, RZ, 0xc0, !PT ;  /* 0x0000ffff00007812 */ /* 0x000fe200078ec0ff */
[----:B------:R-:W3:Y:S01]  /*3e00*/  MUFU.EX2 R190, R180 ;  /* 0x000000b400be7308 */ /* 0x000ee20000000800 */
[----:B------:R-:W-:Y:S01]  /*3e10*/  ISETP.LE.U32.AND P2, PT, R173, UR27, PT ;  /* 0x0000001bad007c0c */ /* 0x000fe2000bf43070 */
[----:B------:R-:W-:Y:S01]  /*3e20*/  @!P0 FADD.FTZ R219, -R219, -RZ ;  /* 0x800000ffdbdb8221 */ /* 0x000fe20000010100 */
[----:B------:R-:W-:Y:S02]  /*3e30*/  ISETP.LE.U32.AND P0, PT, R2, UR27, PT ;  /* 0x0000001b02007c0c */ /* 0x000fe4000bf03070 */
[----:B------:R-:W-:Y:S01]  /*3e40*/  LOP3.LUT R2, R9, 0xffff, RZ, 0xc0, !PT ;  /* 0x0000ffff09027812 */ /* 0x000fe200078ec0ff */
[----:B------:R-:W-:Y:S01]  /*3e50*/  @!P4 FADD.FTZ R222, -R222, -RZ ;  /* 0x800000ffdedec221 */ /* 0x000fe20000010100 */
[----:B------:R-:W-:Y:S02]  /*3e60*/  ISETP.LE.U32.AND P4, PT, R0, UR27, PT ;  /* 0x0000001b00007c0c */ /* 0x000fe4000bf83070 */
[--C-:B------:R-:W-:Y:S02]  /*3e70*/  SHF.R.U32.HI R0, RZ, 0x10, R9.reuse ;  /* 0x00000010ff007819 */ /* 0x100fe40000011609 */
[----:B------:R-:W-:Y:S02]  /*3e80*/  SHF.R.U32.HI R3, RZ, 0x8, R2 ;  /* 0x00000008ff037819 */ /* 0x000fe40000011602 */
[----:B------:R-:W-:Y:S01]  /*3e90*/  ISETP.LE.U32.AND P6, PT, R4, UR27, PT ;  /* 0x0000001b04007c0c */ /* 0x000fe2000bfc3070 */
[----:B------:R-:W-:Y:S01]  /*3ea0*/  @!P2 FADD.FTZ R197, -R197, -RZ ;  /* 0x800000ffc5c5a221 */ /* 0x000fe20000010100 */
[----:B------:R-:W-:Y:S01]  /*3eb0*/  LOP3.LUT R2, R0, 0xff, RZ, 0xc0, !PT ;  /* 0x000000ff00027812 */ /* 0x000fe200078ec0ff */
[----:B------:R-:W-:Y:S01]  /*3ec0*/  @!P0 FADD.FTZ R198, -R198, -RZ ;  /* 0x800000ffc6c68221 */ /* 0x000fe20000010100 */
[----:B------:R-:W-:Y:S02]  /*3ed0*/  LOP3.LUT R0, R3, 0xffff, RZ, 0xc0, !PT ;  /* 0x0000ffff03007812 */ /* 0x000fe400078ec0ff */
[----:B------:R-:W-:Y:S01]  /*3ee0*/  ISETP.LE.U32.AND P5, PT, R7, UR27, PT ;  /* 0x0000001b07007c0c */ /* 0x000fe2000bfa3070 */
[----:B------:R-:W-:Y:S01]  /*3ef0*/  @!P4 FADD.FTZ R193, -R193, -RZ ;  /* 0x800000ffc1c1c221 */ /* 0x000fe20000010100 */
[----:B------:R-:W-:Y:S02]  /*3f00*/  ISETP.LE.U32.AND P0, PT, R0, UR27, PT ;  /* 0x0000001b00007c0c */ /* 0x000fe4000bf03070 */
[----:B------:R-:W-:Y:S02]  /*3f10*/  LOP3.LUT R0, R8, 0xffff, RZ, 0xc0, !PT ;  /* 0x0000ffff08007812 */ /* 0x000fe400078ec0ff */
[----:B------:R-:W-:Y:S01]  /*3f20*/  ISETP.LE.U32.AND P4, PT, R2, UR27, PT ;  /* 0x0000001b02007c0c */ /* 0x000fe2000bf83070 */
[----:B------:R-:W-:Y:S01]  /*3f30*/  @!P6 FADD.FTZ R188, -R188, -RZ ;  /* 0x800000ffbcbce221 */ /* 0x000fe20000010100 */
[----:B------:R-:W-:Y:S02]  /*3f40*/  LOP3.LUT R2, R8, 0xff, RZ, 0xc0, !PT ;  /* 0x000000ff08027812 */ /* 0x000fe400078ec0ff */
[----:B------:R-:W-:Y:S02]  /*3f50*/  SHF.R.U32.HI R9, RZ, 0x18, R9 ;  /* 0x00000018ff097819 */ /* 0x000fe40000011609 */
[----:B------:R-:W-:Y:S01]  /*3f60*/  SHF.R.U32.HI R0, RZ, 0x8, R0 ;  /* 0x00000008ff007819 */ /* 0x000fe20000011600 */
[----:B------:R-:W-:Y:S01]  /*3f70*/  @!P5 FADD.FTZ R207, -R207, -RZ ;  /* 0x800000ffcfcfd221 */ /* 0x000fe20000010100 */
[----:B------:R-:W-:Y:S01]  /*3f80*/  ISETP.LE.U32.AND P6, PT, R2, UR27, PT ;  /* 0x0000001b02007c0c */ /* 0x000fe2000bfc3070 */
[----:B------:R-:W-:Y:S01]  /*3f90*/  @!P0 FADD.FTZ R186, -R186, -RZ ;  /* 0x800000ffbaba8221 */ /* 0x000fe20000010100 */
[----:B------:R-:W-:Y:S02]  /*3fa0*/  ISETP.LE.U32.AND P2, PT, R9, UR27, PT ;  /* 0x0000001b09007c0c */ /* 0x000fe4000bf43070 */
[----:B------:R-:W-:Y:S01]  /*3fb0*/  LOP3.LUT R0, R0, 0xffff, RZ, 0xc0, !PT ;  /* 0x0000ffff00007812 */ /* 0x000fe200078ec0ff */
[----:B-1----:R-:W-:Y:S01]  /*3fc0*/  @!P4 FADD.FTZ R195, -R195, -RZ ;  /* 0x800000ffc3c3c221 */ /* 0x002fe20000010100 */
[----:B------:R-:W-:Y:S02]  /*3fd0*/  ISETP.LE.U32.AND P5, PT, R13, UR27, PT ;  /* 0x0000001b0d007c0c */ /* 0x000fe4000bfa3070 */
[----:B------:R-:W-:Y:S02]  /*3fe0*/  ISETP.LE.U32.AND P0, PT, R0, UR27, PT ;  /* 0x0000001b00007c0c */ /* 0x000fe4000bf03070 */
[----:B------:R-:W-:Y:S02]  /*3ff0*/  SHF.R.U32.HI R0, RZ, 0x8, R166 ;  /* 0x00000008ff007819 */ /* 0x000fe400000116a6 */
[----:B------:R-:W-:Y:S01]  /*4000*/  LOP3.LUT R2, R167, 0xff, RZ, 0xc0, !PT ;  /* 0x000000ffa7027812 */ /* 0x000fe200078ec0ff */
[----:B------:R-:W-:Y:S01]  /*4010*/  @!P6 FADD.FTZ R199, -R199, -RZ ;  /* 0x800000ffc7c7e221 */ /* 0x000fe20000010100 */
[----:B------:R-:W-:Y:S01]  /*4020*/  LOP3.LUT R0, R0, 0xffff, RZ, 0xc0, !PT ;  /* 0x0000ffff00007812 */ /* 0x000fe200078ec0ff */
[----:B------:R-:W-:Y:S01]  /*4030*/  @!P2 FADD.FTZ R192, -R192, -RZ ;  /* 0x800000ffc0c0a221 */ /* 0x000fe20000010100 */
[----:B------:R-:W-:Y:S02]  /*4040*/  ISETP.LE.U32.AND P6, PT, R2, UR27, PT ;  /* 0x0000001b02007c0c */ /* 0x000fe4000bfc3070 */
[----:B------:R-:W-:Y:S01]  /*4050*/  ISETP.LE.U32.AND P2, PT, R0, UR27, PT ;  /* 0x0000001b00007c0c */ /* 0x000fe2000bf43070 */
[----:B------:R-:W-:Y:S01]  /*4060*/  @!P5 FADD.FTZ R184, -R184, -RZ ;  /* 0x800000ffb8b8d221 */ /* 0x000fe20000010100 */
[--C-:B------:R-:W-:Y:S01]  /*4070*/  SHF.R.U32.HI R0, RZ, 0x18, R8.reuse ;  /* 0x00000018ff007819 */ /* 0x100fe20000011608 */
[----:B------:R-:W-:Y:S01]  /*4080*/  @!P0 FADD.FTZ R196, -R196, -RZ ;  /* 0x800000ffc4c48221 */ /* 0x000fe20000010100 */
[----:B------:R-:W-:Y:S02]  /*4090*/  LOP3.LUT R2, R169, 0xff, RZ, 0xc0, !PT ;  /* 0x000000ffa9027812 */ /* 0x000fe400078ec0ff */
[----:B------:R-:W-:Y:S02]  /*40a0*/  ISETP.LE.U32.AND P5, PT, R0, UR27, PT ;  /* 0x0000001b00007c0c */ /* 0x000fe4000bfa3070 */
[----:B------:R-:W-:Y:S02]  /*40b0*/  SHF.R.U32.HI R0, RZ, 0x10, R8 ;  /* 0x00000010ff007819 */ /* 0x000fe40000011608 */
[----:B------:R-:W-:Y:S01]  /*40c0*/  ISETP.LE.U32.AND P3, PT, R165, UR27, PT ;  /* 0x0000001ba5007c0c */ /* 0x000fe2000bf63070 */
[----:B------:R-:W-:Y:S01]  /*40d0*/  @!P6 FADD.FTZ R185, -R185, -RZ ;  /* 0x800000ffb9b9e221 */ /* 0x000fe20000010100 */
[----:B------:R-:W-:Y:S01]  /*40e0*/  LOP3.LUT R0, R0, 0xff, RZ, 0xc0, !PT ;  /* 0x000000ff00007812 */ /* 0x000fe200078ec0ff */
[----:B------:R-:W-:Y:S01]  /*40f0*/  @!P2 FADD.FTZ R183, -R183, -RZ ;  /* 0x800000ffb7b7a221 */ /* 0x000fe20000010100 */
[----:B------:R-:W-:Y:S02]  /*4100*/  ISETP.LE.U32.AND P2, PT, R2, UR27, PT ;  /* 0x0000001b02007c0c */ /* 0x000fe4000bf43070 */
[----:B------:R-:W-:Y:S02]  /*4110*/  ISETP.LE.U32.AND P6, PT, R0, UR27, PT ;  /* 0x0000001b00007c0c */ /* 0x000fe4000bfc3070 */
[----:B------:R-:W-:Y:S01]  /*4120*/  F2FP.RELU.F16.F32.PACK_AB R2, R205, R203 ;  /* 0x000000cbcd02723e */ /* 0x000fe200000008ff */
[----:B--2---:R-:W-:Y:S01]  /*4130*/  @!P5 FADD.FTZ R201, -R201, -RZ ;  /* 0x800000ffc9c9d221 */ /* 0x004fe20000010100 */
[----:B------:R-:W-:Y:S02]  /*4140*/  F2FP.RELU.F16.F32.PACK_AB R0, R223, R224 ;  /* 0x000000e0df00723e */ /* 0x000fe400000008ff */
[----:B------:R-:W-:Y:S01]  /*4150*/  SHF.R.U32.HI R3, RZ, 0x8, R15 ;  /* 0x00000008ff037819 */ /* 0x000fe2000001160f */
[----:B------:R1:W-:Y:S01]  /*4160*/  STS [R229+0x20000], R2 ;  /* 0x02000002e5007388 */ /* 0x0003e20000000800 */
[----:B------:R-:W-:Y:S01]  /*4170*/  F2FP.RELU.F16.F32.PACK_AB R4, R225, R227 ;  /* 0x000000e3e104723e */ /* 0x000fe200000008ff */
[----:B------:R-:W-:Y:S01]  /*4180*/  @!P3 FADD.FTZ R182, -R182, -RZ ;  /* 0x800000ffb6b6b221 */ /* 0x000fe20000010100 */
[----:B------:R-:W-:Y:S01]  /*4190*/  LOP3.LUT R3, R3, 0xffff, RZ, 0xc0, !PT ;  /* 0x0000ffff03037812 */ /* 0x000fe200078ec0ff */
[----:B------:R2:W-:Y:S01]  /*41a0*/  STS [R229+0x20400], R0 ;  /* 0x02040000e5007388 */ /* 0x0005e20000000800 */
[----:B------:R-:W-:Y:S01]  /*41b0*/  F2FP.RELU.F16.F32.PACK_AB R5, R206, R207 ;  /* 0x000000cfce05723e */ /* 0x000fe200000008ff */
[----:B------:R-:W-:Y:S01]  /*41c0*/  @!P6 FADD.FTZ R202, -R202, -RZ ;  /* 0x800000ffcacae221 */ /* 0x000fe20000010100 */
[----:B------:R-:W-:Y:S01]  /*41d0*/  ISETP.LE.U32.AND P3, PT, R3, UR27, PT ;  /* 0x0000001b03007c0c */ /* 0x000fe2000bf63070 */
[----:B----4-:R-:W-:Y:S01]  /*41e0*/  @!P2 FADD.FTZ R191, -R191, -RZ ;  /* 0x800000ffbfbfa221 */ /* 0x010fe20000010100 */
[----:B------:R-:W-:Y:S02]  /*41f0*/  F2FP.RELU.F16.F32.PACK_AB R3, R226, R228 ;  /* 0x000000e4e203723e */ /* 0x000fe400000008ff */
[----:B------:R-:W-:Y:S02]  /*4200*/  ISETP.LE.U32.AND P0, PT, R168, UR27, PT ;  /* 0x0000001ba8007c0c */ /* 0x000fe4000bf03070 */
[----:B------:R-:W-:Y:S02]  /*4210*/  ISETP.LE.U32.AND P4, PT, R14, UR27, PT ;  /* 0x0000001b0e007c0c */ /* 0x000fe4000bf83070 */
[----:B------:R-:W-:Y:S02]  /*4220*/  FSETP.GE.FTZ.AND P2, PT, R186, RZ, PT ;  /* 0x000000ffba00720b */ /* 0x000fe40003f56000 */
[----:B------:R-:W-:Y:S03]  /*4230*/  FSETP.GE.FTZ.AND P5, PT, R194, RZ, PT ;  /* 0x000000ffc200720b */ /* 0x000fe60003fb6000 */
[----:B---3--:R-:W-:Y:S01]  /*4240*/  @!P3 FADD.FTZ R187, -R187, -RZ ;  /* 0x800000ffbbbbb221 */ /* 0x008fe20000010100 */
[----:B------:R-:W-:Y:S03]  /*4250*/  FSETP.GE.FTZ.AND P3, PT, R188, RZ, PT ;  /* 0x000000ffbc00720b */ /* 0x000fe60003f76000 */
[----:B------:R-:W-:Y:S01]  /*4260*/  @!P0 FADD.FTZ R190, -R190, -RZ ;  /* 0x800000ffbebe8221 */ /* 0x000fe20000010100 */
[----:B-1----:R-:W-:Y:S01]  /*4270*/  F2FP.RELU.F16.F32.PACK_AB R2, R193, R194 ;  /* 0x000000c2c102723e */ /* 0x002fe200000008ff */
[----:B------:R-:W-:Y:S01]  /*4280*/  @!P4 FADD.FTZ R189, -R189, -RZ ;  /* 0x800000ffbdbdc221 */ /* 0x000fe20000010100 */
[----:B------:R-:W-:Y:S02]  /*4290*/  FSETP.GE.FTZ.AND P4, PT, R193, RZ, PT ;  /* 0x000000ffc100720b */ /* 0x000fe40003f96000 */
[----:B--2---:R-:W-:Y:S01]  /*42a0*/  F2FP.RELU.F16.F32.PACK_AB R0, R197, R198 ;  /* 0x000000c6c500723e */ /* 0x004fe200000008ff */
        /* <DEDUP_REMOVED lines=130> */
[----:B------:R-:W-:Y:S06]  /*4ad0*/  LEA R172, R218, UR5, 0x1 ;  /* 0x00000005daac7c11 */ /* 0x000fec000f8e08ff */
[C---:B------:R-:W-:Y:S02]  /*4ae0*/  VIADD R166, R172.reuse, 0x8000 ;  /* 0x00008000aca67836 */ /* 0x040fe40000000000 */
[----:B------:R-:W-:Y:S02]  /*4af0*/  VIADD R176, R172, 0x8040 ;  /* 0x00008040acb07836 */ /* 0x000fe40000000000 */
[----:B------:R-:W-:Y:S02]  /*4b00*/  @P1 VIADD R176, R166, 0xffffffc0 ;  /* 0xffffffc0a6b01836 */ /* 0x000fe40000000000 */
[C---:B--2---:R-:W-:Y:S01]  /*4b10*/  FADD.FTZ R0, -R177.reuse, R4 ;  /* 0x00000004b1007221 */ /* 0x044fe20000010100 */
[C---:B------:R-:W-:Y:S01]  /*4b20*/  FADD.FTZ R165, -R177.reuse, R16 ;  /* 0x00000010b1a57221 */ /* 0x040fe20000010100 */
[----:B------:R1:W5:Y:S01]  /*4b30*/  LDG.E R4, desc[UR34][R180.64+0x80] ;  /* 0x00008022b4047981 */ /* 0x000362000c1e1900 */
[C---:B------:R-:W-:Y:S01]  /*4b40*/  FADD.FTZ R16, -R177.reuse, R21 ;  /* 0x00000015b1107221 */ /* 0x040fe20000010100 */
[C---:B------:R-:W-:Y:S01]  /*4b50*/  FADD.FTZ R164, -R177.reuse, R17 ;  /* 0x00000011b1a47221 */ /* 0x040fe20000010100 */
[-C--:B------:R-:W-:Y:S01]  /*4b60*/  FSEL R0, R0, R177.reuse, P0 ;  /* 0x000000b100007208 */ /* 0x080fe20000000000 */
[----:B------:R-:W-:Y:S01]  /*4b70*/  FADD.FTZ R17, -R177, R20 ;  /* 0x00000014b1117221 */ /* 0x000fe20000010100 */
[----:B------:R-:W-:Y:S01]  /*4b80*/  FSETP.GE.FTZ.AND P0, PT, R205, RZ, PT ;  /* 0x000000ffcd00720b */ /* 0x000fe20003f16000 */
[----:B------:R-:W-:Y:S01]  /*4b90*/  FADD.FTZ R32, -R177, R32 ;  /* 0x00000020b1207221 */ /* 0x000fe20000010100 */
[-C--:B------:R-:W-:Y:S01]  /*4ba0*/  FSEL R16, R16, R177.reuse, P2 ;  /* 0x000000b110107208 */ /* 0x080fe20001000000 */
[----:B------:R-:W-:Y:S01]  /*4bb0*/  FMUL.FTZ R203, R203, R0 ;  /* 0x00000000cbcb7220 */ /* 0x000fe20000410000 */
[----:B------:R-:W-:Y:S01]  /*4bc0*/  FSETP.GE.FTZ.AND P2, PT, R184, RZ, PT ;  /* 0x000000ffb800720b */ /* 0x000fe20003f56000 */
[----:B------:R-:W-:Y:S01]  /*4bd0*/  FADD.FTZ R0, -R177, R5 ;  /* 0x00000005b1007221 */ /* 0x000fe20000010100 */
[-C--:B------:R-:W-:Y:S01]  /*4be0*/  FSEL R21, R165, R177.reuse, P5 ;  /* 0x000000b1a5157208 */ /* 0x080fe20002800000 */
[----:B------:R-:W2:Y:S01]  /*4bf0*/  LDG.E R5, desc[UR34][R180.64+0x20] ;  /* 0x00002022b4057981 */ /* 0x000ea2000c1e1900 */
[-C--:B------:R-:W-:Y:S02]  /*4c00*/  FSEL R20, R164, R177.reuse, P4 ;  /* 0x000000b1a4147208 */ /* 0x080fe40002000000 */
[----:B------:R-:W-:Y:S01]  /*4c10*/  FSEL R0, R0, R177, P0 ;  /* 0x000000b100007208 */ /* 0x000fe20000000000 */
[----:B------:R-:W-:Y:S01]  /*4c20*/  FMUL.FTZ R165, R194, R21 ;  /* 0x00000015c2a57220 */ /* 0x000fe20000410000 */
[----:B------:R-:W-:Y:S01]  /*4c30*/  FSETP.GE.FTZ.AND P0, PT, R183, RZ, PT ;  /* 0x000000ffb700720b */ /* 0x000fe20003f16000 */
[----:B------:R-:W-:Y:S01]  /*4c40*/  FMUL.FTZ R164, R193, R20 ;  /* 0x00000014c1a47220 */ /* 0x000fe20000410000 */
[-C--:B------:R-:W-:Y:S01]  /*4c50*/  FSEL R17, R17, R177.reuse, P3 ;  /* 0x000000b111117208 */ /* 0x080fe20001800000 */
[----:B------:R-:W-:Y:S01]  /*4c60*/  FMUL.FTZ R178, R205, R0 ;  /* 0x00000000cdb27220 */ /* 0x000fe20000410000 */
[----:B------:R-:W-:Y:S01]  /*4c70*/  FSEL R32, R32, R177, P2 ;  /* 0x000000b120207208 */ /* 0x000fe20001000000 */
[----:B------:R1:W5:Y:S01]  /*4c80*/  LDG.E R0, desc[UR34][R180.64+0xa0] ;  /* 0x0000a022b4007981 */ /* 0x000362000c1e1900 */
[----:B------:R-:W-:Y:S01]  /*4c90*/  FSETP.GE.FTZ.AND P3, PT, R224, RZ, PT ;  /* 0x000000ffe000720b */ /* 0x000fe20003f76000 */
[----:B------:R-:W-:Y:S01]  /*4ca0*/  FMUL.FTZ R20, R188, R17 ;  /* 0x00000011bc147220 */ /* 0x000fe20000410000 */
[----:B------:R-:W-:Y:S01]  /*4cb0*/  FSETP.GE.FTZ.AND P2, PT, R223, RZ, PT ;  /* 0x000000ffdf00720b */ /* 0x000fe20003f56000 */
[----:B------:R-:W-:Y:S01]  /*4cc0*/  FMUL.FTZ R21, R186, R16 ;  /* 0x00000010ba157220 */ /* 0x000fe20000410000 */
[----:B------:R-:W-:Y:S01]  /*4cd0*/  F2FP.F16.F32.PACK_AB R17, R164, R165 ;  /* 0x000000a5a411723e */ /* 0x000fe200000000ff */
[----:B------:R-:W-:Y:S01]  /*4ce0*/  FMUL.FTZ R164, R184, R32 ;  /* 0x00000020b8a47220 */ /* 0x000fe20000410000 */
[----:B------:R-:W-:Y:S01]  /*4cf0*/  F2FP.F16.F32.PACK_AB R16, R178, R203 ;  /* 0x000000cbb210723e */ /* 0x000fe200000000ff */
[----:B------:R-:W-:Y:S01]  /*4d00*/  @P0 FADD.FTZ R177, -R177, R33 ;  /* 0x00000021b1b10221 */ /* 0x000fe20000010100 */
[----:B------:R-:W-:Y:S02]  /*4d10*/  PLOP3.LUT P0, PT, PT, PT, UP3, 0x80, 0x0 ;  /* 0x000000000000781c */ /* 0x000fe40003f0f038 */
[----:B------:R-:W-:Y:S01]  /*4d20*/  F2FP.F16.F32.PACK_AB R21, R21, R20 ;  /* 0x000000141515723e */ /* 0x000fe200000000ff */
[----:B------:R-:W-:Y:S01]  /*4d30*/  FMUL.FTZ R20, R183, R177 ;  /* 0x000000b1b7147220 */ /* 0x000fe20000410000 */
[C---:B--2---:R-:W-:Y:S01]  /*4d40*/  FADD.FTZ R6, -R5.reuse, R6 ;  /* 0x0000000605067221 */ /* 0x044fe20000010100 */
[----:B------:R-:W-:Y:S04]  /*4d50*/  FADD.FTZ R7, -R5, R7 ;  /* 0x0000000705077221 */ /* 0x000fe80000010100 */
[-C--:B------:R-:W-:Y:S02]  /*4d60*/  FSEL R33, R6, R5.reuse, P3 ;  /* 0x0000000506217208 */ /* 0x080fe40001800000 */
[----:B------:R-:W-:Y:S02]  /*4d70*/  FSEL R32, R7, R5, P2 ;  /* 0x0000000507207208 */ /* 0x000fe40001000000 */
[----:B-1----:R-:W-:Y:S05]  /*4d80*/  @!P0 BRA `(.L_x_791) ;  /* 0x0000000000588947 */ /* 0x002fea0003800000 */
        /* <DEDUP_REMOVED lines=22> */
.L_x_791:
[----:B-1----:R-:W-:Y:S01]  /*4ef0*/  FADD.FTZ R7, -R5, R19 ;  /* 0x0000001305077221 */ /* 0x002fe20000010100 */
[----:B------:R-:W-:Y:S01]  /*4f00*/  FSETP.GE.FTZ.AND P5, PT, R197, RZ, PT ;  /* 0x000000ffc500720b */ /* 0x000fe20003fb6000 */
[----:B------:R-:W-:Y:S01]  /*4f10*/  FADD.FTZ R6, -R5, R18 ;  /* 0x0000001205067221 */ /* 0x000fe20000010100 */
[----:B------:R-:W-:Y:S01]  /*4f20*/  F2FP.F16.F32.PACK_AB R20, R20, R164 ;  /* 0x000000a41414723e */ /* 0x000fe200000000ff */
[----:B------:R-:W-:Y:S01]  /*4f30*/  FMUL.FTZ R164, R224, R33 ;  /* 0x00000021e0a47220 */ /* 0x000fe20000410000 */
[----:B------:R-:W-:Y:S01]  /*4f40*/  FSEL R7, R7, R5, P5 ;  /* 0x0000000507077208 */ /* 0x000fe20002800000 */
[----:B------:R-:W-:Y:S01]  /*4f50*/  FMUL.FTZ R33, R223, R32 ;  /* 0x00000020df217220 */ /* 0x000fe20000410000 */
[----:B------:R-:W-:Y:S01]  /*4f60*/  FSETP.GE.FTZ.AND P2, PT, R198, RZ, PT ;  /* 0x000000ffc600720b */ /* 0x000fe20003f56000 */
[----:B------:R1:W-:Y:S01]  /*4f70*/  STS [R229+0x1c000], R16 ;  /* 0x01c00010e5007388 */ /* 0x0003e20000000800 */
[----:B------:R-:W-:Y:S01]  /*4f80*/  FADD.FTZ R22, -R5, R22 ;  /* 0x0000001605167221 */ /* 0x000fe20000010100 */
[----:B------:R-:W-:Y:S01]  /*4f90*/  FMUL.FTZ R19, R197, R7 ;  /* 0x00000007c5137220 */ /* 0x000fe20000410000 */
[----:B------:R-:W-:Y:S01]  /*4fa0*/  F2FP.F16.F32.PACK_AB R7, R33, R164 ;  /* 0x000000a42107723e */ /* 0x000fe200000000ff */
[C---:B------:R-:W-:Y:S01]  /*4fb0*/  FADD.FTZ R23, -R5.reuse, R23 ;  /* 0x0000001705177221 */ /* 0x040fe20000010100 */
[-C--:B------:R-:W-:Y:S01]  /*4fc0*/  FSEL R6, R6, R5.reuse, P2 ;  /* 0x0000000506067208 */ /* 0x080fe20001000000 */
[----:B------:R-:W-:Y:S01]  /*4fd0*/  FADD.FTZ R34, -R5, R34 ;  /* 0x0000002205227221 */ /* 0x000fe20000010100 */
[----:B------:R-:W-:Y:S01]  /*4fe0*/  FSETP.GE.FTZ.AND P4, PT, R195, RZ, PT ;  /* 0x000000ffc300720b */ /* 0x000fe20003f96000 */
[----:B------:R2:W-:Y:S01]  /*4ff0*/  STS [R229+0x1c400], R7 ;  /* 0x01c40007e5007388 */ /* 0x0005e20000000800 */
[----:B------:R-:W-:Y:S01]  /*5000*/  FSETP.GE.FTZ.AND P2, PT, R182, RZ, PT ;  /* 0x000000ffb600720b */ /* 0x000fe20003f56000 */
[----:B------:R-:W-:Y:S01]  /*5010*/  FMUL.FTZ R32, R198, R6 ;  /* 0x00000006c6207220 */ /* 0x000fe20000410000 */
[-C--:B------:R-:W-:Y:S01]  /*5020*/  FSEL R6, R22, R5.reuse, P4 ;  /* 0x0000000516067208 */ /* 0x080fe20002000000 */
[----:B-----5:R-:W-:Y:S01]  /*5030*/  FADD.FTZ R8, -R4, R8 ;  /* 0x0000000804087221 */ /* 0x020fe20000010100 */
[----:B------:R-:W-:Y:S01]  /*5040*/  FSETP.GE.FTZ.AND P3, PT, R192, RZ, PT ;  /* 0x000000ffc000720b */ /* 0x000fe20003f76000 */
[----:B------:R-:W-:Y:S01]  /*5050*/  STS [R236+0x1c000], R17 ;  /* 0x01c00011ec007388 */ /* 0x000fe20000000800 */
[----:B------:R-:W-:Y:S01]  /*5060*/  FSETP.GE.FTZ.AND P4, PT, R227, RZ, PT ;  /* 0x000000ffe300720b */ /* 0x000fe20003f96000 */
[----:B------:R-:W-:Y:S01]  /*5070*/  FMUL.FTZ R18, R195, R6 ;  /* 0x00000006c3127220 */ /* 0x000fe20000410000 */
[----:B------:R-:W-:Y:S01]  /*5080*/  F2FP.F16.F32.PACK_AB R6, R19, R32 ;  /* 0x000000201306723e */ /* 0x000fe200000000ff */
[C---:B------:R-:W-:Y:S01]  /*5090*/  FADD.FTZ R13, -R4.reuse, R13 ;  /* 0x0000000d040d7221 */ /* 0x040fe20000010100 */
[----:B------:R-:W-:Y:S01]  /*50a0*/  FSEL R23, R23, R5, P3 ;  /* 0x0000000517177208 */ /* 0x000fe20001800000 */
[----:B------:R-:W-:Y:S01]  /*50b0*/  FADD.FTZ R24, -R4, R24 ;  /* 0x0000001804187221 */ /* 0x000fe20000010100 */
[----:B------:R-:W-:Y:S01]  /*50c0*/  FSETP.GE.FTZ.AND P3, PT, R185, RZ, PT ;  /* 0x000000ffb900720b */ /* 0x000fe20003f76000 */
[----:B------:R3:W-:Y:S01]  /*50d0*/  STS [R236+0x1c400], R6 ;  /* 0x01c40006ec007388 */ /* 0x0007e20000000800 */
[----:B------:R-:W-:Y:S01]  /*50e0*/  FSEL R8, R8, R4, P4 ;  /* 0x0000000408087208 */ /* 0x000fe20002000000 */
[----:B------:R-:W-:Y:S01]  /*50f0*/  FADD.FTZ R25, -R4, R25 ;  /* 0x0000001904197221 */ /* 0x000fe20000010100 */
[----:B-1----:R-:W-:Y:S01]  /*5100*/  FMUL.FTZ R16, R192, R23 ;  /* 0x00000017c0107220 */ /* 0x002fe20000410000 */
[----:B------:R-:W-:Y:S01]  /*5110*/  FSEL R34, R34, R5, P3 ;  /* 0x0000000522227208 */ /* 0x000fe20001800000 */
[----:B------:R-:W-:Y:S01]  /*5120*/  @P2 FADD.FTZ R5, -R5, R35 ;  /* 0x0000002305052221 */ /* 0x000fe20000010100 */
[----:B------:R-:W-:Y:S01]  /*5130*/  FSETP.GE.FTZ.AND P3, PT, R225, RZ, PT ;  /* 0x000000ffe100720b */ /* 0x000fe20003f76000 */
[----:B------:R-:W-:Y:S01]  /*5140*/  FMUL.FTZ R8, R227, R8 ;  /* 0x00000008e3087220 */ /* 0x000fe20000410000 */
[----:B------:R-:W-:Y:S01]  /*5150*/  F2FP.F16.F32.PACK_AB R16, R16, R18 ;  /* 0x000000121010723e */ /* 0x000fe200000000ff */
[----:B------:R-:W-:Y:S01]  /*5160*/  FMUL.FTZ R18, R182, R5 ;  /* 0x00000005b6127220 */ /* 0x000fe20000410000 */
[C---:B------:R-:W-:Y:S01]  /*5170*/  FADD.FTZ R5, -R4.reuse, R12 ;  /* 0x0000000c04057221 */ /* 0x040fe20000010100 */
[C---:B--2---:R-:W-:Y:S01]  /*5180*/  FADD.FTZ R7, -R4.reuse, R9 ;  /* 0x0000000904077221 */ /* 0x044fe20000010100 */
[----:B------:R-:W-:Y:S01]  /*5190*/  FSETP.GE.FTZ.AND P2, PT, R207, RZ, PT ;  /* 0x000000ffcf00720b */ /* 0x000fe20003f56000 */
[----:B------:R-:W-:Y:S01]  /*51a0*/  FADD.FTZ R28, -R4, R28 ;  /* 0x0000001c041c7221 */ /* 0x000fe20000010100 */
[----:B------:R-:W-:Y:S01]  /*51b0*/  FSETP.GE.FTZ.AND P4, PT, R196, RZ, PT ;  /* 0x000000ffc400720b */ /* 0x000fe20003f96000 */
[C---:B------:R-:W-:Y:S01]  /*51c0*/  FADD.FTZ R11, -R0.reuse, R11 ;  /* 0x0000000b000b7221 */ /* 0x040fe20000010100 */
[-C--:B------:R-:W-:Y:S01]  /*51d0*/  FSEL R7, R7, R4.reuse, P3 ;  /* 0x0000000407077208 */ /* 0x080fe20001800000 */
[C---:B------:R-:W-:Y:S01]  /*51e0*/  FADD.FTZ R10, -R0.reuse, R10 ;  /* 0x0000000a000a7221 */ /* 0x040fe20000010100 */
[----:B------:R-:W-:Y:S01]  /*51f0*/  FSEL R5, R5, R4, P2 ;  /* 0x0000000405057208 */ /* 0x000fe20001000000 */
[----:B------:R-:W-:Y:S01]  /*5200*/  FADD.FTZ R15, -R0, R15 ;  /* 0x0000000f000f7221 */ /* 0x000fe20000010100 */
[----:B------:R-:W-:Y:S01]  /*5210*/  FSETP.GE.FTZ.AND P2, PT, R187, RZ, PT ;  /* 0x000000ffbb00720b */ /* 0x000fe20003f56000 */
[----:B------:R-:W-:Y:S01]  /*5220*/  FMUL.FTZ R7, R225, R7 ;  /* 0x00000007e1077220 */ /* 0x000fe20000410000 */
[----:B------:R-:W-:Y:S01]  /*5230*/  FSETP.GE.FTZ.AND P3, PT, R206, RZ, PT ;  /* 0x000000ffce00720b */ /* 0x000fe20003f76000 */
[----:B------:R-:W-:Y:S01]  /*5240*/  FMUL.FTZ R34, R185, R34 ;  /* 0x00000022b9227220 */ /* 0x000fe20000410000 */
[----:B------:R-:W-:Y:S01]  /*5250*/  FSETP.GE.FTZ.AND P5, PT, R199, RZ, PT ;  /* 0x000000ffc700720b */ /* 0x000fe20003fb6000 */
[----:B---3--:R-:W-:Y:S01]  /*5260*/  FMUL.FTZ R6, R207, R5 ;  /* 0x00000005cf067220 */ /* 0x008fe20000410000 */
[----:B------:R-:W-:Y:S01]  /*5270*/  F2FP.F16.F32.PACK_AB R5, R7, R8 ;  /* 0x000000080705723e */ /* 0x000fe200000000ff */
[----:B------:R-:W-:Y:S01]  /*5280*/  FADD.FTZ R26, -R0, R26 ;  /* 0x0000001a001a7221 */ /* 0x000fe20000010100 */
[-C--:B------:R-:W-:Y:S01]  /*5290*/  FSEL R13, R13, R4.reuse, P3 ;  /* 0x000000040d0d7208 */ /* 0x080fe20001800000 */
[----:B------:R-:W-:Y:S01]  /*52a0*/  IMAD R205, R251, UR10, RZ ;  /* 0x0000000afbcd7c24 */ /* 0x000fe2000f8e02ff */
[----:B------:R-:W-:Y:S01]  /*52b0*/  FSETP.GE.FTZ.AND P3, PT, R189, RZ, PT ;  /* 0x000000ffbd00720b */ /* 0x000fe20003f76000 */
[----:B------:R1:W-:Y:S01]  /*52c0*/  STS [R229+0x1d000], R5 ;  /* 0x01d00005e5007388 */ /* 0x0003e20000000800 */
[-C--:B------:R-:W-:Y:S01]  /*52d0*/  FSEL R25, R25, R4.reuse, P4 ;  /* 0x0000000419197208 */ /* 0x080fe20002000000 */
[----:B------:R-:W-:Y:S01]  /*52e0*/  FMUL.FTZ R9, R206, R13 ;  /* 0x0000000dce097220 */ /* 0x000fe20000410000 */
[-C--:B------:R-:W-:Y:S02]  /*52f0*/  FSEL R24, R24, R4.reuse, P5 ;  /* 0x0000000418187208 */ /* 0x080fe40002800000 */
[----:B------:R-:W-:Y:S01]  /*5300*/  FSEL R28, R28, R4, P3 ;  /* 0x000000041c1c7208 */ /* 0x000fe20001800000 */
[----:B------:R-:W-:Y:S01]  /*5310*/  @P2 FADD.FTZ R4, -R4, R29 ;  /* 0x0000001d04042221 */ /* 0x000fe20000010100 */
[----:B------:R-:W-:Y:S01]  /*5320*/  FSETP.GE.FTZ.AND P2, PT, R226, RZ, PT ;  /* 0x000000ffe200720b */ /* 0x000fe20003f56000 */
[----:B------:R-:W-:Y:S01]  /*5330*/  FMUL.FTZ R24, R199, R24 ;  /* 0x00000018c7187220 */ /* 0x000fe20000410000 */
[----:B------:R-:W-:Y:S01]  /*5340*/  FSETP.GE.FTZ.AND P3, PT, R228, RZ, PT ;  /* 0x000000ffe400720b */ /* 0x000fe20003f76000 */
[----:B------:R-:W-:Y:S01]  /*5350*/  FMUL.FTZ R7, R187, R4 ;  /* 0x00000004bb077220 */ /* 0x000fe20000410000 */
[----:B------:R-:W-:Y:S01]  /*5360*/  FSEL R11, R11, R0, P2 ;  /* 0x000000000b0b7208 */ /* 0x000fe20001000000 */
[----:B------:R-:W-:Y:S01]  /*5370*/  FMUL.FTZ R8, R196, R25 ;  /* 0x00000019c4087220 */ /* 0x000fe20000410000 */
[----:B------:R-:W-:Y:S01]  /*5380*/  F2FP.F16.F32.PACK_AB R9, R9, R6 ;  /* 0x000000060909723e */ /* 0x000fe200000000ff */
[----:B------:R-:W-:Y:S01]  /*5390*/  FADD.FTZ R6, -R0, R27 ;  /* 0x0000001b00067221 */ /* 0x000fe20000010100 */
[----:B------:R-:W-:Y:S01]  /*53a0*/  FSEL R4, R10, R0, P3 ;  /* 0x000000000a047208 */ /* 0x000fe20001800000 */
[----:B------:R-:W-:Y:S01]  /*53b0*/  FADD.FTZ R10, -R0, R14 ;  /* 0x0000000e000a7221 */ /* 0x000fe20000010100 */
[----:B------:R-:W-:Y:S01]  /*53c0*/  FSETP.GE.FTZ.AND P6, PT, R219, RZ, PT ;  /* 0x000000ffdb00720b */ /* 0x000fe20003fd6000 */
[----:B------:R-:W-:Y:S01]  /*53d0*/  FMUL.FTZ R17, R226, R11 ;  /* 0x0000000be2117220 */ /* 0x000fe20000410000 */
[----:B------:R-:W-:Y:S01]  /*53e0*/  FSETP.GE.FTZ.AND P3, PT, R222, RZ, PT ;  /* 0x000000ffde00720b */ /* 0x000fe20003f76000 */
[----:B------:R-:W-:Y:S01]  /*53f0*/  FMUL.FTZ R28, R189, R28 ;  /* 0x0000001cbd1c7220 */ /* 0x000fe20000410000 */
[----:B------:R-:W-:Y:S02]  /*5400*/  FSETP.GE.FTZ.AND P4, PT, R201, RZ, PT ;  /* 0x000000ffc900720b */ /* 0x000fe40003f96000 */
[----:B------:R-:W-:Y:S02]  /*5410*/  FSEL R11, R15, R0, P6 ;  /* 0x000000000f0b7208 */ /* 0x000fe40003000000 */
[----:B------:R-:W-:Y:S01]  /*5420*/  F2FP.F16.F32.PACK_AB R12, R18, R34 ;  /* 0x00000022120c723e */ /* 0x000fe200000000ff */
[----:B------:R-:W-:Y:S01]  /*5430*/  FMUL.FTZ R18, R228, R4 ;  /* 0x00000004e4127220 */ /* 0x000fe20000410000 */
[-C--:B------:R-:W-:Y:S01]  /*5440*/  FSEL R10, R10, R0.reuse, P3 ;  /* 0x000000000a0a7208 */ /* 0x080fe20001800000 */
[----:B------:R-:W-:Y:S01]  /*5450*/  FMUL.FTZ R14, R219, R11 ;  /* 0x0000000bdb0e7220 */ /* 0x000fe20000410000 */
[----:B------:R-:W-:Y:S01]  /*5460*/  FSEL R6, R6, R0, P4 ;  /* 0x0000000006067208 */ /* 0x000fe20002000000 */
[----:B------:R-:W-:Y:S01]  /*5470*/  FADD.FTZ R4, -R0, R30 ;  /* 0x0000001e00047221 */ /* 0x000fe20000010100 */
[----:B------:R-:W-:Y:S01]  /*5480*/  FSETP.GE.FTZ.AND P2, PT, R190, RZ, PT ;  /* 0x000000ffbe00720b */ /* 0x000fe20003f56000 */
[----:B------:R-:W-:Y:S01]  /*5490*/  FMUL.FTZ R15, R222, R10 ;  /* 0x0000000ade0f7220 */ /* 0x000fe20000410000 */
[----:B------:R-:W-:Y:S01]  /*54a0*/  FSETP.GE.FTZ.AND P5, PT, R202, RZ, PT ;  /* 0x000000ffca00720b */ /* 0x000fe20003fb6000 */
[----:B------:R-:W-:Y:S01]  /*54b0*/  FMUL.FTZ R11, R201, R6 ;  /* 0x00000006c90b7220 */ /* 0x000fe20000410000 */
[----:B------:R-:W-:Y:S02]  /*54c0*/  F2FP.F16.F32.PACK_AB R6, R17, R18 ;  /* 0x000000121106723e */ /* 0x000fe400000000ff */
[----:B-1----:R-:W-:Y:S02]  /*54d0*/  F2FP.F16.F32.PACK_AB R5, R14, R15 ;  /* 0x0000000f0e05723e */ /* 0x002fe400000000ff */
[----:B------:R-:W-:Y:S01]  /*54e0*/  FSEL R10, R26, R0, P5 ;  /* 0x000000001a0a7208 */ /* 0x000fe20002800000 */
[----:B------:R-:W-:Y:S01]  /*54f0*/  STS [R229+0x1d400], R6 ;  /* 0x01d40006e5007388 */ /* 0x000fe20000000800 */
[----:B------:R-:W-:Y:S02]  /*5500*/  FSETP.GE.FTZ.AND P3, PT, R191, RZ, PT ;  /* 0x000000ffbf00720b */ /* 0x000fe40003f76000 */
[----:B------:R-:W-:Y:S02]  /*5510*/  F2FP.F16.F32.PACK_AB R8, R8, R24 ;  /* 0x000000180808723e */ /* 0x000fe400000000ff */
[----:B------:R-:W-:Y:S01]  /*5520*/  STS [R236+0x1d000], R9 ;  /* 0x01d00009ec007388 */ /* 0x000fe20000000800 */
[----:B------:R-:W-:Y:S01]  /*5530*/  FSEL R4, R4, R0, P3 ;  /* 0x0000000004047208 */ /* 0x000fe20001800000 */
[----:B------:R-:W-:Y:S01]  /*5540*/  @P2 FADD.FTZ R0, -R0, R31 ;  /* 0x0000001f00002221 */ /* 0x000fe20000010100 */
[----:B------:R-:W-:Y:S02]  /*5550*/  FMUL.FTZ R13, R202, R10 ;  /* 0x0000000aca0d7220 */ /* 0x000fe40000410000 */
[----:B------:R-:W-:Y:S01]  /*5560*/  STS [R236+0x1d400], R5 ;  /* 0x01d40005ec007388 */ /* 0x000fe20000000800 */
[----:B------:R-:W-:Y:S01]  /*5570*/  F2FP.F16.F32.PACK_AB R7, R7, R28 ;  /* 0x0000001c0707723e */ /* 0x000fe200000000ff */
[----:B------:R-:W-:Y:S01]  /*5580*/  FMUL.FTZ R10, R191, R4 ;  /* 0x00000004bf0a7220 */ /* 0x000fe20000410000 */
[----:B------:R-:W-:Y:S02]  /*5590*/  FMUL.FTZ R0, R190, R0 ;  /* 0x00000000be007220 */ /* 0x000fe40000410000 */
[----:B------:R-:W-:Y:S01]  /*55a0*/  STS [R234+0x1c000], R21 ;  /* 0x01c00015ea007388 */ /* 0x000fe20000000800 */
[----:B------:R-:W-:Y:S04]  /*55b0*/  F2FP.F16.F32.PACK_AB R4, R11, R13 ;  /* 0x0000000d0b04723e */ /* 0x000fe800000000ff */
[----:B------:R-:W-:Y:S01]  /*55c0*/  STS [R234+0x1c400], R16 ;  /* 0x01c40010ea007388 */ /* 0x000fe20000000800 */
[----:B------:R-:W-:Y:S04]  /*55d0*/  F2FP.F16.F32.PACK_AB R0, R0, R10 ;  /* 0x0000000a0000723e */ /* 0x000fe800000000ff */
[----:B------:R-:W-:Y:S05]  /*55e0*/  STS [R235+0x1c000], R20 ;  /* 0x01c00014eb007388 */ /* 0x000fea0000000800 */
[----:B------:R-:W-:Y:S05]  /*55f0*/  STS [R235+0x1c400], R12 ;  /* 0x01c4000ceb007388 */ /* 0x000fea0000000800 */
[----:B------:R-:W-:Y:S05]  /*5600*/  STS [R234+0x1d000], R8 ;  /* 0x01d00008ea007388 */ /* 0x000fea0000000800 */
[----:B------:R-:W-:Y:S05]  /*5610*/  STS [R234+0x1d400], R4 ;  /* 0x01d40004ea007388 */ /* 0x000fea0000000800 */
[----:B------:R-:W-:Y:S05]  /*5620*/  STS [R235+0x1d000], R7 ;  /* 0x01d00007eb007388 */ /* 0x000fea0000000800 */
[----:B------:R1:W-:Y:S01]  /*5630*/  STS [R235+0x1d400], R0 ;  /* 0x01d40000eb007388 */ /* 0x0003e20000000800 */
[----:B------:R-:W-:Y:S01]  /*5640*/  BAR.SYNC.DEFER_BLOCKING 0x0 ;  /* 0x0000000000007b1d */ /* 0x000fe20000010000 */
[----:B-1----:R-:W-:Y:S05]  /*5650*/  IMAD.U32 R0, R205, -0x40, RZ ;  /* 0xffffffc0cd007824 */ /* 0x002fea00078e00ff */
[----:B------:R-:W-:Y:S01]  /*5660*/  LDSM.16.MT88.4 R4, [R209+0x20000] ;  /* 0x02000000d104783b */ /* 0x000fe20000004200 */
[C---:B------:R-:W-:Y:S04]  /*5670*/  LEA R220, P2, R0.reuse, R220, 0x2 ;  /* 0x000000dc00dc7211 */ /* 0x040fe800078410ff */
[----:B------:R-:W1:Y:S01]  /*5680*/  LDSM.16.MT88.4 R8, [R172+0x8000] ;  /* 0x00800000ac08783b */ /* 0x000e620000004200 */
[----:B------:R-:W-:Y:S04]  /*5690*/  LEA.HI.X.SX32 R221, R0, R221, 0x2, P2 ;  /* 0x000000dd00dd7211 */ /* 0x000fe800010f16ff */
[----:B------:R-:W2:Y:S05]  /*56a0*/  LDSM.16.MT88.4 R12, [R209+0x22000] ;  /* 0x02200000d10c783b */ /* 0x000eaa0000004200 */
[----:B------:R-:W3:Y:S05]  /*56b0*/  LDSM.16.MT88.4 R16, [R176] ;  /* 0x00000000b010783b */ /* 0x000eea0000004200 */
        /* <DEDUP_REMOVED lines=88> */
[----:B------:R-:W1:Y:S01]  /*5c40*/  LDC R7, c[0x0][0x420] ;  /* 0x00010800ff077b82 */ /* 0x000e620000000800 */
[----:B------:R-:W-:Y:S05]  /*5c50*/  IMAD.SHL.U32 R0, R247, 0x40, RZ ;  /* 0x00000040f7007824 */ /* 0x000fea00078e00ff */
[----:B------:R-:W-:Y:S02]  /*5c60*/  LOP3.LUT R0, R0, 0x1c0, RZ, 0xc0, !PT ;  /* 0x000001c000007812 */ /* 0x000fe400078ec0ff */
[----:B------:R-:W2:Y:S02]  /*5c70*/  LDC R8, c[0x0][0x424] ;  /* 0x00010900ff087b82 */ /* 0x000ea40000000800 */
[----:B------:R-:W-:Y:S02]  /*5c80*/  LOP3.LUT R4, R0, 0x38, R248, 0xf8, !PT ;  /* 0x0000003800047812 */ /* 0x000fe400078ef8f8 */
[----:B------:R-:W-:Y:S04]  /*5c90*/  SHF.R.U32.HI R0, RZ, 0x3, R0 ;  /* 0x00000003ff007819 */ /* 0x000fe80000011600 */
[----:B------:R-:W-:Y:S01]  /*5ca0*/  LOP3.LUT R4, R4, R0, RZ, 0x3c, !PT ;  /* 0x0000000004047212 */ /* 0x000fe200078e3cff */
[----:B-1----:R-:W-:Y:S05]  /*5cb0*/  IMAD.U32 R5, R7, -0x40, RZ ;  /* 0xffffffc007057824 */ /* 0x002fea00078e00ff */
[C---:B------:R-:W-:Y:S04]  /*5cc0*/  LEA R6, P2, R5.reuse, R230, 0x1 ;  /* 0x000000e605067211 */ /* 0x040fe800078408ff */
[----:B------:R-:W-:Y:S01]  /*5cd0*/  LEA.HI.X.SX32 R0, R5, R231, 0x1, P2 ;  /* 0x000000e705007211 */ /* 0x000fe200010f0eff */
[----:B------:R-:W-:Y:S02]  /*5ce0*/  IMAD R5, R246, 0x200, R4 ;  /* 0x00000200f6057824 */ /* 0x000fe400078e0204 */
[----:B------:R-:W-:Y:S02]  /*5cf0*/  IMAD.MOV.U32 R230, RZ, RZ, R6 ;  /* 0x000000ffffe67224 */ /* 0x000fe400078e0006 */
        /* <DEDUP_REMOVED lines=12> */
.L_x_792:
[----:B-1----:R-:W-:Y:S01]  /*5dc0*/  LEA R0, R216, UR5, 0x1 ;  /* 0x00000005d8007c11 */ /* 0x002fe2000f8e08ff */
[----:B------:R-:W-:Y:S01]  /*5dd0*/  LDSM.16.MT88.4 R16, [R208] ;  /* 0x00000000d010783b */ /* 0x000fe20000004200 */
[----:B------:R-:W-:Y:S01]  /*5de0*/  IMAD.MOV.U32 R206, RZ, RZ, 0x4 ;  /* 0x00000004ffce7424 */ /* 0x000fe200078e00ff */
[----:B------:R-:W-:Y:S02]  /*5df0*/  ULOP3.LUT UR11, UR12, 0x1, URZ, 0xc0, !UPT ;  /* 0x000000010c0b7892 */ /* 0x000fe4000f8ec03f */
[----:B------:R-:W1:Y:S01]  /*5e00*/  LDSM.16.M88.4 R32, [R0+0x1c000] ;  /* 0x01c000000020783b */ /* 0x000e620000000200 */
[----:B------:R-:W-:Y:S02]  /*5e10*/  UISETP.GT.AND UP2, UPT, UR12, UR6, UPT ;  /* 0x000000060c00728c */ /* 0x000fe4000bf44270 */
[----:B------:R-:W-:Y:S01]  /*5e20*/  UISETP.NE.U32.AND UP0, UPT, UR11, 0x1, UPT ;  /* 0x000000010b00788c */ /* 0x000fe2000bf05070 */
[----:B------:R-:W2:Y:S01]  /*5e30*/  LDSM.16.M88.4 R28, [R0+0x1d000] ;  /* 0x01d00000001c783b */ /* 0x000ea20000000200 */
[----:B------:R-:W-:Y:S02]  /*5e40*/  @UP3 UIADD3 UR13, UP1, UR46, -0x100, URZ ;  /* 0xffffff002e0d3890 */ /* 0x000fe4000ff3e03f */
[----:B------:R-:W-:Y:S01]  /*5e50*/  UIADD3 UR12, UR12, -0x1, URZ ;  /* 0xffffffff0c0c7890 */ /* 0x000fe2000fffe03f */
[----:B------:R-:W3:Y:S01]  /*5e60*/  LDSM.16.MT88.4 R164, [R208+0x4000] ;  /* 0x00400000d0a4783b */ /* 0x000ee20000004200 */
[----:B------:R-:W-:Y:S03]  /*5e70*/  @UP3 UIADD3.X UR11, UR47, -0x1, URZ, UP1, !UPT ;  /* 0xffffffff2f0b3890 */ /* 0x000fe60008ffe43f */
        /* <DEDUP_REMOVED lines=43> */
[-C--:B------:R-:W-:Y:S05]  /*6130*/  HMMA.16816.F32 R12, R196, R178.reuse, R12 ;  /* 0x000000b2c40c723c */ /* 0x080fea000000180c */
[C---:B-1----:R-:W-:Y:S01]  /*6140*/  IMAD R0, R205.reuse, 0x18, RZ ;  /* 0x00000018cd007824 */ /* 0x042fe200078e02ff */
[C---:B------:R-:W-:Y:S01]  /*6150*/  HMMA.16816.F32 R16, R172.reuse, R178, R16 ;  /* 0x000000b2ac10723c */ /* 0x040fe20000001810 */
[----:B------:R-:W1:Y:S04]  /*6160*/  LDSM.16.M88.4 R176, [R200+0x1e000] ;  /* 0x01e00000c8b0783b */ /* 0x000e680000000200 */
[----:B------:R-:W2:Y:S01]  /*6170*/  LDSM.16.M88.4 R200, [R200+0x1f000] ;  /* 0x01f00000c8c8783b */ /* 0x000ea20000000200 */
        /* <DEDUP_REMOVED lines=20> */
[C---:B--2---:R-:W-:Y:S06]  /*62c0*/  HMMA.16816.F32 R8, R200.reuse, R184, R8 ;  /* 0x000000b8c808723c */ /* 0x044fec0000001808 */
[-C--:B------:R-:W-:Y:S06]  /*62d0*/  HMMA.16816.F32 R12, R200, R186.reuse, R12 ;  /* 0x000000bac80c723c */ /* 0x080fec000000180c */
[C---:B------:R-:W-:Y:S01]  /*62e0*/  HMMA.16816.F32 R16, R176.reuse, R186, R16 ;  /* 0x000000bab010723c */ /* 0x040fe20000001810 */
[----:B------:R1:W2:Y:S05]  /*62f0*/  LDSM.16.M88.4 R184, [R2+0x1f000] ;  /* 0x01f0000002b8783b */ /* 0x0002aa0000000200 */
[-C--:B---3--:R-:W-:Y:S06]  /*6300*/  HMMA.16816.F32 R20, R176, R196.reuse, R20 ;  /* 0x000000c4b014723c */ /* 0x088fec0000001814 */
[C---:B------:R-:W-:Y:S06]  /*6310*/  HMMA.16816.F32 R24, R200.reuse, R196, R24 ;  /* 0x000000c4c818723c */ /* 0x040fec0000001818 */
[-C--:B------:R-:W-:Y:S01]  /*6320*/  HMMA.16816.F32 R28, R200, R198.reuse, R28 ;  /* 0x000000c6c81c723c */ /* 0x080fe2000000181c */
[----:B------:R-:W3:Y:S05]  /*6330*/  LDSM.16.MT88.4 R200, [R208+0x7800] ;  /* 0x00780000d0c8783b */ /* 0x000eea0000004200 */
[----:B------:R-:W-:Y:S05]  /*6340*/  HMMA.16816.F32 R32, R176, R198, R32 ;  /* 0x000000c6b020723c */ /* 0x000fea0000001820 */
[----:B-1----:R-:W-:Y:S01]  /*6350*/  @P0 VIADD R2, R238, 0xffffffc0 ;  /* 0xffffffc0ee020836 */ /* 0x002fe20000000000 */
[-C--:B------:R-:W-:Y:S05]  /*6360*/  HMMA.16816.F32 R4, R168, R172.reuse, R4 ;  /* 0x000000aca804723c */ /* 0x080fea0000001804 */
[----:B------:R-:W-:Y:S01]  /*6370*/  IMAD.IADD R176, R204, 0x1, R210 ;  /* 0x00000001ccb07824 */ /* 0x000fe200078e02d2 */
[C---:B----4-:R-:W-:Y:S05]  /*6380*/  HMMA.16816.F32 R8, R188.reuse, R172, R8 ;  /* 0x000000acbc08723c */ /* 0x050fea0000001808 */
[----:B------:R-:W-:Y:S01]  /*6390*/  @P0 IMAD.WIDE R2, R2, R206, UR46 ;  /* 0x0000002e02020e25 */ /* 0x000fe2000f8e02ce */
[-C--:B------:R-:W-:Y:S01]  /*63a0*/  HMMA.16816.F32 R12, R188, R174.reuse, R12 ;  /* 0x000000aebc0c723c */ /* 0x080fe2000000180c */
[----:B------:R-:W-:Y:S01]  /*63b0*/  @UP3 UMOV UR46, UR13 ;  /* 0x0000000d002e3c82 */ /* 0x000fe20008000000 */
[----:B------:R-:W-:Y:S02]  /*63c0*/  @UP3 UMOV UR47, UR11 ;  /* 0x0000000b002f3c82 */ /* 0x000fe40008000000 */
[----:B------:R-:W5:Y:S02]  /*63d0*/  @P0 LDG.E R242, desc[UR34][R2.64] ;  /* 0x0000002202f20981 */ /* 0x000f64000c1e1900 */
[C---:B------:R-:W-:Y:S02]  /*63e0*/  HMMA.16816.F32 R16, R168.reuse, R174, R16 ;  /* 0x000000aea810723c */ /* 0x040fe40000001810 */
[----:B------:R-:W-:Y:S04]  /*63f0*/  LDSM.16.MT88.4 R172, [R210+0x3800] ;  /* 0x00380000d2ac783b */ /* 0x000fe80000004200 */
[-C--:B------:R-:W-:Y:S01]  /*6400*/  HMMA.16816.F32 R20, R168, R192.reuse, R20 ;  /* 0x000000c0a814723c */ /* 0x080fe20000001814 */
[----:B------:R-:W5:Y:S04]  /*6410*/  @P0 LDG.E R241, desc[UR34][R2.64+0x20] ;  /* 0x0000202202f10981 */ /* 0x000f68000c1e1900 */
[----:B------:R-:W5:Y:S01]  /*6420*/  @P0 LDG.E R240, desc[UR34][R2.64+0x80] ;  /* 0x0000802202f00981 */ /* 0x000f62000c1e1900 */
[C---:B------:R-:W-:Y:S03]  /*6430*/  HMMA.16816.F32 R24, R188.reuse, R192, R24 ;  /* 0x000000c0bc18723c */ /* 0x040fe60000001818 */
[----:B------:R1:W5:Y:S03]  /*6440*/  @P0 LDG.E R239, desc[UR34][R2.64+0xa0] ;  /* 0x0000a02202ef0981 */ /* 0x000366000c1e1900 */
[-C--:B------:R-:W-:Y:S06]  /*6450*/  HMMA.16816.F32 R28, R188, R194.reuse, R28 ;  /* 0x000000c2bc1c723c */ /* 0x080fec000000181c */
[----:B------:R-:W-:Y:S06]  /*6460*/  HMMA.16816.F32 R32, R168, R194, R32 ;  /* 0x000000c2a820723c */ /* 0x000fec0000001820 */
[-C--:B------:R-:W-:Y:S05]  /*6470*/  HMMA.16816.F32 R4, R164, R180.reuse, R4 ;  /* 0x000000b4a404723c */ /* 0x080fea0000001804 */
[----:B------:R-:W-:Y:S01]  /*6480*/  IMAD.SHL.U32 R169, R205, 0x8, RZ ;  /* 0x00000008cda97824 */ /* 0x000fe200078e00ff */
[C---:B--2---:R-:W-:Y:S05]  /*6490*/  HMMA.16816.F32 R8, R184.reuse, R180, R8 ;  /* 0x000000b4b808723c */ /* 0x044fea0000001808 */
[CC--:B-1----:R-:W-:Y:S01]  /*64a0*/  LEA R2, P0, R169.reuse, R220.reuse, 0x2 ;  /* 0x000000dca9027211 */ /* 0x0c2fe200078010ff */
[-C--:B------:R-:W-:Y:S05]  /*64b0*/  HMMA.16816.F32 R12, R184, R182.reuse, R12 ;  /* 0x000000b6b80c723c */ /* 0x080fea000000180c */
[-C--:B------:R-:W-:Y:S01]  /*64c0*/  LEA.HI.X.SX32 R3, R169, R221.reuse, 0x2, P0 ;  /* 0x000000dda9037211 */ /* 0x080fe200000f16ff */
[C---:B------:R-:W-:Y:S05]  /*64d0*/  HMMA.16816.F32 R16, R164.reuse, R182, R16 ;  /* 0x000000b6a410723c */ /* 0x040fea0000001810 */
[----:B------:R1:W-:Y:S01]  /*64e0*/  REDG.E.ADD.F32.FTZ.RN.STRONG.GPU desc[UR34][R220.64], R4 ;  /* 0x00000004dc0079a6 */ /* 0x0003e2000c10f3a2 */
[-C--:B---3--:R-:W-:Y:S03]  /*64f0*/  HMMA.16816.F32 R20, R164, R200.reuse, R20 ;  /* 0x000000c8a414723c */ /* 0x088fe60000001814 */
[----:B------:R2:W-:Y:S02]  /*6500*/  REDG.E.ADD.F32.FTZ.RN.STRONG.GPU desc[UR34][R2.64], R5 ;  /* 0x00000005020079a6 */ /* 0x0005e4000c10f3a2 */
[C---:B------:R-:W-:Y:S01]  /*6510*/  IMAD.SHL.U32 R168, R205.reuse, 0x10, RZ ;  /* 0x00000010cda87824 */ /* 0x040fe200078e00ff */
[C---:B------:R-:W-:Y:S05]  /*6520*/  HMMA.16816.F32 R24, R184.reuse, R200, R24 ;  /* 0x000000c8b818723c */ /* 0x040fea0000001818 */
[C---:B------:R-:W-:Y:S01]  /*6530*/  IMAD R170, R205.reuse, 0x28, RZ ;  /* 0x00000028cdaa7824 */ /* 0x040fe200078e02ff */
[-C--:B------:R-:W-:Y:S06]  /*6540*/  HMMA.16816.F32 R28, R184, R202.reuse, R28 ;  /* 0x000000cab81c723c */ /* 0x080fec000000181c */
[----:B------:R-:W-:Y:S07]  /*6550*/  HMMA.16816.F32 R32, R164, R202, R32 ;  /* 0x000000caa420723c */ /* 0x000fee0000001820 */
[-C--:B------:R-:W-:Y:S01]  /*6560*/  LEA R166, P2, R168, R220.reuse, 0x2 ;  /* 0x000000dca8a67211 */ /* 0x080fe200078410ff */
[C---:B------:R-:W-:Y:S03]  /*6570*/  IMAD.SHL.U32 R165, R205.reuse, 0x20, RZ ;  /* 0x00000020cda57824 */ /* 0x040fe600078e00ff */
[-C--:B-1----:R-:W-:Y:S02]  /*6580*/  LEA R4, P0, R0, R220.reuse, 0x2 ;  /* 0x000000dc00047211 */ /* 0x082fe400078010ff */
[-C--:B------:R-:W-:Y:S02]  /*6590*/  LEA.HI.X.SX32 R167, R168, R221.reuse, 0x2, P2 ;  /* 0x000000dda8a77211 */ /* 0x080fe400010f16ff */
[-C--:B--2---:R-:W-:Y:S01]  /*65a0*/  LEA.HI.X.SX32 R5, R0, R221.reuse, 0x2, P0 ;  /* 0x000000dd00057211 */ /* 0x084fe200000f16ff */
[----:B------:R-:W-:Y:S01]  /*65b0*/  IMAD R0, R205, 0x30, RZ ;  /* 0x00000030cd007824 */ /* 0x000fe200078e02ff */
[-C--:B------:R-:W-:Y:S01]  /*65c0*/  LEA R164, P2, R165, R220.reuse, 0x2 ;  /* 0x000000dca5a47211 */ /* 0x080fe200078410ff */
[----:B------:R1:W-:Y:S01]  /*65d0*/  REDG.E.ADD.F32.FTZ.RN.STRONG.GPU desc[UR34][R166.64], R6 ;  /* 0x00000006a60079a6 */ /* 0x0003e2000c10f3a2 */
[----:B------:R-:W-:Y:S02]  /*65e0*/  IMAD R205, R205, 0x38, RZ ;  /* 0x00000038cdcd7824 */ /* 0x000fe400078e02ff */
[-C--:B------:R-:W-:Y:S01]  /*65f0*/  LEA.HI.X.SX32 R165, R165, R221.reuse, 0x2, P2 ;  /* 0x000000dda5a57211 */ /* 0x080fe200010f16ff */
[----:B------:R2:W-:Y:S04]  /*6600*/  REDG.E.ADD.F32.FTZ.RN.STRONG.GPU desc[UR34][R4.64], R7 ;  /* 0x00000007040079a6 */ /* 0x0005e8000c10f3a2 */
[----:B------:R3:W-:Y:S01]  /*6610*/  REDG.E.ADD.F32.FTZ.RN.STRONG.GPU desc[UR34][R164.64], R8 ;  /* 0x00000008a40079a6 */ /* 0x0007e2000c10f3a2 */
[CC--:B-1----:R-:W-:Y:S04]  /*6620*/  LEA R6, P0, R170.reuse, R220.reuse, 0x2 ;  /* 0x000000dcaa067211 */ /* 0x0c2fe800078010ff */
[-C--:B--2---:R-:W-:Y:S02]  /*6630*/  LEA.HI.X.SX32 R7, R170, R221.reuse, 0x2, P0 ;  /* 0x000000ddaa077211 */ /* 0x084fe400000f16ff */
[CC--:B------:R-:W-:Y:S02]  /*6640*/  LEA R4, P2, R0.reuse, R220.reuse, 0x2 ;  /* 0x000000dc00047211 */ /* 0x0c0fe400078410ff */
[CC--:B---3--:R-:W-:Y:S01]  /*6650*/  LEA R8, P0, R205.reuse, R220.reuse, 0x2 ;  /* 0x000000dccd087211 */ /* 0x0c8fe200078010ff */
[----:B------:R1:W-:Y:S01]  /*6660*/  REDG.E.ADD.F32.FTZ.RN.STRONG.GPU desc[UR34][R6.64], R9 ;  /* 0x00000009060079a6 */ /* 0x0003e2000c10f3a2 */
[-C--:B------:R-:W-:Y:S05]  /*6670*/  LEA.HI.X.SX32 R5, R0, R221.reuse, 0x2, P2 ;  /* 0x000000dd00057211 */ /* 0x080fea00010f16ff */
        /* <DEDUP_REMOVED lines=178> */
.L_x_790:
        /* <DEDUP_REMOVED lines=125> */
[----:B------:R-:W-:Y:S01]  /*7970*/  F2FP.F16.F32.PACK_AB R160, R161, R160 ;  /* 0x000000a0a1a0723e */ /* 0x000fe200000000ff */
[----:B------:R-:W-:Y:S01]  /*7980*/  ULDC.64 UR8, c[0x0][0x450] ;  /* 0x0001140000087ab9 */ /* 0x000fe20000000a00 */
[----:B------:R-:W-:Y:S01]  /*7990*/  F2FP.F16.F32.PACK_AB R162, R163, R162 ;  /* 0x000000a2a3a2723e */ /* 0x000fe200000000ff */
[----:B------:R-:W-:Y:S01]  /*79a0*/  ULDC.64 UR10, c[0x0][0x3f0] ;  /* 0x0000fc00000a7ab9 */ /* 0x000fe20000000a00 */
[----:B------:R-:W-:-:S02]  /*79b0*/  F2FP.F16.F32.PACK_AB R152, R153, R152 ;  /* 0x000000989998723e */ /* 0x000fc400000000ff */
[----:B------:R-:W-:Y:S02]  /*79c0*/  F2FP.F16.F32.PACK_AB R154, R155, R154 ;  /* 0x0000009a9b9a723e */ /* 0x000fe400000000ff */
[----:B------:R-:W-:Y:S02]  /*79d0*/  F2FP.F16.F32.PACK_AB R156, R157, R156 ;  /* 0x0000009c9d9c723e */ /* 0x000fe400000000ff */
        /* <DEDUP_REMOVED lines=8> */
[----:B------:R-:W-:Y:S01]  /*7a60*/  FMUL.FTZ R26, R67, UR7 ;  /* 0x00000007431a7c20 */ /* 0x000fe20008410000 */
[----:B------:R-:W-:-:S02]  /*7a70*/  F2FP.F16.F32.PACK_AB R8, R8, R169 ;  /* 0x000000a90808723e */ /* 0x000fc400000000ff */
[----:B------:R-:W-:Y:S02]  /*7a80*/  F2FP.F16.F32.PACK_AB R34, R34, R168 ;  /* 0x000000a82222723e */ /* 0x000fe400000000ff */
        /* <DEDUP_REMOVED lines=60> */
[----:B------:R-:W-:-:S04]  /*7e50*/  SHF.L.U32 R0, R247, 0x6, RZ ;  /* 0x00000006f7007819 */ /* 0x000fc800000006ff */
[----:B------:R-:W-:Y:S01]  /*7e60*/  LOP3.LUT R0, R0, 0x1c0, RZ, 0xc0, !PT ;  /* 0x000001c000007812 */ /* 0x000fe200078ec0ff */
[----:B------:R-:W-:Y:S01]  /*7e70*/  UIMAD UR6, UR4, UR8, URZ ;  /* 0x00000008040672a4 */ /* 0x000fe2000f8e023f */
[--C-:B------:R-:W-:Y:S02]  /*7e80*/  SHF.R.S32.HI R3, RZ, 0x1f, R248.reuse ;  /* 0x0000001fff037819 */ /* 0x100fe400000114f8 */
[----:B------:R-:W-:Y:S02]  /*7e90*/  LOP3.LUT R62, R0, 0x38, R248, 0xf8, !PT ;  /* 0x00000038003e7812 */ /* 0x000fe400078ef8f8 */
[----:B------:R-:W-:Y:S02]  /*7ea0*/  MOV R4, UR8 ;  /* 0x0000000800047c02 */ /* 0x000fe40008000f00 */
[----:B------:R-:W-:Y:S02]  /*7eb0*/  MOV R2, R248 ;  /* 0x000000f800027202 */ /* 0x000fe40000000f00 */
[----:B------:R-:W-:Y:S01]  /*7ec0*/  SHF.R.U32.HI R0, RZ, 0x3, R0 ;  /* 0x00000003ff007819 */ /* 0x000fe20000011600 */
[----:B------:R-:W-:Y:S01]  /*7ed0*/  UIMAD UR6, UR23, UR9, UR6 ;  /* 0x00000009170672a4 */ /* 0x000fe2000f8e0206 */
        /* <DEDUP_REMOVED lines=35> */
[----:B------:R-:W-:Y:S04]  /*8110*/  STS [R250+0xa400], R34 ;  /* 0x00a40022fa007388 */ /* 0x000fe80000000800 */
[----:B------:R-:W-:Y:S04]  /*8120*/  STS [R173+0xa000], R33 ;  /* 0x00a00021ad007388 */ /* 0x000fe80000000800 */
[----:B------:R-:W-:Y:S04]  /*8130*/  STS [R173+0xa400], R32 ;  /* 0x00a40020ad007388 */ /* 0x000fe80000000800 */
[----:B------:R-:W-:Y:S04]  /*8140*/  STS [R252+0x8000], R31 ;  /* 0x0080001ffc007388 */ /* 0x000fe80000000800 */
[----:B------:R-:W-:Y:S01]  /*8150*/  STS [R252+0x8400], R30 ;  /* 0x0084001efc007388 */ /* 0x000fe20000000800 */
[----:B-1----:R-:W1:Y:S03]  /*8160*/  LDC.64 R6, c[0x0][0x438] ;  /* 0x00010e00ff067b82 */ /* 0x002e660000000a00 */
[----:B------:R-:W-:Y:S04]  /*8170*/  STS [R172+0x8000], R27 ;  /* 0x0080001bac007388 */ /* 0x000fe80000000800 */
[----:B------:R-:W-:Y:S01]  /*8180*/  STS [R174+0x8000], R26 ;  /* 0x0080001aae007388 */ /* 0x000fe20000000800 */
[----:B--2---:R-:W2:Y:S03]  /*8190*/  LDC.64 R8, c[0x0][0x468] ;  /* 0x00011a00ff087b82 */ /* 0x004ea60000000a00 */
        /* <DEDUP_REMOVED lines=19> */
[----:B------:R-:W-:Y:S01]  /*82d0*/  STS [R172+0xe400], R36 ;  /* 0x00e40024ac007388 */ /* 0x000fe20000000800 */
[----:B------:R-:W-:Y:S01]  /*82e0*/  LOP3.LUT R0, R62, R0, RZ, 0x3c, !PT ;  /* 0x000000003e007212 */ /* 0x000fe200078e3cff */
[----:B------:R-:W-:-:S03]  /*82f0*/  IMAD.WIDE.U32 R4, R4, UR23, R2 ;  /* 0x0000001704047c25 */ /* 0x000fc6000f8e0002 */
[----:B------:R-:W-:Y:S01]  /*8300*/  LEA R0, R246, R0, 0x9 ;  /* 0x00000000f6007211 */ /* 0x000fe200078e48ff */
[----:B-1----:R-:W-:Y:S01]  /*8310*/  IMAD R10, R6, UR19, RZ ;  /* 0x00000013060a7c24 */ /* 0x002fe2000f8e02ff */
[----:B------:R-:W-:Y:S01]  /*8320*/  IADD3 R5, R5, UR6, RZ ;  /* 0x0000000605057c10 */ /* 0x000fe2000fffe0ff */
[----:B------:R-:W-:Y:S01]  /*8330*/  ULDC.64 UR6, c[0x0][0x458] ;  /* 0x0001160000067ab9 */ /* 0x000fe20000000a00 */
[----:B------:R-:W-:Y:S01]  /*8340*/  LEA R0, R0, UR5, 0x1 ;  /* 0x0000000500007c11 */ /* 0x000fe2000f8e08ff */
[----:B------:R-:W-:Y:S01]  /*8350*/  BAR.SYNC.DEFER_BLOCKING 0x0 ;  /* 0x0000000000007b1d */ /* 0x000fe20000010000 */
[----:B------:R-:W-:Y:S02]  /*8360*/  IMAD R7, R7, UR14, R10 ;  /* 0x0000000e07077c24 */ /* 0x000fe4000f8e020a */
[----:B------:R-:W-:-:S05]  /*8370*/  IMAD.WIDE.U32 R4, R6, UR14, R4 ;  /* 0x0000000e06047c25 */ /* 0x000fca000f8e0004 */
[----:B---3--:R-:W1:Y:S01]  /*8380*/  LDC.64 R12, c[0x0][0x440] ;  /* 0x00011000ff0c7b82 */ /* 0x008e620000000a00 */
[----:B------:R-:W-:Y:S01]  /*8390*/  IADD3 R5, R5, R7, RZ ;  /* 0x0000000705057210 */ /* 0x000fe20007ffe0ff */
[C---:B--2---:R-:W-:Y:S01]  /*83a0*/  IMAD R6, R8.reuse, UR20, RZ ;  /* 0x0000001408067c24 */ /* 0x044fe2000f8e02ff */
[----:B------:R-:W-:Y:S01]  /*83b0*/  SHF.R.S32.HI R14, RZ, 0x1f, R247 ;  /* 0x0000001fff0e7819 */ /* 0x000fe200000114f7 */
[----:B------:R-:W-:Y:S01]  /*83c0*/  IMAD.WIDE.U32 R4, R8, UR15, R4 ;  /* 0x0000000f08047c25 */ /* 0x000fe2000f8e0004 */
[----:B------:R-:W-:-:S03]  /*83d0*/  MOV R8, UR6 ;  /* 0x0000000600087c02 */ /* 0x000fc60008000f00 */
[----:B------:R-:W2:Y:S01]  /*83e0*/  LDC.64 R10, c[0x0][0x470] ;  /* 0x00011c00ff0a7b82 */ /* 0x000ea20000000a00 */
[----:B------:R-:W3:Y:S04]  /*83f0*/  LDS.128 R16, [R0+0xc000] ;  /* 0x00c0000000107984 */ /* 0x000ee80000000c00 */
[----:B------:R-:W4:Y:S01]  /*8400*/  LDS.128 R20, [R0+0x10000] ;  /* 0x0100000000147984 */ /* 0x000f220000000c00 */
[----:B------:R-:W-:Y:S01]  /*8410*/  IMAD R6, R9, UR15, R6 ;  /* 0x0000000f09067c24 */ /* 0x000fe2000f8e0206 */
[----:B------:R-:W-:Y:S01]  /*8420*/  UIMAD UR4, UR4, UR6, URZ ;  /* 0x00000006040472a4 */ /* 0x000fe2000f8e023f */
[----:B------:R-:W-:Y:S01]  /*8430*/  IMAD.WIDE.U32 R8, R8, UR23, R2 ;  /* 0x0000001708087c25 */ /* 0x000fe2000f8e0002 */
[----:B------:R-:W4:Y:S02]  /*8440*/  LDS.128 R60, [R0+0xd000] ;  /* 0x00d00000003c7984 */ /* 0x000f240000000c00 */
[----:B------:R-:W-:Y:S01]  /*8450*/  IADD3 R5, R5, R6, RZ ;  /* 0x0000000605057210 */ /* 0x000fe20007ffe0ff */
[----:B------:R-:W-:Y:S01]  /*8460*/  IMAD R2, R14, UR8, RZ ;  /* 0x000000080e027c24 */ /* 0x000fe2000f8e02ff */
[----:B------:R-:W-:Y:S01]  /*8470*/  UIMAD UR23, UR23, UR7, UR4 ;  /* 0x00000007171772a4 */ /* 0x000fe2000f8e0204 */
[----:B------:R-:W4:Y:S02]  /*8480*/  LDS.128 R64, [R0+0x11000] ;  /* 0x0110000000407984 */ /* 0x000f240000000c00 */
[----:B------:R-:W-:-:S02]  /*8490*/  IMAD R2, R247, UR9, R2 ;  /* 0x00000009f7027c24 */ /* 0x000fc4000f8e0202 */
[----:B------:R-:W-:Y:S01]  /*84a0*/  IMAD.WIDE.U32 R6, R247, UR8, R4 ;  /* 0x00000008f7067c25 */ /* 0x000fe2000f8e0004 */
[----:B------:R-:W-:Y:S01]  /*84b0*/  IADD3 R5, R9, UR23, RZ ;  /* 0x0000001709057c10 */ /* 0x000fe2000fffe0ff */
[----:B------:R-:W4:Y:S01]  /*84c0*/  LDS.128 R56, [R0+0xe000] ;  /* 0x00e0000000387984 */ /* 0x000f220000000c00 */
[----:B------:R-:W-:Y:S02]  /*84d0*/  MOV R4, R8 ;  /* 0x0000000800047202 */ /* 0x000fe40000000f00 */
[----:B------:R-:W-:Y:S01]  /*84e0*/  IADD3 R3, R7, R2, RZ ;  /* 0x0000000207037210 */ /* 0x000fe20007ffe0ff */
[----:B-1----:R-:W-:Y:S01]  /*84f0*/  IMAD R7, R12, UR19, RZ ;  /* 0x000000130c077c24 */ /* 0x002fe2000f8e02ff */
[----:B------:R-:W-:Y:S01]  /*8500*/  LEA R2, P0, R6, UR10, 0x1 ;  /* 0x0000000a06027c11 */ /* 0x000fe2000f8008ff */
[----:B------:R-:W-:Y:S01]  /*8510*/  IMAD.WIDE.U32 R4, R12, UR14, R4 ;  /* 0x0000000e0c047c25 */ /* 0x000fe2000f8e0004 */
[----:B------:R-:W1:Y:S02]  /*8520*/  LDS.128 R48, [R0+0x12000] ;  /* 0x0120000000307984 */ /* 0x000e640000000c00 */
[----:B------:R-:W-:Y:S01]  /*8530*/  LEA.HI.X R3, R6, UR11, R3, 0x1, P0 ;  /* 0x0000000b06037c11 */ /* 0x000fe200080f0c03 */
[----:B------:R-:W-:Y:S01]  /*8540*/  IMAD R6, R13, UR14, R7 ;  /* 0x0000000e0d067c24 */ /* 0x000fe2000f8e0207 */
[----:B------:R-:W1:Y:S04]  /*8550*/  LDS.128 R52, [R0+0xf000] ;  /* 0x00f0000000347984 */ /* 0x000e680000000c00 */
[----:B------:R-:W-:Y:S01]  /*8560*/  IADD3 R5, R5, R6, RZ ;  /* 0x0000000605057210 */ /* 0x000fe20007ffe0ff */
[----:B--2---:R-:W-:Y:S01]  /*8570*/  IMAD R6, R10, UR20, RZ ;  /* 0x000000140a067c24 */ /* 0x004fe2000f8e02ff */
[----:B------:R-:W2:Y:S01]  /*8580*/  LDS.128 R44, [R0+0x13000] ;  /* 0x01300000002c7984 */ /* 0x000ea20000000c00 */
[----:B------:R-:W-:-:S02]  /*8590*/  USHF.L.U32 UR4, UR8, 0x6, URZ ;  /* 0x0000000608047899 */ /* 0x000fc4000800063f */
[----:B------:R-:W-:Y:S01]  /*85a0*/  IMAD R11, R11, UR15, R6 ;  /* 0x0000000f0b0b7c24 */ /* 0x000fe2000f8e0206 */
[----:B------:R-:W2:Y:S01]  /*85b0*/  LDS.128 R40, [R0+0x14000] ;  /* 0x0140000000287984 */ /* 0x000ea20000000c00 */
[----:B------:R-:W-:-:S03]  /*85c0*/  IMAD R6, R14, UR6, RZ ;  /* 0x000000060e067c24 */ /* 0x000fc6000f8e02ff */
[----:B------:R-:W2:Y:S01]  /*85d0*/  LDS.128 R32, [R0+0x18000] ;  /* 0x0180000000207984 */ /* 0x000ea20000000c00 */
[----:B------:R-:W-:-:S03]  /*85e0*/  IMAD.WIDE.U32 R4, R10, UR15, R4 ;  /* 0x0000000f0a047c25 */ /* 0x000fc6000f8e0004 */
[----:B---3--:R-:W-:Y:S04]  /*85f0*/  STG.E.128 desc[UR34][R2.64], R16 ;  /* 0x0000001002007986 */ /* 0x008fe8000c101d22 */
[----:B------:R-:W3:Y:S04]  /*8600*/  LDS.128 R36, [R0+0x15000] ;  /* 0x0150000000247984 */ /* 0x000ee80000000c00 */
[----:B------:R-:W3:Y:S04]  /*8610*/  LDS.128 R28, [R0+0x19000] ;  /* 0x01900000001c7984 */ /* 0x000ee80000000c00 */
[----:B----4-:R4:W-:Y:S04]  /*8620*/  STG.E.128 desc[UR34][R2.64+0x80], R20 ;  /* 0x0000801402007986 */ /* 0x0109e8000c101d22 */
[----:B------:R-:W3:Y:S04]  /*8630*/  LDS.128 R24, [R0+0x16000] ;  /* 0x0160000000187984 */ /* 0x000ee80000000c00 */
[----:B------:R-:W3:Y:S04]  /*8640*/  LDS.128 R16, [R0+0x1a000] ;  /* 0x01a0000000107984 */ /* 0x000ee80000000c00 */
[----:B------:R-:W3:Y:S04]  /*8650*/  LDS.128 R20, [R0+0x17000] ;  /* 0x0170000000147984 */ /* 0x000ee80000000c00 */
[----:B------:R1:W3:Y:S01]  /*8660*/  LDS.128 R12, [R0+0x1b000] ;  /* 0x01b00000000c7984 */ /* 0x0002e20000000c00 */
[----:B------:R-:W-:Y:S01]  /*8670*/  USHF.L.U64.HI UR10, UR8, 0x6, UR9 ;  /* 0x00000006080a7899 */ /* 0x000fe20008010209 */
[----:B------:R-:W-:Y:S01]  /*8680*/  IADD3 R5, R5, R11, RZ ;  /* 0x0000000b05057210 */ /* 0x000fe20007ffe0ff */
[----:B------:R-:W-:Y:S01]  /*8690*/  USHF.L.U32 UR11, UR6, 0x6, URZ ;  /* 0x00000006060b7899 */ /* 0x000fe2000800063f */
[----:B------:R-:W-:Y:S01]  /*86a0*/  ULDC.64 UR8, c[0x0][0x3f8] ;  /* 0x0000fe0000087ab9 */ /* 0x000fe20000000a00 */
[----:B------:R-:W-:Y:S01]  /*86b0*/  IMAD.WIDE.U32 R4, R247, UR6, R4 ;  /* 0x00000006f7047c25 */ /* 0x000fe2000f8e0004 */
[----:B----4-:R-:W-:-:S04]  /*86c0*/  IADD3 R2, P0, R2, UR4, RZ ;  /* 0x0000000402027c10 */ /* 0x010fc8000ff1e0ff */
[----:B------:R-:W-:Y:S01]  /*86d0*/  IADD3.X R3, R3, UR10, RZ, P0, !PT ;  /* 0x0000000a03037c10 */ /* 0x000fe200087fe4ff */
[----:B-1----:R-:W-:Y:S01]  /*86e0*/  IMAD R0, R247, UR7, R6 ;  /* 0x00000007f7007c24 */ /* 0x002fe2000f8e0206 */
[----:B------:R-:W-:-:S04]  /*86f0*/  IADD3 R8, P0, R2, UR4, RZ ;  /* 0x0000000402087c10 */ /* 0x000fc8000ff1e0ff */
[----:B------:R-:W-:Y:S02]  /*8700*/  IADD3.X R9, R3, UR10, RZ, P0, !PT ;  /* 0x0000000a03097c10 */ /* 0x000fe400087fe4ff */
[----:B------:R-:W-:Y:S02]  /*8710*/  IADD3 R0, R5, R0, RZ ;  /* 0x0000000005007210 */ /* 0x000fe40007ffe0ff */
[----:B------:R-:W-:Y:S01]  /*8720*/  LEA R6, P0, R4, UR8, 0x1 ;  /* 0x0000000804067c11 */ /* 0x000fe2000f8008ff */
[----:B------:R-:W-:-:S03]  /*8730*/  USHF.L.U64.HI UR6, UR6, 0x6, UR7 ;  /* 0x0000000606067899 */ /* 0x000fc60008010207 */
[----:B------:R-:W-:Y:S02]  /*8740*/  LEA.HI.X R7, R4, UR9, R0, 0x1, P0 ;  /* 0x0000000904077c11 */ /* 0x000fe400080f0c00 */
[----:B------:R-:W-:Y:S01]  /*8750*/  IADD3 R4, P0, R6, UR11, RZ ;  /* 0x0000000b06047c10 */ /* 0x000fe2000ff1e0ff */
[----:B------:R-:W-:Y:S01]  /*8760*/  STG.E.128 desc[UR34][R2.64], R60 ;  /* 0x0000003c02007986 */ /* 0x000fe2000c101d22 */
[----:B------:R-:W-:Y:S02]  /*8770*/  IADD3 R10, P1, R8, UR4, RZ ;  /* 0x00000004080a7c10 */ /* 0x000fe4000ff3e0ff */
[----:B------:R-:W-:Y:S01]  /*8780*/  IADD3.X R5, R7, UR6, RZ, P0, !PT ;  /* 0x0000000607057c10 */ /* 0x000fe200087fe4ff */
[----:B------:R1:W-:Y:S01]  /*8790*/  STG.E.128 desc[UR34][R2.64+0x80], R64 ;  /* 0x0000804002007986 */ /* 0x0003e2000c101d22 */
[----:B------:R-:W-:-:S03]  /*87a0*/  IADD3.X R11, R9, UR10, RZ, P1, !PT ;  /* 0x0000000a090b7c10 */ /* 0x000fc60008ffe4ff */
[----:B------:R-:W-:Y:S04]  /*87b0*/  STG.E.128 desc[UR34][R8.64], R56 ;  /* 0x0000003808007986 */ /* 0x000fe8000c101d22 */
[----:B------:R4:W-:Y:S04]  /*87c0*/  STG.E.128 desc[UR34][R8.64+0x80], R48 ;  /* 0x0000803008007986 */ /* 0x0009e8000c101d22 */
[----:B------:R3:W-:Y:S04]  /*87d0*/  STG.E.128 desc[UR34][R10.64], R52 ;  /* 0x000000340a007986 */ /* 0x0007e8000c101d22 */
[----:B--2---:R2:W-:Y:S04]  /*87e0*/  STG.E.128 desc[UR34][R10.64+0x80], R44 ;  /* 0x0000802c0a007986 */ /* 0x0045e8000c101d22 */
[----:B------:R2:W-:Y:S01]  /*87f0*/  STG.E.128 desc[UR34][R6.64], R40 ;  /* 0x0000002806007986 */ /* 0x0005e2000c101d22 */
[----:B-1----:R-:W-:-:S04]  /*8800*/  IADD3 R2, P0, R4, UR11, RZ ;  /* 0x0000000b04027c10 */ /* 0x002fc8000ff1e0ff */
[----:B------:R-:W-:Y:S02]  /*8810*/  IADD3.X R3, R5, UR6, RZ, P0, !PT ;  /* 0x0000000605037c10 */ /* 0x000fe400087fe4ff */
[----:B----4-:R-:W-:Y:S01]  /*8820*/  IADD3 R8, P0, R2, UR11, RZ ;  /* 0x0000000b02087c10 */ /* 0x010fe2000ff1e0ff */
[----:B------:R2:W-:Y:S03]  /*8830*/  STG.E.128 desc[UR34][R6.64+0x80], R32 ;  /* 0x0000802006007986 */ /* 0x0005e6000c101d22 */
[----:B------:R-:W-:Y:S01]  /*8840*/  IADD3.X R9, R3, UR6, RZ, P0, !PT ;  /* 0x0000000603097c10 */ /* 0x000fe200087fe4ff */
[----:B---3--:R2:W-:Y:S04]  /*8850*/  STG.E.128 desc[UR34][R4.64], R36 ;  /* 0x0000002404007986 */ /* 0x0085e8000c101d22 */
[----:B------:R2:W-:Y:S04]  /*8860*/  STG.E.128 desc[UR34][R4.64+0x80], R28 ;  /* 0x0000801c04007986 */ /* 0x0005e8000c101d22 */
[----:B------:R2:W-:Y:S04]  /*8870*/  STG.E.128 desc[UR34][R2.64], R24 ;  /* 0x0000001802007986 */ /* 0x0005e8000c101d22 */
[----:B------:R2:W-:Y:S04]  /*8880*/  STG.E.128 desc[UR34][R2.64+0x80], R16 ;  /* 0x0000801002007986 */ /* 0x0005e8000c101d22 */
[----:B------:R2:W-:Y:S04]  /*8890*/  STG.E.128 desc[UR34][R8.64], R20 ;  /* 0x0000001408007986 */ /* 0x0005e8000c101d22 */
[----:B------:R2:W-:Y:S02]  /*88a0*/  STG.E.128 desc[UR34][R8.64+0x80], R12 ;  /* 0x0000800c08007986 */ /* 0x0005e4000c101d22 */
.L_x_787:
        /* <DEDUP_REMOVED lines=11> */
.L_x_794:
[----:B------:R-:W-:Y:S05]  /*8960*/  EXIT ;  /* 0x000000000000794d */ /* 0x000fea0003800000 */
.L_x_796:
        /* <DEDUP_REMOVED lines=9> */
.L_x_1088:


//--------------------- .text._ZN5flash44flash_bwd_dq_dk_dv_loop_seqk_parallel_kernelI23Flash_bwd_kernel_traitsILi128ELi64ELi128ELi8ELi2ELi4ELi2ELb0ELb0EN7cutlass6half_tE19Flash_kernel_traitsILi128ELi64ELi128ELi8ES3_EELb0ELb1ELb0ELb0ELb1ELb1ELb1EEEvNS_16Flash_bwd_paramsE --------------------------
	.section	.text._ZN5flash44flash_bwd_dq_dk_dv_loop_seqk_parallel_kernelI23Flash_bwd_kernel_traitsILi128ELi64ELi128ELi8ELi2ELi4ELi2ELb0ELb0EN7cutlass6half_tE19Flash_kernel_traitsILi128ELi64ELi128ELi8ES3_EELb0ELb1ELb0ELb0ELb1ELb1ELb1EEEvNS_16Flash_bwd_paramsE,"ax",@progbits
	.align	128
        .global         _ZN5flash44flash_bwd_dq_dk_dv_loop_seqk_parallel_kernelI23Flash_bwd_kernel_traitsILi128ELi64ELi128ELi8ELi2ELi4ELi2ELb0ELb0EN7cutlass6half_tE19Flash_kernel_traitsILi128ELi64ELi128ELi8ES3_EELb0ELb1ELb0ELb0ELb1ELb1ELb1EEEvNS_16Flash_bwd_paramsE
        .type           _ZN5flash44flash_bwd_dq_dk_dv_loop_seqk_parallel_kernelI23Flash_bwd_kernel_traitsILi128ELi64ELi128ELi8ELi2ELi4ELi2ELb0ELb0EN7cutlass6half_tE19Flash_kernel_traitsILi128ELi64ELi128ELi8ES3_EELb0ELb1ELb0ELb0ELb1ELb1ELb1EEEvNS_16Flash_bwd_paramsE,@function
        .size           _ZN5flash44flash_bwd_dq_dk_dv_loop_seqk_parallel_kernelI23Flash_bwd_kernel_traitsILi128ELi64ELi128ELi8ELi2ELi4ELi2ELb0ELb0EN7cutlass6half_tE19Flash_kernel_traitsILi128ELi64ELi128ELi8ES3_EELb0ELb1ELb0ELb0ELb1ELb1ELb1EEEvNS_16Flash_bwd_paramsE,(.L_x_1089 - _ZN5flash44flash_bwd_dq_dk_dv_loop_seqk_parallel_kernelI23Flash_bwd_kernel_traitsILi128ELi64ELi128ELi8ELi2ELi4ELi2ELb0ELb0EN7cutlass6half_tE19Flash_kernel_traitsILi128ELi64ELi128ELi8ES3_EELb0ELb1ELb0ELb0ELb1ELb1ELb1EEEvNS_16Flash_bwd_paramsE)
        .other          _ZN5flash44flash_bwd_dq_dk_dv_loop_seqk_parallel_kernelI23Flash_bwd_kernel_traitsILi128ELi64ELi128ELi8ELi2ELi4ELi2ELb0ELb0EN7cutlass6half_tE19Flash_kernel_traitsILi128ELi64ELi128ELi8ES3_EELb0ELb1ELb0ELb0ELb1ELb1ELb1EEEvNS_16Flash_bwd_paramsE,@"STO_CUDA_ENTRY STV_DEFAULT"
_ZN5flash44flash_bwd_dq_dk_dv_loop_seqk_parallel_kernelI23Flash_bwd_kernel_traitsILi128ELi64ELi128ELi8ELi2ELi4ELi2ELb0ELb0EN7cutlass6half_tE19Flash_kernel_traitsILi128ELi64ELi128ELi8ES3_EELb0ELb1ELb0ELb0ELb1ELb1ELb1EEEvNS_16Flash_bwd_paramsE:
.text._ZN5flash44flash_bwd_dq_dk_dv_loop_seqk_parallel_kernelI23Flash_bwd_kernel_traitsILi128ELi64ELi128ELi8ELi2ELi4ELi2ELb0ELb0EN7cutlass6half_tE19Flash_kernel_traitsILi128ELi64ELi128ELi8ES3_EELb0ELb1ELb0ELb0ELb1ELb1ELb1EEEvNS_16Flash_bwd_paramsE:
        /* <DEDUP_REMOVED lines=28> */
[----:B------:R-:W-:Y:S01]  /*01c0*/  LEA.HI R18, R15, R16, RZ, 0x2 ;  /* 0x000000100f127211 */ /* 0x000fe200078f10ff */
[----:B----4-:R-:W-:Y:S01]  /*01d0*/  USHF.R.S32.HI UR21, URZ, 0x1f, UR17 ;  /* 0x0000001f3f157899 */ /* 0x010fe20008011411 */
[----:B------:R-:W-:Y:S02]  /*01e0*/  SHF.R.S32.HI R7, RZ, 0x4, R8 ;  /* 0x00000004ff077819 */ /* 0x000fe40000011408 */
[----:B------:R-:W-:-:S02]  /*01f0*/  SHF.R.S32.HI R6, RZ, 0x5, R5 ;  /* 0x00000005ff067819 */ /* 0x000fc40000011405 */
[----:B------:R-:W-:Y:S02]  /*0200*/  SHF.R.S32.HI R0, RZ, 0x1f, R5 ;  /* 0x0000001fff007819 */ /* 0x000fe40000011405 */
[--C-:B------:R-:W-:Y:S02]  /*0210*/  SHF.R.S32.HI R11, RZ, 0x2, R18.reuse ;  /* 0x00000002ff0b7819 */ /* 0x100fe40000011412 */
[----:B------:R-:W-:Y:S01]  /*0220*/  SHF.R.S32.HI R2, RZ, 0x1f, R18 ;  /* 0x0000001fff027819 */ /* 0x000fe20000011412 */
[----:B--2---:R-:W-:Y:S01]  /*0230*/  USHF.R.S32.HI UR20, URZ, 0x1f, UR15 ;  /* 0x0000001f3f147899 */ /* 0x004fe2000801140f */
[----:B------:R-:W-:Y:S02]  /*0240*/  LEA.HI R3, R8, R7, RZ, 0x1 ;  /* 0x0000000708037211 */ /* 0x000fe400078f08ff */
[-C--:B------:R-:W-:Y:S02]  /*0250*/  LEA.HI R0, R0, R6.reuse, RZ, 0x2 ;  /* 0x0000000600007211 */ /* 0x080fe400078f10ff */
[----:B------:R-:W-:-:S02]  /*0260*/  LEA.HI R4, R5, R6, RZ, 0x1 ;  /* 0x0000000605047211 */ /* 0x000fc400078f08ff */
[----:B------:R-:W-:Y:S01]  /*0270*/  LEA.HI R2, R2, R11, RZ, 0x3 ;  /* 0x0000000b02027211 */ /* 0x000fe200078f18ff */
[----:B-1----:R-:W-:Y:S01]  /*0280*/  USHF.R.S32.HI UR19, URZ, 0x1f, UR14 ;  /* 0x0000001f3f137899 */ /* 0x002fe2000801140e */
[----:B------:R-:W-:Y:S02]  /*0290*/  LOP3.LUT R3, R3, 0xfffffffe, RZ, 0xc0, !PT ;  /* 0xfffffffe03037812 */ /* 0x000fe400078ec0ff */
[----:B------:R-:W-:Y:S02]  /*02a0*/  LEA.HI R209, R15, R16, RZ, 0x3 ;  /* 0x000000100fd17211 */ /* 0x000fe400078f18ff */
[----:B------:R-:W-:Y:S01]  /*02b0*/  LOP3.LUT R0, R0, 0xfffffffc, RZ, 0xc0, !PT ;  /* 0xfffffffc00007812 */ /* 0x000fe200078ec0ff */
[----:B------:R-:W-:Y:S01]  /*02c0*/  IMAD.IADD R9, R7, 0x1, -R3 ;  /* 0x0000000107097824 */ /* 0x000fe200078e0a03 */
[----:B------:R-:W-:Y:S02]  /*02d0*/  LOP3.LUT R4, R4, 0xfffffffe, RZ, 0xc0, !PT ;  /* 0xfffffffe04047812 */ /* 0x000fe400078ec0ff */
        /* <DEDUP_REMOVED lines=10> */
[C---:B------:R-:W-:Y:S01]  /*0380*/  IMAD.IADD R3, R16.reuse, 0x1, -R2 ;  /* 0x0000000110037824 */ /* 0x040fe200078e0a02 */
        /* <DEDUP_REMOVED lines=9> */
[----:B------:R-:W-:Y:S02]  /*0420*/  LEA.HI R12, R7, R4, RZ, 0x3 ;  /* 0x00000004070c7211 */ /* 0x000fe400078f18ff */
[----:B------:R-:W-:Y:S01]  /*0430*/  LOP3.LUT R11, R5, R2, RZ, 0x3c, !PT ;  /* 0x00000002050b7212 */ /* 0x000fe200078e3cff */
[----:B------:R-:W-:Y:S01]  /*0440*/  IMAD.SHL.U32 R2, R10, 0x10, RZ ;  /* 0x000000100a027824 */ /* 0x000fe200078e00ff */
[----:B------:R-:W-:Y:S02]  /*0450*/  LOP3.LUT R5, R12, 0xfffffff8, RZ, 0xc0, !PT ;  /* 0xfffffff80c057812 */ /* 0x000fe400078ec0ff */
[----:B------:R-:W-:Y:S02]  /*0460*/  LOP3.LUT R0, R0, 0x1c0, RZ, 0xc0, !PT ;  /* 0x000001c000007812 */ /* 0x000fe400078ec0ff */
[----:B------:R-:W-:Y:S01]  /*0470*/  SHF.R.S32.HI R8, RZ, 0x1f, R3 ;  /* 0x0000001fff087819 */ /* 0x000fe20000011403 */
[----:B------:R-:W-:Y:S01]  /*0480*/  IMAD.IADD R17, R4, 0x1, -R5 ;  /* 0x0000000104117824 */ /* 0x000fe200078e0a05 */
[----:B------:R-:W-:-:S02]  /*0490*/  LOP3.LUT R2, R0, 0x30, R2, 0xf8, !PT ;  /* 0x0000003000027812 */ /* 0x000fc400078ef802 */
[CC--:B------:R-:W-:Y:S02]  /*04a0*/  LEA.HI R4, R15.reuse, R16.reuse, RZ, 0x6 ;  /* 0x000000100f047211 */ /* 0x0c0fe400078f30ff */
[----:B------:R-:W-:Y:S02]  /*04b0*/  LEA.HI R7, R15, R16, RZ, 0x7 ;  /* 0x000000100f077211 */ /* 0x000fe400078f38ff */
[----:B------:R-:W-:Y:S01]  /*04c0*/  LEA.HI R13, R8, R3, RZ, 0x2 ;  /* 0x00000003080d7211 */ /* 0x000fe200078f10ff */
[----:B------:R-:W-:Y:S01]  /*04d0*/  IMAD.SHL.U32 R8, R9, 0x200, RZ ;  /* 0x0000020009087824 */ /* 0x000fe200078e00ff */
[----:B------:R-:W-:Y:S02]  /*04e0*/  LOP3.LUT R15, R2, 0x8, R209, 0xf8, !PT ;  /* 0x00000008020f7812 */ /* 0x000fe400078ef8d1 */
[----:B------:R-:W-:Y:S02]  /*04f0*/  LOP3.LUT R3, R6, 0x1, RZ, 0xc0, !PT ;  /* 0x0000000106037812 */ /* 0x000fe400078ec0ff */
[----:B------:R-:W-:-:S02]  /*0500*/  SHF.R.S32.HI R4, RZ, 0x6, R4 ;  /* 0x00000006ff047819 */ /* 0x000fc40000011404 */
[----:B------:R-:W-:Y:S02]  /*0510*/  LOP3.LUT R209, R0, 0x8, R209, 0xf8, !PT ;  /* 0x0000000800d17812 */ /* 0x000fe400078ef8d1 */
[----:B------:R-:W-:Y:S01]  /*0520*/  SHF.R.U32.HI R206, RZ, 0x3, R0 ;  /* 0x00000003ffce7819 */ /* 0x000fe20000011600 */
[----:B------:R-:W-:Y:S01]  /*0530*/  IMAD R2, R4, 0x800, R8 ;  /* 0x0000080004027824 */ /* 0x000fe200078e0208 */
[----:B------:R-:W-:Y:S01]  /*0540*/  LOP3.LUT R0, R18, 0x7ffffffc, RZ, 0xc0, !PT ;  /* 0x7ffffffc12007812 */ /* 0x000fe200078ec0ff */
[----:B------:R-:W-:Y:S01]  /*0550*/  IMAD.SHL.U32 R5, R4, 0x8, RZ ;  /* 0x0000000804057824 */ /* 0x000fe200078e00ff */
[----:B------:R-:W-:Y:S01]  /*0560*/  ISETP.NE.U32.AND P0, PT, R3, 0x1, PT ;  /* 0x000000010300780c */ /* 0x000fe20003f05070 */
[----:B------:R-:W-:Y:S01]  /*0570*/  IMAD.SHL.U32 R3, R9, 0x20, RZ ;  /* 0x0000002009037824 */ /* 0x000fe200078e00ff */
[----:B------:R-:W-:Y:S01]  /*0580*/  LOP3.LUT R209, R209, R206, RZ, 0x3c, !PT ;  /* 0x000000ced1d17212 */ /* 0x000fe200078e3cff */
[----:B------:R-:W-:Y:S01]  /*0590*/  IMAD.IADD R0, R16, 0x1, -R0 ;  /* 0x0000000110007824 */ /* 0x000fe200078e0a00 */
[----:B------:R-:W-:Y:S01]  /*05a0*/  R2P PR, R6, 0x6 ;  /* 0x0000000606007804 */ /* 0x000fe20000000000 */
[----:B------:R-:W-:Y:S01]  /*05b0*/  IMAD.SHL.U32 R16, R16, 0x2, RZ ;  /* 0x0000000210107824 */ /* 0x000fe200078e00ff */
[----:B------:R-:W-:Y:S01]  /*05c0*/  LOP3.LUT R3, R3, 0x20, RZ, 0xc0, !PT ;  /* 0x0000002003037812 */ /* 0x000fe200078ec0ff */
[----:B------:R-:W-:Y:S01]  /*05d0*/  IMAD.IADD R209, R2, 0x1, R209 ;  /* 0x0000000102d17824 */ /* 0x000fe200078e02d1 */
[----:B------:R-:W-:Y:S01]  /*05e0*/  SEL R236, R236, 0x10, !P0 ;  /* 0x00000010ecec7807 */ /* 0x000fe20004000000 */
[----:B------:R-:W-:Y:S01]  /*05f0*/  IMAD.SHL.U32 R2, R0, 0x2, RZ ;  /* 0x0000000200027824 */ /* 0x000fe200078e00ff */
[----:B------:R-:W-:-:S02]  /*0600*/  SHF.R.S32.HI R0, RZ, 0x7, R7 ;  /* 0x00000007ff007819 */ /* 0x000fc40000011407 */
[----:B------:R-:W-:Y:S01]  /*0610*/  LOP3.LUT R205, R3, 0x18, R5, 0xf8, !PT ;  /* 0x0000001803cd7812 */ /* 0x000fe200078ef805 */
[----:B------:R-:W-:Y:S01]  /*0620*/  IMAD R3, R4, 0x200, R11 ;  /* 0x0000020004037824 */ /* 0x000fe200078e020b */
[----:B------:R-:W-:Y:S01]  /*0630*/  SHF.R.S32.HI R5, RZ, 0x2, R13 ;  /* 0x00000002ff057819 */ /* 0x000fe2000001140d */
[--C-:B------:R-:W-:Y:S01]  /*0640*/  IMAD R10, R10, 0x400, R2.reuse ;  /* 0x000004000a0a7824 */ /* 0x100fe200078e0202 */
[----:B------:R-:W-:Y:S01]  /*0650*/  LEA R209, R209, UR4, 0x1 ;  /* 0x00000004d1d17c11 */ /* 0x000fe2000f8e08ff */
[----:B------:R-:W-:Y:S01]  /*0660*/  IMAD R7, R0, 0x1000, R2 ;  /* 0x0000100000077824 */ /* 0x000fe200078e0202 */
[----:B------:R1:W-:Y:S01]  /*0670*/  STL [R1+0x1c], R3 ;  /* 0x00001c0301007387 */ /* 0x0003e20000100800 */
[----:B------:R-:W-:Y:S01]  /*0680*/  IMAD.SHL.U32 R4, R4, 0x20, RZ ;  /* 0x0000002004047824 */ /* 0x000fe200078e00ff */
[----:B------:R-:W-:Y:S01]  /*0690*/  LOP3.LUT R206, R8, R15, R206, 0xf6, !PT ;  /* 0x0000000f08ce7212 */ /* 0x000fe200078ef6ce */
[----:B------:R-:W-:Y:S02]  /*06a0*/  IMAD.SHL.U32 R2, R0, 0x8, RZ ;  /* 0x0000000800027824 */ /* 0x000fe400078e00ff */
[----:B------:R-:W-:Y:S01]  /*06b0*/  IMAD.SHL.U32 R0, R6, 0x40, RZ ;  /* 0x0000004006007824 */ /* 0x000fe200078e00ff */
[----:B------:R-:W-:Y:S01]  /*06c0*/  LEA R206, R206, UR5, 0x1 ;  /* 0x00000005cece7c11 */ /* 0x000fe2000f8e08ff */
[----:B------:R-:W-:Y:S01]  /*06d0*/  IMAD R18, R14, 0x10, R5 ;  /* 0x000000100e127824 */ /* 0x000fe200078e0205 */
[----:B------:R-:W-:Y:S01]  /*06e0*/  LOP3.LUT R2, R2, 0x8, RZ, 0xc0, !PT ;  /* 0x0000000802027812 */ /* 0x000fe200078ec0ff */
[----:B------:R-:W-:Y:S01]  /*06f0*/  IMAD.SHL.U32 R6, R9, 0x10, RZ ;  /* 0x0000001009067824 */ /* 0x000fe200078e00ff */
[----:B------:R-:W-:-:S04]  /*0700*/  LOP3.LUT R0, R0, 0x1c0, RZ, 0xc0, !PT ;  /* 0x000001c000007812 */ /* 0x000fc800078ec0ff */
[----:B------:R-:W-:Y:S02]  /*0710*/  LOP3.LUT R11, R2, 0x10, R6, 0xf8, !PT ;  /* 0x00000010020b7812 */ /* 0x000fe400078ef806 */
[----:B-1----:R-:W-:Y:S02]  /*0720*/  LOP3.LUT R3, R4, 0x6, R16, 0xf8, !PT ;  /* 0x0000000604037812 */ /* 0x002fe400078ef810 */
[----:B------:R-:W-:-:S03]  /*0730*/  LOP3.LUT R4, R0, 0x20, R4, 0xf8, !PT ;  /* 0x0000002000047812 */ /* 0x000fc600078ef804 */
[----:B------:R1:W-:Y:S04]  /*0740*/  STL [R1+0x30], R3 ;  /* 0x0000300301007387 */ /* 0x0003e80000100800 */
[----:B------:R-:W-:Y:S01]  /*0750*/  STL [R1+0x3c], R18 ;  /* 0x00003c1201007387 */ /* 0x000fe20000100800 */
[----:B-1----:R-:W-:-:S04]  /*0760*/  SHF.R.U32.HI R3, RZ, 0x3, R0 ;  /* 0x00000003ff037819 */ /* 0x002fc80000011600 */
[----:B------:R-:W-:Y:S01]  /*0770*/  LOP3.LUT R5, R3, R0, R2, 0x1e, !PT ;  /* 0x0000000003057212 */ /* 0x000fe200078e1e02 */
[----:B------:R-:W-:Y:S01]  /*0780*/  VIADD R0, R18, 0xffffffc0 ;  /* 0xffffffc012007836 */ /* 0x000fe20000000000 */
[----:B------:R-:W-:Y:S01]  /*0790*/  LOP3.LUT R4, R4, R3, RZ, 0x3c, !PT ;  /* 0x0000000304047212 */ /* 0x000fe200078e3cff */
[----:B------:R-:W-:Y:S02]  /*07a0*/  IMAD R3, R14, 0x400, R7 ;  /* 0x000004000e037824 */ /* 0x000fe400078e0207 */
[----:B------:R-:W-:Y:S01]  /*07b0*/  IMAD.IADD R10, R10, 0x1, R5 ;  /* 0x000000010a0a7824 */ /* 0x000fe200078e0205 */
[----:B------:R-:W-:Y:S01]  /*07c0*/  SHF.R.S32.HI R2, RZ, 0x1f, R0 ;  /* 0x0000001fff027819 */ /* 0x000fe20000011400 */
[----:B------:R-:W-:Y:S01]  /*07d0*/  IMAD.SHL.U32 R5, R17, 0x40, RZ ;  /* 0x0000004011057824 */ /* 0x000fe200078e00ff */
[----:B------:R-:W1:Y:S01]  /*07e0*/  LDC R7, c[0x0][0x2c4] ;  /* 0x0000b100ff077b82 */ /* 0x000e620000000800 */
[----:B------:R-:W-:Y:S01]  /*07f0*/  IMAD.IADD R234, R4, 0x1, R3 ;  /* 0x0000000104ea7824 */ /* 0x000fe200078e0203 */
[----:B------:R-:W-:Y:S01]  /*0800*/  SHF.L.U64.HI R0, R0, 0x2, R2 ;  /* 0x0000000200007819 */ /* 0x000fe20000010202 */
[----:B------:R-:W-:Y:S01]  /*0810*/  IMAD.SHL.U32 R3, R9, 0x8, RZ ;  /* 0x0000000809037824 */ /* 0x000fe200078e00ff */
[----:B------:R-:W-:-:S02]  /*0820*/  LOP3.LUT R5, R5, 0x1c0, RZ, 0xc0, !PT ;  /* 0x000001c005057812 */ /* 0x000fc400078ec0ff */
[----:B------:R-:W-:Y:S01]  /*0830*/  LEA R234, R234, UR5, 0x1 ;  /* 0x00000005eaea7c11 */ /* 0x000fe2000f8e08ff */
[----:B------:R2:W-:Y:S01]  /*0840*/  STL [R1+0x2c], R0 ;  /* 0x00002c0001007387 */ /* 0x0005e20000100800 */
[----:B------:R-:W-:Y:S02]  /*0850*/  SHF.R.U32.HI R6, RZ, 0x3, R5 ;  /* 0x00000003ff067819 */ /* 0x000fe40000011605 */
[----:B------:R-:W-:Y:S01]  /*0860*/  LOP3.LUT R3, R5, 0x8, R3, 0xf8, !PT ;  /* 0x0000000805037812 */ /* 0x000fe200078ef803 */
[----:B------:R-:W-:Y:S01]  /*0870*/  IMAD.IADD R237, R234, 0x1, R236 ;  /* 0x00000001eaed7824 */ /* 0x000fe200078e02ec */
[C-C-:B------:R-:W-:Y:S02]  /*0880*/  LOP3.LUT R2, R6.reuse, R11, R5.reuse, 0x1e, !PT ;  /* 0x0000000b06027212 */ /* 0x140fe400078e1e05 */
[----:B------:R-:W-:Y:S02]  /*0890*/  LOP3.LUT R205, R6, R205, R5, 0x1e, !PT ;  /* 0x000000cd06cd7212 */ /* 0x000fe400078e1e05 */
[----:B------:R-:W-:-:S02]  /*08a0*/  LOP3.LUT R3, R3, R6, RZ, 0x3c, !PT ;  /* 0x0000000603037212 */ /* 0x000fc400078e3cff */
[----:B------:R-:W-:Y:S01]  /*08b0*/  LEA R5, R10, UR4, 0x1 ;  /* 0x000000040a057c11 */ /* 0x000fe2000f8e08ff */
[----:B--2---:R-:W-:-:S05]  /*08c0*/  IMAD.SHL.U32 R0, R12, 0x40, RZ ;  /* 0x000000400c007824 */ /* 0x004fca00078e00ff */
[----:B------:R-:W-:-:S04]  /*08d0*/  LOP3.LUT R0, R0, 0xfffffe00, RZ, 0xc0, !PT ;  /* 0xfffffe0000007812 */ /* 0x000fc800078ec0ff */
[-C--:B------:R-:W-:Y:S01]  /*08e0*/  LOP3.LUT R215, R2, R0.reuse, RZ, 0xfc, !PT ;  /* 0x0000000002d77212 */ /* 0x080fe200078efcff */
[----:B------:R-:W-:Y:S01]  /*08f0*/  IMAD R4, R14, 0x400, R0 ;  /* 0x000004000e047824 */ /* 0x000fe200078e0200 */
[----:B------:R-:W-:Y:S01]  /*0900*/  LOP3.LUT R205, R205, R0, RZ, 0xfc, !PT ;  /* 0x00000000cdcd7212 */ /* 0x000fe200078efcff */
[----:B------:R-:W-:Y:S02]  /*0910*/  IMAD.MOV.U32 R2, RZ, RZ, 0x20 ;  /* 0x00000020ff027424 */ /* 0x000fe400078e00ff */
[----:B------:R-:W-:Y:S01]  /*0920*/  IMAD.MOV.U32 R0, RZ, RZ, 0x40 ;  /* 0x00000040ff007424 */ /* 0x000fe200078e00ff */
[----:B------:R-:W-:Y:S01]  /*0930*/  LEA R205, R205, UR4, 0x1 ;  /* 0x00000004cdcd7c11 */ /* 0x000fe2000f8e08ff */
[----:B------:R-:W-:Y:S01]  /*0940*/  IMAD.IADD R216, R4, 0x1, R3 ;  /* 0x0000000104d87824 */ /* 0x000fe200078e0203 */
[----:B------:R-:W-:Y:S02]  /*0950*/  SEL R210, R2, 0xffffffe0, !P4 ;  /* 0xffffffe002d27807 */ /* 0x000fe40006000000 */
[----:B------:R-:W-:-:S02]  /*0960*/  SEL R211, R0, 0xffffffc0, !P3 ;  /* 0xffffffc000d37807 */ /* 0x000fc40005800000 */
[----:B------:R-:W-:Y:S01]  /*0970*/  SEL R2, R2, 0xffffffe0, !P1 ;  /* 0xffffffe002027807 */ /* 0x000fe20004800000 */
[C---:B------:R-:W-:Y:S01]  /*0980*/  IMAD.IADD R210, R209.reuse, 0x1, R210 ;  /* 0x00000001d1d27824 */ /* 0x040fe200078e02d2 */
[----:B------:R-:W-:Y:S01]  /*0990*/  SEL R0, R0, 0xffffffc0, !P2 ;  /* 0xffffffc000007807 */ /* 0x000fe20005000000 */
[----:B------:R-:W-:Y:S01]  /*09a0*/  IMAD.IADD R212, R209, 0x1, R211 ;  /* 0x00000001d1d47824 */ /* 0x000fe200078e02d3 */
[----:B-1----:R-:W-:Y:S01]  /*09b0*/  IADD3 R3, R18, 0x1, -R7 ;  /* 0x0000000112037810 */ /* 0x002fe20007ffe807 */
[----:B------:R-:W-:Y:S02]  /*09c0*/  IMAD.IADD R235, R234, 0x1, R2 ;  /* 0x00000001eaeb7824 */ /* 0x000fe400078e0202 */
[----:B------:R-:W-:Y:S02]  /*09d0*/  IMAD.IADD R4, R2, 0x1, R5 ;  /* 0x0000000102047824 */ /* 0x000fe400078e0205 */
[----:B------:R-:W-:Y:S01]  /*09e0*/  IMAD.IADD R2, R5, 0x1, R0 ;  /* 0x0000000105027824 */ /* 0x000fe200078e0200 */
[----:B------:R1:W-:Y:S01]  /*09f0*/  STL [R1+0x28], R3 ;  /* 0x0000280301007387 */ /* 0x0003e20000100800 */
[----:B------:R-:W-:-:S02]  /*0a00*/  IMAD.IADD R211, R210, 0x1, R211 ;  /* 0x00000001d2d37824 */ /* 0x000fc400078e02d3 */
[----:B------:R-:W-:Y:S01]  /*0a10*/  IMAD.IADD R236, R236, 0x1, R235 ;  /* 0x00000001ecec7824 */ /* 0x000fe200078e02eb */
[----:B------:R-:W-:Y:S04]  /*0a20*/  STL [R1+0x20], R5 ;  /* 0x0000200501007387 */ /* 0x000fe80000100800 */
[----:B------:R-:W-:Y:S04]  /*0a30*/  STL [R1+0x34], R4 ;  /* 0x0000340401007387 */ /* 0x000fe80000100800 */
[----:B------:R2:W-:Y:S01]  /*0a40*/  STL [R1+0x24], R2 ;  /* 0x0000240201007387 */ /* 0x0005e20000100800 */
[----:B-1----:R-:W-:-:S02]  /*0a50*/  VIADD R3, R5, 0x420 ;  /* 0x0000042005037836 */ /* 0x002fc40000000000 */
[----:B------:R-:W-:-:S05]  /*0a60*/  @P1 VIADD R3, R5, 0x3e0 ;  /* 0x000003e005031836 */ /* 0x000fca0000000000 */
[----:B------:R1:W-:Y:S01]  /*0a70*/  STL [R1+0x44], R3 ;  /* 0x0000440301007387 */ /* 0x0003e20000100800 */
[----:B--2---:R-:W-:Y:S02]  /*0a80*/  IMAD.IADD R2, R4, 0x1, R0 ;  /* 0x0000000104027824 */ /* 0x004fe400078e0200 */
[----:B------:R-:W-:-:S03]  /*0a90*/  IMAD.IADD R0, R0, 0x1, R3 ;  /* 0x0000000100007824 */ /* 0x000fc600078e0203 */
[----:B------:R1:W-:Y:S04]  /*0aa0*/  STL [R1+0x38], R2 ;  /* 0x0000380201007387 */ /* 0x0003e80000100800 */
[----:B------:R1:W-:Y:S02]  /*0ab0*/  STL [R1+0x40], R0 ;  /* 0x0000400001007387 */ /* 0x0003e40000100800 */
.L_x_805:
        /* <DEDUP_REMOVED lines=31> */
[----:B------:R-:W-:Y:S05]  /*0cb0*/  @P0 BRA `(.L_x_797) ;  /* 0x0000007400d40947 */ /* 0x000fea0003800000 */
        /* <DEDUP_REMOVED lines=73> */
.L_x_798:
[----:B------:R-:W-:Y:S01]  /*1150*/  UIMAD UR26, UR16, UR38, UR17 ;  /* 0x00000026101a72a4 */ /* 0x000fe2000f8e0211 */
[----:B------:R-:W-:-:S03]  /*1160*/  ULDC UR46, c[0x0][0x2d4] ;  /* 0x0000b500002e7ab9 */ /* 0x000fc60000000800 */
[----:B------:R-:W-:-:S12]  /*1170*/  UIMAD UR26, UR26, UR46, URZ ;  /* 0x0000002e1a1a72a4 */ /* 0x000fd8000f8e023f */
.L_x_799:
[----:B------:R-:W1:Y:S01]  /*1180*/  S2R R29, SR_TID.X ;  /* 0x00000000001d7919 */ /* 0x000e620000002100 */
[----:B------:R-:W2:Y:S01]  /*1190*/  LDC.64 R22, c[0x0][0x240] ;  /* 0x00009000ff167b82 */ /* 0x000ea20000000a00 */
[----:B------:R-:W3:Y:S01]  /*11a0*/  LDL R31, [R1+0x1c] ;  /* 0x00001c00011f7983 */ /* 0x000ee20000100800 */
[----:B------:R-:W-:Y:S01]  /*11b0*/  UIMAD UR9, UR38, UR33, URZ ;  /* 0x00000021260972a4 */ /* 0x000fe2000f8e023f */
[----:B------:R-:W-:Y:S01]  /*11c0*/  IMAD.U32 R6, RZ, RZ, UR8 ;  /* 0x00000008ff067e24 */ /* 0x000fe2000f8e00ff */
[----:B------:R-:W-:Y:S01]  /*11d0*/  UIMAD.WIDE UR46, UR16, UR46, UR36 ;  /* 0x0000002e102e72a5 */ /* 0x000fe2000f8e0224 */
[----:B------:R-:W-:-:S03]  /*11e0*/  IMAD.U32 R4, RZ, RZ, UR7 ;  /* 0x00000007ff047e24 */ /* 0x000fc6000f8e00ff */
[----:B------:R-:W4:Y:S01]  /*11f0*/  LDC.64 R8, c[0x0][0x228] ;  /* 0x00008a00ff087b82 */ /* 0x000f220000000a00 */
[----:B------:R-:W-:Y:S02]  /*1200*/  UIMAD.WIDE.U32 UR44, UR33, UR38, URZ ;  /* 0x00000026212c72a5 */ /* 0x000fe4000f8e003f */
[----:B------:R-:W-:Y:S01]  /*1210*/  UIADD3 UR24, UP0, UR31, UR24, URZ ;  /* 0x000000181f187290 */ /* 0x000fe2000ff1e03f */
[----:B------:R-:W-:Y:S01]  /*1220*/  ULDC.64 UR10, c[0x0][0x258] ;  /* 0x00009600000a7ab9 */ /* 0x000fe20000000a00 */
[----:B------:R-:W-:Y:S02]  /*1230*/  USHF.R.S32.HI UR43, URZ, 0x1f, UR33 ;  /* 0x0000001f3f2b7899 */ /* 0x000fe40008011421 */
[----:B------:R-:W-:Y:S01]  /*1240*/  IMAD.U32 R26, RZ, RZ, UR44 ;  /* 0x0000002cff1a7e24 */ /* 0x000fe2000f8e00ff */
[----:B------:R-:W5:Y:S01]  /*1250*/  LDC.64 R18, c[0x0][0x418] ;  /* 0x00010600ff127b82 */ /* 0x000f620000000a00 */
[----:B------:R-:W-:Y:S01]  /*1260*/  IMAD.U32 R27, RZ, RZ, UR45 ;  /* 0x0000002dff1b7e24 */ /* 0x000fe2000f8e00ff */
[----:B------:R-:W-:-:S02]  /*1270*/  UIMAD UR42, UR21, UR10, URZ ;  /* 0x0000000a152a72a4 */ /* 0x000fc4000f8e023f */
[----:B------:R-:W-:Y:S02]  /*1280*/  UIADD3.X UR23, UR12, UR23, URZ, UP0, !UPT ;  /* 0x000000170c177290 */ /* 0x000fe400087fe43f */
[----:B------:R-:W-:Y:S02]  /*1290*/  UIMAD UR42, UR17, UR11, UR42 ;  /* 0x0000000b112a72a4 */ /* 0x000fe4000f8e022a */
[----:B------:R-:W4:Y:S01]  /*12a0*/  LDC.64 R24, c[0x0][0x420] ;  /* 0x00010800ff187b82 */ /* 0x000f220000000a00 */
[----:B------:R-:W-:Y:S01]  /*12b0*/  UIMAD UR43, UR43, UR38, URZ ;  /* 0x000000262b2b72a4 */ /* 0x000fe2000f8e023f */
[----:B------:R-:W-:-:S03]  /*12c0*/  ULDC.64 UR12, c[0x0][0x210] ;  /* 0x00008400000c7ab9 */ /* 0x000fc60000000a00 */
[----:B------:R-:W-:Y:S01]  /*12d0*/  UIMAD UR40, UR40, UR33, UR43 ;  /* 0x00000021282872a4 */ /* 0x000fe2000f8e022b */
[----:B-1----:R-:W-:Y:S02]  /*12e0*/  SHF.R.S32.HI R30, RZ, 0x1f, R29 ;  /* 0x0000001fff1e7819 */ /* 0x002fe4000001141d */
[----:B------:R-:W1:Y:S01]  /*12f0*/  LDC.64 R20, c[0x0][0x230] ;  /* 0x00008c00ff147b82 */ /* 0x000e620000000a00 */
[----:B------:R-:W-:Y:S01]  /*1300*/  UIADD3 UR40, UR45, UR40, URZ ;  /* 0x000000282d287290 */ /* 0x000fe2000fffe03f */
[CC--:B------:R-:W-:Y:S02]  /*1310*/  LEA.HI R2, R30.reuse, R29.reuse, RZ, 0x5 ;  /* 0x0000001d1e027211 */ /* 0x0c0fe400078f28ff */
[----:B------:R-:W-:Y:S02]  /*1320*/  LEA.HI R3, R30, R29, RZ, 0x3 ;  /* 0x0000001d1e037211 */ /* 0x000fe400078f18ff */
[----:B------:R-:W-:Y:S01]  /*1330*/  LOP3.LUT R0, R2, 0xffffffe0, RZ, 0xc0, !PT ;  /* 0xffffffe002007812 */ /* 0x000fe200078ec0ff */
[----:B-----5:R-:W-:Y:S01]  /*1340*/  IMAD R12, R18, UR22, RZ ;  /* 0x00000016120c7c24 */ /* 0x020fe2000f8e02ff */
[----:B------:R-:W-:-:S02]  /*1350*/  SHF.R.S32.HI R2, RZ, 0x5, R2 ;  /* 0x00000005ff027819 */ /* 0x000fc40000011402 */
[----:B------:R-:W-:Y:S01]  /*1360*/  SHF.R.S32.HI R16, RZ, 0x3, R3 ;  /* 0x00000003ff107819 */ /* 0x000fe20000011403 */
[----:B------:R-:W-:Y:S02]  /*1370*/  IMAD.IADD R0, R29, 0x1, -R0 ;  /* 0x000000011d007824 */ /* 0x000fe400078e0a00 */
[----:B------:R-:W-:Y:S01]  /*1380*/  IMAD R12, R19, UR16, R12 ;  /* 0x00000010130c7c24 */ /* 0x000fe2000f8e020c */
[----:B------:R-:W-:Y:S01]  /*1390*/  SHF.R.S32.HI R28, RZ, 0x1f, R16 ;  /* 0x0000001fff1c7819 */ /* 0x000fe20000011410 */
[----:B------:R-:W-:Y:S01]  /*13a0*/  IMAD R0, R2, UR9, R0 ;  /* 0x0000000902007c24 */ /* 0x000fe2000f8e0200 */
[----:B------:R-:W-:Y:S01]  /*13b0*/  LOP3.LUT R2, R3, 0xfffffff8, RZ, 0xc0, !PT ;  /* 0xfffffff803027812 */ /* 0x000fe200078ec0ff */
[----:B------:R-:W-:Y:S01]  /*13c0*/  USHF.L.U32 UR9, UR9, 0x6, URZ ;  /* 0x0000000609097899 */ /* 0x000fe2000800063f */
[----:B------:R-:W-:-:S03]  /*13d0*/  IADD3 R10, P3, R16, UR36, RZ ;  /* 0x00000024100a7c10 */ /* 0x000fc6000ff7e0ff */
[----:B------:R-:W-:Y:S01]  /*13e0*/  IMAD.IADD R2, R29, 0x1, -R2 ;  /* 0x000000011d027824 */ /* 0x000fe200078e0a02 */
[----:B------:R-:W-:Y:S01]  /*13f0*/  USHF.R.S32.HI UR7, URZ, 0x1f, UR9 ;  /* 0x0000001f3f077899 */ /* 0x000fe20008011409 */
[----:B------:R-:W-:Y:S02]  /*1400*/  IADD3 R6, P2, P1, R0, UR9, R6 ;  /* 0x0000000900067c10 */ /* 0x000fe4000f95e006 */
[----:B------:R-:W-:Y:S01]  /*1410*/  SHF.R.S32.HI R0, RZ, 0x1f, R0 ;  /* 0x0000001fff007819 */ /* 0x000fe20000011400 */
[----:B------:R-:W-:Y:S01]  /*1420*/  IMAD.SHL.U32 R2, R2, 0x8, RZ ;  /* 0x0000000802027824 */ /* 0x000fe200078e00ff */
[----:B------:R-:W-:Y:S01]  /*1430*/  IADD3.X R13, R28, UR37, RZ, P3, !PT ;  /* 0x000000251c0d7c10 */ /* 0x000fe20009ffe4ff */
[----:B------:R-:W-:Y:S01]  /*1440*/  UIADD3 UR37, UP1, UR46, UR6, URZ ;  /* 0x000000062e257290 */ /* 0x000fe2000ff3e03f */
[----:B------:R-:W-:Y:S01]  /*1450*/  IADD3.X R4, R0, UR7, R4, P2, P1 ;  /* 0x0000000700047c10 */ /* 0x000fe200097e2404 */
[----:B------:R-:W-:Y:S01]  /*1460*/  ULDC.64 UR8, c[0x0][0x248] ;  /* 0x0000920000087ab9 */ /* 0x000fe20000000a00 */
[----:B------:R-:W-:Y:S01]  /*1470*/  IADD3 R6, P1, R6, R7, RZ ;  /* 0x0000000706067210 */ /* 0x000fe20007f3e0ff */
[-C--:B--2---:R-:W-:Y:S01]  /*1480*/  IMAD R0, R13, R22.reuse, RZ ;  /* 0x000000160d007224 */ /* 0x084fe200078e02ff */
[----:B------:R-:W-:Y:S01]  /*1490*/  SHF.R.S32.HI R3, RZ, 0x1f, R2 ;  /* 0x0000001fff037819 */ /* 0x000fe20000011402 */
[----:B------:R-:W-:Y:S01]  /*14a0*/  ULDC.64 UR6, c[0x0][0x250] ;  /* 0x0000940000067ab9 */ /* 0x000fe20000000a00 */
[----:B------:R-:W-:Y:S01]  /*14b0*/  UIMAD UR41, UR23, UR8, URZ ;  /* 0x00000008172972a4 */ /* 0x000fe2000f8e023f */
[----:B------:R-:W-:Y:S01]  /*14c0*/  IMAD.X R7, R4, 0x1, R5, P1 ;  /* 0x0000000104077824 */ /* 0x000fe200008e0605 */
[----:B------:R-:W-:Y:S01]  /*14d0*/  UIMAD UR33, UR23, UR6, URZ ;  /* 0x00000006172172a4 */ /* 0x000fe2000f8e023f */
[C---:B------:R-:W-:Y:S01]  /*14e0*/  IMAD R0, R10.reuse, R23, R0 ;  /* 0x000000170a007224 */ /* 0x040fe200078e0200 */
[----:B------:R-:W-:Y:S01]  /*14f0*/  UIMAD UR41, UR24, UR9, UR41 ;  /* 0x00000009182972a4 */ /* 0x000fe2000f8e0229 */
[----:B------:R-:W-:Y:S01]  /*1500*/  IMAD.WIDE.U32 R4, R10, R22, R2 ;  /* 0x000000160a047225 */ /* 0x000fe200078e0002 */
[----:B------:R-:W-:-:S02]  /*1510*/  UIMAD UR33, UR24, UR7, UR33 ;  /* 0x00000007182172a4 */ /* 0x000fc4000f8e0221 */
[----:B------:R-:W-:Y:S01]  /*1520*/  UIADD3.X UR39, UR47, UR39, URZ, UP1, !UPT ;  /* 0x000000272f277290 */ /* 0x000fe20008ffe43f */
[----:B------:R-:W-:Y:S02]  /*1530*/  IMAD.IADD R5, R5, 0x1, R0 ;  /* 0x0000000105057824 */ /* 0x000fe400078e0200 */
[C---:B----4-:R-:W-:Y:S02]  /*1540*/  IMAD R0, R8.reuse, UR22, RZ ;  /* 0x0000001608007c24 */ /* 0x050fe4000f8e02ff */
[----:B------:R-:W-:-:S04]  /*1550*/  IMAD.WIDE.U32 R4, R8, UR16, R4 ;  /* 0x0000001008047c25 */ /* 0x000fc8000f8e0004 */
[----:B------:R-:W-:Y:S02]  /*1560*/  IMAD R0, R9, UR16, R0 ;  /* 0x0000001009007c24 */ /* 0x000fe4000f8e0200 */
[----:B------:R-:W-:Y:S02]  /*1570*/  IMAD.U32 R8, RZ, RZ, UR8 ;  /* 0x00000008ff087e24 */ /* 0x000fe4000f8e00ff */
[----:B------:R-:W-:Y:S02]  /*1580*/  IMAD.U32 R14, RZ, RZ, UR6 ;  /* 0x00000006ff0e7e24 */ /* 0x000fe4000f8e00ff */
[----:B------:R-:W-:Y:S01]  /*1590*/  IMAD.WIDE.U32 R26, R26, UR37, R6 ;  /* 0x000000251a1a7c25 */ /* 0x000fe2000f8e0006 */
[----:B------:R-:W-:-:S03]  /*15a0*/  UIMAD UR37, UR40, UR37, URZ ;  /* 0x00000025282572a4 */ /* 0x000fc6000f8e023f */
[----:B------:R-:W-:Y:S01]  /*15b0*/  IMAD.IADD R5, R5, 0x1, R0 ;  /* 0x0000000105057824 */ /* 0x000fe200078e0200 */
[----:B------:R-:W-:Y:S01]  /*15c0*/  UIMAD UR39, UR39, UR44, UR37 ;  /* 0x0000002c272772a4 */ /* 0x000fe2000f8e0225 */
[----:B------:R-:W-:Y:S01]  /*15d0*/  IMAD.U32 R6, RZ, RZ, UR10 ;  /* 0x0000000aff067e24 */ /* 0x000fe2000f8e00ff */
[----:B------:R-:W-:Y:S01]  /*15e0*/  ULDC.64 UR10, c[0x0][0x428] ;  /* 0x00010a00000a7ab9 */ /* 0x000fe20000000a00 */
[----:B------:R-:W-:-:S04]  /*15f0*/  IMAD.WIDE.U32 R8, R8, UR24, R2 ;  /* 0x0000001808087c25 */ /* 0x000fc8000f8e0002 */
[----:B------:R-:W-:-:S04]  /*1600*/  IMAD.WIDE.U32 R14, R14, UR24, R2 ;  /* 0x000000180e0e7c25 */ /* 0x000fc8000f8e0002 */
[----:B------:R-:W-:Y:S02]  /*1610*/  IMAD.WIDE.U32 R2, R18, UR16, R2 ;  /* 0x0000001012027c25 */ /* 0x000fe4000f8e0002 */
[----:B------:R-:W2:Y:S02]  /*1620*/  LDC.64 R18, c[0x0][0x238] ;  /* 0x00008e00ff127b82 */ /* 0x000ea40000000a00 */
[----:B------:R-:W-:Y:S02]  /*1630*/  IMAD R0, R13, R24, RZ ;  /* 0x000000180d007224 */ /* 0x000fe400078e02ff */
[----:B------:R-:W-:-:S04]  /*1640*/  IMAD.WIDE.U32 R6, R6, UR17, R4 ;  /* 0x0000001106067c25 */ /* 0x000fc8000f8e0004 */
[----:B------:R-:W-:Y:S01]  /*1650*/  IMAD.IADD R3, R3, 0x1, R12 ;  /* 0x0000000103037824 */ /* 0x000fe200078e020c */
[----:B------:R-:W-:Y:S01]  /*1660*/  LEA R232, P1, R6, UR12, 0x1 ;  /* 0x0000000c06e87c11 */ /* 0x000fe2000f8208ff */
[C---:B------:R-:W-:Y:S01]  /*1670*/  IMAD R12, R10.reuse, R25, R0 ;  /* 0x000000190a0c7224 */ /* 0x040fe200078e0200 */
[----:B------:R-:W-:Y:S01]  /*1680*/  UIMAD UR12, UR21, UR10, URZ ;  /* 0x0000000a150c72a4 */ /* 0x000fe2000f8e023f */
[----:B------:R-:W-:Y:S02]  /*1690*/  VIADD R0, R7, UR42 ;  /* 0x0000002a07007c36 */ /* 0x000fe40008000000 */
[----:B------:R-:W-:Y:S01]  /*16a0*/  IMAD.WIDE.U32 R4, R10, R24, R2 ;  /* 0x000000180a047225 */ /* 0x000fe200078e0002 */
[----:B------:R-:W-:Y:S02]  /*16b0*/  UIMAD UR37, UR17, UR11, UR12 ;  /* 0x0000000b112572a4 */ /* 0x000fe4000f8e020c */
[----:B------:R-:W-:Y:S01]  /*16c0*/  LEA.HI.X R233, R6, UR13, R0, 0x1, P1 ;  /* 0x0000000d06e97c11 */ /* 0x000fe200088f0c00 */
[----:B------:R-:W-:Y:S01]  /*16d0*/  IMAD.IADD R5, R5, 0x1, R12 ;  /* 0x0000000105057824 */ /* 0x000fe200078e020c */
[----:B------:R-:W-:Y:S01]  /*16e0*/  ULDC.64 UR12, c[0x0][0x3e0] ;  /* 0x0000f800000c7ab9 */ /* 0x000fe20000000a00 */
[----:B------:R-:W-:Y:S01]  /*16f0*/  IMAD.U32 R6, RZ, RZ, UR10 ;  /* 0x0000000aff067e24 */ /* 0x000fe2000f8e00ff */
[----:B------:R-:W-:Y:S01]  /*1700*/  ULDC.64 UR10, c[0x0][0x400] ;  /* 0x00010000000a7ab9 */ /* 0x000fe20000000a00 */
[----:B------:R-:W-:Y:S01]  /*1710*/  VIADD R3, R9, UR41 ;  /* 0x0000002909037c36 */ /* 0x000fe20008000000 */
[----:B------:R-:W-:Y:S01]  /*1720*/  LEA R218, P2, R26, UR10, 0x2 ;  /* 0x0000000a1ada7c11 */ /* 0x000fe2000f8410ff */
[----:B------:R-:W-:Y:S01]  /*1730*/  IMAD.MOV.U32 R2, RZ, RZ, R8 ;  /* 0x000000ffff027224 */ /* 0x000fe200078e0008 */
[----:B------:R-:W-:Y:S01]  /*1740*/  LEA R12, P1, R22, R232, 0x6 ;  /* 0x000000e8160c7211 */ /* 0x000fe200078230ff */
[----:B------:R-:W-:-:S03]  /*1750*/  IMAD.WIDE.U32 R6, R6, UR17, R4 ;  /* 0x0000001106067c25 */ /* 0x000fc6000f8e0004 */
[----:B------:R-:W-:Y:S01]  /*1760*/  LEA.HI.X R13, R22, R233, R23, 0x6, P1 ;  /* 0x000000e9160d7211 */ /* 0x000fe200008f3417 */
[----:B-1----:R-:W-:Y:S01]  /*1770*/  IMAD.WIDE.U32 R4, R20, UR16, R2 ;  /* 0x0000001014047c25 */ /* 0x002fe2000f8e0002 */
[----:B------:R-:W-:Y:S01]  /*1780*/  LEA R230, P3, R6, UR12, 0x1 ;  /* 0x0000000c06e67c11 */ /* 0x000fe2000f8608ff */
[----:B------:R-:W-:Y:S02]  /*1790*/  UIADD3 UR12, UR30, -0x1, URZ ;  /* 0xffffffff1e0c7890 */ /* 0x000fe4000fffe03f */
[----:B------:R-:W-:Y:S02]  /*17a0*/  VIADD R3, R15, UR33 ;  /* 0x000000210f037c36 */ /* 0x000fe40008000000 */
[----:B------:R-:W4:Y:S01]  /*17b0*/  LDL R15, [R1+0x3c] ;  /* 0x00003c00010f7983 */ /* 0x000f220000100800 */
[----:B------:R-:W-:Y:S02]  /*17c0*/  IMAD R9, R20, UR22, RZ ;  /* 0x0000001614097c24 */ /* 0x000fe4000f8e02ff */
[----:B------:R-:W-:-:S02]  /*17d0*/  VIADD R8, R27, UR39 ;  /* 0x000000271b087c36 */ /* 0x000fc40008000000 */
[----:B------:R-:W-:Y:S02]  /*17e0*/  VIADD R0, R7, UR37 ;  /* 0x0000002507007c36 */ /* 0x000fe40008000000 */
[----:B------:R-:W-:Y:S01]  /*17f0*/  IMAD R9, R21, UR16, R9 ;  /* 0x0000001015097c24 */ /* 0x000fe2000f8e0209 */
[----:B------:R-:W-:Y:S01]  /*1800*/  LEA.HI.X R219, R26, UR11, R8, 0x2, P2 ;  /* 0x0000000b1adb7c11 */ /* 0x000fe200090f1408 */
[----:B------:R-:W-:Y:S01]  /*1810*/  ULDC.64 UR10, c[0x0][0x260] ;  /* 0x00009800000a7ab9 */ /* 0x000fe20000000a00 */
[----:B------:R-:W-:Y:S01]  /*1820*/  LEA.HI.X R231, R6, UR13, R0, 0x1, P3 ;  /* 0x0000000d06e77c11 */ /* 0x000fe200098f0c00 */
[----:B------:R-:W-:Y:S01]  /*1830*/  ULEA.HI UR13, UR12, UR12, URZ, 0x1 ;  /* 0x0000000c0c0d7291 */ /* 0x000fe2000f8f083f */
[----:B------:R-:W-:Y:S02]  /*1840*/  IMAD.IADD R5, R5, 0x1, R9 ;  /* 0x0000000105057824 */ /* 0x000fe400078e0209 */
[----:B------:R-:W-:Y:S01]  /*1850*/  IMAD R0, R17, UR10, RZ ;  /* 0x0000000a11007c24 */ /* 0x000fe2000f8e02ff */
[----:B------:R-:W-:Y:S01]  /*1860*/  ULOP3.LUT UR13, UR13, 0xfffffffe, URZ, 0xc0, !UPT ;  /* 0xfffffffe0d0d7892 */ /* 0x000fe2000f8ec03f */
[----:B------:R-:W-:-:S02]  /*1870*/  IMAD.MOV.U32 R2, RZ, RZ, R14 ;  /* 0x000000ffff027224 */ /* 0x000fc400078e000e */
[----:B--2---:R-:W-:Y:S01]  /*1880*/  IMAD R6, R18, UR22, RZ ;  /* 0x0000001612067c24 */ /* 0x004fe2000f8e02ff */
[----:B------:R-:W-:Y:S01]  /*1890*/  UIADD3 UR13, UR12, -UR13, URZ ;  /* 0x8000000d0c0d7290 */ /* 0x000fe2000fffe03f */
[C---:B------:R-:W-:Y:S02]  /*18a0*/  IMAD R0, R11.reuse, UR11, R0 ;  /* 0x0000000b0b007c24 */ /* 0x040fe4000f8e0200 */
[----:B------:R-:W-:Y:S01]  /*18b0*/  IMAD.WIDE.U32 R4, R11, UR10, R4 ;  /* 0x0000000a0b047c25 */ /* 0x000fe2000f8e0004 */
[----:B------:R-:W-:Y:S01]  /*18c0*/  ULDC.64 UR10, c[0x0][0x268] ;  /* 0x00009a00000a7ab9 */ /* 0x000fe20000000a00 */
[----:B------:R-:W-:Y:S02]  /*18d0*/  UISETP.NE.AND UP0, UPT, UR13, 0x1, UPT ;  /* 0x000000010d00788c */ /* 0x000fe4000bf05270 */
[----:B------:R-:W-:Y:S01]  /*18e0*/  IMAD R19, R19, UR16, R6 ;  /* 0x0000001013137c24 */ /* 0x000fe2000f8e0206 */
[----:B------:R-:W-:Y:S01]  /*18f0*/  LEA R6, P1, R24, R230, 0x6 ;  /* 0x000000e618067211 */ /* 0x000fe200078230ff */
[----:B------:R-:W-:-:S02]  /*1900*/  IMAD.WIDE.U32 R2, R18, UR16, R2 ;  /* 0x0000001012027c25 */ /* 0x000fc4000f8e0002 */
[----:B------:R-:W-:Y:S02]  /*1910*/  PLOP3.LUT P2, PT, PT, PT, UP0, 0x80, 0x0 ;  /* 0x000000000000781c */ /* 0x000fe40003f4f008 */
[----:B------:R-:W-:Y:S01]  /*1920*/  IMAD.IADD R5, R5, 0x1, R0 ;  /* 0x0000000105057824 */ /* 0x000fe200078e0200 */
[----:B------:R-:W-:Y:S01]  /*1930*/  LEA.HI.X R7, R24, R231, R25, 0x6, P1 ;  /* 0x000000e718077211 */ /* 0x000fe200008f3419 */
[----:B------:R-:W-:Y:S02]  /*1940*/  IMAD R0, R17, UR10, RZ ;  /* 0x0000000a11007c24 */ /* 0x000fe4000f8e02ff */
[----:B------:R-:W-:Y:S02]  /*1950*/  IMAD.IADD R3, R3, 0x1, R19 ;  /* 0x0000000103037824 */ /* 0x000fe400078e0213 */
[C---:B------:R-:W-:Y:S02]  /*1960*/  IMAD R14, R11.reuse, UR11, R0 ;  /* 0x0000000b0b0e7c24 */ /* 0x040fe4000f8e0200 */
[----:B------:R-:W-:Y:S01]  /*1970*/  IMAD.WIDE.U32 R10, R11, UR10, R2 ;  /* 0x0000000a0b0a7c25 */ /* 0x000fe2000f8e0002 */
[----:B------:R-:W-:-:S03]  /*1980*/  ULDC.64 UR10, c[0x0][0x218] ;  /* 0x00008600000a7ab9 */ /* 0x000fc60000000a00 */
[----:B------:R-:W-:Y:S02]  /*1990*/  IMAD R3, R28, UR8, RZ ;  /* 0x000000081c037c24 */ /* 0x000fe4000f8e02ff */
[----:B------:R-:W-:-:S04]  /*19a0*/  IMAD.WIDE.U32 R8, R16, UR8, R4 ;  /* 0x0000000810087c25 */ /* 0x000fc8000f8e0004 */
[----:B------:R-:W-:-:S04]  /*19b0*/  IMAD R3, R16, UR9, R3 ;  /* 0x0000000910037c24 */ /* 0x000fc8000f8e0203 */
[----:B------:R-:W-:Y:S02]  /*19c0*/  IMAD.IADD R3, R9, 0x1, R3 ;  /* 0x0000000109037824 */ /* 0x000fe400078e0203 */
[----:B------:R-:W-:Y:S02]  /*19d0*/  IMAD.IADD R5, R11, 0x1, R14 ;  /* 0x000000010b057824 */ /* 0x000fe400078e020e */
[----:B------:R-:W-:-:S04]  /*19e0*/  IMAD.MOV.U32 R4, RZ, RZ, R10 ;  /* 0x000000ffff047224 */ /* 0x000fc800078e000a */
[----:B------:R-:W-:Y:S01]  /*19f0*/  IMAD.WIDE.U32 R10, R16, UR6, R4 ;  /* 0x00000006100a7c25 */ /* 0x000fe2000f8e0004 */
[----:B------:R-:W-:Y:S02]  /*1a00*/  USHF.L.U32 UR13, UR6, 0x6, URZ ;  /* 0x00000006060d7899 */ /* 0x000fe4000800063f */
[----:B------:R-:W-:Y:S02]  /*1a10*/  UIADD3 UR27, UR36, UR27, URZ ;  /* 0x0000001b241b7290 */ /* 0x000fe4000fffe03f */
[----:B------:R-:W-:Y:S01]  /*1a20*/  UIADD3 UR26, UR36, UR26, URZ ;  /* 0x0000001a241a7290 */ /* 0x000fe2000fffe03f */
[C---:B---3--:R-:W-:Y:S01]  /*1a30*/  VIADD R2, R31.reuse, 0x2000 ;  /* 0x000020001f027836 */ /* 0x048fe20000000000 */
[----:B------:R-:W-:Y:S01]  /*1a40*/  LEA R0, R31, UR5, 0x1 ;  /* 0x000000051f007c11 */ /* 0x000fe2000f8e08ff */
[----:B------:R-:W-:Y:S03]  /*1a50*/  @P0 BAR.SYNC.DEFER_BLOCKING 0x0 ;  /* 0x0000000000000b1d */ /* 0x000fe60000010000 */
[----:B------:R-:W-:-:S04]  /*1a60*/  SEL R2, R2, R31, !P2 ;  /* 0x0000001f02027207 */ /* 0x000fc80005000000 */
[----:B------:R-:W-:Y:S02]  /*1a70*/  LEA R239, R2, UR5, 0x1 ;  /* 0x0000000502ef7c11 */ /* 0x000fe4000f8e08ff */
[----:B------:R-:W-:Y:S01]  /*1a80*/  LEA R2, P0, R8, UR10, 0x1 ;  /* 0x0000000a08027c11 */ /* 0x000fe2000f8008ff */
[----:B------:R-:W-:-:S03]  /*1a90*/  USHF.L.U32 UR10, UR8, 0x6, URZ ;  /* 0x00000006080a7899 */ /* 0x000fc6000800063f */
[----:B------:R-:W-:Y:S01]  /*1aa0*/  LEA.HI.X R3, R8, UR11, R3, 0x1, P0 ;  /* 0x0000000b08037c11 */ /* 0x000fe200080f0c03 */
[----:B------:R-:W-:Y:S02]  /*1ab0*/  USHF.L.U64.HI UR11, UR8, 0x6, UR9 ;  /* 0x00000006080b7899 */ /* 0x000fe40008010209 */
[----:B------:R-:W-:Y:S01]  /*1ac0*/  IADD3 R4, P0, R2, UR10, RZ ;  /* 0x0000000a02047c10 */ /* 0x000fe2000ff1e0ff */
[----:B------:R-:W-:Y:S01]  /*1ad0*/  ULDC.64 UR8, c[0x0][0x220] ;  /* 0x0000880000087ab9 */ /* 0x000fe20000000a00 */
[----:B------:R-:W-:Y:S01]  /*1ae0*/  @!PT LDS RZ, [RZ] ;  /* 0x00000000fffff984 */ /* 0x000fe20000000800 */
[----:B------:R-:W-:Y:S01]  /*1af0*/  @!PT LDS RZ, [RZ] ;  /* 0x00000000fffff984 */ /* 0x000fe20000000800 */
[----:B------:R-:W-:Y:S01]  /*1b00*/  @!PT LDS RZ, [RZ] ;  /* 0x00000000fffff984 */ /* 0x000fe20000000800 */
[----:B------:R-:W-:Y:S04]  /*1b10*/  LDGSTS.E.BYPASS.LTC128B.128 [R0+0x8000], desc[UR34][R230.64] ;  /* 0x08000000e6007fae */ /* 0x000fe8000b901d62 */
[----:B------:R-:W-:Y:S04]  /*1b20*/  LDGSTS.E.BYPASS.LTC128B.128 [R0+0xa000], desc[UR34][R230.64+0x80] ;  /* 0x0a000080e6007fae */ /* 0x000fe8000b901d62 */
[----:B------:R-:W-:Y:S04]  /*1b30*/  LDGSTS.E.BYPASS.LTC128B.128 [R0+0x9000], desc[UR34][R6.64] ;  /* 0x0900000006007fae */ /* 0x000fe8000b901d62 */
[----:B------:R1:W-:Y:S04]  /*1b40*/  LDGSTS.E.BYPASS.LTC128B.128 [R0+0xb000], desc[UR34][R6.64+0x80] ;  /* 0x0b00008006007fae */ /* 0x0003e8000b901d62 */
[----:B------:R-:W-:Y:S04]  /*1b50*/  LDGSTS.E.BYPASS.LTC128B.128 [R239], desc[UR34][R232.64] ;  /* 0x00000000e8ef7fae */ /* 0x000fe8000b901d62 */
[----:B------:R-:W-:Y:S04]  /*1b60*/  LDGSTS.E.BYPASS.LTC128B.128 [R239+0x2000], desc[UR34][R232.64+0x80] ;  /* 0x02000080e8ef7fae */ /* 0x000fe8000b901d62 */
[----:B------:R-:W-:Y:S01]  /*1b70*/  LDGSTS.E.BYPASS.LTC128B.128 [R239+0x1000], desc[UR34][R12.64] ;  /* 0x010000000cef7fae */ /* 0x000fe2000b901d62 */
[----:B------:R-:W-:-:S03]  /*1b80*/  IADD3.X R5, R3, UR11, RZ, P0, !PT ;  /* 0x0000000b03057c10 */ /* 0x000fc600087fe4ff */
[----:B------:R-:W-:Y:S04]  /*1b90*/  LDGSTS.E.BYPASS.LTC128B.128 [R239+0x3000], desc[UR34][R12.64+0x80] ;  /* 0x030000800cef7fae */ /* 0x000fe8000b901d62 */
[----:B------:R-:W-:Y:S04]  /*1ba0*/  LDGSTS.E.BYPASS.LTC128B.128 [R0+0xc000], desc[UR34][R2.64] ;  /* 0x0c00000002007fae */ /* 0x000fe8000b901d62 */
[----:B------:R2:W-:Y:S01]  /*1bb0*/  LDGSTS.E.BYPASS.LTC128B.128 [R0+0x10000], desc[UR34][R2.64+0x80] ;  /* 0x1000008002007fae */ /* 0x0005e2000b901d62 */
[----:B-1----:R-:W-:-:S03]  /*1bc0*/  IMAD R6, R28, UR6, RZ ;  /* 0x000000061c067c24 */ /* 0x002fc6000f8e02ff */
[----:B------:R-:W-:Y:S01]  /*1bd0*/  LDGSTS.E.BYPASS.LTC128B.128 [R0+0xd000], desc[UR34][R4.64] ;  /* 0x0d00000004007fae */ /* 0x000fe2000b901d62 */
[----:B------:R-:W-:Y:S01]  /*1be0*/  IMAD R6, R16, UR7, R6 ;  /* 0x0000000710067c24 */ /* 0x000fe2000f8e0206 */
[----:B------:R-:W-:Y:S02]  /*1bf0*/  USHF.L.U64.HI UR6, UR6, 0x6, UR7 ;  /* 0x0000000606067899 */ /* 0x000fe40008010207 */
[----:B------:R1:W-:Y:S01]  /*1c00*/  LDGSTS.E.BYPASS.LTC128B.128 [R0+0x11000], desc[UR34][R4.64+0x80] ;  /* 0x1100008004007fae */ /* 0x0003e2000b901d62 */
[----:B------:R-:W-:Y:S01]  /*1c10*/  IMAD.IADD R7, R11, 0x1, R6 ;  /* 0x000000010b077824 */ /* 0x000fe200078e0206 */
[----:B------:R-:W-:Y:S01]  /*1c20*/  LEA R6, P0, R10, UR8, 0x1 ;  /* 0x000000080a067c11 */ /* 0x000fe2000f8008ff */
[----:B------:R-:W-:-:S03]  /*1c30*/  ULDC UR7, c[0x0][0x398] ;  /* 0x0000e60000077ab9 */ /* 0x000fc60000000800 */
[----:B------:R-:W-:Y:S01]  /*1c40*/  LEA.HI.X R7, R10, UR9, R7, 0x1, P0 ;  /* 0x000000090a077c11 */ /* 0x000fe200080f0c07 */
[----:B------:R-:W-:Y:S01]  /*1c50*/  ULDC.64 UR8, c[0x0][0x2b0] ;  /* 0x0000ac0000087ab9 */ /* 0x000fe20000000a00 */
[----:B--2---:R-:W-:-:S04]  /*1c60*/  IADD3 R2, P1, R4, UR10, RZ ;  /* 0x0000000a04027c10 */ /* 0x004fc8000ff3e0ff */
[----:B------:R-:W-:Y:S02]  /*1c70*/  IADD3.X R3, R5, UR11, RZ, P1, !PT ;  /* 0x0000000b05037c10 */ /* 0x000fe40008ffe4ff */
[----:B------:R-:W-:Y:S02]  /*1c80*/  IADD3 R8, P1, R2, UR10, RZ ;  /* 0x0000000a02087c10 */ /* 0x000fe4000ff3e0ff */
[----:B-1----:R-:W-:Y:S01]  /*1c90*/  IADD3 R4, P0, R6, UR13, RZ ;  /* 0x0000000d06047c10 */ /* 0x002fe2000ff1e0ff */
[----:B------:R-:W-:Y:S01]  /*1ca0*/  LDGSTS.E.BYPASS.LTC128B.128 [R0+0xe000], desc[UR34][R2.64] ;  /* 0x0e00000002007fae */ /* 0x000fe2000b901d62 */
[----:B------:R-:W-:Y:S01]  /*1cb0*/  IADD3.X R9, R3, UR11, RZ, P1, !PT ;  /* 0x0000000b03097c10 */ /* 0x000fe20008ffe4ff */
[----:B------:R-:W-:Y:S01]  /*1cc0*/  UIMAD.WIDE UR8, UR27, 0x4, UR8 ;  /* 0x000000041b0878a5 */ /* 0x000fe2000f8e0208 */
[----:B------:R-:W-:Y:S01]  /*1cd0*/  IADD3.X R5, R7, UR6, RZ, P0, !PT ;  /* 0x0000000607057c10 */ /* 0x000fe200087fe4ff */
[----:B------:R1:W-:Y:S01]  /*1ce0*/  LDGSTS.E.BYPASS.LTC128B.128 [R0+0x12000], desc[UR34][R2.64+0x80] ;  /* 0x1200008002007fae */ /* 0x0003e2000b901d62 */
[----:B------:R-:W-:-:S03]  /*1cf0*/  ULDC.64 UR10, c[0x0][0x478] ;  /* 0x00011e00000a7ab9 */ /* 0x000fc60000000a00 */
        /* <DEDUP_REMOVED lines=10> */
[----:B--2---:R-:W-:-:S04]  /*1da0*/  IADD3 R6, P0, R2, UR13, RZ ;  /* 0x0000000d02067c10 */ /* 0x004fc8000ff1e0ff */
[----:B------:R-:W-:Y:S01]  /*1db0*/  IADD3.X R7, R3, UR6, RZ, P0, !PT ;  /* 0x0000000603077c10 */ /* 0x000fe200087fe4ff */
[----:B------:R-:W-:-:S04]  /*1dc0*/  UIADD3 UR6, -UR32, UR4, UR31 ;  /* 0x0000000420067290 */ /* 0x000fc8000fffe11f */
[----:B------:R-:W-:Y:S01]  /*1dd0*/  UIADD3 UR7, UR6, -UR7, URZ ;  /* 0x8000000706077290 */ /* 0x000fe2000fffe03f */
[----:B----4-:R-:W-:Y:S01]  /*1de0*/  SHF.R.S32.HI R4, RZ, 0x1f, R15 ;  /* 0x0000001fff047819 */ /* 0x010fe2000001140f */
[----:B------:R-:W-:Y:S02]  /*1df0*/  LDGSTS.E.BYPASS.LTC128B.128 [R0+0x17000], desc[UR34][R6.64] ;  /* 0x1700000006007fae */ /* 0x000fe4000b901d62 */
[----:B------:R-:W-:Y:S02]  /*1e00*/  USHF.R.S32.HI UR6, URZ, 0x1f, UR7 ;  /* 0x0000001f3f067899 */ /* 0x000fe40008011407 */
[----:B------:R2:W-:Y:S02]  /*1e10*/  LDGSTS.E.BYPASS.LTC128B.128 [R0+0x1b000], desc[UR34][R6.64+0x80] ;  /* 0x1b00008006007fae */ /* 0x0005e4000b901d62 */
[----:B------:R-:W-:Y:S02]  /*1e20*/  ULEA.HI UR6, UR6, UR7, URZ, 0x6 ;  /* 0x0000000706067291 */ /* 0x000fe4000f8f303f */
[----:B------:R-:W0:Y:S02]  /*1e30*/  LDGDEPBAR ;  /* 0x00000000000079af */ /* 0x000e240000000000 */
[----:B------:R-:W-:-:S04]  /*1e40*/  USHF.R.S32.HI UR6, URZ, 0x6, UR6 ;  /* 0x000000063f067899 */ /* 0x000fc80008011406 */
[----:B------:R-:W-:-:S04]  /*1e50*/  UISETP.LT.AND UP0, UPT, URZ, UR6, UPT ;  /* 0x000000063f00728c */ /* 0x000fc8000bf01270 */
[----:B------:R-:W-:-:S04]  /*1e60*/  USEL UR6, URZ, UR6, !UP0 ;  /* 0x000000063f067287 */ /* 0x000fc8000c000000 */
[----:B------:R-:W-:Y:S01]  /*1e70*/  UISETP.GT.AND UP0, UPT, UR30, UR6, UPT ;  /* 0x000000061e00728c */ /* 0x000fe2000bf04270 */
[----:B-1----:R-:W-:-:S05]  /*1e80*/  IMAD.SHL.U32 R2, R15, 0x4, RZ ;  /* 0x000000040f027824 */ /* 0x002fca00078e00ff */
[----:B------:R-:W-:Y:S02]  /*1e90*/  PLOP3.LUT P0, PT, PT, PT, UP0, 0x80, 0x0 ;  /* 0x000000000000781c */ /* 0x000fe40003f0f008 */
[----:B------:R-:W-:Y:S02]  /*1ea0*/  IADD3 R2, P1, R2, UR8, RZ ;  /* 0x0000000802027c10 */ /* 0x000fe4000ff3e0ff */
[----:B--2---:R-:W-:Y:S01]  /*1eb0*/  SHF.L.U64.HI R0, R15, 0x2, R4 ;  /* 0x000000020f007819 */ /* 0x004fe20000010204 */
[----:B------:R-:W-:Y:S01]  /*1ec0*/  UMOV UR7, UR9 ;  /* 0x0000000900077c82 */ /* 0x000fe20008000000 */
[----:B------:R-:W-:Y:S02]  /*1ed0*/  UIMAD.WIDE UR10, UR26, 0x4, UR10 ;  /* 0x000000041a0a78a5 */ /* 0x000fe4000f8e020a */
[----:B------:R-:W-:Y:S02]  /*1ee0*/  IADD3.X R3, R0, UR7, RZ, P1, !PT ;  /* 0x0000000700037c10 */ /* 0x000fe40008ffe4ff */
        /* <DEDUP_REMOVED lines=64> */
[----:B------:R-:W-:Y:S06]  /*22f0*/  @!P0 BRA `(.L_x_800) ;  /* 0x0000004c00788947 */ /* 0x000fec0003800000 */
[----:B------:R-:W2:Y:S04]  /*2300*/  LDG.E R8, desc[UR34][R2.64] ;  /* 0x0000002202087981 */ /* 0x000ea8000c1e1900 */
[----:B------:R-:W3:Y:S04]  /*2310*/  LDG.E R7, desc[UR34][R2.64+0x20] ;  /* 0x0000202202077981 */ /* 0x000ee8000c1e1900 */
[----:B------:R-:W4:Y:S04]  /*2320*/  LDG.E R5, desc[UR34][R2.64+0xa0] ;  /* 0x0000a02202057981 */ /* 0x000f28000c1e1900 */
[----:B------:R1:W5:Y:S01]  /*2330*/  LDG.E R6, desc[UR34][R2.64+0x80] ;  /* 0x0000802202067981 */ /* 0x000362000c1e1900 */
[----:B------:R-:W-:-:S04]  /*2340*/  LEA.HI R0, R30, R29, RZ, 0x4 ;  /* 0x0000001d1e007211 */ /* 0x000fc800078f20ff */
[----:B------:R-:W-:-:S05]  /*2350*/  LOP3.LUT R0, R0, 0xfffffff0, RZ, 0xc0, !PT ;  /* 0xfffffff000007812 */ /* 0x000fca00078ec0ff */
[----:B------:R-:W-:-:S05]  /*2360*/  IMAD.IADD R0, R29, 0x1, -R0 ;  /* 0x000000011d007824 */ /* 0x000fca00078e0a00 */
[----:B-1----:R-:W-:-:S04]  /*2370*/  SHF.R.S32.HI R2, RZ, 0x1f, R0 ;  /* 0x0000001fff027819 */ /* 0x002fc80000011400 */
[----:B------:R-:W-:-:S04]  /*2380*/  LEA.HI R2, R2, R0, RZ, 0x3 ;  /* 0x0000000002027211 */ /* 0x000fc800078f18ff */
[----:B------:R-:W-:Y:S01]  /*2390*/  LOP3.LUT R2, R2, 0xfffffff8, RZ, 0xc0, !PT ;  /* 0xfffffff802027812 */ /* 0x000fe200078ec0ff */
[----:B------:R-:W-:-:S04]  /*23a0*/  IMAD.SHL.U32 R3, R15, 0x4, RZ ;  /* 0x000000040f037824 */ /* 0x000fc800078e00ff */
[----:B------:R-:W-:Y:S01]  /*23b0*/  IMAD.IADD R0, R0, 0x1, -R2 ;  /* 0x0000000100007824 */ /* 0x000fe200078e0a02 */
[----:B------:R-:W-:-:S05]  /*23c0*/  SHF.L.U64.HI R2, R15, 0x2, R4 ;  /* 0x000000020f027819 */ /* 0x000fca0000010204 */
[----:B------:R1:W-:Y:S04]  /*23d0*/  STL [R1+0x14], R2 ;  /* 0x0000140201007387 */ /* 0x0003e80000100800 */
[----:B------:R2:W-:Y:S01]  /*23e0*/  STL [R1+0x18], R3 ;  /* 0x0000180301007387 */ /* 0x0005e20000100800 */
[----:B------:R-:W-:Y:S01]  /*23f0*/  LOP3.LUT P0, RZ, R0, 0x2, RZ, 0xc0, !PT ;  /* 0x0000000200ff7812 */ /* 0x000fe2000780c0ff */
[----:B------:R-:W-:Y:S01]  /*2400*/  VIADD R208, R216, 0x2000 ;  /* 0x00002000d8d07836 */ /* 0x000fe20000000000 */
[----:B------:R-:W-:Y:S01]  /*2410*/  LOP3.LUT P1, RZ, R0, 0x4, RZ, 0xc0, !PT ;  /* 0x0000000400ff7812 */ /* 0x000fe2000782c0ff */
[----:B------:R-:W-:Y:S01]  /*2420*/  VIADD R0, R215, 0x2000 ;  /* 0x00002000d7007836 */ /* 0x000fe20000000000 */
[----:B------:R-:W-:Y:S01]  /*2430*/  UIADD3 UR13, UR31, UR4, URZ ;  /* 0x000000041f0d7290 */ /* 0x000fe2000fffe03f */
[----:B------:R-:W-:Y:S01]  /*2440*/  IMAD.MOV.U32 R214, RZ, RZ, 0x20 ;  /* 0x00000020ffd67424 */ /* 0x000fe200078e00ff */
[----:B------:R-:W-:Y:S01]  /*2450*/  SEL R208, R208, R216, !P2 ;  /* 0x000000d8d0d07207 */ /* 0x000fe20005000000 */
[----:B------:R-:W-:Y:S01]  /*2460*/  IMAD.MOV.U32 R213, RZ, RZ, 0x40 ;  /* 0x00000040ffd57424 */ /* 0x000fe200078e00ff */
[----:B------:R-:W-:Y:S01]  /*2470*/  SEL R0, R0, R215, !P2 ;  /* 0x000000d700007207 */ /* 0x000fe20005000000 */
[----:B------:R-:W-:Y:S01]  /*2480*/  IMAD.MOV.U32 R159, RZ, RZ, RZ ;  /* 0x000000ffff9f7224 */ /* 0x000fe200078e00ff */
[----:B------:R-:W-:Y:S01]  /*2490*/  UMOV UR9, UR11 ;  /* 0x0000000b00097c82 */ /* 0x000fe20008000000 */
[----:B------:R-:W-:Y:S01]  /*24a0*/  ULDC UR11, c[0x0][0x270] ;  /* 0x00009c00000b7ab9 */ /* 0x000fe20000000800 */
[----:B------:R-:W-:Y:S01]  /*24b0*/  UIADD3 UR13, -UR32, 0x80, UR13 ;  /* 0x00000080200d7890 */ /* 0x000fe2000fffe10d */
[----:B-1----:R-:W-:Y:S01]  /*24c0*/  VIADD R2, R15, 0xffffffc0 ;  /* 0xffffffc00f027836 */ /* 0x002fe20000000000 */
[----:B--2---:R1:W-:Y:S04]  /*24d0*/  STL [R1+0xc], R8 ;  /* 0x00000c0801007387 */ /* 0x0043e80000100800 */
[----:B---3--:R1:W-:Y:S04]  /*24e0*/  STL [R1+0x8], R7 ;  /* 0x0000080701007387 */ /* 0x0083e80000100800 */
[----:B----4-:R1:W-:Y:S04]  /*24f0*/  STL [R1], R5 ;  /* 0x0000000501007387 */ /* 0x0103e80000100800 */
[----:B-----5:R1:W-:Y:S01]  /*2500*/  STL [R1+0x4], R6 ;  /* 0x0000040601007387 */ /* 0x0203e20000100800 */
[----:B------:R-:W-:Y:S01]  /*2510*/  IMAD.SHL.U32 R2, R2, 0x4, RZ ;  /* 0x0000000402027824 */ /* 0x000fe200078e00ff */
[----:B------:R-:W-:Y:S01]  /*2520*/  LEA R207, R0, UR5, 0x1 ;  /* 0x0000000500cf7c11 */ /* 0x000fe2000f8e08ff */
[----:B------:R-:W-:Y:S01]  /*2530*/  ULDC UR27, c[0x0][0x39c] ;  /* 0x0000e700001b7ab9 */ /* 0x000fe20000000800 */
[----:B------:R-:W-:Y:S01]  /*2540*/  LEA R208, R208, UR5, 0x1 ;  /* 0x00000005d0d07c11 */ /* 0x000fe2000f8e08ff */
[----:B------:R-:W-:Y:S01]  /*2550*/  ULDC UR26, c[0x0][0x2ec] ;  /* 0x0000bb00001a7ab9 */ /* 0x000fe20000000800 */
[----:B------:R1:W-:Y:S01]  /*2560*/  STL [R1+0x10], R2 ;  /* 0x0000100201007387 */ /* 0x0003e20000100800 */
[----:B------:R-:W-:-:S02]  /*2570*/  SEL R214, R214, 0xffffffe0, !P0 ;  /* 0xffffffe0d6d67807 */ /* 0x000fc40004000000 */
[----:B------:R-:W-:-:S07]  /*2580*/  SEL R213, R213, 0xffffffc0, !P1 ;  /* 0xffffffc0d5d57807 */ /* 0x000fce0004800000 */
.L_x_803:
[----:B------:R-:W0:Y:S01]  /*2590*/  LDGDEPBAR ;  /* 0x00000000000079af */ /* 0x000e220000000000 */
[C---:B------:R-:W-:Y:S01]  /*25a0*/  IADD3 R0, R208.reuse, R214, RZ ;  /* 0x000000d6d0007210 */ /* 0x040fe20007ffe0ff */
[----:B------:R-:W-:Y:S01]  /*25b0*/  USHF.L.U32 UR4, UR12, 0x6, URZ ;  /* 0x000000060c047899 */ /* 0x000fe2000800063f */
[-C--:B------:R-:W-:Y:S02]  /*25c0*/  IADD3 R3, R208, R213.reuse, RZ ;  /* 0x000000d5d0037210 */ /* 0x080fe40007ffe0ff */
[----:B------:R-:W2:Y:S01]  /*25d0*/  LDL R221, [R1+0x28] ;  /* 0x0000280001dd7983 */ /* 0x000ea20000100800 */
[----:B-1----:R-:W-:Y:S01]  /*25e0*/  IADD3 R2, R0, R213, RZ ;  /* 0x000000d500027210 */ /* 0x002fe20007ffe0ff */
[----:B------:R-:W-:Y:S03]  /*25f0*/  UISETP.GE.AND UP0, UPT, UR4, UR13, UPT ;  /* 0x0000000d0400728c */ /* 0x000fe6000bf06270 */
[----:B------:R-:W3:Y:S01]  /*2600*/  LDL R220, [R1+0x30] ;  /* 0x0000300001dc7983 */ /* 0x000ee20000100800 */
[----:B------:R-:W-:Y:S04]  /*2610*/  UISETP.GT.AND UP3, UPT, UR12, UR6, UPT ;  /* 0x000000060c00728c */ /* 0x000fe8000bf64270 */
[----:B------:R-:W4:Y:S01]  /*2620*/  LDL R217, [R1+0xc] ;  /* 0x00000c0001d97983 */ /* 0x000f220000100800 */
[----:B------:R-:W-:Y:S04]  /*2630*/  PLOP3.LUT P0, PT, PT, PT, UP0, 0x80, 0x0 ;  /* 0x000000000000781c */ /* 0x000fe80003f0f008 */
[----:B------:R-:W2:Y:S05]  /*2640*/  LDL R204, [R1+0x8] ;  /* 0x0000080001cc7983 */ /* 0x000eaa0000100800 */
        /* <DEDUP_REMOVED lines=22> */
[----:B------:R-:W1:Y:S05]  /*27b0*/  LDSM.16.M88.4 R16, [R209] ;  /* 0x00000000d110783b */ /* 0x000e6a0000000200 */
[----:B------:R-:W2:Y:S05]  /*27c0*/  LDSM.16.M88.4 R28, [R208+0x1000] ;  /* 0x00100000d01c783b */ /* 0x000eaa0000000200 */
[----:B------:R-:W4:Y:S05]  /*27d0*/  LDSM.16.M88.4 R164, [R209+0x800] ;  /* 0x00080000d1a4783b */ /* 0x000f2a0000000200 */
        /* <DEDUP_REMOVED lines=30> */
[----:B------:R-:W1:Y:S05]  /*29c0*/  LDSM.16.M88.4 R180, [R209+0x4000] ;  /* 0x00400000d1b4783b */ /* 0x000e6a0000000200 */
        /* <DEDUP_REMOVED lines=9> */
[----:B------:R-:W4:Y:S05]  /*2a60*/  LDSM.16.M88.4 R184, [R209+0x4800] ;  /* 0x00480000d1b8783b */ /* 0x000f2a0000000200 */
        /* <DEDUP_REMOVED lines=38> */
[-C--:B------:R-:W-:Y:S01]  /*2cd0*/  HMMA.16816.F32 R12, R164, R202.reuse, R12 ;  /* 0x000000caa40c723c */ /* 0x080fe2000000180c */
[----:B---3--:R-:W-:Y:S05]  /*2ce0*/  MOV R2, UR4 ;  /* 0x0000000400027c02 */ /* 0x008fea0008000f00 */
        /* <DEDUP_REMOVED lines=32> */
[----:B-1----:R-:W2:Y:S09]  /*2ef0*/  LDL R14, [R1] ;  /* 0x00000000010e7983 */ /* 0x002eb20000100800 */
        /* <DEDUP_REMOVED lines=22> */
[----:B------:R-:W-:Y:S01]  /*3060*/  @!P0 IADD3 R4, R2, UR32, R221 ;  /* 0x0000002002048c10 */ /* 0x000fe2000fffe0dd */
[----:B------:R-:W-:Y:S01]  /*3070*/  HMMA.16816.F32 R32, R180, R6, R32 ;  /* 0x00000006b420723c */ /* 0x000fe20000001820 */
[----:B-1----:R-:W-:Y:S04]  /*3080*/  MOV R13, 0x28 ;  /* 0x00000028000d7802 */ /* 0x002fe80000000f00 */
[----:B------:R-:W-:Y:S01]  /*3090*/  @!P0 VIMNMX R11, R4, UR32, PT ;  /* 0x00000020040b8c48 */ /* 0x000fe2000bfe0100 */
[----:B------:R-:W-:Y:S01]  /*30a0*/  @!P0 VIADD R2, R0, 0x1 ;  /* 0x0000000100028836 */ /* 0x000fe20000000000 */
[----:B------:R-:W-:Y:S01]  /*30b0*/  @!P0 VIADDMNMX R10, R4, R204, UR32, PT ;  /* 0x00000020040a8e46 */ /* 0x000fe2000b8001cc */
[----:B------:R-:W-:Y:S01]  /*30c0*/  FMUL.FTZ R20, R20, UR27 ;  /* 0x0000001b14147c20 */ /* 0x000fe20008410000 */
[CC--:B------:R-:W-:Y:S02]  /*30d0*/  @!P0 ISETP.GE.AND P4, PT, R0.reuse, R11.reuse, PT ;  /* 0x0000000b0000820c */ /* 0x0c0fe40003f86270 */
[-C--:B------:R-:W-:Y:S01]  /*30e0*/  @!P0 ISETP.GE.AND P2, PT, R0, R10.reuse, PT ;  /* 0x0000000a0000820c */ /* 0x080fe20003f46270 */
[----:B------:R-:W-:Y:S01]  /*30f0*/  MUFU.TANH R245, R20 ;  /* 0x0000001400f57308 */ /* 0x000fe20000002400 */
[----:B------:R-:W-:Y:S01]  /*3100*/  @!P0 FSEL R3, R243, -INF , !P4 ;  /* 0xff800000f3038808 */ /* 0x000fe20006000000 */
[----:B------:R-:W-:Y:S01]  /*3110*/  FMUL.FTZ R21, R21, UR27 ;  /* 0x0000001b15157c20 */ /* 0x000fe20008410000 */
[----:B------:R-:W-:Y:S01]  /*3120*/  @!P0 ISETP.GE.AND P3, PT, R2, R11, PT ;  /* 0x0000000b0200820c */ /* 0x000fe20003f66270 */
[----:B------:R-:W-:Y:S01]  /*3130*/  FMUL.FTZ R22, R22, UR27 ;  /* 0x0000001b16167c20 */ /* 0x000fe20008410000 */
[----:B------:R-:W-:Y:S01]  /*3140*/  MOV R5, R43 ;  /* 0x0000002b00057202 */ /* 0x000fe20000000f00 */
[--C-:B------:R-:W-:Y:S01]  /*3150*/  FFMA.FTZ R3, R3, UR26, -R9.reuse ;  /* 0x0000001a03037c23 */ /* 0x100fe20008010809 */
[----:B------:R-:W-:Y:S03]  /*3160*/  @!P0 FSEL R12, R248, -INF , !P3 ;  /* 0xff800000f80c8808 */ /* 0x000fe60005800000 */
        /* <DEDUP_REMOVED lines=18> */
[----:B------:R-:W-:Y:S01]  /*3290*/  FMUL.FTZ R30, R30, UR27 ;  /* 0x0000001b1e1e7c20 */ /* 0x000fe20008410000 */
[----:B------:R-:W-:Y:S01]  /*32a0*/  FMUL.FTZ R31, R31, UR27 ;  /* 0x0000001b1f1f7c20 */ /* 0x000fe20008410000 */
[----:B------:R-:W-:Y:S06]  /*32b0*/  MOV R180, 0x40 ;  /* 0x0000004000b47802 */ /* 0x000fec0000000f00 */
[----:B------:R-:W3:Y:S01]  /*32c0*/  MUFU.TANH R250, R22 ;  /* 0x0000001600fa7308 */ /* 0x000ee20000002400 */
[----:B-1----:R-:W-:Y:S02]  /*32d0*/  MOV R3, R44 ;  /* 0x0000002c00037202 */ /* 0x002fe40000000f00 */
[----:B------:R-:W-:Y:S02]  /*32e0*/  @!P0 FSEL R3, R44, -INF , !P2 ;  /* 0xff8000002c038808 */ /* 0x000fe40005000000 */
[----:B--2---:R-:W-:Y:S02]  /*32f0*/  MOV R182, R15 ;  /* 0x0000000f00b67202 */ /* 0x004fe40000000f00 */
[----:B------:R-:W-:Y:S01]  /*3300*/  SEL R213, R180, 0xffffffc0, !P1 ;  /* 0xffffffc0b4d57807 */ /* 0x000fe20004800000 */
[--C-:B------:R-:W-:Y:S01]  /*3310*/  FFMA.FTZ R3, R3, UR26, -R8.reuse ;  /* 0x0000001a03037c23 */ /* 0x100fe20008010808 */
[----:B----4-:R-:W-:Y:S01]  /*3320*/  MOV R12, R194 ;  /* 0x000000c2000c7202 */ /* 0x010fe20000000f00 */
[----:B------:R-:W1:Y:S01]  /*3330*/  MUFU.TANH R249, R23 ;  /* 0x0000001700f97308 */ /* 0x000e620000002400 */
[----:B------:R-:W2:Y:S09]  /*3340*/  LDL R180, [R1+0x18] ;  /* 0x0000180001b47983 */ /* 0x000eb20000100800 */
[----:B------:R4:W-:Y:S10]  /*3350*/  MUFU.EX2 R45, R3 ;  /* 0x00000003002d7308 */ /* 0x0009f40000000800 */
[----:B------:R-:W1:Y:S10]  /*3360*/  MUFU.TANH R187, R24 ;  /* 0x0000001800bb7308 */ /* 0x000e740000002400 */
[----:B------:R-:W1:Y:S01]  /*3370*/  MUFU.TANH R186, R25 ;  /* 0x0000001900ba7308 */ /* 0x000e620000002400 */
[----:B----4-:R-:W-:Y:S01]  /*3380*/  FFMA.FTZ R3, R5, UR26, -R8 ;  /* 0x0000001a05037c23 */ /* 0x010fe20008010808 */
        /* <DEDUP_REMOVED lines=8> */
[----:B------:R-:W4:Y:S01]  /*3410*/  MUFU.TANH R193, R26 ;  /* 0x0000001a00c17308 */ /* 0x000f220000002400 */
[----:B------:R-:W-:Y:S02]  /*3420*/  @!P0 FSEL R12, R194, -INF , !P5 ;  /* 0xff800000c20c8808 */ /* 0x000fe40006800000 */
[----:B------:R-:W-:Y:S07]  /*3430*/  @!P0 ISETP.GE.AND P4, PT, R0, R4, PT ;  /* 0x000000040000820c */ /* 0x000fee0003f86270 */
[----:B------:R-:W-:Y:S10]  /*3440*/  MUFU.TANH R192, R27 ;  /* 0x0000001b00c07308 */ /* 0x000ff40000002400 */
[----:B------:R-:W4:Y:S10]  /*3450*/  MUFU.TANH R185, R28 ;  /* 0x0000001c00b97308 */ /* 0x000f340000002400 */
[----:B------:R-:W4:Y:S10]  /*3460*/  MUFU.TANH R184, R29 ;  /* 0x0000001d00b87308 */ /* 0x000f340000002400 */
[----:B------:R-:W4:Y:S10]  /*3470*/  MUFU.TANH R238, R32 ;  /* 0x0000002000ee7308 */ /* 0x000f340000002400 */
[----:B------:R-:W4:Y:S10]  /*3480*/  MUFU.TANH R240, R33 ;  /* 0x0000002100f07308 */ /* 0x000f340000002400 */
[----:B------:R-:W-:Y:S10]  /*3490*/  MUFU.TANH R242, R34 ;  /* 0x0000002200f27308 */ /* 0x000ff40000002400 */
[----:B------:R-:W4:Y:S10]  /*34a0*/  MUFU.TANH R241, R35 ;  /* 0x0000002300f17308 */ /* 0x000f340000002400 */
[----:B------:R-:W-:Y:S10]  /*34b0*/  MUFU.TANH R189, R30 ;  /* 0x0000001e00bd7308 */ /* 0x000ff40000002400 */
[----:B------:R-:W4:Y:S01]  /*34c0*/  MUFU.TANH R188, R31 ;  /* 0x0000001f00bc7308 */ /* 0x000f220000002400 */
        /* <DEDUP_REMOVED lines=54> */
[-C--:B------:R-:W-:Y:S02]  /*3830*/  @!P0 ISETP.GE.AND P2, PT, R12, R10.reuse, PT ;  /* 0x0000000a0c00820c */ /* 0x080fe40003f46270 */
        /* <DEDUP_REMOVED lines=13> */
[----:B------:R-:W-:Y:S01]  /*3910*/  @!P0 ISETP.GE.AND P2, PT, R7, R10, PT ;  /* 0x0000000a0700820c */ /* 0x000fe20003f46270 */
        /* <DEDUP_REMOVED lines=20> */
[-C--:B------:R-:W-:Y:S02]  /*3a60*/  @!P0 ISETP.GE.AND P2, PT, R7, R4.reuse, PT ;  /* 0x000000040700820c */ /* 0x080fe40003f46270 */
[----:B----4-:R-:W-:Y:S02]  /*3a70*/  MOV R7, R193 ;  /* 0x000000c100077202 */ /* 0x010fe40000000f00 */
        /* <DEDUP_REMOVED lines=9> */
[----:B---3--:R-:W-:Y:S01]  /*3b10*/  IMAD.MOV.U32 R7, RZ, RZ, R185 ;  /* 0x000000ffff077224 */ /* 0x008fe200078e00b9 */
        /* <DEDUP_REMOVED lines=10> */
[-C--:B------:R-:W-:Y:S05]  /*3bc0*/  @!P0 ISETP.GE.AND P2, PT, R6, R11.reuse, PT ;  /* 0x0000000b0600820c */ /* 0x080fea0003f46270 */
[----:B------:R1:W-:Y:S01]  /*3bd0*/  MUFU.EX2 R200, R7 ;  /* 0x0000000700c87308 */ /* 0x0003e20000000800 */
[----:B------:R-:W-:Y:S09]  /*3be0*/  FFMA.FTZ R3, R5, UR26, -R3 ;  /* 0x0000001a05037c23 */ /* 0x000ff20008010803 */
        /* <DEDUP_REMOVED lines=9> */
[----:B------:R-:W-:Y:S01]  /*3c80*/  FFMA.FTZ R9, R3, UR26, -R9 ;  /* 0x0000001a03097c23 */ /* 0x000fe20008010809 */
[----:B------:R-:W-:Y:S05]  /*3c90*/  MOV R3, R241 ;  /* 0x000000f100037202 */ /* 0x000fea0000000f00 */
[----:B------:R-:W3:Y:S01]  /*3ca0*/  MUFU.EX2 R46, R9 ;  /* 0x00000009002e7308 */ /* 0x000ee20000000800 */
[----:B-1----:R-:W-:Y:S02]  /*3cb0*/  MOV R5, R242 ;  /* 0x000000f200057202 */ /* 0x002fe40000000f00 */
[----:B------:R-:W-:Y:S02]  /*3cc0*/  @!P0 FSEL R5, R242, -INF , !P2 ;  /* 0xff800000f2058808 */ /* 0x000fe40005000000 */
[C---:B------:R-:W-:Y:S03]  /*3cd0*/  @!P0 ISETP.GE.AND P2, PT, R0.reuse, R10, PT ;  /* 0x0000000a0000820c */ /* 0x040fe60003f46270 */
        /* <DEDUP_REMOVED lines=11> */
[----:B------:R-:W3:Y:S01]  /*3d90*/  MUFU.EX2 R36, R8 ;  /* 0x0000000800247308 */ /* 0x000ee20000000800 */
[----:B------:R3:W-:Y:S01]  /*3da0*/  STS [R234+0x20400], R3 ;  /* 0x02040003ea007388 */ /* 0x0007e20000000800 */
[----:B-1----:R-:W-:Y:S02]  /*3db0*/  MOV R5, R189 ;  /* 0x000000bd00057202 */ /* 0x002fe40000000f00 */
[----:B------:R-:W-:Y:S02]  /*3dc0*/  @!P0 FSEL R5, R189, -INF , !P3 ;  /* 0xff800000bd058808 */ /* 0x000fe40005800000 */
[----:B--2---:R-:W-:Y:S03]  /*3dd0*/  IADD3 R180, P0, R180, UR10, RZ ;  /* 0x0000000ab4b47c10 */ /* 0x004fe6000ff1e0ff */
[--C-:B------:R-:W-:Y:S01]  /*3de0*/  FFMA.FTZ R5, R5, UR26, -R2.reuse ;  /* 0x0000001a05057c23 */ /* 0x100fe20008010802 */
[----:B------:R-:W-:Y:S01]  /*3df0*/  FFMA.FTZ R2, R4, UR26, -R2 ;  /* 0x0000001a04027c23 */ /* 0x000fe20008010802 */
[----:B------:R-:W-:Y:S02]  /*3e00*/  F2FP.F16.F32.PACK_AB R4, R224, R225 ;  /* 0x000000e1e004723e */ /* 0x000fe400000000ff */
[----:B------:R1:W-:Y:S01]  /*3e10*/  MUFU.EX2 R217, R5 ;  /* 0x0000000500d97308 */ /* 0x0003e20000000800 */
[----:B----4-:R-:W-:Y:S02]  /*3e20*/  F2FP.F16.F32.PACK_AB R0, R50, R51 ;  /* 0x000000333200723e */ /* 0x010fe400000000ff */
[----:B---3--:R-:W-:Y:S03]  /*3e30*/  F2FP.F16.F32.PACK_AB R3, R228, R229 ;  /* 0x000000e5e403723e */ /* 0x008fe600000000ff */
        /* <DEDUP_REMOVED lines=29> */
[----:B------:R-:W2:Y:S05]  /*4010*/  LDSM.16.M88.4 R16, [R209+0x8000] ;  /* 0x00800000d110783b */ /* 0x000eaa0000000200 */
[----:B------:R-:W3:Y:S05]  /*4020*/  LDSM.16.M88.4 R28, [R0+0x9000] ;  /* 0x00900000001c783b */ /* 0x000eea0000000200 */
[----:B------:R-:W4:Y:S05]  /*4030*/  LDSM.16.M88.4 R164, [R209+0x8800] ;  /* 0x00880000d1a4783b */ /* 0x000f2a0000000200 */
        /* <DEDUP_REMOVED lines=98> */
[C---:B----4-:R-:W-:Y:S01]  /*4660*/  FADD.FTZ R6, -R177.reuse, R6 ;  /* 0x00000006b1067221 */ /* 0x050fe20000010100 */
[----:B------:R-:W-:Y:S01]  /*4670*/  FADD.FTZ R18, -R177, R18 ;  /* 0x00000012b1127221 */ /* 0x000fe20000010100 */
[----:B------:R-:W-:Y:S01]  /*4680*/  FADD.FTZ R4, -R178, R4 ;  /* 0x00000004b2047221 */ /* 0x000fe20000010100 */
[C---:B------:R-:W-:Y:S05]  /*4690*/  HMMA.16816.F32 R24, R172.reuse, R164, R24 ;  /* 0x000000a4ac18723c */ /* 0x040fea0000001818 */
[----:B------:R-:W-:Y:S01]  /*46a0*/  FMUL.FTZ R179, R182, R4 ;  /* 0x00000004b6b37220 */ /* 0x000fe20000410000 */
[-C--:B------:R-:W-:Y:S05]  /*46b0*/  HMMA.16816.F32 R28, R172, R166.reuse, R28 ;  /* 0x000000a6ac1c723c */ /* 0x080fea000000181c */
[----:B------:R-:W-:Y:S01]  /*46c0*/  FFMA.FTZ R4, -R243, R243, 1 ;  /* 0x3f800000f3047423 */ /* 0x000fe200000101f3 */
[----:B------:R-:W-:Y:S01]  /*46d0*/  FFMA.FTZ R165, -R248, R248, 1 ;  /* 0x3f800000f8a57423 */ /* 0x000fe200000101f8 */
[----:B------:R-:W-:Y:S04]  /*46e0*/  HMMA.16816.F32 R32, R168, R166, R32 ;  /* 0x000000a6a820723c */ /* 0x000fe80000001820 */
[----:B------:R-:W-:Y:S01]  /*46f0*/  FMUL.FTZ R182, R52, R5 ;  /* 0x0000000534b67220 */ /* 0x000fe20000410000 */
[----:B------:R-:W-:Y:S01]  /*4700*/  FMUL.FTZ R4, R4, UR27 ;  /* 0x0000001b04047c20 */ /* 0x000fe20008410000 */
[----:B------:R1:W5:Y:S01]  /*4710*/  LDL.LU R52, [R1+0x88] ;  /* 0x0000880001347983 */ /* 0x0003620000300800 */
[----:B------:R-:W-:Y:S01]  /*4720*/  FMUL.FTZ R165, R165, UR27 ;  /* 0x0000001ba5a57c20 */ /* 0x000fe20008410000 */
[----:B------:R-:W-:Y:S03]  /*4730*/  FADD.FTZ R166, -R178, R17 ;  /* 0x00000011b2a67221 */ /* 0x000fe60000010100 */
[----:B------:R1:W5:Y:S01]  /*4740*/  LDG.E R5, desc[UR34][R180.64+0x80] ;  /* 0x00008022b4057981 */ /* 0x000362000c1e1900 */
[----:B------:R-:W-:Y:S01]  /*4750*/  FMUL.FTZ R179, R179, R4 ;  /* 0x00000004b3b37220 */ /* 0x000fe20000410000 */
[----:B------:R-:W-:Y:S01]  /*4760*/  FMUL.FTZ R165, R182, R165 ;  /* 0x000000a5b6a57220 */ /* 0x000fe20000410000 */
[----:B------:R-:W-:Y:S02]  /*4770*/  FADD.FTZ R20, -R178, R20 ;  /* 0x00000014b2147221 */ /* 0x000fe40000010100 */
[----:B------:R1:W5:Y:S01]  /*4780*/  LDG.E R4, desc[UR34][R180.64+0xa0] ;  /* 0x0000a022b4047981 */ /* 0x000362000c1e1900 */
[----:B------:R-:W-:Y:S01]  /*4790*/  LEA R172, R215, UR5, 0x1 ;  /* 0x00000005d7ac7c11 */ /* 0x000fe2000f8e08ff */
[----:B------:R-:W-:Y:S01]  /*47a0*/  FMUL.FTZ R166, R50, R166 ;  /* 0x000000a632a67220 */ /* 0x000fe20000410000 */
[----:B------:R-:W-:Y:S01]  /*47b0*/  F2FP.F16.F32.PACK_AB R17, R165, R179 ;  /* 0x000000b3a511723e */ /* 0x000fe200000000ff */
[----:B------:R-:W-:Y:S01]  /*47c0*/  FMUL.FTZ R165, R51, R16 ;  /* 0x0000001033a57220 */ /* 0x000fe20000410000 */
[----:B------:R-:W-:Y:S01]  /*47d0*/  FMUL.FTZ R167, R49, R20 ;  /* 0x0000001431a77220 */ /* 0x000fe20000410000 */
[----:B------:R1:W5:Y:S01]  /*47e0*/  LDL.LU R51, [R1+0x84] ;  /* 0x0000840001337983 */ /* 0x0003620000300800 */
[----:B------:R-:W-:Y:S01]  /*47f0*/  FADD.FTZ R21, -R178, R21 ;  /* 0x00000015b2157221 */ /* 0x000fe20000010100 */
[C---:B------:R-:W-:Y:S01]  /*4800*/  FADD.FTZ R22, -R177.reuse, R22 ;  /* 0x00000016b1167221 */ /* 0x040fe20000010100 */
[C---:B------:R-:W-:Y:S02]  /*4810*/  FADD.FTZ R23, -R177.reuse, R23 ;  /* 0x00000017b1177221 */ /* 0x040fe40000010100 */
[----:B------:R1:W5:Y:S01]  /*4820*/  LDL.LU R50, [R1+0x80] ;  /* 0x0000800001327983 */ /* 0x0003620000300800 */
[----:B------:R-:W-:Y:S01]  /*4830*/  FMUL.FTZ R168, R48, R21 ;  /* 0x0000001530a87220 */ /* 0x000fe20000410000 */
[C---:B------:R-:W-:Y:S01]  /*4840*/  FADD.FTZ R34, -R177.reuse, R34 ;  /* 0x00000022b1227221 */ /* 0x040fe20000010100 */
[----:B------:R-:W-:Y:S02]  /*4850*/  FADD.FTZ R35, -R177, R35 ;  /* 0x00000023b1237221 */ /* 0x000fe40000010100 */
[----:B------:R1:W5:Y:S01]  /*4860*/  LDL.LU R49, [R1+0x7c] ;  /* 0x00007c0001317983 */ /* 0x0003620000300800 */
[----:B------:R-:W-:Y:S01]  /*4870*/  IADD3 R164, R172, 0x8000, RZ ;  /* 0x00008000aca47810 */ /* 0x000fe20007ffe0ff */
[----:B------:R-:W-:Y:S01]  /*4880*/  FFMA.FTZ R16, -R247, R247, 1 ;  /* 0x3f800000f7107423 */ /* 0x000fe200000101f7 */
[----:B------:R-:W-:Y:S01]  /*4890*/  FFMA.FTZ R20, -R246, R246, 1 ;  /* 0x3f800000f6147423 */ /* 0x000fe200000101f6 */
[----:B------:R-:W-:Y:S01]  /*48a0*/  IADD3 R176, R172, 0x8040, RZ ;  /* 0x00008040acb07810 */ /* 0x000fe20007ffe0ff */
[----:B------:R1:W5:Y:S01]  /*48b0*/  LDL.LU R48, [R1+0x78] ;  /* 0x0000780001307983 */ /* 0x0003620000300800 */
[----:B------:R-:W-:Y:S01]  /*48c0*/  FMUL.FTZ R16, R16, UR27 ;  /* 0x0000001b10107c20 */ /* 0x000fe20008410000 */
[----:B------:R-:W-:Y:S01]  /*48d0*/  @P1 IADD3 R176, R164, -0x40, RZ ;  /* 0xffffffc0a4b01810 */ /* 0x000fe20007ffe0ff */
[----:B------:R-:W-:Y:S01]  /*48e0*/  FFMA.FTZ R164, -R245, R245, 1 ;  /* 0x3f800000f5a47423 */ /* 0x000fe200000101f5 */
[----:B------:R-:W-:Y:S01]  /*48f0*/  FMUL.FTZ R20, R20, UR27 ;  /* 0x0000001b14147c20 */ /* 0x000fe20008410000 */
[----:B------:R-:W-:Y:S01]  /*4900*/  FMUL.FTZ R16, R165, R16 ;  /* 0x00000010a5107220 */ /* 0x000fe20000410000 */
[----:B------:R-:W-:Y:S01]  /*4910*/  FFMA.FTZ R165, -R244, R244, 1 ;  /* 0x3f800000f4a57423 */ /* 0x000fe200000101f4 */
[----:B------:R-:W-:Y:S01]  /*4920*/  FMUL.FTZ R164, R164, UR27 ;  /* 0x0000001ba4a47c20 */ /* 0x000fe20008410000 */
[----:B------:R-:W-:Y:S01]  /*4930*/  FMUL.FTZ R20, R166, R20 ;  /* 0x00000014a6147220 */ /* 0x000fe20000410000 */
[C---:B------:R-:W-:Y:S01]  /*4940*/  FADD.FTZ R166, -R178.reuse, R32 ;  /* 0x00000020b2a67221 */ /* 0x040fe20000010100 */
[----:B------:R-:W-:Y:S01]  /*4950*/  FMUL.FTZ R32, R165, UR27 ;  /* 0x0000001ba5207c20 */ /* 0x000fe20008410000 */
[----:B------:R-:W-:Y:S01]  /*4960*/  FMUL.FTZ R164, R167, R164 ;  /* 0x000000a4a7a47220 */ /* 0x000fe20000410000 */
[----:B------:R-:W-:Y:S01]  /*4970*/  FADD.FTZ R167, -R178, R33 ;  /* 0x00000021b2a77221 */ /* 0x000fe20000010100 */
[----:B------:R-:W-:Y:S01]  /*4980*/  FMUL.FTZ R165, R47, R166 ;  /* 0x000000a62fa57220 */ /* 0x000fe20000410000 */
[----:B------:R-:W-:Y:S01]  /*4990*/  FFMA.FTZ R21, -R238, R238, 1 ;  /* 0x3f800000ee157423 */ /* 0x000fe200000101ee */
[----:B------:R1:W5:Y:S01]  /*49a0*/  LDL.LU R47, [R1+0x74] ;  /* 0x00007400012f7983 */ /* 0x0003620000300800 */
[----:B------:R-:W-:Y:S01]  /*49b0*/  FMUL.FTZ R167, R46, R167 ;  /* 0x000000a72ea77220 */ /* 0x000fe20000410000 */
[----:B------:R-:W-:Y:S01]  /*49c0*/  FMUL.FTZ R166, R45, R6 ;  /* 0x000000062da67220 */ /* 0x000fe20000410000 */
[----:B------:R-:W-:Y:S02]  /*49d0*/  FMUL.FTZ R33, R21, UR27 ;  /* 0x0000001b15217c20 */ /* 0x000fe40008410000 */
[----:B------:R1:W5:Y:S01]  /*49e0*/  LDL.LU R46, [R1+0x70] ;  /* 0x00007000012e7983 */ /* 0x0003620000300800 */
[----:B------:R-:W-:Y:S01]  /*49f0*/  FFMA.FTZ R6, -R44, R44, 1 ;  /* 0x3f8000002c067423 */ /* 0x000fe2000001012c */
[----:B------:R-:W-:Y:S01]  /*4a00*/  F2FP.F16.F32.PACK_AB R20, R20, R16 ;  /* 0x000000101414723e */ /* 0x000fe200000000ff */
[----:B------:R-:W-:Y:S02]  /*4a10*/  FMUL.FTZ R33, R165, R33 ;  /* 0x00000021a5217220 */ /* 0x000fe40000410000 */
[----:B------:R1:W5:Y:S01]  /*4a20*/  LDL.LU R45, [R1+0x6c] ;  /* 0x00006c00012d7983 */ /* 0x0003620000300800 */
[----:B------:R-:W-:Y:S01]  /*4a30*/  FADD.FTZ R165, -R177, R7 ;  /* 0x00000007b1a57221 */ /* 0x000fe20000010100 */
[----:B------:R-:W-:Y:S01]  /*4a40*/  FFMA.FTZ R7, -R43, R43, 1 ;  /* 0x3f8000002b077423 */ /* 0x000fe2000001012b */
[----:B------:R-:W-:Y:S02]  /*4a50*/  FMUL.FTZ R6, R6, UR27 ;  /* 0x0000001b06067c20 */ /* 0x000fe40008410000 */
[----:B------:R1:W5:Y:S01]  /*4a60*/  LDL.LU R44, [R1+0x68] ;  /* 0x00006800012c7983 */ /* 0x0003620000300800 */
[----:B------:R-:W-:Y:S01]  /*4a70*/  FMUL.FTZ R165, R42, R165 ;  /* 0x000000a52aa57220 */ /* 0x000fe20000410000 */
[----:B------:R-:W-:Y:S01]  /*4a80*/  FMUL.FTZ R7, R7, UR27 ;  /* 0x0000001b07077c20 */ /* 0x000fe20008410000 */
[----:B------:R-:W-:Y:S02]  /*4a90*/  FMUL.FTZ R6, R166, R6 ;  /* 0x00000006a6067220 */ /* 0x000fe40000410000 */
[----:B------:R1:W5:Y:S01]  /*4aa0*/  LDL.LU R43, [R1+0x64] ;  /* 0x00006400012b7983 */ /* 0x0003620000300800 */
[----:B------:R-:W-:Y:S01]  /*4ab0*/  FMUL.FTZ R32, R168, R32 ;  /* 0x00000020a8207220 */ /* 0x000fe20000410000 */
[----:B------:R-:W-:Y:S01]  /*4ac0*/  FMUL.FTZ R16, R165, R7 ;  /* 0x00000007a5107220 */ /* 0x000fe20000410000 */
[----:B------:R-:W-:Y:S02]  /*4ad0*/  FMUL.FTZ R165, R38, R23 ;  /* 0x0000001726a57220 */ /* 0x000fe40000410000 */
[----:B------:R1:W5:Y:S01]  /*4ae0*/  LDL.LU R42, [R1+0x60] ;  /* 0x00006000012a7983 */ /* 0x0003620000300800 */
[----:B------:R-:W-:Y:S01]  /*4af0*/  FADD.FTZ R7, -R177, R19 ;  /* 0x00000013b1077221 */ /* 0x000fe20000010100 */
[----:B------:R-:W-:Y:S01]  /*4b00*/  F2FP.F16.F32.PACK_AB R32, R32, R164 ;  /* 0x000000a42020723e */ /* 0x000fe200000000ff */
[----:B------:R-:W-:Y:S01]  /*4b10*/  FMUL.FTZ R164, R39, R22 ;  /* 0x0000001627a47220 */ /* 0x000fe20000410000 */
[----:B------:R-:W-:Y:S01]  /*4b20*/  F2FP.F16.F32.PACK_AB R16, R16, R6 ;  /* 0x000000061010723e */ /* 0x000fe200000000ff */
[----:B------:R-:W-:Y:S01]  /*4b30*/  FMUL.FTZ R6, R41, R18 ;  /* 0x0000001229067220 */ /* 0x000fe20000410000 */
[----:B------:R-:W-:Y:S01]  /*4b40*/  FMUL.FTZ R7, R40, R7 ;  /* 0x0000000728077220 */ /* 0x000fe20000410000 */
[----:B------:R1:W5:Y:S01]  /*4b50*/  LDL.LU R41, [R1+0x5c] ;  /* 0x00005c0001297983 */ /* 0x0003620000300800 */
[----:B------:R-:W-:Y:S01]  /*4b60*/  FFMA.FTZ R19, -R252, R252, 1 ;  /* 0x3f800000fc137423 */ /* 0x000fe200000101fc */
[----:B------:R-:W-:Y:S01]  /*4b70*/  FFMA.FTZ R18, -R251, R251, 1 ;  /* 0x3f800000fb127423 */ /* 0x000fe200000101fb */
[----:B------:R-:W-:Y:S02]  /*4b80*/  FFMA.FTZ R21, -R240, R240, 1 ;  /* 0x3f800000f0157423 */ /* 0x000fe400000101f0 */
[----:B------:R1:W5:Y:S01]  /*4b90*/  LDL.LU R40, [R1+0x58] ;  /* 0x0000580001287983 */ /* 0x0003620000300800 */
[----:B------:R-:W-:Y:S01]  /*4ba0*/  FMUL.FTZ R19, R19, UR27 ;  /* 0x0000001b13137c20 */ /* 0x000fe20008410000 */
[----:B------:R-:W-:Y:S01]  /*4bb0*/  FMUL.FTZ R18, R18, UR27 ;  /* 0x0000001b12127c20 */ /* 0x000fe20008410000 */
[----:B------:R-:W-:Y:S02]  /*4bc0*/  FMUL.FTZ R21, R21, UR27 ;  /* 0x0000001b15157c20 */ /* 0x000fe40008410000 */
[----:B------:R1:W5:Y:S01]  /*4bd0*/  LDL.LU R39, [R1+0x54] ;  /* 0x0000540001277983 */ /* 0x0003620000300800 */
[----:B------:R-:W-:Y:S01]  /*4be0*/  FMUL.FTZ R19, R6, R19 ;  /* 0x0000001306137220 */ /* 0x000fe20000410000 */
[----:B------:R-:W-:Y:S01]  /*4bf0*/  FMUL.FTZ R6, R37, R34 ;  /* 0x0000002225067220 */ /* 0x000fe20000410000 */
[----:B------:R-:W-:Y:S02]  /*4c00*/  FMUL.FTZ R18, R7, R18 ;  /* 0x0000001207127220 */ /* 0x000fe40000410000 */
[----:B------:R1:W5:Y:S01]  /*4c10*/  LDL.LU R38, [R1+0x50] ;  /* 0x0000500001267983 */ /* 0x0003620000300800 */
[----:B------:R-:W-:Y:S01]  /*4c20*/  FMUL.FTZ R7, R36, R35 ;  /* 0x0000002324077220 */ /* 0x000fe20000410000 */
[----:B------:R-:W-:Y:S01]  /*4c30*/  FMUL.FTZ R21, R167, R21 ;  /* 0x00000015a7157220 */ /* 0x000fe20000410000 */
[----:B------:R-:W-:Y:S02]  /*4c40*/  FFMA.FTZ R23, -R250, R250, 1 ;  /* 0x3f800000fa177423 */ /* 0x000fe400000101fa */
[----:B------:R1:W5:Y:S01]  /*4c50*/  LDL.LU R37, [R1+0x4c] ;  /* 0x00004c0001257983 */ /* 0x0003620000300800 */
[----:B------:R-:W-:Y:S01]  /*4c60*/  FFMA.FTZ R22, -R249, R249, 1 ;  /* 0x3f800000f9167423 */ /* 0x000fe200000101f9 */
[----:B------:R-:W-:Y:S01]  /*4c70*/  FFMA.FTZ R34, -R242, R242, 1 ;  /* 0x3f800000f2227423 */ /* 0x000fe200000101f2 */
[----:B------:R-:W-:Y:S02]  /*4c80*/  F2FP.F16.F32.PACK_AB R21, R21, R33 ;  /* 0x000000211515723e */ /* 0x000fe400000000ff */
[----:B------:R1:W5:Y:S01]  /*4c90*/  LDL.LU R36, [R1+0x48] ;  /* 0x0000480001247983 */ /* 0x0003620000300800 */
[----:B------:R-:W-:Y:S01]  /*4ca0*/  FFMA.FTZ R33, -R241, R241, 1 ;  /* 0x3f800000f1217423 */ /* 0x000fe200000101f1 */
        /* <DEDUP_REMOVED lines=9> */
[----:B------:R-:W2:Y:S01]  /*4d40*/  LDC R35, c[0x0][0x240] ;  /* 0x00009000ff237b82 */ /* 0x000ea20000000800 */
[----:B------:R-:W-:Y:S04]  /*4d50*/  ULOP3.LUT UR4, UR12, 0x1, URZ, 0xc0, !UPT ;  /* 0x000000010c047892 */ /* 0x000fe8000f8ec03f */
[----:B------:R-:W-:Y:S03]  /*4d60*/  UISETP.NE.U32.AND UP0, UPT, UR4, 0x1, UPT ;  /* 0x000000010400788c */ /* 0x000fe6000bf05070 */
[----:B------:R-:W3:Y:S01]  /*4d70*/  LDC R164, c[0x0][0x244] ;  /* 0x00009100ffa47b82 */ /* 0x000ee20000000800 */
[----:B------:R-:W-:Y:S06]  /*4d80*/  USEL UR4, UR25, 0x4000, !UP0 ;  /* 0x0000400019047887 */ /* 0x000fec000c000000 */
[----:B------:R-:W-:Y:S01]  /*4d90*/  VIADD R239, R239, UR4 ;  /* 0x00000004efef7c36 */ /* 0x000fe20008000000 */
[----:B------:R-:W-:Y:S01]  /*4da0*/  IADD3 R208, R208, UR4, RZ ;  /* 0x00000004d0d07c10 */ /* 0x000fe2000fffe0ff */
[C---:B--2---:R-:W-:Y:S05]  /*4db0*/  IMAD.U32 R6, R35.reuse, -0x40, RZ ;  /* 0xffffffc023067824 */ /* 0x044fea00078e00ff */
        /* <DEDUP_REMOVED lines=9> */
[----:B---3--:R-:W-:Y:S03]  /*4e50*/  LEA.HI.X R7, R35, R233, R164, 0x6, P0 ;  /* 0x000000e923077211 */ /* 0x008fe600000f34a4 */
[----:B------:R2:W-:Y:S04]  /*4e60*/  LDGSTS.E.BYPASS.LTC128B.128 [R239+0x2000], desc[UR34][R232.64+0x80] ;  /* 0x02000080e8ef7fae */ /* 0x0005e8000b901d62 */
[----:B------:R2:W-:Y:S04]  /*4e70*/  LDGSTS.E.BYPASS.LTC128B.128 [R239+0x1000], desc[UR34][R6.64] ;  /* 0x0100000006ef7fae */ /* 0x0005e8000b901d62 */
[----:B------:R2:W-:Y:S04]  /*4e80*/  LDGSTS.E.BYPASS.LTC128B.128 [R239+0x3000], desc[UR34][R6.64+0x80] ;  /* 0x0300008006ef7fae */ /* 0x0005e8000b901d62 */
[----:B------:R-:W0:Y:S02]  /*4e90*/  LDGDEPBAR ;  /* 0x00000000000079af */ /* 0x000e240000000000 */
.L_x_801:
[----:B------:R-:W-:Y:S01]  /*4ea0*/  STS [R234+0x1c000], R17 ;  /* 0x01c00011ea007388 */ /* 0x000fe20000000800 */
[----:B--2---:R-:W-:Y:S01]  /*4eb0*/  F2FP.F16.F32.PACK_AB R6, R18, R19 ;  /* 0x000000131206723e */ /* 0x004fe200000000ff */
[C---:B-----5:R-:W-:Y:S01]  /*4ec0*/  FADD.FTZ R12, -R5.reuse, R12 ;  /* 0x0000000c050c7221 */ /* 0x060fe20000010100 */
[C---:B------:R-:W-:Y:S02]  /*4ed0*/  FADD.FTZ R9, -R5.reuse, R9 ;  /* 0x0000000905097221 */ /* 0x040fe40000010100 */
[----:B------:R2:W-:Y:S01]  /*4ee0*/  STS [R234+0x1c400], R16 ;  /* 0x01c40010ea007388 */ /* 0x0005e20000000800 */
[C---:B------:R-:W-:Y:S01]  /*4ef0*/  FADD.FTZ R8, -R5.reuse, R8 ;  /* 0x0000000805087221 */ /* 0x040fe20000010100 */
[----:B------:R-:W-:Y:S01]  /*4f00*/  FADD.FTZ R13, -R5, R13 ;  /* 0x0000000d050d7221 */ /* 0x000fe20000010100 */
[----:B------:R-:W-:Y:S02]  /*4f10*/  FFMA.FTZ R7, -R190, R190, 1 ;  /* 0x3f800000be077423 */ /* 0x000fe400000101be */
[----:B------:R3:W-:Y:S01]  /*4f20*/  STS [R237+0x1c000], R20 ;  /* 0x01c00014ed007388 */ /* 0x0007e20000000800 */
[----:B------:R-:W-:Y:S01]  /*4f30*/  FMUL.FTZ R19, R224, R9 ;  /* 0x00000009e0137220 */ /* 0x000fe20000410000 */
[----:B------:R-:W-:Y:S01]  /*4f40*/  FFMA.FTZ R9, -R194, R194, 1 ;  /* 0x3f800000c2097423 */ /* 0x000fe200000101c2 */
[----:B------:R-:W-:Y:S02]  /*4f50*/  FMUL.FTZ R13, R220, R13 ;  /* 0x0000000ddc0d7220 */ /* 0x000fe40000410000 */
[----:B------:R4:W-:Y:S01]  /*4f60*/  STS [R237+0x1c400], R6 ;  /* 0x01c40006ed007388 */ /* 0x0009e20000000800 */
        /* <DEDUP_REMOVED lines=10> */
[----:B------:R-:W-:Y:S01]  /*5010*/  FMUL.FTZ R24, R202, R24 ;  /* 0x00000018ca187220 */ /* 0x000fe20000410000 */
[----:B------:R-:W-:Y:S01]  /*5020*/  FMUL.FTZ R9, R9, UR27 ;  /* 0x0000001b09097c20 */ /* 0x000fe20008410000 */
[----:B------:R-:W-:Y:S01]  /*5030*/  FMUL.FTZ R25, R201, R25 ;  /* 0x00000019c9197220 */ /* 0x000fe20000410000 */
[----:B------:R-:W-:Y:S01]  /*5040*/  FMUL.FTZ R29, R183, R29 ;  /* 0x0000001db71d7220 */ /* 0x000fe20000410000 */
[----:B------:R-:W-:Y:S01]  /*5050*/  FMUL.FTZ R5, R5, UR27 ;  /* 0x0000001b05057c20 */ /* 0x000fe20008410000 */
[C---:B------:R-:W-:Y:S01]  /*5060*/  FADD.FTZ R10, -R4.reuse, R10 ;  /* 0x0000000a040a7221 */ /* 0x040fe20000010100 */
[----:B--2---:R-:W-:Y:S01]  /*5070*/  FMUL.FTZ R16, R221, R12 ;  /* 0x0000000cdd107220 */ /* 0x004fe20000410000 */
[----:B------:R-:W-:Y:S01]  /*5080*/  FFMA.FTZ R12, -R195, R195, 1 ;  /* 0x3f800000c30c7423 */ /* 0x000fe200000101c3 */
[C---:B------:R-:W-:Y:S01]  /*5090*/  FADD.FTZ R11, -R4.reuse, R11 ;  /* 0x0000000b040b7221 */ /* 0x040fe20000010100 */
[----:B------:R-:W-:Y:S01]  /*50a0*/  FADD.FTZ R14, -R4, R14 ;  /* 0x0000000e040e7221 */ /* 0x000fe20000010100 */
[----:B---3--:R-:W-:Y:S01]  /*50b0*/  FMUL.FTZ R20, R225, R8 ;  /* 0x00000008e1147220 */ /* 0x008fe20000410000 */
[----:B------:R-:W-:Y:S01]  /*50c0*/  FMUL.FTZ R12, R12, UR27 ;  /* 0x0000001b0c0c7c20 */ /* 0x000fe20008410000 */
[----:B------:R-:W-:Y:S01]  /*50d0*/  FFMA.FTZ R8, -R191, R191, 1 ;  /* 0x3f800000bf087423 */ /* 0x000fe200000101bf */
[----:B------:R-:W-:Y:S01]  /*50e0*/  FMUL.FTZ R24, R24, R9 ;  /* 0x0000000918187220 */ /* 0x000fe20000410000 */
[----:B------:R-:W-:Y:S01]  /*50f0*/  FMUL.FTZ R14, R227, R14 ;  /* 0x0000000ee30e7220 */ /* 0x000fe20000410000 */
        /* <DEDUP_REMOVED lines=8> */
[----:B------:R-:W-:Y:S01]  /*5180*/  FADD.FTZ R15, -R4, R15 ;  /* 0x0000000f040f7221 */ /* 0x000fe20000010100 */
[----:B----4-:R-:W-:Y:S01]  /*5190*/  FFMA.FTZ R6, -R196, R196, 1 ;  /* 0x3f800000c4067423 */ /* 0x010fe200000101c4 */
[----:B------:R-:W-:Y:S01]  /*51a0*/  FMUL.FTZ R8, R8, UR27 ;  /* 0x0000001b08087c20 */ /* 0x000fe20008410000 */
[----:B------:R-:W-:Y:S01]  /*51b0*/  FMUL.FTZ R28, R28, R7 ;  /* 0x000000071c1c7220 */ /* 0x000fe20000410000 */
[----:B------:R-:W-:Y:S01]  /*51c0*/  FFMA.FTZ R7, -R197, R197, 1 ;  /* 0x3f800000c5077423 */ /* 0x000fe200000101c5 */
[----:B------:R-:W-:Y:S01]  /*51d0*/  F2FP.F16.F32.PACK_AB R12, R12, R16 ;  /* 0x000000100c0c723e */ /* 0x000fe200000000ff */
[----:B------:R-:W-:Y:S01]  /*51e0*/  FMUL.FTZ R9, R25, R8 ;  /* 0x0000000819097220 */ /* 0x000fe20000410000 */
[----:B------:R-:W-:Y:S01]  /*51f0*/  FMUL.FTZ R8, R29, R5 ;  /* 0x000000051d087220 */ /* 0x000fe20000410000 */
[----:B------:R-:W-:Y:S01]  /*5200*/  F2FP.F16.F32.PACK_AB R5, R19, R20 ;  /* 0x000000141305723e */ /* 0x000fe200000000ff */
[----:B------:R-:W-:Y:S01]  /*5210*/  FMUL.FTZ R16, R229, R10 ;  /* 0x0000000ae5107220 */ /* 0x000fe20000410000 */
[----:B------:R-:W-:Y:S01]  /*5220*/  FMUL.FTZ R7, R7, UR27 ;  /* 0x0000001b07077c20 */ /* 0x000fe20008410000 */
        /* <DEDUP_REMOVED lines=34> */
[----:B------:R-:W-:Y:S02]  /*5450*/  FMUL.FTZ R4, R4, UR27 ;  /* 0x0000001b04047c20 */ /* 0x000fe40008410000 */
[----:B------:R-:W-:Y:S01]  /*5460*/  STS [R237+0x1d400], R6 ;  /* 0x01d40006ed007388 */ /* 0x000fe20000000800 */
[----:B------:R-:W-:Y:S01]  /*5470*/  F2FP.F16.F32.PACK_AB R17, R33, R34 ;  /* 0x000000222111723e */ /* 0x000fe200000000ff */
[----:B-1----:R-:W1:Y:S01]  /*5480*/  LDC R180, c[0x0][0x2dc] ;  /* 0x0000b700ffb47b82 */ /* 0x002e620000000800 */
[----:B------:R-:W-:Y:S02]  /*5490*/  FMUL.FTZ R4, R31, R4 ;  /* 0x000000041f047220 */ /* 0x000fe40000410000 */
[----:B------:R-:W-:Y:S01]  /*54a0*/  STS [R235+0x1c000], R32 ;  /* 0x01c00020eb007388 */ /* 0x000fe20000000800 */
[----:B------:R-:W-:Y:S02]  /*54b0*/  F2FP.F16.F32.PACK_AB R9, R9, R24 ;  /* 0x000000180909723e */ /* 0x000fe400000000ff */
[----:B--2---:R-:W-:Y:S02]  /*54c0*/  F2FP.F16.F32.PACK_AB R5, R27, R26 ;  /* 0x0000001a1b05723e */ /* 0x004fe400000000ff */
[----:B------:R-:W-:Y:S01]  /*54d0*/  STS [R235+0x1c400], R18 ;  /* 0x01c40012eb007388 */ /* 0x000fe20000000800 */
[----:B------:R-:W-:Y:S02]  /*54e0*/  F2FP.F16.F32.PACK_AB R8, R8, R28 ;  /* 0x0000001c0808723e */ /* 0x000fe400000000ff */
[----:B------:R-:W-:Y:S02]  /*54f0*/  F2FP.F16.F32.PACK_AB R4, R4, R30 ;  /* 0x0000001e0404723e */ /* 0x000fe400000000ff */
[----:B------:R-:W-:Y:S05]  /*5500*/  STS [R236+0x1c000], R21 ;  /* 0x01c00015ec007388 */ /* 0x000fea0000000800 */
[----:B------:R-:W-:Y:S05]  /*5510*/  STS [R236+0x1c400], R17 ;  /* 0x01c40011ec007388 */ /* 0x000fea0000000800 */
[----:B------:R-:W-:Y:S05]  /*5520*/  STS [R235+0x1d000], R9 ;  /* 0x01d00009eb007388 */ /* 0x000fea0000000800 */
[----:B------:R-:W-:Y:S01]  /*5530*/  STS [R235+0x1d400], R5 ;  /* 0x01d40005eb007388 */ /* 0x000fe20000000800 */
[----:B-1----:R-:W-:Y:S04]  /*5540*/  IMAD R217, R180, UR11, RZ ;  /* 0x0000000bb4d97c24 */ /* 0x002fe8000f8e02ff */
[----:B------:R-:W-:Y:S05]  /*5550*/  STS [R236+0x1d000], R8 ;  /* 0x01d00008ec007388 */ /* 0x000fea0000000800 */
[----:B------:R-:W-:Y:S01]  /*5560*/  STS [R236+0x1d400], R4 ;  /* 0x01d40004ec007388 */ /* 0x000fe20000000800 */
[----:B------:R-:W-:Y:S06]  /*5570*/  BAR.SYNC.DEFER_BLOCKING 0x0 ;  /* 0x0000000000007b1d */ /* 0x000fec0000010000 */
[----:B------:R-:W-:Y:S05]  /*5580*/  LDSM.16.MT88.4 R4, [R206+0x20000] ;  /* 0x02000000ce04783b */ /* 0x000fea0000004200 */
[----:B------:R-:W1:Y:S05]  /*5590*/  LDSM.16.MT88.4 R8, [R172+0x8000] ;  /* 0x00800000ac08783b */ /* 0x000e6a0000004200 */
        /* <DEDUP_REMOVED lines=93> */
[----:B------:R-:W2:Y:S01]  /*5b70*/  LDL R180, [R1+0x1c] ;  /* 0x00001c0001b47983 */ /* 0x000ea20000100800 */
[----:B------:R-:W1:Y:S08]  /*5b80*/  LDC R7, c[0x0][0x420] ;  /* 0x00010800ff077b82 */ /* 0x000e700000000800 */
[----:B------:R-:W3:Y:S01]  /*5b90*/  LDC R8, c[0x0][0x424] ;  /* 0x00010900ff087b82 */ /* 0x000ee20000000800 */
[C---:B-1----:R-:W-:Y:S05]  /*5ba0*/  IMAD.U32 R4, R7.reuse, -0x40, RZ ;  /* 0xffffffc007047824 */ /* 0x042fea00078e00ff */
[C---:B------:R-:W-:Y:S04]  /*5bb0*/  LEA R5, P0, R4.reuse, R230, 0x1 ;  /* 0x000000e604057211 */ /* 0x040fe800078008ff */
[----:B------:R-:W-:Y:S01]  /*5bc0*/  LEA.HI.X.SX32 R4, R4, R231, 0x1, P0 ;  /* 0x000000e704047211 */ /* 0x000fe200000f0eff */
[----:B------:R-:W-:Y:S04]  /*5bd0*/  IMAD.MOV.U32 R230, RZ, RZ, R5 ;  /* 0x000000ffffe67224 */ /* 0x000fe800078e0005 */
[----:B------:R-:W-:Y:S01]  /*5be0*/  IMAD.MOV.U32 R231, RZ, RZ, R4 ;  /* 0x000000ffffe77224 */ /* 0x000fe200078e0004 */
[C---:B------:R-:W-:Y:S04]  /*5bf0*/  LEA R6, P0, R7.reuse, R230, 0x6 ;  /* 0x000000e607067211 */ /* 0x040fe800078030ff */
[----:B---3--:R-:W-:Y:S02]  /*5c00*/  LEA.HI.X R7, R7, R231, R8, 0x6, P0 ;  /* 0x000000e707077211 */ /* 0x008fe400000f3408 */
[----:B--2---:R-:W-:Y:S05]  /*5c10*/  LEA R4, R180, UR5, 0x1 ;  /* 0x00000005b4047c11 */ /* 0x004fea000f8e08ff */
[----:B------:R-:W-:Y:S01]  /*5c20*/  @!PT LDS RZ, [RZ] ;  /* 0x00000000fffff984 */ /* 0x000fe20000000800 */
[----:B------:R-:W-:Y:S01]  /*5c30*/  @!PT LDS RZ, [RZ] ;  /* 0x00000000fffff984 */ /* 0x000fe20000000800 */
[----:B------:R-:W-:Y:S01]  /*5c40*/  @!PT LDS RZ, [RZ] ;  /* 0x00000000fffff984 */ /* 0x000fe20000000800 */
[----:B------:R1:W-:Y:S04]  /*5c50*/  LDGSTS.E.BYPASS.LTC128B.128 [R4+0x8000], desc[UR34][R230.64] ;  /* 0x08000000e6047fae */ /* 0x0003e8000b901d62 */
[----:B------:R1:W-:Y:S04]  /*5c60*/  LDGSTS.E.BYPASS.LTC128B.128 [R4+0xa000], desc[UR34][R230.64+0x80] ;  /* 0x0a000080e6047fae */ /* 0x0003e8000b901d62 */
[----:B------:R1:W-:Y:S04]  /*5c70*/  LDGSTS.E.BYPASS.LTC128B.128 [R4+0x9000], desc[UR34][R6.64] ;  /* 0x0900000006047fae */ /* 0x0003e8000b901d62 */
[----:B------:R1:W-:Y:S04]  /*5c80*/  LDGSTS.E.BYPASS.LTC128B.128 [R4+0xb000], desc[UR34][R6.64+0x80] ;  /* 0x0b00008006047fae */ /* 0x0003e8000b901d62 */
[----:B------:R-:W0:Y:S02]  /*5c90*/  LDGDEPBAR ;  /* 0x00000000000079af */ /* 0x000e240000000000 */
.L_x_802:
[----:B------:R-:W2:Y:S01]  /*5ca0*/  LDL R225, [R1+0x10] ;  /* 0x0000100001e17983 */ /* 0x000ea20000100800 */
[----:B------:R-:W-:Y:S02]  /*5cb0*/  ULOP3.LUT UR4, UR12, 0x1, URZ, 0xc0, !UPT ;  /* 0x000000010c047892 */ /* 0x000fe4000f8ec03f */
[----:B------:R-:W-:Y:S01]  /*5cc0*/  UISETP.GT.AND UP2, UPT, UR12, UR6, UPT ;  /* 0x000000060c00728c */ /* 0x000fe2000bf44270 */
[----:B------:R-:W3:Y:S01]  /*5cd0*/  LDL R224, [R1+0x2c] ;  /* 0x00002c0001e07983 */ /* 0x000ee20000100800 */
[----:B------:R-:W-:Y:S02]  /*5ce0*/  UISETP.NE.U32.AND UP0, UPT, UR4, 0x1, UPT ;  /* 0x000000010400788c */ /* 0x000fe4000bf05070 */
[----:B------:R-:W-:Y:S01]  /*5cf0*/  UIADD3 UR12, UR12, -0x1, URZ ;  /* 0xffffffff0c0c7890 */ /* 0x000fe2000fffe03f */
[----:B------:R-:W-:Y:S04]  /*5d00*/  LDSM.16.M88.4 R32, [R0+0x1c000] ;  /* 0x01c000000020783b */ /* 0x000fe80000000200 */
[----:B------:R-:W1:Y:S04]  /*5d10*/  LDSM.16.MT88.4 R16, [R205] ;  /* 0x00000000cd10783b */ /* 0x000e680000004200 */
[----:B------:R-:W4:Y:S04]  /*5d20*/  LDL R220, [R1] ;  /* 0x0000000001dc7983 */ /* 0x000f280000100800 */
[----:B------:R-:W5:Y:S04]  /*5d30*/  LDSM.16.M88.4 R28, [R0+0x1d000] ;  /* 0x01d00000001c783b */ /* 0x000f680000000200 */
[----:B------:R-:W4:Y:S04]  /*5d40*/  LDL R221, [R1+0x4] ;  /* 0x0000040001dd7983 */ /* 0x000f280000100800 */
[----:B------:R-:W4:Y:S04]  /*5d50*/  LDL R222, [R1+0x8] ;  /* 0x0000080001de7983 */ /* 0x000f280000100800 */
[----:B------:R-:W4:Y:S04]  /*5d60*/  LDL R223, [R1+0xc] ;  /* 0x00000c0001df7983 */ /* 0x000f280000100800 */
[----:B------:R-:W5:Y:S04]  /*5d70*/  LDSM.16.MT88.4 R164, [R205+0x4000] ;  /* 0x00400000cda4783b */ /* 0x000f680000004200 */
[----:B------:R-:W-:Y:S04]  /*5d80*/  LDSM.16.M88.4 R168, [R2+0x1c000] ;  /* 0x01c0000002a8783b */ /* 0x000fe80000000200 */
[----:B------:R-:W5:Y:S04]  /*5d90*/  LDSM.16.MT88.4 R172, [R205+0x800] ;  /* 0x00080000cdac783b */ /* 0x000f680000004200 */
[----:B------:R-:W5:Y:S01]  /*5da0*/  LDSM.16.M88.4 R176, [R2+0x1d000] ;  /* 0x01d0000002b0783b */ /* 0x000f620000000200 */
[-C--:B-1----:R-:W-:Y:S03]  /*5db0*/  HMMA.16816.F32 R4, R32, R16.reuse, RZ ;  /* 0x000000102004723c */ /* 0x082fe600000018ff */
[----:B------:R-:W1:Y:S04]  /*5dc0*/  LDSM.16.MT88.4 R180, [R205+0x4800] ;  /* 0x00480000cdb4783b */ /* 0x000e680000004200 */
[----:B------:R-:W-:Y:S01]  /*5dd0*/  LDSM.16.M88.4 R184, [R204+0x1c000] ;  /* 0x01c00000ccb8783b */ /* 0x000fe20000000200 */
[C---:B-----5:R-:W-:Y:S03]  /*5de0*/  HMMA.16816.F32 R8, R28.reuse, R16, RZ ;  /* 0x000000101c08723c */ /* 0x060fe600000018ff */
[----:B------:R-:W5:Y:S04]  /*5df0*/  LDSM.16.MT88.4 R188, [R205+0x1000] ;  /* 0x00100000cdbc783b */ /* 0x000f680000004200 */
[----:B------:R-:W5:Y:S01]  /*5e00*/  LDSM.16.M88.4 R192, [R204+0x1d000] ;  /* 0x01d00000ccc0783b */ /* 0x000f620000000200 */
[-C--:B------:R-:W-:Y:S03]  /*5e10*/  HMMA.16816.F32 R12, R28, R18.reuse, RZ ;  /* 0x000000121c0c723c */ /* 0x080fe600000018ff */
[----:B------:R-:W5:Y:S03]  /*5e20*/  LDSM.16.MT88.4 R196, [R205+0x5000] ;  /* 0x00500000cdc4783b */ /* 0x000f660000004200 */
[C---:B------:R-:W-:Y:S01]  /*5e30*/  HMMA.16816.F32 R16, R32.reuse, R18, RZ ;  /* 0x000000122010723c */ /* 0x040fe200000018ff */
[----:B------:R-:W-:Y:S05]  /*5e40*/  LDSM.16.M88.4 R200, [R3+0x1d000] ;  /* 0x01d0000003c8783b */ /* 0x000fea0000000200 */
[-C--:B------:R-:W-:Y:S06]  /*5e50*/  HMMA.16816.F32 R20, R32, R164.reuse, RZ ;  /* 0x000000a42014723c */ /* 0x080fec00000018ff */
        /* <DEDUP_REMOVED lines=8> */
[----:B------:R-:W5:Y:S05]  /*5ee0*/  LDSM.16.MT88.4 R172, [R205+0x1800] ;  /* 0x00180000cdac783b */ /* 0x000f6a0000004200 */
[-C--:B-1----:R-:W-:Y:S06]  /*5ef0*/  HMMA.16816.F32 R20, R168, R180.reuse, R20 ;  /* 0x000000b4a814723c */ /* 0x082fec0000001814 */
[C---:B------:R-:W-:Y:S06]  /*5f00*/  HMMA.16816.F32 R24, R176.reuse, R180, R24 ;  /* 0x000000b4b018723c */ /* 0x040fec0000001818 */
[-C--:B------:R-:W-:Y:S01]  /*5f10*/  HMMA.16816.F32 R28, R176, R182.reuse, R28 ;  /* 0x000000b6b01c723c */ /* 0x080fe2000000181c */
[----:B------:R-:W1:Y:S05]  /*5f20*/  LDSM.16.MT88.4 R176, [R205+0x5800] ;  /* 0x00580000cdb0783b */ /* 0x000e6a0000004200 */
[----:B------:R-:W-:Y:S01]  /*5f30*/  HMMA.16816.F32 R32, R168, R182, R32 ;  /* 0x000000b6a820723c */ /* 0x000fe20000001820 */
[----:B------:R-:W-:Y:S04]  /*5f40*/  LDSM.16.M88.4 R168, [R0+0x1e000] ;  /* 0x01e0000000a8783b */ /* 0x000fe80000000200 */
[----:B------:R-:W1:Y:S01]  /*5f50*/  LDSM.16.MT88.4 R180, [R205+0x2000] ;  /* 0x00200000cdb4783b */ /* 0x000e620000004200 */
[-C--:B-----5:R-:W-:Y:S06]  /*5f60*/  HMMA.16816.F32 R4, R184, R188.reuse, R4 ;  /* 0x000000bcb804723c */ /* 0x0a0fec0000001804 */
[C---:B------:R-:W-:Y:S06]  /*5f70*/  HMMA.16816.F32 R8, R192.reuse, R188, R8 ;  /* 0x000000bcc008723c */ /* 0x040fec0000001808 */
[-C--:B------:R-:W-:Y:S06]  /*5f80*/  HMMA.16816.F32 R12, R192, R190.reuse, R12 ;  /* 0x000000bec00c723c */ /* 0x080fec000000180c */
[C---:B------:R-:W-:Y:S01]  /*5f90*/  HMMA.16816.F32 R16, R184.reuse, R190, R16 ;  /* 0x000000beb810723c */ /* 0x040fe20000001810 */
[----:B------:R5:W1:Y:S05]  /*5fa0*/  LDSM.16.M88.4 R188, [R0+0x1f000] ;  /* 0x01f0000000bc783b */ /* 0x000a6a0000000200 */
[-C--:B------:R-:W-:Y:S06]  /*5fb0*/  HMMA.16816.F32 R20, R184, R196.reuse, R20 ;  /* 0x000000c4b814723c */ /* 0x080fec0000001814 */
[C---:B------:R-:W-:Y:S06]  /*5fc0*/  HMMA.16816.F32 R24, R192.reuse, R196, R24 ;  /* 0x000000c4c018723c */ /* 0x040fec0000001818 */
[-C--:B------:R-:W-:Y:S01]  /*5fd0*/  HMMA.16816.F32 R28, R192, R198.reuse, R28 ;  /* 0x000000c6c01c723c */ /* 0x080fe2000000181c */
[----:B------:R-:W1:Y:S05]  /*5fe0*/  LDSM.16.MT88.4 R192, [R205+0x6000] ;  /* 0x00600000cdc0783b */ /* 0x000e6a0000004200 */
[----:B------:R-:W-:Y:S01]  /*5ff0*/  HMMA.16816.F32 R32, R184, R198, R32 ;  /* 0x000000c6b820723c */ /* 0x000fe20000001820 */
[----:B------:R-:W-:Y:S04]  /*6000*/  LDSM.16.M88.4 R196, [R2+0x1f000] ;  /* 0x01f0000002c4783b */ /* 0x000fe80000000200 */
[----:B------:R-:W-:Y:S01]  /*6010*/  LDSM.16.MT88.4 R184, [R205+0x2800] ;  /* 0x00280000cdb8783b */ /* 0x000fe20000004200 */
[-C--:B------:R-:W-:Y:S05]  /*6020*/  HMMA.16816.F32 R4, R164, R172.reuse, R4 ;  /* 0x000000aca404723c */ /* 0x080fea0000001804 */
[----:B-----5:R-:W-:Y:S01]  /*6030*/  IMAD R0, R217, 0x18, RZ ;  /* 0x00000018d9007824 */ /* 0x020fe200078e02ff */
[C---:B------:R-:W-:Y:S06]  /*6040*/  HMMA.16816.F32 R8, R200.reuse, R172, R8 ;  /* 0x000000acc808723c */ /* 0x040fec0000001808 */
[-C--:B------:R-:W-:Y:S06]  /*6050*/  HMMA.16816.F32 R12, R200, R174.reuse, R12 ;  /* 0x000000aec80c723c */ /* 0x080fec000000180c */
[C---:B------:R-:W-:Y:S01]  /*6060*/  HMMA.16816.F32 R16, R164.reuse, R174, R16 ;  /* 0x000000aea410723c */ /* 0x040fe20000001810 */
[----:B------:R-:W5:Y:S05]  /*6070*/  LDSM.16.M88.4 R172, [R2+0x1e000] ;  /* 0x01e0000002ac783b */ /* 0x000f6a0000000200 */
[-C--:B-1----:R-:W-:Y:S06]  /*6080*/  HMMA.16816.F32 R20, R164, R176.reuse, R20 ;  /* 0x000000b0a414723c */ /* 0x082fec0000001814 */
[C---:B------:R-:W-:Y:S06]  /*6090*/  HMMA.16816.F32 R24, R200.reuse, R176, R24 ;  /* 0x000000b0c818723c */ /* 0x040fec0000001818 */
[-C--:B------:R-:W-:Y:S01]  /*60a0*/  HMMA.16816.F32 R28, R200, R178.reuse, R28 ;  /* 0x000000b2c81c723c */ /* 0x080fe2000000181c */
[----:B------:R-:W1:Y:S05]  /*60b0*/  LDSM.16.MT88.4 R200, [R205+0x6800] ;  /* 0x00680000cdc8783b */ /* 0x000e6a0000004200 */
[----:B------:R-:W-:Y:S01]  /*60c0*/  HMMA.16816.F32 R32, R164, R178, R32 ;  /* 0x000000b2a420723c */ /* 0x000fe20000001820 */
[----:B------:R-:W-:Y:S04]  /*60d0*/  LDSM.16.M88.4 R164, [R204+0x1e000] ;  /* 0x01e00000cca4783b */ /* 0x000fe80000000200 */
[----:B------:R-:W4:Y:S01]  /*60e0*/  LDSM.16.MT88.4 R176, [R205+0x3000] ;  /* 0x00300000cdb0783b */ /* 0x000f220000004200 */
[-C--:B------:R-:W-:Y:S06]  /*60f0*/  HMMA.16816.F32 R4, R168, R180.reuse, R4 ;  /* 0x000000b4a804723c */ /* 0x080fec0000001804 */
        /* <DEDUP_REMOVED lines=10> */
[----:B------:R3:W-:Y:S01]  /*61a0*/  LDSM.16.M88.4 R192, [R3+0x1f000] ;  /* 0x01f0000003c0783b */ /* 0x0007e20000000200 */
[-C--:B-----5:R-:W-:Y:S06]  /*61b0*/  HMMA.16816.F32 R4, R172, R184.reuse, R4 ;  /* 0x000000b8ac04723c */ /* 0x0a0fec0000001804 */
[C---:B------:R-:W-:Y:S05]  /*61c0*/  HMMA.16816.F32 R8, R196.reuse, R184, R8 ;  /* 0x000000b8c408723c */ /* 0x040fea0000001808 */
[----:B--2---:R-:W-:Y:S01]  /*61d0*/  @P2 IADD3 R2, P0, R225, UR8, RZ ;  /* 0x00000008e1022c10 */ /* 0x004fe2000ff1e0ff */
[-C--:B------:R-:W-:Y:S01]  /*61e0*/  HMMA.16816.F32 R12, R196, R186.reuse, R12 ;  /* 0x000000bac40c723c */ /* 0x080fe2000000180c */
[----:B------:R-:W-:Y:S05]  /*61f0*/  @UP3 UIADD3 UR8, UP1, UR8, -0x100, URZ ;  /* 0xffffff0008083890 */ /* 0x000fea000ff3e03f */
[C---:B------:R-:W-:Y:S01]  /*6200*/  HMMA.16816.F32 R16, R172.reuse, R186, R16 ;  /* 0x000000baac10723c */ /* 0x040fe20000001810 */
[----:B------:R-:W2:Y:S04]  /*6210*/  LDSM.16.MT88.4 R184, [R205+0x3800] ;  /* 0x00380000cdb8783b */ /* 0x000ea80000004200 */
[----:B---3--:R-:W-:Y:S01]  /*6220*/  @P2 IADD3.X R3, R224, UR7, RZ, P0, !PT ;  /* 0x00000007e0032c10 */ /* 0x008fe200087fe4ff */
[-C--:B-1----:R-:W-:Y:S01]  /*6230*/  HMMA.16816.F32 R20, R172, R200.reuse, R20 ;  /* 0x000000c8ac14723c */ /* 0x082fe20000001814 */
[----:B------:R-:W-:Y:S03]  /*6240*/  @UP3 UIADD3.X UR7, UR7, -0x1, URZ, UP1, !UPT ;  /* 0xffffffff07073890 */ /* 0x000fe60008ffe43f */
[----:B----4-:R-:W3:Y:S02]  /*6250*/  @P2 LDG.E R220, desc[UR34][R2.64+0xa0] ;  /* 0x0000a02202dc2981 */ /* 0x010ee4000c1e1900 */
[C---:B------:R-:W-:Y:S02]  /*6260*/  HMMA.16816.F32 R24, R196.reuse, R200, R24 ;  /* 0x000000c8c418723c */ /* 0x040fe40000001818 */
[----:B------:R-:W4:Y:S04]  /*6270*/  @P2 LDG.E R221, desc[UR34][R2.64+0x80] ;  /* 0x0000802202dd2981 */ /* 0x000f28000c1e1900 */
[-C--:B------:R-:W-:Y:S01]  /*6280*/  HMMA.16816.F32 R28, R196, R202.reuse, R28 ;  /* 0x000000cac41c723c */ /* 0x080fe2000000181c */
[----:B------:R-:W5:Y:S04]  /*6290*/  @P2 LDG.E R222, desc[UR34][R2.64+0x20] ;  /* 0x0000202202de2981 */ /* 0x000f68000c1e1900 */
[----:B------:R1:W5:Y:S01]  /*62a0*/  @P2 LDG.E R223, desc[UR34][R2.64] ;  /* 0x0000002202df2981 */ /* 0x000362000c1e1900 */
[----:B------:R-:W-:Y:S03]  /*62b0*/  HMMA.16816.F32 R32, R172, R202, R32 ;  /* 0x000000caac20723c */ /* 0x000fe60000001820 */
[----:B------:R-:W2:Y:S03]  /*62c0*/  LDSM.16.MT88.4 R196, [R205+0x7800] ;  /* 0x00780000cdc4783b */ /* 0x000ea60000004200 */
[-C--:B------:R-:W-:Y:S05]  /*62d0*/  HMMA.16816.F32 R4, R164, R176.reuse, R4 ;  /* 0x000000b0a404723c */ /* 0x080fea0000001804 */
[C---:B------:R-:W-:Y:S01]  /*62e0*/  IMAD.SHL.U32 R173, R217.reuse, 0x8, RZ ;  /* 0x00000008d9ad7824 */ /* 0x040fe200078e00ff */
[C---:B------:R-:W-:Y:S05]  /*62f0*/  HMMA.16816.F32 R8, R180.reuse, R176, R8 ;  /* 0x000000b0b408723c */ /* 0x040fea0000001808 */
        /* <DEDUP_REMOVED lines=10> */
[-C--:B--2---:R-:W-:Y:S05]  /*63a0*/  HMMA.16816.F32 R4, R168, R184.reuse, R4 ;  /* 0x000000b8a804723c */ /* 0x084fea0000001804 */
[C---:B------:R-:W-:Y:S01]  /*63b0*/  IMAD.SHL.U32 R165, R217.reuse, 0x20, RZ ;  /* 0x00000020d9a57824 */ /* 0x040fe200078e00ff */
[C---:B------:R-:W-:Y:S06]  /*63c0*/  HMMA.16816.F32 R8, R192.reuse, R184, R8 ;  /* 0x000000b8c008723c */ /* 0x040fec0000001808 */
[-C--:B------:R-:W-:Y:S06]  /*63d0*/  HMMA.16816.F32 R12, R192, R186.reuse, R12 ;  /* 0x000000bac00c723c */ /* 0x080fec000000180c */
[C---:B------:R-:W-:Y:S05]  /*63e0*/  HMMA.16816.F32 R16, R168.reuse, R186, R16 ;  /* 0x000000baa810723c */ /* 0x040fea0000001810 */
[----:B------:R1:W-:Y:S01]  /*63f0*/  REDG.E.ADD.F32.FTZ.RN.STRONG.GPU desc[UR34][R218.64], R4 ;  /* 0x00000004da0079a6 */ /* 0x0003e2000c10f3a2 */
[-C--:B------:R-:W-:Y:S03]  /*6400*/  HMMA.16816.F32 R20, R168, R196.reuse, R20 ;  /* 0x000000c4a814723c */ /* 0x080fe60000001814 */
[----:B------:R2:W-:Y:S03]  /*6410*/  REDG.E.ADD.F32.FTZ.RN.STRONG.GPU desc[UR34][R2.64], R5 ;  /* 0x00000005020079a6 */ /* 0x0005e6000c10f3a2 */
[C---:B------:R-:W-:Y:S06]  /*6420*/  HMMA.16816.F32 R24, R192.reuse, R196, R24 ;  /* 0x000000c4c018723c */ /* 0x040fec0000001818 */
[-C--:B------:R-:W-:Y:S06]  /*6430*/  HMMA.16816.F32 R28, R192, R198.reuse, R28 ;  /* 0x000000c6c01c723c */ /* 0x080fec000000181c */
[----:B------:R-:W-:Y:S07]  /*6440*/  HMMA.16816.F32 R32, R168, R198, R32 ;  /* 0x000000c6a820723c */ /* 0x000fee0000001820 */
[C---:B------:R-:W-:Y:S01]  /*6450*/  IMAD R168, R217.reuse, 0x28, RZ ;  /* 0x00000028d9a87824 */ /* 0x040fe200078e02ff */
[CC--:B-1----:R-:W-:Y:S04]  /*6460*/  LEA R4, P0, R0.reuse, R218.reuse, 0x2 ;  /* 0x000000da00047211 */ /* 0x0c2fe800078010ff */
[-C--:B--2---:R-:W-:Y:S01]  /*6470*/  LEA.HI.X.SX32 R5, R0, R219.reuse, 0x2, P0 ;  /* 0x000000db00057211 */ /* 0x084fe200000f16ff */
[C---:B------:R-:W-:Y:S02]  /*6480*/  IMAD R0, R217.reuse, 0x30, RZ ;  /* 0x00000030d9007824 */ /* 0x040fe400078e02ff */
[----:B------:R-:W-:Y:S01]  /*6490*/  IMAD R217, R217, 0x38, RZ ;  /* 0x00000038d9d97824 */ /* 0x000fe200078e02ff */
[----:B---3--:R-:W-:Y:S04]  /*64a0*/  @P2 STL [R1], R220 ;  /* 0x000000dc01002387 */ /* 0x008fe80000100800 */
[----:B----4-:R-:W-:Y:S04]  /*64b0*/  @P2 STL [R1+0x4], R221 ;  /* 0x000004dd01002387 */ /* 0x010fe80000100800 */
[----:B-----5:R-:W-:Y:S04]  /*64c0*/  @P2 STL [R1+0x8], R222 ;  /* 0x000008de01002387 */ /* 0x020fe80000100800 */
[----:B------:R-:W-:Y:S01]  /*64d0*/  @P2 STL [R1+0xc], R223 ;  /* 0x00000cdf01002387 */ /* 0x000fe20000100800 */
[CC--:B------:R-:W-:Y:S04]  /*64e0*/  LEA R166, P2, R172.reuse, R218.reuse, 0x2 ;  /* 0x000000daaca67211 */ /* 0x0c0fe800078410ff */
[-C--:B------:R-:W-:Y:S02]  /*64f0*/  LEA.HI.X.SX32 R167, R172, R219.reuse, 0x2, P2 ;  /* 0x000000dbaca77211 */ /* 0x080fe400010f16ff */
[CC--:B------:R-:W-:Y:S03]  /*6500*/  LEA R164, P2, R165.reuse, R218.reuse, 0x2 ;  /* 0x000000daa5a47211 */ /* 0x0c0fe600078410ff */
[----:B------:R1:W-:Y:S01]  /*6510*/  REDG.E.ADD.F32.FTZ.RN.STRONG.GPU desc[UR34][R166.64], R6 ;  /* 0x00000006a60079a6 */ /* 0x0003e2000c10f3a2 */
[-C--:B------:R-:W-:Y:S03]  /*6520*/  LEA.HI.X.SX32 R165, R165, R219.reuse, 0x2, P2 ;  /* 0x000000dba5a57211 */ /* 0x080fe600010f16ff */
[----:B------:R2:W-:Y:S04]  /*6530*/  REDG.E.ADD.F32.FTZ.RN.STRONG.GPU desc[UR34][R4.64], R7 ;  /* 0x00000007040079a6 */ /* 0x0005e8000c10f3a2 */
[----:B------:R3:W-:Y:S01]  /*6540*/  REDG.E.ADD.F32.FTZ.RN.STRONG.GPU desc[UR34][R164.64], R8 ;  /* 0x00000008a40079a6 */ /* 0x0007e2000c10f3a2 */
[CC--:B-1----:R-:W-:Y:S04]  /*6550*/  LEA R6, P0, R168.reuse, R218.reuse, 0x2 ;  /* 0x000000daa8067211 */ /* 0x0c2fe800078010ff */
[-C--:B--2---:R-:W-:Y:S02]  /*6560*/  LEA.HI.X.SX32 R7, R168, R219.reuse, 0x2, P0 ;  /* 0x000000dba8077211 */ /* 0x084fe400000f16ff */
[CC--:B------:R-:W-:Y:S01]  /*6570*/  LEA R4, P2, R0.reuse, R218.reuse, 0x2 ;  /* 0x000000da00047211 */ /* 0x0c0fe200078410ff */
[----:B------:R-:W-:Y:S01]  /*6580*/  LDSM.16.MT88.4 R168, [R176+0x3000] ;  /* 0x00300000b0a8783b */ /* 0x000fe20000004200 */
[CC--:B---3--:R-:W-:Y:S02]  /*6590*/  LEA R8, P0, R217.reuse, R218.reuse, 0x2 ;  /* 0x000000dad9087211 */ /* 0x0c8fe400078010ff */
        /* <DEDUP_REMOVED lines=119> */
[----:B------:R-:W5:Y:S04]  /*6d10*/  LDSM.16.MT88.4 R4, [R206+0x1d000] ;  /* 0x01d00000ce04783b */ /* 0x000f680000004200 */
[----:B------:R-:W5:Y:S01]  /*6d20*/  LDSM.16.MT88.4 R24, [R206+0x1f000] ;  /* 0x01f00000ce18783b */ /* 0x000f620000004200 */
        /* <DEDUP_REMOVED lines=22> */
[-C--:B-----5:R-:W-:Y:S01]  /*6e90*/  HMMA.16816.F32 R100, R4, R12.reuse, R100 ;  /* 0x0000000c0464723c */ /* 0x0a0fe20000001864 */
        /* <DEDUP_REMOVED lines=36> */
.L_x_800:
[----:B------:R-:W2:Y:S01]  /*70e0*/  LDL R168, [R1+0x20] ;  /* 0x0000200001a87983 */ /* 0x000ea20000100800 */
[----:B------:R-:W-:-:S03]  /*70f0*/  ULDC UR4, c[0x0][0x390] ;  /* 0x0000e40000047ab9 */ /* 0x000fc60000000800 */
[----:B------:R-:W3:Y:S04]  /*7100*/  LDL R167, [R1+0x34] ;  /* 0x0000340001a77983 */ /* 0x000ee80000100800 */
[----:B------:R-:W4:Y:S04]  /*7110*/  LDL R165, [R1+0x44] ;  /* 0x0000440001a57983 */ /* 0x000f280000100800 */
[----:B------:R-:W5:Y:S04]  /*7120*/  LDL R166, [R1+0x24] ;  /* 0x0000240001a67983 */ /* 0x000f680000100800 */
[----:B------:R-:W5:Y:S04]  /*7130*/  LDL R164, [R1+0x38] ;  /* 0x0000380001a47983 */ /* 0x000f680000100800 */
[----:B------:R-:W5:Y:S01]  /*7140*/  LDL R169, [R1+0x40] ;  /* 0x0000400001a97983 */ /* 0x000f620000100800 */
        /* <DEDUP_REMOVED lines=95> */
[----:B------:R-:W-:Y:S01]  /*7740*/  F2FP.F16.F32.PACK_AB R50, R51, R50 ;  /* 0x000000323332723e */ /* 0x000fe200000000ff */
[----:B------:R-:W1:Y:S01]  /*7750*/  S2R R35, SR_TID.X ;  /* 0x0000000000237919 */ /* 0x000e620000002100 */
[----:B------:R-:W-:Y:S01]  /*7760*/  F2FP.F16.F32.PACK_AB R12, R12, R162 ;  /* 0x000000a20c0c723e */ /* 0x000fe200000000ff */
[----:B------:R-:W-:Y:S01]  /*7770*/  ULDC.64 UR8, c[0x0][0x450] ;  /* 0x0001140000087ab9 */ /* 0x000fe20000000a00 */
[----:B------:R-:W-:Y:S01]  /*7780*/  F2FP.F16.F32.PACK_AB R15, R15, R152 ;  /* 0x000000980f0f723e */ /* 0x000fe200000000ff */
[----:B------:R-:W-:Y:S01]  /*7790*/  ULDC.64 UR6, c[0x0][0x458] ;  /* 0x0001160000067ab9 */ /* 0x000fe20000000a00 */
[----:B------:R-:W-:Y:S01]  /*77a0*/  F2FP.F16.F32.PACK_AB R14, R14, R154 ;  /* 0x0000009a0e0e723e */ /* 0x000fe200000000ff */
[----:B------:R-:W-:Y:S01]  /*77b0*/  ULDC.64 UR10, c[0x0][0x3f0] ;  /* 0x0000fc00000a7ab9 */ /* 0x000fe20000000a00 */
[----:B------:R-:W-:-:S02]  /*77c0*/  F2FP.F16.F32.PACK_AB R11, R11, R156 ;  /* 0x0000009c0b0b723e */ /* 0x000fc400000000ff */
[----:B------:R-:W-:Y:S01]  /*77d0*/  F2FP.F16.F32.PACK_AB R10, R10, R158 ;  /* 0x0000009e0a0a723e */ /* 0x000fe200000000ff */
[----:B--2---:R-:W-:Y:S04]  /*77e0*/  STS [R168], R0 ;  /* 0x00000000a8007388 */ /* 0x004fe80000000800 */
[----:B------:R-:W-:Y:S04]  /*77f0*/  STS [R168+0x400], R3 ;  /* 0x00040003a8007388 */ /* 0x000fe80000000800 */
[----:B---3--:R-:W-:Y:S04]  /*7800*/  STS [R167], R5 ;  /* 0x00000005a7007388 */ /* 0x008fe80000000800 */
[----:B----4-:R-:W-:Y:S04]  /*7810*/  STS [R165], R4 ;  /* 0x00000004a5007388 */ /* 0x010fe80000000800 */
[----:B------:R-:W-:Y:S04]  /*7820*/  STS [R168+0x2000], R9 ;  /* 0x00200009a8007388 */ /* 0x000fe80000000800 */
[----:B------:R2:W-:Y:S04]  /*7830*/  STS [R168+0x2400], R8 ;  /* 0x00240008a8007388 */ /* 0x0005e80000000800 */
[----:B------:R-:W-:Y:S04]  /*7840*/  STS [R167+0x2000], R7 ;  /* 0x00200007a7007388 */ /* 0x000fe80000000800 */
[----:B------:R3:W-:Y:S04]  /*7850*/  STS [R167+0x2400], R6 ;  /* 0x00240006a7007388 */ /* 0x0007e80000000800 */
[----:B-----5:R-:W-:Y:S04]  /*7860*/  STS [R166], R33 ;  /* 0x00000021a6007388 */ /* 0x020fe80000000800 */
[----:B------:R-:W-:Y:S04]  /*7870*/  STS [R166+0x400], R32 ;  /* 0x00040020a6007388 */ /* 0x000fe80000000800 */
[----:B------:R-:W-:Y:S04]  /*7880*/  STS [R164], R29 ;  /* 0x0000001da4007388 */ /* 0x000fe80000000800 */
[----:B------:R-:W-:Y:S01]  /*7890*/  STS [R169], R28 ;  /* 0x0000001ca9007388 */ /* 0x000fe20000000800 */
[----:B------:R-:W-:Y:S01]  /*78a0*/  F2FP.F16.F32.PACK_AB R40, R41, R40 ;  /* 0x000000282928723e */ /* 0x000fe200000000ff */
[----:B--2---:R-:W2:Y:S02]  /*78b0*/  LDC.64 R8, c[0x0][0x468] ;  /* 0x00011a00ff087b82 */ /* 0x004ea40000000a00 */
[----:B------:R-:W-:Y:S04]  /*78c0*/  STS [R166+0x2000], R31 ;  /* 0x0020001fa6007388 */ /* 0x000fe80000000800 */
[----:B------:R-:W-:Y:S01]  /*78d0*/  STS [R166+0x2400], R30 ;  /* 0x0024001ea6007388 */ /* 0x000fe20000000800 */
[----:B------:R-:W-:Y:S01]  /*78e0*/  F2FP.F16.F32.PACK_AB R42, R43, R42 ;  /* 0x0000002a2b2a723e */ /* 0x000fe200000000ff */
[----:B---3--:R-:W3:Y:S02]  /*78f0*/  LDC.64 R6, c[0x0][0x438] ;  /* 0x00010e00ff067b82 */ /* 0x008ee40000000a00 */
        /* <DEDUP_REMOVED lines=20> */
[----:B------:R-:W-:-:S02]  /*7a40*/  F2FP.F16.F32.PACK_AB R44, R45, R44 ;  /* 0x0000002c2d2c723e */ /* 0x000fc400000000ff */
[----:B------:R-:W-:Y:S01]  /*7a50*/  F2FP.F16.F32.PACK_AB R46, R47, R46 ;  /* 0x0000002e2f2e723e */ /* 0x000fe200000000ff */
[----:B------:R-:W-:Y:S01]  /*7a60*/  STS [R167+0x8000], R48 ;  /* 0x00800030a7007388 */ /* 0x000fe20000000800 */
[----:B------:R-:W-:Y:S02]  /*7a70*/  F2FP.F16.F32.PACK_AB R52, R53, R52 ;  /* 0x000000343534723e */ /* 0x000fe400000000ff */
[----:B------:R-:W-:Y:S01]  /*7a80*/  F2FP.F16.F32.PACK_AB R54, R55, R54 ;  /* 0x000000363736723e */ /* 0x000fe200000000ff */
[----:B------:R4:W-:Y:S01]  /*7a90*/  STS [R165+0x8000], R50 ;  /* 0x00800032a5007388 */ /* 0x0009e20000000800 */
        /* <DEDUP_REMOVED lines=12> */
[----:B-1----:R-:W-:Y:S01]  /*7b60*/  SHF.R.S32.HI R34, RZ, 0x1f, R35 ;  /* 0x0000001fff227819 */ /* 0x002fe20000011423 */
[----:B----4-:R-:W4:Y:S01]  /*7b70*/  LDL R165, [R1+0x1c] ;  /* 0x00001c0001a57983 */ /* 0x010f220000100800 */
[----:B------:R-:W-:Y:S02]  /*7b80*/  F2FP.F16.F32.PACK_AB R76, R77, R76 ;  /* 0x0000004c4d4c723e */ /* 0x000fe400000000ff */
[----:B------:R-:W-:Y:S01]  /*7b90*/  F2FP.F16.F32.PACK_AB R78, R79, R78 ;  /* 0x0000004e4f4e723e */ /* 0x000fe200000000ff */
[----:B------:R-:W-:Y:S01]  /*7ba0*/  STS [R168+0xa000], R40 ;  /* 0x00a00028a8007388 */ /* 0x000fe20000000800 */
[----:B------:R-:W-:-:S02]  /*7bb0*/  F2FP.F16.F32.PACK_AB R84, R85, R84 ;  /* 0x000000545554723e */ /* 0x000fc400000000ff */
[----:B------:R-:W-:Y:S01]  /*7bc0*/  F2FP.F16.F32.PACK_AB R86, R87, R86 ;  /* 0x000000565756723e */ /* 0x000fe200000000ff */
[----:B------:R-:W-:Y:S01]  /*7bd0*/  STS [R168+0xa400], R42 ;  /* 0x00a4002aa8007388 */ /* 0x000fe20000000800 */
[----:B------:R-:W-:Y:S02]  /*7be0*/  F2FP.F16.F32.PACK_AB R96, R97, R96 ;  /* 0x000000606160723e */ /* 0x000fe400000000ff */
[----:B------:R-:W-:Y:S01]  /*7bf0*/  F2FP.F16.F32.PACK_AB R98, R99, R98 ;  /* 0x000000626362723e */ /* 0x000fe200000000ff */
[----:B------:R-:W-:Y:S01]  /*7c00*/  STS [R167+0xa000], R44 ;  /* 0x00a0002ca7007388 */ /* 0x000fe20000000800 */
[----:B------:R-:W-:Y:S02]  /*7c10*/  F2FP.F16.F32.PACK_AB R88, R89, R88 ;  /* 0x000000585958723e */ /* 0x000fe400000000ff */
[----:B------:R-:W-:Y:S01]  /*7c20*/  F2FP.F16.F32.PACK_AB R90, R91, R90 ;  /* 0x0000005a5b5a723e */ /* 0x000fe200000000ff */
[----:B------:R-:W-:Y:S01]  /*7c30*/  STS [R167+0xa400], R46 ;  /* 0x00a4002ea7007388 */ /* 0x000fe20000000800 */
[----:B------:R-:W-:-:S02]  /*7c40*/  F2FP.F16.F32.PACK_AB R92, R93, R92 ;  /* 0x0000005c5d5c723e */ /* 0x000fc400000000ff */
[----:B------:R-:W-:Y:S01]  /*7c50*/  F2FP.F16.F32.PACK_AB R94, R95, R94 ;  /* 0x0000005e5f5e723e */ /* 0x000fe200000000ff */
[----:B------:R-:W-:Y:S01]  /*7c60*/  STS [R166+0x8000], R52 ;  /* 0x00800034a6007388 */ /* 0x000fe20000000800 */
[----:B------:R-:W-:Y:S01]  /*7c70*/  UIMAD UR4, UR23, UR8, URZ ;  /* 0x00000008170472a4 */ /* 0x000fe2000f8e023f */
[----:B------:R-:W-:Y:S01]  /*7c80*/  MOV R0, UR8 ;  /* 0x0000000800007c02 */ /* 0x000fe20008000f00 */
[----:B------:R-:W1:Y:S01]  /*7c90*/  LDC.64 R14, c[0x0][0x440] ;  /* 0x00011000ff0e7b82 */ /* 0x000e620000000a00 */
[----:B------:R-:W-:Y:S04]  /*7ca0*/  STS [R166+0x8400], R54 ;  /* 0x00840036a6007388 */ /* 0x000fe80000000800 */
[----:B------:R-:W-:Y:S03]  /*7cb0*/  STS [R164+0x8000], R64 ;  /* 0x00800040a4007388 */ /* 0x000fe60000000800 */
[----:B------:R-:W5:Y:S01]  /*7cc0*/  LDC.64 R12, c[0x0][0x470] ;  /* 0x00011c00ff0c7b82 */ /* 0x000f620000000a00 */
[----:B------:R-:W-:Y:S04]  /*7cd0*/  STS [R169+0x8000], R66 ;  /* 0x00800042a9007388 */ /* 0x000fe80000000800 */
[----:B------:R-:W-:Y:S04]  /*7ce0*/  STS [R166+0xa000], R56 ;  /* 0x00a00038a6007388 */ /* 0x000fe80000000800 */
[----:B------:R-:W-:Y:S04]  /*7cf0*/  STS [R166+0xa400], R58 ;  /* 0x00a4003aa6007388 */ /* 0x000fe80000000800 */
[----:B------:R-:W-:Y:S04]  /*7d00*/  STS [R164+0xa000], R60 ;  /* 0x00a0003ca4007388 */ /* 0x000fe80000000800 */
[----:B------:R-:W-:Y:S04]  /*7d10*/  STS [R169+0xa000], R62 ;  /* 0x00a0003ea9007388 */ /* 0x000fe80000000800 */
[----:B------:R-:W-:Y:S01]  /*7d20*/  STS [R168+0xc000], R68 ;  /* 0x00c00044a8007388 */ /* 0x000fe20000000800 */
[----:B------:R-:W-:-:S03]  /*7d30*/  LEA.HI R34, R34, R35, RZ, 0x3 ;  /* 0x0000002322227211 */ /* 0x000fc600078f18ff */
[----:B------:R-:W-:Y:S04]  /*7d40*/  STS [R168+0xc400], R70 ;  /* 0x00c40046a8007388 */ /* 0x000fe80000000800 */
[----:B------:R-:W-:Y:S04]  /*7d50*/  STS [R167+0xc000], R80 ;  /* 0x00c00050a7007388 */ /* 0x000fe80000000800 */
[----:B------:R-:W-:Y:S04]  /*7d60*/  STS [R167+0xc400], R82 ;  /* 0x00c40052a7007388 */ /* 0x000fe80000000800 */
[----:B------:R-:W-:Y:S01]  /*7d70*/  STS [R168+0xe000], R72 ;  /* 0x00e00048a8007388 */ /* 0x000fe20000000800 */
[----:B------:R-:W-:-:S03]  /*7d80*/  LOP3.LUT R2, R34, 0xfffffff8, RZ, 0xc0, !PT ;  /* 0xfffffff822027812 */ /* 0x000fc600078ec0ff */
[----:B------:R-:W-:Y:S04]  /*7d90*/  STS [R168+0xe400], R74 ;  /* 0x00e4004aa8007388 */ /* 0x000fe80000000800 */
[----:B------:R-:W-:Y:S04]  /*7da0*/  STS [R167+0xe000], R76 ;  /* 0x00e0004ca7007388 */ /* 0x000fe80000000800 */
[----:B------:R-:W-:Y:S04]  /*7db0*/  STS [R167+0xe400], R78 ;  /* 0x00e4004ea7007388 */ /* 0x000fe80000000800 */
[----:B------:R-:W-:Y:S04]  /*7dc0*/  STS [R166+0xc000], R84 ;  /* 0x00c00054a6007388 */ /* 0x000fe80000000800 */
[----:B------:R-:W-:Y:S01]  /*7dd0*/  STS [R166+0xc400], R86 ;  /* 0x00c40056a6007388 */ /* 0x000fe20000000800 */
[----:B------:R-:W-:-:S03]  /*7de0*/  IMAD.IADD R2, R35, 0x1, -R2 ;  /* 0x0000000123027824 */ /* 0x000fc600078e0a02 */
[----:B------:R-:W-:Y:S04]  /*7df0*/  STS [R164+0xc000], R96 ;  /* 0x00c00060a4007388 */ /* 0x000fe80000000800 */
[----:B------:R-:W-:Y:S04]  /*7e00*/  STS [R164+0xc400], R98 ;  /* 0x00c40062a4007388 */ /* 0x000fe80000000800 */
[----:B------:R-:W-:Y:S04]  /*7e10*/  STS [R166+0xe000], R88 ;  /* 0x00e00058a6007388 */ /* 0x000fe80000000800 */
[----:B------:R-:W-:Y:S01]  /*7e20*/  STS [R166+0xe400], R90 ;  /* 0x00e4005aa6007388 */ /* 0x000fe20000000800 */
[----:B------:R-:W-:-:S03]  /*7e30*/  IMAD.SHL.U32 R2, R2, 0x8, RZ ;  /* 0x0000000802027824 */ /* 0x000fc600078e00ff */
[----:B------:R-:W-:Y:S04]  /*7e40*/  STS [R164+0xe000], R92 ;  /* 0x00e0005ca4007388 */ /* 0x000fe80000000800 */
[----:B------:R-:W-:Y:S01]  /*7e50*/  STS [R164+0xe400], R94 ;  /* 0x00e4005ea4007388 */ /* 0x000fe20000000800 */
[--C-:B------:R-:W-:Y:S01]  /*7e60*/  SHF.R.S32.HI R3, RZ, 0x1f, R2.reuse ;  /* 0x0000001fff037819 */ /* 0x100fe20000011402 */
[----:B------:R-:W-:Y:S02]  /*7e70*/  UIMAD UR4, UR24, UR9, UR4 ;  /* 0x00000009180472a4 */ /* 0x000fe4000f8e0204 */
[----:B------:R-:W-:-:S04]  /*7e80*/  IMAD.WIDE.U32 R4, R0, UR24, R2 ;  /* 0x0000001800047c25 */ /* 0x000fc8000f8e0002 */
[C---:B---3--:R-:W-:Y:S02]  /*7e90*/  IMAD R0, R6.reuse, UR19, RZ ;  /* 0x0000001306007c24 */ /* 0x048fe4000f8e02ff */
[----:B------:R-:W-:Y:S02]  /*7ea0*/  VIADD R5, R5, UR4 ;  /* 0x0000000405057c36 */ /* 0x000fe40008000000 */
[----:B------:R-:W-:Y:S02]  /*7eb0*/  IMAD R7, R7, UR14, R0 ;  /* 0x0000000e07077c24 */ /* 0x000fe4000f8e0200 */
[----:B------:R-:W-:Y:S01]  /*7ec0*/  IMAD.WIDE.U32 R4, R6, UR14, R4 ;  /* 0x0000000e06047c25 */ /* 0x000fe2000f8e0004 */
[----:B------:R-:W-:-:S03]  /*7ed0*/  SHF.R.S32.HI R10, RZ, 0x3, R34 ;  /* 0x00000003ff0a7819 */ /* 0x000fc60000011422 */
[C---:B--2---:R-:W-:Y:S01]  /*7ee0*/  IMAD R6, R8.reuse, UR20, RZ ;  /* 0x0000001408067c24 */ /* 0x044fe2000f8e02ff */
[----:B------:R-:W-:Y:S02]  /*7ef0*/  IADD3 R5, R5, R7, RZ ;  /* 0x0000000705057210 */ /* 0x000fe40007ffe0ff */
[----:B------:R-:W-:Y:S01]  /*7f00*/  SHF.R.S32.HI R11, RZ, 0x1f, R10 ;  /* 0x0000001fff0b7819 */ /* 0x000fe2000001140a */
[----:B------:R-:W-:Y:S02]  /*7f10*/  IMAD R6, R9, UR15, R6 ;  /* 0x0000000f09067c24 */ /* 0x000fe4000f8e0206 */
[----:B------:R-:W-:-:S04]  /*7f20*/  IMAD.WIDE.U32 R4, R8, UR15, R4 ;  /* 0x0000000f08047c25 */ /* 0x000fc8000f8e0004 */
[----:B------:R-:W-:Y:S01]  /*7f30*/  IMAD.U32 R8, RZ, RZ, UR6 ;  /* 0x00000006ff087e24 */ /* 0x000fe2000f8e00ff */
[----:B------:R-:W-:Y:S01]  /*7f40*/  IADD3 R5, R5, R6, RZ ;  /* 0x0000000605057210 */ /* 0x000fe20007ffe0ff */
[----:B------:R-:W-:Y:S02]  /*7f50*/  UIMAD UR23, UR23, UR6, URZ ;  /* 0x00000006171772a4 */ /* 0x000fe4000f8e023f */
[----:B------:R-:W-:-:S04]  /*7f60*/  IMAD.WIDE.U32 R8, R8, UR24, R2 ;  /* 0x0000001808087c25 */ /* 0x000fc8000f8e0002 */
[----:B------:R-:W-:Y:S01]  /*7f70*/  IMAD R2, R11, UR8, RZ ;  /* 0x000000080b027c24 */ /* 0x000fe2000f8e02ff */
[----:B------:R-:W-:Y:S01]  /*7f80*/  UIMAD UR24, UR24, UR7, UR23 ;  /* 0x00000007181872a4 */ /* 0x000fe2000f8e0217 */
[----:B------:R-:W-:-:S04]  /*7f90*/  IMAD.WIDE.U32 R6, R10, UR8, R4 ;  /* 0x000000080a067c25 */ /* 0x000fc8000f8e0004 */
[----:B------:R-:W-:Y:S02]  /*7fa0*/  IMAD R2, R10, UR9, R2 ;  /* 0x000000090a027c24 */ /* 0x000fe4000f8e0202 */
[----:B------:R-:W-:-:S03]  /*7fb0*/  VIADD R5, R9, UR24 ;  /* 0x0000001809057c36 */ /* 0x000fc60008000000 */
[----:B------:R-:W-:Y:S01]  /*7fc0*/  IADD3 R3, R7, R2, RZ ;  /* 0x0000000207037210 */ /* 0x000fe20007ffe0ff */
[----:B-1----:R-:W-:Y:S01]  /*7fd0*/  IMAD R7, R14, UR19, RZ ;  /* 0x000000130e077c24 */ /* 0x002fe2000f8e02ff */
[----:B------:R-:W-:Y:S01]  /*7fe0*/  BAR.SYNC.DEFER_BLOCKING 0x0 ;  /* 0x0000000000007b1d */ /* 0x000fe20000010000 */
[----:B------:R-:W-:Y:S01]  /*7ff0*/  LEA R2, P0, R6, UR10, 0x1 ;  /* 0x0000000a06027c11 */ /* 0x000fe2000f8008ff */
[----:B------:R-:W-:-:S03]  /*8000*/  IMAD.MOV.U32 R4, RZ, RZ, R8 ;  /* 0x000000ffff047224 */ /* 0x000fc600078e0008 */
[----:B------:R-:W-:Y:S01]  /*8010*/  LEA.HI.X R3, R6, UR11, R3, 0x1, P0 ;  /* 0x0000000b06037c11 */ /* 0x000fe200080f0c03 */
[----:B------:R-:W-:Y:S02]  /*8020*/  IMAD R6, R15, UR14, R7 ;  /* 0x0000000e0f067c24 */ /* 0x000fe4000f8e0207 */
[----:B------:R-:W-:-:S05]  /*8030*/  IMAD.WIDE.U32 R4, R14, UR14, R4 ;  /* 0x0000000e0e047c25 */ /* 0x000fca000f8e0004 */
[----:B------:R-:W-:Y:S01]  /*8040*/  IADD3 R5, R5, R6, RZ ;  /* 0x0000000605057210 */ /* 0x000fe20007ffe0ff */
[----:B-----5:R-:W-:-:S04]  /*8050*/  IMAD R6, R12, UR20, RZ ;  /* 0x000000140c067c24 */ /* 0x020fc8000f8e02ff */
[----:B------:R-:W-:Y:S02]  /*8060*/  IMAD R13, R13, UR15, R6 ;  /* 0x0000000f0d0d7c24 */ /* 0x000fe4000f8e0206 */
[----:B------:R-:W-:Y:S01]  /*8070*/  IMAD.WIDE.U32 R4, R12, UR15, R4 ;  /* 0x0000000f0c047c25 */ /* 0x000fe2000f8e0004 */
[----:B------:R-:W-:-:S03]  /*8080*/  USHF.L.U32 UR4, UR8, 0x6, URZ ;  /* 0x0000000608047899 */ /* 0x000fc6000800063f */
[----:B------:R-:W-:Y:S01]  /*8090*/  IMAD.IADD R5, R5, 0x1, R13 ;  /* 0x0000000105057824 */ /* 0x000fe200078e020d */
[----:B------:R-:W-:Y:S01]  /*80a0*/  USHF.L.U64.HI UR10, UR8, 0x6, UR9 ;  /* 0x00000006080a7899 */ /* 0x000fe20008010209 */
[----:B------:R-:W-:Y:S02]  /*80b0*/  IMAD R6, R11, UR6, RZ ;  /* 0x000000060b067c24 */ /* 0x000fe4000f8e02ff */
[----:B------:R-:W-:Y:S01]  /*80c0*/  IMAD.WIDE.U32 R4, R10, UR6, R4 ;  /* 0x000000060a047c25 */ /* 0x000fe2000f8e0004 */
[----:B------:R-:W-:Y:S01]  /*80d0*/  ULDC.64 UR8, c[0x0][0x3f8] ;  /* 0x0000fe0000087ab9 */ /* 0x000fe20000000a00 */
[----:B------:R-:W-:Y:S02]  /*80e0*/  USHF.L.U32 UR11, UR6, 0x6, URZ ;  /* 0x00000006060b7899 */ /* 0x000fe4000800063f */
[----:B------:R-:W-:Y:S01]  /*80f0*/  USHF.L.U64.HI UR6, UR6, 0x6, UR7 ;  /* 0x0000000606067899 */ /* 0x000fe20008010207 */
[----:B----4-:R-:W-:-:S05]  /*8100*/  LEA R0, R165, UR5, 0x1 ;  /* 0x00000005a5007c11 */ /* 0x010fca000f8e08ff */
[----:B------:R-:W1:Y:S04]  /*8110*/  LDS.128 R16, [R0+0xc000] ;  /* 0x00c0000000107984 */ /* 0x000e680000000c00 */
[----:B------:R-:W2:Y:S04]  /*8120*/  LDS.128 R20, [R0+0x10000] ;  /* 0x0100000000147984 */ /* 0x000ea80000000c00 */
[----:B------:R-:W3:Y:S04]  /*8130*/  LDS.128 R60, [R0+0xd000] ;  /* 0x00d00000003c7984 */ /* 0x000ee80000000c00 */
[----:B------:R-:W4:Y:S04]  /*8140*/  LDS.128 R64, [R0+0x11000] ;  /* 0x0110000000407984 */ /* 0x000f280000000c00 */
[----:B------:R-:W5:Y:S04]  /*8150*/  LDS.128 R56, [R0+0xe000] ;  /* 0x00e0000000387984 */ /* 0x000f680000000c00 */
[----:B------:R-:W5:Y:S04]  /*8160*/  LDS.128 R48, [R0+0x12000] ;  /* 0x0120000000307984 */ /* 0x000f680000000c00 */
[----:B------:R-:W5:Y:S04]  /*8170*/  LDS.128 R52, [R0+0xf000] ;  /* 0x00f0000000347984 */ /* 0x000f680000000c00 */
[----:B------:R-:W5:Y:S04]  /*8180*/  LDS.128 R44, [R0+0x13000] ;  /* 0x01300000002c7984 */ /* 0x000f680000000c00 */
[----:B------:R-:W5:Y:S04]  /*8190*/  LDS.128 R40, [R0+0x14000] ;  /* 0x0140000000287984 */ /* 0x000f680000000c00 */
[----:B------:R-:W5:Y:S04]  /*81a0*/  LDS.128 R32, [R0+0x18000] ;  /* 0x0180000000207984 */ /* 0x000f680000000c00 */
        /* <DEDUP_REMOVED lines=11> */
[----:B------:R-:W-:-:S04]  /*8260*/  IADD3 R8, P0, R2, UR4, RZ ;  /* 0x0000000402087c10 */ /* 0x000fc8000ff1e0ff */
[----:B------:R-:W-:Y:S02]  /*8270*/  IADD3.X R9, R3, UR10, RZ, P0, !PT ;  /* 0x0000000a03097c10 */ /* 0x000fe400087fe4ff */
[----:B------:R-:W-:Y:S02]  /*8280*/  IADD3 R0, R5, R0, RZ ;  /* 0x0000000005007210 */ /* 0x000fe40007ffe0ff */
[----:B------:R-:W-:-:S04]  /*8290*/  LEA R6, P0, R4, UR8, 0x1 ;  /* 0x0000000804067c11 */ /* 0x000fc8000f8008ff */
[----:B------:R-:W-:Y:S02]  /*82a0*/  LEA.HI.X R7, R4, UR9, R0, 0x1, P0 ;  /* 0x0000000904077c11 */ /* 0x000fe400080f0c00 */
[----:B------:R-:W-:Y:S01]  /*82b0*/  IADD3 R4, P0, R6, UR11, RZ ;  /* 0x0000000b06047c10 */ /* 0x000fe2000ff1e0ff */
[----:B------:R-:W-:Y:S01]  /*82c0*/  STG.E.128 desc[UR34][R2.64], R60 ;  /* 0x0000003c02007986 */ /* 0x000fe2000c101d22 */
[----:B------:R-:W-:Y:S02]  /*82d0*/  IADD3 R10, P1, R8, UR4, RZ ;  /* 0x00000004080a7c10 */ /* 0x000fe4000ff3e0ff */
[----:B------:R-:W-:Y:S01]  /*82e0*/  IADD3.X R5, R7, UR6, RZ, P0, !PT ;  /* 0x0000000607057c10 */ /* 0x000fe200087fe4ff */
[----:B----4-:R2:W-:Y:S01]  /*82f0*/  STG.E.128 desc[UR34][R2.64+0x80], R64 ;  /* 0x0000804002007986 */ /* 0x0105e2000c101d22 */
[----:B------:R-:W-:-:S03]  /*8300*/  IADD3.X R11, R9, UR10, RZ, P1, !PT ;  /* 0x0000000a090b7c10 */ /* 0x000fc60008ffe4ff */
[----:B-----5:R-:W-:Y:S04]  /*8310*/  STG.E.128 desc[UR34][R8.64], R56 ;  /* 0x0000003808007986 */ /* 0x020fe8000c101d22 */
[----:B------:R3:W-:Y:S04]  /*8320*/  STG.E.128 desc[UR34][R8.64+0x80], R48 ;  /* 0x0000803008007986 */ /* 0x0007e8000c101d22 */
[----:B------:R4:W-:Y:S04]  /*8330*/  STG.E.128 desc[UR34][R10.64], R52 ;  /* 0x000000340a007986 */ /* 0x0009e8000c101d22 */
[----:B------:R4:W-:Y:S04]  /*8340*/  STG.E.128 desc[UR34][R10.64+0x80], R44 ;  /* 0x0000802c0a007986 */ /* 0x0009e8000c101d22 */
[----:B------:R4:W-:Y:S01]  /*8350*/  STG.E.128 desc[UR34][R6.64], R40 ;  /* 0x0000002806007986 */ /* 0x0009e2000c101d22 */
[----:B--2---:R-:W-:-:S04]  /*8360*/  IADD3 R2, P0, R4, UR11, RZ ;  /* 0x0000000b04027c10 */ /* 0x004fc8000ff1e0ff */
[----:B------:R-:W-:Y:S02]  /*8370*/  IADD3.X R3, R5, UR6, RZ, P0, !PT ;  /* 0x0000000605037c10 */ /* 0x000fe400087fe4ff */
[----:B---3--:R-:W-:Y:S01]  /*8380*/  IADD3 R8, P0, R2, UR11, RZ ;  /* 0x0000000b02087c10 */ /* 0x008fe2000ff1e0ff */
[----:B------:R4:W-:Y:S03]  /*8390*/  STG.E.128 desc[UR34][R6.64+0x80], R32 ;  /* 0x0000802006007986 */ /* 0x0009e6000c101d22 */
[----:B------:R-:W-:Y:S01]  /*83a0*/  IADD3.X R9, R3, UR6, RZ, P0, !PT ;  /* 0x0000000603097c10 */ /* 0x000fe200087fe4ff */
[----:B-1----:R4:W-:Y:S04]  /*83b0*/  STG.E.128 desc[UR34][R4.64], R36 ;  /* 0x0000002404007986 */ /* 0x0029e8000c101d22 */
[----:B------:R4:W-:Y:S04]  /*83c0*/  STG.E.128 desc[UR34][R4.64+0x80], R28 ;  /* 0x0000801c04007986 */ /* 0x0009e8000c101d22 */
[----:B------:R4:W-:Y:S04]  /*83d0*/  STG.E.128 desc[UR34][R2.64], R24 ;  /* 0x0000001802007986 */ /* 0x0009e8000c101d22 */
[----:B------:R4:W-:Y:S04]  /*83e0*/  STG.E.128 desc[UR34][R2.64+0x80], R16 ;  /* 0x0000801002007986 */ /* 0x0009e8000c101d22 */
[----:B------:R4:W-:Y:S04]  /*83f0*/  STG.E.128 desc[UR34][R8.64], R20 ;  /* 0x0000001408007986 */ /* 0x0009e8000c101d22 */
[----:B------:R4:W-:Y:S02]  /*8400*/  STG.E.128 desc[UR34][R8.64+0x80], R12 ;  /* 0x0000800c08007986 */ /* 0x0009e4000c101d22 */
.L_x_797:
        /* <DEDUP_REMOVED lines=11> */
.L_x_804:
[----:B------:R-:W-:Y:S05]  /*84c0*/  EXIT ;  /* 0x000000000000794d */ /* 0x000fea0003800000 */
.L_x_806:
        /* <DEDUP_REMOVED lines=11> */
.L_x_1089:


//--------------------- .text._ZN5flash44flash_bwd_dq_dk_dv_loop_seqk_parallel_kernelI23Flash_bwd_kernel_traitsILi128ELi64ELi128ELi8ELi2ELi4ELi2ELb0ELb0EN7cutlass6half_tE19Flash_kernel_traitsILi128ELi64ELi128ELi8ES3_EELb1ELb1ELb0ELb0ELb0ELb1ELb0EEEvNS_16Flash_bwd_paramsE --------------------------
	.section	.text._ZN5flash44flash_bwd_dq_dk_dv_loop_seqk_parallel_kernelI23Flash_bwd_kernel_traitsILi128ELi64ELi128ELi8ELi2ELi4ELi2ELb0ELb0EN7cutlass6half_tE19Flash_kernel_traitsILi128ELi64ELi128ELi8ES3_EELb1ELb1ELb0ELb0ELb0ELb1ELb0EEEvNS_16Flash_bwd_paramsE,"ax",@progbits
	.align	128
        .global         _ZN5flash44flash_bwd_dq_dk_dv_loop_seqk_parallel_kernelI23Flash_bwd_kernel_traitsILi128ELi64ELi128ELi8ELi2ELi4ELi2ELb0ELb0EN7cutlass6half_tE19Flash_kernel_traitsILi128ELi64ELi128ELi8ES3_EELb1ELb1ELb0ELb0ELb0ELb1ELb0EEEvNS_16Flash_bwd_paramsE
        .type           _ZN5flash44flash_bwd_dq_dk_dv_loop_seqk_parallel_kernelI23Flash_bwd_kernel_traitsILi128ELi64ELi128ELi8ELi2ELi4ELi2ELb0ELb0EN7cutlass6half_tE19Flash_kernel_traitsILi128ELi64ELi128ELi8ES3_EELb1ELb1ELb0ELb0ELb0ELb1ELb0EEEvNS_16Flash_bwd_paramsE,@function
        .size           _ZN5flash44flash_bwd_dq_dk_dv_loop_seqk_parallel_kernelI23Flash_bwd_kernel_traitsILi128ELi64ELi128ELi8ELi2ELi4ELi2ELb0ELb0EN7cutlass6half_tE19Flash_kernel_traitsILi128ELi64ELi128ELi8ES3_EELb1ELb1ELb0ELb0ELb0ELb1ELb0EEEvNS_16Flash_bwd_paramsE,(.L_x_1090 - _ZN5flash44flash_bwd_dq_dk_dv_loop_seqk_parallel_kernelI23Flash_bwd_kernel_traitsILi128ELi64ELi128ELi8ELi2ELi4ELi2ELb0ELb0EN7cutlass6half_tE19Flash_kernel_traitsILi128ELi64ELi128ELi8ES3_EELb1ELb1ELb0ELb0ELb0ELb1ELb0EEEvNS_16Flash_bwd_paramsE)
        .other          _ZN5flash44flash_bwd_dq_dk_dv_loop_seqk_parallel_kernelI23Flash_bwd_kernel_traitsILi128ELi64ELi128ELi8ELi2ELi4ELi2ELb0ELb0EN7cutlass6half_tE19Flash_kernel_traitsILi128ELi64ELi128ELi8ES3_EELb1ELb1ELb0ELb0ELb0ELb1ELb0EEEvNS_16Flash_bwd_paramsE,@"STO_CUDA_ENTRY STV_DEFAULT"
_ZN5flash44flash_bwd_dq_dk_dv_loop_seqk_parallel_kernelI23Flash_bwd_kernel_traitsILi128ELi64ELi128ELi8ELi2ELi4ELi2ELb0ELb0EN7cutlass6half_tE19Flash_kernel_traitsILi128ELi64ELi128ELi8ES3_EELb1ELb1ELb0ELb0ELb0ELb1ELb0EEEvNS_16Flash_bwd_paramsE:
.text._ZN5flash44flash_bwd_dq_dk_dv_loop_seqk_parallel_kernelI23Flash_bwd_kernel_traitsILi128ELi64ELi128ELi8ELi2ELi4ELi2ELb0ELb0EN7cutlass6half_tE19Flash_kernel_traitsILi128ELi64ELi128ELi8ES3_EELb1ELb1ELb0ELb0ELb0ELb1ELb0EEEvNS_16Flash_bwd_paramsE:
        /* <DEDUP_REMOVED lines=16> */
[----:B------:R-:W-:-:S06]  /*0100*/  IMAD.MOV.U32 R234, RZ, RZ, -0x10 ;  /* 0xfffffff0ffea7424 */ /* 0x000fcc00078e00ff */
[----:B------:R-:W4:Y:S08]  /*0110*/  S2UR UR59, SR_CTAID.Z ;  /* 0x00000000003b79c3 */ /* 0x000f300000002700 */
[----:B------:R-:W5:Y:S01]  /*0120*/  S2UR UR49, SR_CTAID.Y ;  /* 0x00000000003179c3 */ /* 0x000f620000002600 */
[----:B---3--:R-:W-:Y:S01]  /*0130*/  ULEA UR4, UR4, UR5, 0x18 ;  /* 0x0000000504047291 */ /* 0x008fe2000f8ec03f */
[----:B--2---:R-:W-:Y:S01]  /*0140*/  SHF.R.S32.HI R3, RZ, 0x1f, R10 ;  /* 0x0000001fff037819 */ /* 0x004fe2000001140a */
[----:B----4-:R-:W-:-:S03]  /*0150*/  USHF.R.S32.HI UR5, URZ, 0x1f, UR59 ;  /* 0x0000001f3f057899 */ /* 0x010fc6000801143b */
[CC--:B------:R-:W-:Y:S02]  /*0160*/  LEA.HI R2, R3.reuse, R10.reuse, RZ, 0x2 ;  /* 0x0000000a03027211 */ /* 0x0c0fe400078f10ff */
[CC--:B-1----:R-:W-:Y:S02]  /*0170*/  LEA.HI R0, R3.reuse, R10.reuse, RZ, 0x5 ;  /* 0x0000000a03007211 */ /* 0x0c2fe400078f28ff */
[CC--:B------:R-:W-:Y:S01]  /*0180*/  LEA.HI R238, R3.reuse, R10.reuse, RZ, 0x3 ;  /* 0x0000000a03ee7211 */ /* 0x0c0fe200078f18ff */
[----:B-----5:R-:W-:Y:S01]  /*0190*/  USHF.L.U32 UR6, UR49, 0x7, URZ ;  /* 0x0000000731067899 */ /* 0x020fe2000800063f */
        /* <DEDUP_REMOVED lines=31> */
[----:B------:R-:W-:-:S02]  /*0390*/  LEA.HI R239, R3, R9, RZ, 0x2 ;  /* 0x0000000903ef7211 */ /* 0x000fc400078f10ff */
[----:B------:R-:W-:Y:S01]  /*03a0*/  LOP3.LUT R0, R2, 0x1c0, RZ, 0xc0, !PT ;  /* 0x000001c002007812 */ /* 0x000fe200078ec0ff */
[----:B------:R-:W-:Y:S01]  /*03b0*/  IMAD.SHL.U32 R2, R11, 0x10, RZ ;  /* 0x000000100b027824 */ /* 0x000fe200078e00ff */
[----:B------:R-:W-:Y:S01]  /*03c0*/  SHF.R.S32.HI R3, RZ, 0x1f, R10 ;  /* 0x0000001fff037819 */ /* 0x000fe2000001140a */
[----:B------:R-:W-:Y:S01]  /*03d0*/  IMAD.SHL.U32 R6, R7, 0x200, RZ ;  /* 0x0000020007067824 */ /* 0x000fe200078e00ff */
[C---:B------:R-:W-:Y:S02]  /*03e0*/  LOP3.LUT R212, R0.reuse, 0x8, R238, 0xf8, !PT ;  /* 0x0000000800d47812 */ /* 0x040fe400078ef8ee */
[----:B------:R-:W-:Y:S02]  /*03f0*/  SHF.R.U32.HI R5, RZ, 0x3, R0 ;  /* 0x00000003ff057819 */ /* 0x000fe40000011600 */
[----:B------:R-:W-:Y:S01]  /*0400*/  LEA.HI R12, R3, R10, RZ, 0x3 ;  /* 0x0000000a030c7211 */ /* 0x000fe200078f18ff */
[----:B------:R-:W-:Y:S01]  /*0410*/  IMAD.SHL.U32 R3, R7, 0x20, RZ ;  /* 0x0000002007037824 */ /* 0x000fe200078e00ff */
[----:B------:R-:W-:Y:S01]  /*0420*/  LOP3.LUT R209, R0, 0x30, R2, 0xf8, !PT ;  /* 0x0000003000d17812 */ /* 0x000fe200078ef802 */
[----:B------:R-:W-:Y:S01]  /*0430*/  IMAD R0, R246, 0x800, R6 ;  /* 0x00000800f6007824 */ /* 0x000fe200078e0206 */
[----:B------:R-:W-:-:S02]  /*0440*/  LOP3.LUT R212, R212, R5, RZ, 0x3c, !PT ;  /* 0x00000005d4d47212 */ /* 0x000fc400078e3cff */
        /* <DEDUP_REMOVED lines=18> */
[C---:B------:R-:W-:Y:S01]  /*0570*/  IMAD.SHL.U32 R4, R7.reuse, 0x10, RZ ;  /* 0x0000001007047824 */ /* 0x040fe200078e00ff */
[----:B------:R-:W-:Y:S01]  /*0580*/  LOP3.LUT R2, R2, 0x8, RZ, 0xc0, !PT ;  /* 0x0000000802027812 */ /* 0x000fe200078ec0ff */
[----:B------:R-:W-:Y:S01]  /*0590*/  IMAD.SHL.U32 R5, R246, 0x20, RZ ;  /* 0x00000020f6057824 */ /* 0x000fe200078e00ff */
[----:B------:R-:W-:Y:S01]  /*05a0*/  LOP3.LUT R0, R0, 0x1c0, RZ, 0xc0, !PT ;  /* 0x000001c000007812 */ /* 0x000fe200078ec0ff */
[----:B------:R-:W-:Y:S01]  /*05b0*/  IMAD.SHL.U32 R6, R7, 0x8, RZ ;  /* 0x0000000807067824 */ /* 0x000fe200078e00ff */
[----:B------:R-:W-:-:S02]  /*05c0*/  LOP3.LUT R10, R2, 0x10, R4, 0xf8, !PT ;  /* 0x00000010020a7812 */ /* 0x000fc400078ef804 */
[----:B------:R-:W-:Y:S01]  /*05d0*/  LOP3.LUT R4, R0, 0x20, R5, 0xf8, !PT ;  /* 0x0000002000047812 */ /* 0x000fe200078ef805 */
[----:B------:R-:W-:Y:S01]  /*05e0*/  IMAD.SHL.U32 R5, R13, 0x40, RZ ;  /* 0x000000400d057824 */ /* 0x000fe200078e00ff */
[----:B------:R-:W-:Y:S02]  /*05f0*/  SHF.R.U32.HI R3, RZ, 0x3, R0 ;  /* 0x00000003ff037819 */ /* 0x000fe40000011600 */
        /* <DEDUP_REMOVED lines=13> */
[--C-:B------:R-:W-:Y:S01]  /*06d0*/  LOP3.LUT R4, R6, R10, R5.reuse, 0x1e, !PT ;  /* 0x0000000a06047212 */ /* 0x100fe200078e1e05 */
        /* <DEDUP_REMOVED lines=17> */
[----:B------:R-:W-:Y:S01]  /*07f0*/  SEL R2, R2, 0xffffffe0, !P1 ;  /* 0xffffffe002027807 */ /* 0x000fe20004800000 */
[----:B------:R-:W-:Y:S01]  /*0800*/  ULDC.64 UR6, c[0x0][0x208] ;  /* 0x0000820000067ab9 */ /* 0x000fe20000000a00 */
[----:B------:R-:W-:Y:S01]  /*0810*/  SEL R214, R0, 0xffffffc0, !P3 ;  /* 0xffffffc000d67807 */ /* 0x000fe20005800000 */
[----:B------:R-:W-:Y:S01]  /*0820*/  IMAD.IADD R213, R213, 0x1, R212 ;  /* 0x00000001d5d57824 */ /* 0x000fe200078e02d4 */
[----:B------:R-:W-:Y:S01]  /*0830*/  LEA R250, R8, UR5, 0x1 ;  /* 0x0000000508fa7c11 */ /* 0x000fe2000f8e08ff */
[----:B------:R-:W-:Y:S01]  /*0840*/  IMAD.IADD R233, R232, 0x1, R2 ;  /* 0x00000001e8e97824 */ /* 0x000fe200078e0202 */
[----:B------:R-:W-:Y:S01]  /*0850*/  SEL R0, R0, 0xffffffc0, !P2 ;  /* 0xffffffc000007807 */ /* 0x000fe20005000000 */
[----:B------:R-:W-:Y:S01]  /*0860*/  IMAD.IADD R215, R214, 0x1, R212 ;  /* 0x00000001d6d77824 */ /* 0x000fe200078e02d4 */
[----:B------:R-:W-:Y:S01]  /*0870*/  SEL R234, R234, 0x10, !P0 ;  /* 0x00000010eaea7807 */ /* 0x000fe20004000000 */
[----:B------:R-:W-:Y:S01]  /*0880*/  VIADD R3, R250, 0x420 ;  /* 0x00000420fa037836 */ /* 0x000fe20000000000 */
[----:B------:R-:W-:Y:S01]  /*0890*/  SHF.R.S32.HI R239, RZ, 0x2, R239 ;  /* 0x00000002ffef7819 */ /* 0x000fe200000114ef */
[----:B------:R-:W-:Y:S01]  /*08a0*/  IMAD.IADD R4, R2, 0x1, R250 ;  /* 0x0000000102047824 */ /* 0x000fe200078e02fa */
[----:B------:R-:W-:Y:S01]  /*08b0*/  SHF.R.S32.HI R238, RZ, 0x3, R238 ;  /* 0x00000003ffee7819 */ /* 0x000fe200000114ee */
[C---:B------:R-:W-:Y:S01]  /*08c0*/  @P1 VIADD R3, R250.reuse, 0x3e0 ;  /* 0x000003e0fa031836 */ /* 0x040fe20000000000 */
[----:B------:R-:W-:Y:S01]  /*08d0*/  LEA R209, R209, UR4, 0x1 ;  /* 0x00000004d1d17c11 */ /* 0x000fe2000f8e08ff */
[--C-:B------:R-:W-:Y:S01]  /*08e0*/  IMAD.IADD R251, R250, 0x1, R0.reuse ;  /* 0x00000001fafb7824 */ /* 0x100fe200078e0200 */
[----:B------:R1:W-:Y:S01]  /*08f0*/  STL [R1], R4 ;  /* 0x0000000401007387 */ /* 0x0003e20000100800 */
        /* <DEDUP_REMOVED lines=10> */
.L_x_851:
        /* <DEDUP_REMOVED lines=67> */
.L_x_807:
        /* <DEDUP_REMOVED lines=21> */
[----:B------:R-:W-:Y:S01]  /*0f20*/  UIMAD UR52, UR59, UR31, URZ ;  /* 0x0000001f3b3472a4 */ /* 0x000fe2000f8e023f */
[----:B------:R-:W-:Y:S01]  /*0f30*/  ULDC.64 UR40, c[0x0][0x240] ;  /* 0x0000900000287ab9 */ /* 0x000fe20000000a00 */
[----:B------:R-:W-:Y:S01]  /*0f40*/  UIMAD.WIDE.U32 UR18, UR49, UR61, URZ ;  /* 0x0000003d311272a5 */ /* 0x000fe2000f8e003f */
[----:B-1----:R-:W-:Y:S01]  /*0f50*/  IABS R5, R6 ;  /* 0x0000000600057213 */ /* 0x002fe20000000000 */
[----:B------:R-:W-:Y:S01]  /*0f60*/  UIMAD.WIDE.U32 UR20, UR5, UR40, URZ ;  /* 0x00000028051472a5 */ /* 0x000fe2000f8e003f */
[----:B------:R-:W-:Y:S01]  /*0f70*/  ISETP.NE.AND P3, PT, R6, RZ, PT ;  /* 0x000000ff0600720c */ /* 0x000fe20003f65270 */
[----:B------:R-:W-:Y:S01]  /*0f80*/  UIMAD UR16, UR5, UR41, URZ ;  /* 0x00000029051072a4 */ /* 0x000fe2000f8e023f */
[----:B------:R-:W1:Y:S01]  /*0f90*/  I2F.RP R2, R5 ;  /* 0x0000000500027306 */ /* 0x000e620000209400 */
[----:B------:R-:W-:-:S02]  /*0fa0*/  USHF.L.U32 UR14, UR49, 0x7, URZ ;  /* 0x00000007310e7899 */ /* 0x000fc4000800063f */
[----:B------:R-:W-:Y:S02]  /*0fb0*/  UIADD3 UR48, UR27, UR25, URZ ;  /* 0x000000191b307290 */ /* 0x000fe4000fffe03f */
[----:B--2---:R-:W-:Y:S02]  /*0fc0*/  UIMAD.WIDE.U32 UR32, UR9, UR12, URZ ;  /* 0x0000000c092072a5 */ /* 0x004fe4000f8e003f */
[----:B------:R-:W-:Y:S02]  /*0fd0*/  @UP0 UIADD3 UR48, UR21, UR16, URZ ;  /* 0x0000001015300290 */ /* 0x000fe4000fffe03f */
[----:B------:R-:W-:Y:S02]  /*0fe0*/  UIMAD UR43, UR9, UR13, UR33 ;  /* 0x0000000d092b72a4 */ /* 0x000fe4000f8e0221 */
[----:B------:R-:W-:Y:S01]  /*0ff0*/  @!UP0 UIMAD UR9, UR60, UR10, URZ ;  /* 0x0000000a3c0982a4 */ /* 0x000fe2000f8e023f */
[----:B------:R-:W-:Y:S01]  /*1000*/  @UP0 ULDC.64 UR12, c[0x0][0x420] ;  /* 0x00010800000c0ab9 */ /* 0x000fe20000000a00 */
[----:B------:R-:W-:Y:S01]  /*1010*/  USEL UR57, UR26, UR20, !UP0 ;  /* 0x000000141a397287 */ /* 0x000fe2000c000000 */
[----:B-1----:R-:W1:Y:S01]  /*1020*/  MUFU.RCP R2, R2 ;  /* 0x0000000200027308 */ /* 0x002e620000001000 */
[----:B------:R-:W-:-:S02]  /*1030*/  @UP0 UIMAD.WIDE.U32 UR38, UR5, UR12, URZ ;  /* 0x0000000c052602a5 */ /* 0x000fc4000f8e003f */
[----:B------:R-:W-:Y:S02]  /*1040*/  @!UP0 UIMAD UR35, UR49, UR11, UR9 ;  /* 0x0000000b312382a4 */ /* 0x000fe4000f8e0209 */
[----:B------:R-:W-:Y:S02]  /*1050*/  UIADD3 UR9, UR22, 0x3f, URZ ;  /* 0x0000003f16097890 */ /* 0x000fe4000fffe03f */
[----:B------:R-:W-:Y:S02]  /*1060*/  @UP0 UIMAD UR51, UR5, UR13, UR39 ;  /* 0x0000000d053302a4 */ /* 0x000fe4000f8e0227 */
[----:B------:R-:W-:Y:S02]  /*1070*/  USHF.R.S32.HI UR13, URZ, 0x1f, UR9 ;  /* 0x0000001f3f0d7899 */ /* 0x000fe40008011409 */
[----:B------:R-:W-:Y:S02]  /*1080*/  UIMAD.WIDE UR10, UR31, UR46, URZ ;  /* 0x0000002e1f0a72a5 */ /* 0x000fe4000f8e023f */
[----:B------:R-:W-:-:S02]  /*1090*/  ULEA.HI UR31, UR13, UR9, URZ, 0x6 ;  /* 0x000000090d1f7291 */ /* 0x000fc4000f8f303f */
[----:B------:R-:W-:Y:S01]  /*10a0*/  UIMAD UR9, UR42, UR49, URZ ;  /* 0x000000312a0972a4 */ /* 0x000fe2000f8e023f */
[----:B-1----:R-:W-:Y:S01]  /*10b0*/  VIADD R2, R2, 0xffffffe ;  /* 0x0ffffffe02027836 */ /* 0x002fe20000000000 */
[----:B------:R-:W-:Y:S02]  /*10c0*/  UIMAD UR16, UR11, UR18, URZ ;  /* 0x000000120b1072a4 */ /* 0x000fe4000f8e023f */
[----:B------:R-:W-:Y:S01]  /*10d0*/  UIMAD UR9, UR60, UR61, UR9 ;  /* 0x0000003d3c0972a4 */ /* 0x000fe2000f8e0209 */
[----:B------:R-:W1:Y:S01]  /*10e0*/  F2I.FTZ.U32.TRUNC.NTZ R3, R2 ;  /* 0x0000000200037305 */ /* 0x000e62000021f000 */
[----:B------:R-:W-:Y:S02]  /*10f0*/  UISETP.NE.AND UP1, UPT, UR30, -0x1, UPT ;  /* 0xffffffff1e00788c */ /* 0x000fe4000bf25270 */
[----:B------:R-:W-:Y:S02]  /*1100*/  UIADD3 UR9, UR19, UR9, URZ ;  /* 0x0000000913097290 */ /* 0x000fe4000fffe03f */
[----:B------:R-:W-:-:S02]  /*1110*/  ULOP3.LUT UR20, UR31, 0xffffffc0, URZ, 0xc0, !UPT ;  /* 0xffffffc01f147892 */ /* 0x000fc4000f8ec03f */
[----:B------:R-:W-:Y:S02]  /*1120*/  USHF.L.U64.HI UR12, UR49, 0x7, UR60 ;  /* 0x00000007310c7899 */ /* 0x000fe4000801023c */
[----:B------:R-:W-:Y:S02]  /*1130*/  USEL UR33, UR14, URZ, UP2 ;  /* 0x0000003f0e217287 */ /* 0x000fe40009000000 */
[----:B------:R-:W-:Y:S02]  /*1140*/  UIMAD.WIDE.U32 UR26, UR10, UR18, URZ ;  /* 0x000000120a1a72a5 */ /* 0x000fe4000f8e003f */
[----:B------:R-:W-:Y:S01]  /*1150*/  UIMAD UR16, UR10, UR9, UR16 ;  /* 0x000000090a1072a4 */ /* 0x000fe2000f8e0210 */
[----:B-1----:R-:W-:Y:S01]  /*1160*/  IMAD.MOV R0, RZ, RZ, -R3 ;  /* 0x000000ffff007224 */ /* 0x002fe200078e0a03 */
[----:B------:R-:W-:Y:S01]  /*1170*/  ULDC.U8 UR14, c[0x0][0x3d8] ;  /* 0x0000f600000e7ab9 */ /* 0x000fe20000000000 */
[----:B------:R-:W-:Y:S01]  /*1180*/  IMAD.MOV.U32 R2, RZ, RZ, RZ ;  /* 0x000000ffff027224 */ /* 0x000fe200078e00ff */
[----:B------:R-:W-:Y:S01]  /*1190*/  UIADD3 UR9, UR20, -0x40, URZ ;  /* 0xffffffc014097890 */ /* 0x000fe2000fffe03f */
[----:B------:R-:W-:Y:S01]  /*11a0*/  IMAD R0, R0, R5, RZ ;  /* 0x0000000500007224 */ /* 0x000fe200078e02ff */
[----:B------:R-:W-:-:S02]  /*11b0*/  UISETP.NE.AND UP3, UPT, UR14, URZ, UPT ;  /* 0x0000003f0e00728c */ /* 0x000fc4000bf65270 */
[----:B------:R-:W-:Y:S01]  /*11c0*/  USEL UR34, UR12, URZ, UP2 ;  /* 0x0000003f0c227287 */ /* 0x000fe20009000000 */
[----:B------:R-:W-:Y:S01]  /*11d0*/  IMAD.HI.U32 R0, R3, R0, R2 ;  /* 0x0000000003007227 */ /* 0x000fe200078e0002 */
[----:B------:R-:W-:Y:S01]  /*11e0*/  MOV R2, R4 ;  /* 0x0000000400027202 */ /* 0x000fe20000000f00 */
[----:B------:R-:W-:Y:S02]  /*11f0*/  UIMAD.WIDE.U32 UR18, UR10, UR5, URZ ;  /* 0x000000050a1272a5 */ /* 0x000fe4000f8e003f */
[----:B------:R-:W-:Y:S02]  /*1200*/  UIADD3 UR50, UR27, UR16, URZ ;  /* 0x000000101b327290 */ /* 0x000fe4000fffe03f */
[----:B------:R-:W-:Y:S01]  /*1210*/  IMAD.HI.U32 R0, R0, R2, RZ ;  /* 0x0000000200007227 */ /* 0x000fe200078e00ff */
[----:B------:R-:W-:Y:S02]  /*1220*/  USHF.R.S32.HI UR27, URZ, 0x1f, UR9 ;  /* 0x0000001f3f1b7899 */ /* 0x000fe40008011409 */
[----:B------:R-:W-:Y:S01]  /*1230*/  UIADD3 UR16, UP2, UR9, UR33, URZ ;  /* 0x0000002109107290 */ /* 0x000fe2000ff5e03f */
[----:B------:R-:W-:Y:S01]  /*1240*/  IMAD.MOV R3, RZ, RZ, -R0 ;  /* 0x000000ffff037224 */ /* 0x000fe200078e0a00 */
[----:B------:R-:W-:Y:S01]  /*1250*/  ULDC.U8 UR15, c[0x0][0x480] ;  /* 0x00012000000f7ab9 */ /* 0x000fe20000000000 */
[----:B------:R-:W-:-:S02]  /*1260*/  UIMAD UR21, UR11, UR5, URZ ;  /* 0x000000050b1572a4 */ /* 0x000fc4000f8e023f */
[C---:B------:R-:W-:Y:S01]  /*1270*/  IMAD R2, R5.reuse, R3, R2 ;  /* 0x0000000305027224 */ /* 0x040fe200078e0202 */
[----:B------:R-:W-:Y:S02]  /*1280*/  @UP1 UIADD3 UR23, UR24, UR30, URZ ;  /* 0x0000001e18171290 */ /* 0x000fe4000fffe03f */
[----:B------:R-:W-:Y:S02]  /*1290*/  USEL UR58, UR26, UR18, !UP0 ;  /* 0x000000121a3a7287 */ /* 0x000fe4000c000000 */
[----:B------:R-:W-:Y:S01]  /*12a0*/  ISETP.GT.U32.AND P1, PT, R5, R2, PT ;  /* 0x000000020500720c */ /* 0x000fe20003f24070 */
[----:B------:R-:W-:Y:S02]  /*12b0*/  UISETP.NE.AND UP4, UPT, UR15, URZ, UPT ;  /* 0x0000003f0f00728c */ /* 0x000fe4000bf85270 */
[----:B------:R-:W-:Y:S02]  /*12c0*/  UIADD3.X UR18, UR27, UR34, URZ, UP2, !UPT ;  /* 0x000000221b127290 */ /* 0x000fe400097fe43f */
[----:B------:R-:W-:Y:S01]  /*12d0*/  UIMAD UR11, UR11, UR16, URZ ;  /* 0x000000100b0b72a4 */ /* 0x000fe2000f8e023f */
[----:B------:R-:W-:Y:S01]  /*12e0*/  @UP1 ULDC.64 UR14, c[0x0][0x248] ;  /* 0x00009200000e1ab9 */ /* 0x000fe20000000a00 */
[----:B------:R-:W-:Y:S01]  /*12f0*/  @UP0 UIADD3 UR50, UR19, UR21, URZ ;  /* 0x0000001513320290 */ /* 0x000fe2000fffe03f */
[----:B------:R-:W-:Y:S01]  /*1300*/  ULDC UR44, c[0x0][0x2c4] ;  /* 0x0000b100002c7ab9 */ /* 0x000fe20000000800 */
[----:B------:R-:W-:-:S04]  /*1310*/  @UP1 UIMAD.WIDE.U32 UR20, UR23, UR14, URZ ;  /* 0x0000000e171412a5 */ /* 0x000fc8000f8e003f */
[----:B------:R-:W-:Y:S01]  /*1320*/  @!P1 IMAD.IADD R2, R2, 0x1, -R5 ;  /* 0x0000000102029824 */ /* 0x000fe200078e0a05 */
[----:B------:R-:W-:Y:S01]  /*1330*/  @UP1 UIMAD UR25, UR23, UR15, URZ ;  /* 0x0000000f171912a4 */ /* 0x000fe2000f8e023f */
[----:B------:R-:W-:Y:S01]  /*1340*/  @!P1 IADD3 R0, R0, 0x1, RZ ;  /* 0x0000000100009810 */ /* 0x000fe20007ffe0ff */
[----:B------:R-:W-:Y:S01]  /*1350*/  @!UP0 UIADD3 UR51, UR37, UR35, URZ ;  /* 0x0000002325338290 */ /* 0x000fe2000fffe03f */
[----:B------:R-:W-:Y:S01]  /*1360*/  PLOP3.LUT P1, PT, PT, PT, UP1, 0x80, 0x0 ;  /* 0x000000000000781c */ /* 0x000fe20003f2f018 */
[----:B------:R-:W-:Y:S01]  /*1370*/  UIMAD UR23, UR10, UR18, UR11 ;  /* 0x000000120a1772a4 */ /* 0x000fe2000f8e020b */
[----:B------:R-:W-:Y:S01]  /*1380*/  ISETP.GE.U32.AND P0, PT, R2, R5, PT ;  /* 0x000000050200720c */ /* 0x000fe20003f06070 */
[----:B------:R-:W-:Y:S01]  /*1390*/  UIMAD.WIDE.U32 UR34, UR10, UR16, URZ ;  /* 0x000000100a2272a5 */ /* 0x000fe2000f8e003f */
[----:B------:R-:W-:Y:S01]  /*13a0*/  LOP3.LUT R2, R6, UR59, RZ, 0x3c, !PT ;  /* 0x0000003b06027c12 */ /* 0x000fe2000f8e3cff */
[----:B------:R-:W-:Y:S02]  /*13b0*/  @UP3 UIMAD UR10, UR49, UR44, URZ ;  /* 0x0000002c310a32a4 */ /* 0x000fe4000f8e023f */
[----:B------:R-:W-:Y:S01]  /*13c0*/  @UP1 UIADD3 UR29, UR24, UR30, URZ ;  /* 0x0000001e181d1290 */ /* 0x000fe2000fffe03f */
[----:B------:R-:W-:Y:S01]  /*13d0*/  ISETP.GE.AND P2, PT, R2, RZ, PT ;  /* 0x000000ff0200720c */ /* 0x000fe20003f46270 */
[----:B------:R-:W-:Y:S01]  /*13e0*/  @UP3 USEL UR11, UR10, UR5, !UP0 ;  /* 0x000000050a0b3287 */ /* 0x000fe2000c000000 */
[----:B------:R-:W-:-:S02]  /*13f0*/  @UP1 ULDC.64 UR12, c[0x0][0x250] ;  /* 0x00009400000c1ab9 */ /* 0x000fc40000000a00 */
[----:B------:R-:W-:Y:S01]  /*1400*/  @UP3 ULDC UR10, c[0x0][0x2e4] ;  /* 0x0000b900000a3ab9 */ /* 0x000fe20000000800 */
[----:B------:R-:W-:Y:S02]  /*1410*/  @UP1 UIMAD.WIDE.U32 UR18, UR29, UR12, URZ ;  /* 0x0000000c1d1212a5 */ /* 0x000fe4000f8e003f */
[----:B------:R-:W-:Y:S01]  /*1420*/  @UP3 UIMAD UR26, UR59, UR10, UR11 ;  /* 0x0000000a3b1a32a4 */ /* 0x000fe2000f8e020b */
[----:B------:R-:W-:Y:S01]  /*1430*/  @P0 VIADD R0, R0, 0x1 ;  /* 0x0000000100000836 */ /* 0x000fe20000000000 */
[----:B------:R-:W-:Y:S01]  /*1440*/  @!UP3 UIMAD UR10, UR49, UR46, UR59 ;  /* 0x0000002e310ab2a4 */ /* 0x000fe2000f8e023b */
        /* <DEDUP_REMOVED lines=8> */
[----:B------:R-:W-:Y:S02]  /*14d0*/  USEL UR55, UR32, URZ, UP4 ;  /* 0x0000003f20377287 */ /* 0x000fe4000a000000 */
        /* <DEDUP_REMOVED lines=19> */
.L_x_809:
        /* <DEDUP_REMOVED lines=13> */
.L_x_810:
        /* <DEDUP_REMOVED lines=11> */
.L_x_811:
[----:B------:R-:W-:Y:S02]  /*1790*/  ULDC UR5, c[0x0][0x270] ;  /* 0x00009c0000057ab9 */ /* 0x000fe40000000800 */
[----:B------:R-:W-:-:S04]  /*17a0*/  UIMAD UR5, UR49, UR5, UR59 ;  /* 0x00000005310572a4 */ /* 0x000fc8000f8e023b */
[----:B------:R-:W-:-:S12]  /*17b0*/  UIMAD UR5, UR5, UR61, URZ ;  /* 0x0000003d050572a4 */ /* 0x000fd8000f8e023f */
.L_x_812:
[----:B------:R-:W-:Y:S01]  /*17c0*/  SHF.R.S32.HI R40, RZ, 0x1f, R238 ;  /* 0x0000001fff287819 */ /* 0x000fe200000114ee */
[----:B------:R-:W1:Y:S01]  /*17d0*/  LDC.64 R8, c[0x0][0x420] ;  /* 0x00010800ff087b82 */ /* 0x000e620000000a00 */
[----:B------:R-:W-:Y:S01]  /*17e0*/  IADD3 R2, P0, R238, UR9, RZ ;  /* 0x00000009ee027c10 */ /* 0x000fe2000ff1e0ff */
[----:B------:R-:W2:Y:S01]  /*17f0*/  S2R R41, SR_TID.X ;  /* 0x0000000000297919 */ /* 0x000ea20000002100 */
[----:B------:R-:W-:Y:S01]  /*1800*/  SHF.R.S32.HI R249, RZ, 0x1f, R248 ;  /* 0x0000001ffff97819 */ /* 0x000fe200000114f8 */
[----:B------:R-:W-:Y:S01]  /*1810*/  ULDC UR11, c[0x0][0x2dc] ;  /* 0x0000b700000b7ab9 */ /* 0x000fe20000000800 */
[----:B------:R-:W-:Y:S01]  /*1820*/  IADD3.X R3, R40, UR27, RZ, P0, !PT ;  /* 0x0000001b28037c10 */ /* 0x000fe200087fe4ff */
[----:B------:R-:W-:Y:S01]  /*1830*/  ULDC UR16, c[0x0][0x270] ;  /* 0x00009c0000107ab9 */ /* 0x000fe20000000800 */
[----:B------:R-:W-:Y:S01]  /*1840*/  USHF.R.S32.HI UR23, URZ, 0x1f, UR59 ;  /* 0x0000001f3f177899 */ /* 0x000fe2000801143b */
[----:B------:R-:W-:Y:S01]  /*1850*/  BSSY B1, `(.L_x_808) ;  /* 0x0000933000017945 */ /* 0x000fe20003800000 */
[----:B------:R-:W-:Y:S01]  /*1860*/  UIMAD UR25, UR11, UR16, URZ ;  /* 0x000000100b1972a4 */ /* 0x000fe2000f8e023f */
[----:B------:R-:W-:Y:S01]  /*1870*/  IMAD R3, R3, UR40, RZ ;  /* 0x0000002803037c24 */ /* 0x000fe2000f8e02ff */
[----:B------:R-:W-:Y:S01]  /*1880*/  UIADD3 UR11, -UR8, UR22, UR28 ;  /* 0x00000016080b7290 */ /* 0x000fe2000fffe11c */
[----:B------:R-:W-:-:S02]  /*1890*/  ULDC.64 UR18, c[0x0][0x428] ;  /* 0x00010a0000127ab9 */ /* 0x000fc40000000a00 */
[C---:B------:R-:W-:Y:S01]  /*18a0*/  IMAD R5, R2.reuse, UR41, R3 ;  /* 0x0000002902057c24 */ /* 0x040fe2000f8e0203 */
[----:B------:R-:W-:Y:S01]  /*18b0*/  UIADD3 UR29, UR9, UR5, URZ ;  /* 0x00000005091d7290 */ /* 0x000fe2000fffe03f */
[----:B------:R-:W-:Y:S01]  /*18c0*/  IMAD.WIDE.U32 R2, R2, UR40, R248 ;  /* 0x0000002802027c25 */ /* 0x000fe2000f8e00f8 */
[----:B------:R-:W-:Y:S01]  /*18d0*/  UIADD3 UR31, UR9, UR26, URZ ;  /* 0x0000001a091f7290 */ /* 0x000fe2000fffe03f */
[----:B------:R-:W-:Y:S01]  /*18e0*/  ULDC.64 UR20, c[0x0][0x258] ;  /* 0x0000960000147ab9 */ /* 0x000fe20000000a00 */
[----:B------:R-:W-:Y:S01]  /*18f0*/  ULDC.64 UR36, c[0x0][0x478] ;  /* 0x00011e0000247ab9 */ /* 0x000fe20000000a00 */
[----:B------:R-:W-:Y:S01]  /*1900*/  IADD3 R4, P0, R2, UR57, RZ ;  /* 0x0000003902047c10 */ /* 0x000fe2000ff1e0ff */
[----:B------:R-:W-:Y:S01]  /*1910*/  IMAD.U32 R7, RZ, RZ, UR20 ;  /* 0x00000014ff077e24 */ /* 0x000fe2000f8e00ff */
[----:B------:R-:W-:Y:S01]  /*1920*/  ULDC.64 UR32, c[0x0][0x210] ;  /* 0x0000840000207ab9 */ /* 0x000fe20000000a00 */
[----:B-1----:R-:W-:Y:S01]  /*1930*/  IMAD R6, R8, UR27, RZ ;  /* 0x0000001b08067c24 */ /* 0x002fe2000f8e02ff */
[----:B------:R-:W-:Y:S01]  /*1940*/  IADD3.X R5, R3, UR48, R5, P0, !PT ;  /* 0x0000003003057c10 */ /* 0x000fe200087fe405 */
[----:B------:R-:W-:Y:S01]  /*1950*/  ULDC.64 UR26, c[0x0][0x3e0] ;  /* 0x0000f800001a7ab9 */ /* 0x000fe20000000a00 */
[----:B------:R-:W-:Y:S01]  /*1960*/  IADD3 R2, P0, R248, UR10, RZ ;  /* 0x0000000af8027c10 */ /* 0x000fe2000ff1e0ff */
[----:B------:R-:W-:Y:S01]  /*1970*/  IMAD R6, R9, UR9, R6 ;  /* 0x0000000909067c24 */ /* 0x000fe2000f8e0206 */
[----:B------:R-:W-:Y:S01]  /*1980*/  ULDC UR10, c[0x0][0x398] ;  /* 0x0000e600000a7ab9 */ /* 0x000fe20000000800 */
[----:B------:R-:W-:Y:S01]  /*1990*/  IMAD.WIDE.U32 R4, R7, UR59, R4 ;  /* 0x0000003b07047c25 */ /* 0x000fe2000f8e0004 */
[----:B------:R-:W-:Y:S01]  /*19a0*/  IADD3.X R3, R249, UR51, RZ, P0, !PT ;  /* 0x00000033f9037c10 */ /* 0x000fe200087fe4ff */
[----:B------:R-:W-:Y:S01]  /*19b0*/  UIADD3 UR10, UR11, -UR10, URZ ;  /* 0x8000000a0b0a7290 */ /* 0x000fe2000fffe03f */
[----:B--2---:R-:W-:Y:S01]  /*19c0*/  SHF.R.S32.HI R42, RZ, 0x1f, R41 ;  /* 0x0000001fff2a7819 */ /* 0x004fe20000011429 */
[----:B------:R-:W-:Y:S01]  /*19d0*/  USHF.L.U32 UR11, UR25, 0x6, URZ ;  /* 0x00000006190b7899 */ /* 0x000fe2000800063f */
[----:B------:R-:W-:Y:S01]  /*19e0*/  IMAD.WIDE.U32 R2, R8, UR9, R2 ;  /* 0x0000000908027c25 */ /* 0x000fe2000f8e0002 */
[----:B------:R-:W-:Y:S01]  /*19f0*/  UIMAD UR9, UR23, UR18, URZ ;  /* 0x00000012170972a4 */ /* 0x000fe2000f8e023f */
[----:B------:R-:W-:Y:S01]  /*1a00*/  LEA.HI R10, R42, R41, RZ, 0x5 ;  /* 0x000000292a0a7211 */ /* 0x000fe200078f28ff */
[----:B------:R-:W-:Y:S01]  /*1a10*/  UIADD3 UR16, UP2, UP0, UR34, UR11, UR52 ;  /* 0x0000000b22107290 */ /* 0x000fe2000f85e034 */
[----:B------:R-:W-:Y:S01]  /*1a20*/  IMAD.IADD R3, R3, 0x1, R6 ;  /* 0x0000000103037824 */ /* 0x000fe200078e0206 */
[----:B------:R-:W-:Y:S01]  /*1a30*/  UIMAD UR19, UR59, UR19, UR9 ;  /* 0x000000133b1372a4 */ /* 0x000fe2000f8e0209 */
[----:B------:R-:W-:Y:S01]  /*1a40*/  IMAD.U32 R6, RZ, RZ, UR18 ;  /* 0x00000012ff067e24 */ /* 0x000fe2000f8e00ff */
[----:B------:R-:W-:Y:S01]  /*1a50*/  UIMAD UR9, UR23, UR20, URZ ;  /* 0x00000014170972a4 */ /* 0x000fe2000f8e023f */
[----:B------:R-:W-:Y:S01]  /*1a60*/  LEA R230, P4, R4, UR32, 0x1 ;  /* 0x0000002004e67c11 */ /* 0x000fe2000f8808ff */
[----:B------:R-:W-:Y:S01]  /*1a70*/  USHF.R.S32.HI UR23, URZ, 0x1f, UR10 ;  /* 0x0000001f3f177899 */ /* 0x000fe2000801140a */
[----:B------:R-:W-:Y:S01]  /*1a80*/  IMAD.WIDE.U32 R2, R6, UR59, R2 ;  /* 0x0000003b06027c25 */ /* 0x000fe2000f8e0002 */
[----:B------:R-:W-:Y:S01]  /*1a90*/  UIMAD UR18, UR59, UR21, UR9 ;  /* 0x000000153b1272a4 */ /* 0x000fe2000f8e0209 */
[----:B------:R-:W-:Y:S01]  /*1aa0*/  LOP3.LUT R6, R10, 0xffffffe0, RZ, 0xc0, !PT ;  /* 0xffffffe00a067812 */ /* 0x000fe200078ec0ff */
[----:B------:R-:W-:Y:S01]  /*1ab0*/  ULEA.HI UR23, UR23, UR10, URZ, 0x6 ;  /* 0x0000000a17177291 */ /* 0x000fe2000f8f303f */
[----:B------:R-:W-:Y:S01]  /*1ac0*/  SHF.R.S32.HI R10, RZ, 0x5, R10 ;  /* 0x00000005ff0a7819 */ /* 0x000fe2000001140a */
[----:B------:R-:W-:Y:S01]  /*1ad0*/  USHF.R.S32.HI UR9, URZ, 0x1f, UR11 ;  /* 0x0000001f3f097899 */ /* 0x000fe2000801140b */
[----:B------:R-:W-:Y:S01]  /*1ae0*/  VIADD R3, R3, UR19 ;  /* 0x0000001303037c36 */ /* 0x000fe20008000000 */
[----:B------:R-:W-:Y:S01]  /*1af0*/  USHF.R.S32.HI UR23, URZ, 0x6, UR23 ;  /* 0x000000063f177899 */ /* 0x000fe20008011417 */
[----:B------:R-:W-:Y:S01]  /*1b00*/  IMAD.IADD R36, R41, 0x1, -R6 ;  /* 0x0000000129247824 */ /* 0x000fe200078e0a06 */
[----:B------:R-:W-:Y:S01]  /*1b10*/  UIADD3.X UR9, UR53, UR9, UR56, UP2, UP0 ;  /* 0x0000000935097290 */ /* 0x000fe200097e0438 */
[----:B------:R-:W-:Y:S01]  /*1b20*/  IMAD.WIDE.U32 R2, R238, R8, R2 ;  /* 0x00000008ee027225 */ /* 0x000fe200078e0002 */
[----:B------:R-:W-:-:S02]  /*1b30*/  UISETP.LT.AND UP0, UPT, URZ, UR23, UPT ;  /* 0x000000173f00728c */ /* 0x000fc4000bf01270 */
[----:B------:R-:W-:Y:S01]  /*1b40*/  UIADD3 UR16, UP3, UP2, UR55, UR16, UR58 ;  /* 0x0000001037107290 */ /* 0x000fe2000fa7e03a */
[----:B------:R-:W-:Y:S01]  /*1b50*/  IMAD R7, R10, UR25, R36 ;  /* 0x000000190a077c24 */ /* 0x000fe2000f8e0224 */
[----:B------:R-:W-:Y:S01]  /*1b60*/  USEL UR23, URZ, UR23, !UP0 ;  /* 0x000000173f177287 */ /* 0x000fe2000c000000 */
[----:B------:R-:W-:Y:S01]  /*1b70*/  IMAD R10, R40, R8, RZ ;  /* 0x00000008280a7224 */ /* 0x000fe200078e02ff */
[----:B------:R-:W-:Y:S01]  /*1b80*/  UIADD3.X UR9, UR54, UR9, UR50, UP3, UP2 ;  /* 0x0000000936097290 */ /* 0x000fe20009fe4432 */
[----:B------:R-:W-:Y:S01]  /*1b90*/  VIADD R5, R5, UR18 ;  /* 0x0000001205057c36 */ /* 0x000fe20008000000 */
[----:B------:R-:W-:Y:S01]  /*1ba0*/  UISETP.GT.AND UP0, UPT, UR46, UR23, UPT ;  /* 0x000000172e00728c */ /* 0x000fe2000bf04270 */
[C---:B------:R-:W-:Y:S01]  /*1bb0*/  IADD3 R6, P0, R7.reuse, UR16, RZ ;  /* 0x0000001007067c10 */ /* 0x040fe2000ff1e0ff */
[----:B------:R-:W-:Y:S01]  /*1bc0*/  IMAD R10, R238, R9, R10 ;  /* 0x00000009ee0a7224 */ /* 0x000fe200078e020a */
[----:B------:R-:W-:Y:S01]  /*1bd0*/  ULDC.64 UR20, c[0x0][0x400] ;  /* 0x0001000000147ab9 */ /* 0x000fe20000000a00 */
[----:B------:R-:W-:Y:S01]  /*1be0*/  UIMAD.WIDE UR10, UR29, 0x4, UR36 ;  /* 0x000000041d0a78a5 */ /* 0x000fe2000f8e0224 */
[----:B------:R-:W-:Y:S01]  /*1bf0*/  LEA.HI.X.SX32 R7, R7, UR9, 0x1, P0 ;  /* 0x0000000907077c11 */ /* 0x000fe200080f0eff */
[----:B------:R-:W-:Y:S01]  /*1c00*/  IMAD.IADD R3, R3, 0x1, R10 ;  /* 0x0000000103037824 */ /* 0x000fe200078e020a */
[----:B------:R-:W-:Y:S01]  /*1c10*/  PLOP3.LUT P0, PT, PT, PT, UP0, 0x80, 0x0 ;  /* 0x000000000000781c */ /* 0x000fe20003f0f008 */
[----:B------:R-:W-:Y:S01]  /*1c20*/  ULDC.64 UR38, c[0x0][0x2b0] ;  /* 0x0000ac0000267ab9 */ /* 0x000fe20000000a00 */
[----:B------:R-:W-:Y:S01]  /*1c30*/  LEA R237, P2, R6, UR20, 0x2 ;  /* 0x0000001406ed7c11 */ /* 0x000fe2000f8410ff */
[----:B------:R-:W-:Y:S01]  /*1c40*/  UIADD3 UR5, UR46, -0x1, URZ ;  /* 0xffffffff2e057890 */ /* 0x000fe2000fffe03f */
[----:B------:R-:W-:Y:S01]  /*1c50*/  LEA R228, P3, R2, UR26, 0x1 ;  /* 0x0000001a02e47c11 */ /* 0x000fe2000f8608ff */
[----:B------:R-:W-:Y:S01]  /*1c60*/  UIMAD.WIDE UR18, UR31, 0x4, UR38 ;  /* 0x000000041f1278a5 */ /* 0x000fe2000f8e0226 */
[----:B------:R-:W-:Y:S01]  /*1c70*/  LEA.HI.X R236, R6, UR21, R7, 0x2, P2 ;  /* 0x0000001506ec7c11 */ /* 0x000fe200090f1407 */
[----:B------:R-:W-:Y:S01]  /*1c80*/  UMOV UR21, UR10 ;  /* 0x0000000a00157c82 */ /* 0x000fe20008000000 */
[----:B------:R-:W-:Y:S01]  /*1c90*/  LEA.HI.X R231, R4, UR33, R5, 0x1, P4 ;  /* 0x0000002104e77c11 */ /* 0x000fe2000a0f0c05 */
[----:B------:R-:W-:Y:S01]  /*1ca0*/  UMOV UR20, UR11 ;  /* 0x0000000b00147c82 */ /* 0x000fe20008000000 */
[----:B------:R-:W-:-:S03]  /*1cb0*/  LEA.HI.X R229, R2, UR27, R3, 0x1, P3 ;  /* 0x0000001b02e57c11 */ /* 0x000fc600098f0c03 */
        /* <DEDUP_REMOVED lines=20> */
.L_x_814:
        /* <DEDUP_REMOVED lines=19> */
.L_x_815:
        /* <DEDUP_REMOVED lines=35> */
.L_x_817:
[----:B------:R-:W-:Y:S05]  /*2160*/  BSYNC B0 ;  /* 0x0000000000007941 */ /* 0x000fea0003800000 */
.L_x_816:
        /* <DEDUP_REMOVED lines=15> */
.L_x_819:
[----:B------:R-:W-:Y:S05]  /*2260*/  BSYNC B0 ;  /* 0x0000000000007941 */ /* 0x000fea0003800000 */
.L_x_818:
        /* <DEDUP_REMOVED lines=15> */
.L_x_821:
[----:B------:R-:W-:Y:S05]  /*2360*/  BSYNC B0 ;  /* 0x0000000000007941 */ /* 0x000fea0003800000 */
.L_x_820:
        /* <DEDUP_REMOVED lines=15> */
.L_x_823:
[----:B------:R-:W-:Y:S05]  /*2460*/  BSYNC B0 ;  /* 0x0000000000007941 */ /* 0x000fea0003800000 */
.L_x_822:
        /* <DEDUP_REMOVED lines=23> */
[----:B-123--:R-:W-:-:S04]  /*25e0*/  LEA R6, P3, R4, UR8, 0x1 ;  /* 0x0000000804067c11 */ /* 0x00efc8000f8608ff */
[----:B------:R-:W-:-:S05]  /*25f0*/  LEA.HI.X R7, R4, UR9, R0, 0x1, P3 ;  /* 0x0000000904077c11 */ /* 0x000fca00098f0c00 */
[----:B------:R4:W-:Y:S04]  /*2600*/  STG.E.128 desc[UR6][R6.64], RZ ;  /* 0x000000ff06007986 */ /* 0x0009e8000c101d06 */
[----:B------:R4:W-:Y:S02]  /*2610*/  STG.E.128 desc[UR6][R6.64+0x80], RZ ;  /* 0x000080ff06007986 */ /* 0x0009e4000c101d06 */
.L_x_825:
[----:B------:R-:W-:Y:S05]  /*2620*/  BSYNC B0 ;  /* 0x0000000000007941 */ /* 0x000fea0003800000 */
.L_x_824:
[----:B------:R-:W-:Y:S04]  /*2630*/  BSSY B0, `(.L_x_826) ;  /* 0x000000f000007945 */ /* 0x000fe80003800000 */
[----:B------:R-:W-:Y:S05]  /*2640*/  @P2 BRA `(.L_x_827) ;  /* 0x0000000000342947 */ /* 0x000fea0003800000 */
[----:B------:R-:W-:Y:S01]  /*2650*/  IADD3 R0, P2, R238, 0x20, RZ ;  /* 0x00000020ee007810 */ /* 0x000fe20007f5e0ff */
[----:B------:R-:W-:Y:S01]  /*2660*/  ULDC.64 UR8, c[0x0][0x3f8] ;  /* 0x0000fe0000087ab9 */ /* 0x000fe20000000a00 */
[----:B------:R-:W-:-:S03]  /*2670*/  MOV R5, R8 ;  /* 0x0000000800057202 */ /* 0x000fc60000000f00 */
[----:B------:R-:W-:-:S04]  /*2680*/  IMAD.X R4, RZ, RZ, R40, P2 ;  /* 0x000000ffff047224 */ /* 0x000fc800010e0628 */
[----:B-1234-:R-:W-:Y:S02]  /*2690*/  IMAD R6, R4, UR12, RZ ;  /* 0x0000000c04067c24 */ /* 0x01efe4000f8e02ff */
        /* <DEDUP_REMOVED lines=8> */
.L_x_827:
[----:B------:R-:W-:Y:S05]  /*2720*/  BSYNC B0 ;  /* 0x0000000000007941 */ /* 0x000fea0003800000 */
.L_x_826:
        /* <DEDUP_REMOVED lines=15> */
.L_x_829:
[----:B------:R-:W-:Y:S05]  /*2820*/  BSYNC B0 ;  /* 0x0000000000007941 */ /* 0x000fea0003800000 */
.L_x_828:
        /* <DEDUP_REMOVED lines=13> */
[----:B------:R1:W-:Y:S01]  /*2900*/  STG.E.128 desc[UR6][R2.64+0x80], RZ ;  /* 0x000080ff02007986 */ /* 0x0003e2000c101d06 */
[----:B------:R-:W-:Y:S05]  /*2910*/  BRA `(.L_x_830) ;  /* 0x0000008000987947 */ /* 0x000fea0003800000 */
.L_x_813:
[----:B------:R-:W-:Y:S01]  /*2920*/  UIMAD UR9, UR5, -0x40, UR22 ;  /* 0xffffffc0050978a4 */ /* 0x000fe2000f8e0216 */
[----:B------:R-:W-:Y:S01]  /*2930*/  VIADD R3, R238, 0x20 ;  /* 0x00000020ee037836 */ /* 0x000fe20000000000 */
[----:B------:R-:W-:Y:S01]  /*2940*/  UIMAD UR16, UR45, UR14, URZ ;  /* 0x0000000e2d1072a4 */ /* 0x000fe2000f8e023f */
[----:B------:R-:W-:Y:S01]  /*2950*/  IMAD.U32 R4, RZ, RZ, UR14 ;  /* 0x0000000eff047e24 */ /* 0x000fe2000f8e00ff */
[----:B------:R-:W-:Y:S01]  /*2960*/  UIMAD UR10, UR17, -0x80, UR8 ;  /* 0xffffff80110a78a4 */ /* 0x000fe2000f8e0208 */
[----:B------:R-:W-:Y:S01]  /*2970*/  IMAD.WIDE.U32 R6, R8, 0x40, RZ ;  /* 0x0000004008067825 */ /* 0x000fe200078e00ff */
[C---:B------:R-:W-:Y:S01]  /*2980*/  ISETP.GE.AND P5, PT, R3.reuse, UR9, PT ;  /* 0x0000000903007c0c */ /* 0x040fe2000bfa6270 */
[----:B------:R-:W-:Y:S02]  /*2990*/  UIMAD UR16, UR28, UR15, UR16 ;  /* 0x0000000f1c1072a4 */ /* 0x000fe4000f8e0210 */
[----:B------:R-:W-:Y:S01]  /*29a0*/  IMAD.WIDE.U32 R4, R4, UR28, R248 ;  /* 0x0000001c04047c25 */ /* 0x000fe2000f8e00f8 */
[----:B------:R-:W-:Y:S01]  /*29b0*/  UIMAD UR11, UR45, UR12, URZ ;  /* 0x0000000c2d0b72a4 */ /* 0x000fe2000f8e023f */
[----:B------:R-:W-:Y:S01]  /*29c0*/  ISETP.GE.AND P3, PT, R3, UR10, PT ;  /* 0x0000000a03007c0c */ /* 0x000fe2000bf66270 */
[----:B------:R-:W-:Y:S01]  /*29d0*/  ULDC.64 UR26, c[0x0][0x260] ;  /* 0x00009800001a7ab9 */ /* 0x000fe20000000a00 */
[----:B------:R-:W-:Y:S01]  /*29e0*/  IMAD.U32 R2, RZ, RZ, UR12 ;  /* 0x0000000cff027e24 */ /* 0x000fe2000f8e00ff */
[----:B------:R-:W-:Y:S01]  /*29f0*/  UIMAD UR11, UR28, UR13, UR11 ;  /* 0x0000000d1c0b72a4 */ /* 0x000fe2000f8e020b */
[----:B------:R-:W-:Y:S01]  /*2a00*/  VIADD R11, R238, 0x40 ;  /* 0x00000040ee0b7836 */ /* 0x000fe20000000000 */
[----:B------:R-:W-:Y:S01]  /*2a10*/  ULDC UR25, c[0x0][0x270] ;  /* 0x00009c0000197ab9 */ /* 0x000fe20000000800 */
[----:B------:R-:W-:-:S02]  /*2a20*/  IMAD.SHL.U32 R13, R9, 0x40, RZ ;  /* 0x00000040090d7824 */ /* 0x000fc400078e00ff */
[----:B------:R-:W-:Y:S01]  /*2a30*/  @!P5 IADD3 R10, P4, R228, R6, RZ ;  /* 0x00000006e40ad210 */ /* 0x000fe20007f9e0ff */
[----:B------:R-:W-:Y:S01]  /*2a40*/  IMAD.U32 R8, RZ, RZ, UR16 ;  /* 0x00000010ff087e24 */ /* 0x000fe2000f8e00ff */
[----:B------:R-:W-:Y:S01]  /*2a50*/  IADD3 R6, P1, R4, UR43, RZ ;  /* 0x0000002b04067c10 */ /* 0x000fe2000ff3e0ff */
[----:B------:R-:W-:Y:S01]  /*2a60*/  IMAD.WIDE.U32 R2, R2, UR28, R248 ;  /* 0x0000001c02027c25 */ /* 0x000fe2000f8e00f8 */
[----:B------:R-:W-:Y:S01]  /*2a70*/  ISETP.GE.AND P2, PT, R11, UR10, PT ;  /* 0x0000000a0b007c0c */ /* 0x000fe2000bf46270 */
[----:B------:R-:W-:Y:S01]  /*2a80*/  ULDC.64 UR28, c[0x0][0x268] ;  /* 0x00009a00001c7ab9 */ /* 0x000fe20000000a00 */
[----:B------:R-:W-:Y:S01]  /*2a90*/  @!P5 IADD3.X R11, R229, R7, R13, P4, !PT ;  /* 0x00000007e50bd210 */ /* 0x000fe200027fe40d */
[----:B------:R-:W-:Y:S01]  /*2aa0*/  VIADD R9, R238, 0x60 ;  /* 0x00000060ee097836 */ /* 0x000fe20000000000 */
[----:B------:R-:W-:Y:S01]  /*2ab0*/  IADD3.X R7, R5, UR44, R8, P1, !PT ;  /* 0x0000002c05077c10 */ /* 0x000fe20008ffe408 */
[----:B------:R-:W-:Y:S01]  /*2ac0*/  IMAD.U32 R5, RZ, RZ, UR11 ;  /* 0x0000000bff057e24 */ /* 0x000fe2000f8e00ff */
[----:B------:R-:W-:Y:S01]  /*2ad0*/  IADD3 R4, P1, R2, UR42, RZ ;  /* 0x0000002a02047c10 */ /* 0x000fe2000ff3e0ff */
[----:B------:R-:W-:Y:S01]  /*2ae0*/  IMAD R2, R12, UR26, RZ ;  /* 0x0000001a0c027c24 */ /* 0x000fe2000f8e02ff */
[----:B------:R-:W-:Y:S01]  /*2af0*/  ISETP.GE.AND P0, PT, R9, UR10, PT ;  /* 0x0000000a09007c0c */ /* 0x000fe2000bf06270 */
[----:B------:R-:W-:Y:S01]  /*2b00*/  IMAD.SHL.U32 R8, R238, 0x40, RZ ;  /* 0x00000040ee087824 */ /* 0x000fe200078e00ff */
[----:B------:R-:W-:Y:S01]  /*2b10*/  IADD3.X R5, R3, UR47, R5, P1, !PT ;  /* 0x0000002f03057c10 */ /* 0x000fe20008ffe405 */
[----:B------:R-:W-:Y:S01]  /*2b20*/  IMAD R9, R0, UR27, R2 ;  /* 0x0000001b00097c24 */ /* 0x000fe2000f8e0202 */
[----:B------:R-:W-:Y:S01]  /*2b30*/  ISETP.GE.AND P4, PT, R238, UR10, PT ;  /* 0x0000000aee007c0c */ /* 0x000fe2000bf86270 */
[----:B------:R-:W-:Y:S01]  /*2b40*/  IMAD.WIDE.U32 R2, R0, UR26, R6 ;  /* 0x0000001a00027c25 */ /* 0x000fe2000f8e0006 */
[----:B------:R-:W-:Y:S01]  /*2b50*/  LOP3.LUT R8, R8, 0x1c0, RZ, 0xc0, !PT ;  /* 0x000001c008087812 */ /* 0x000fe200078ec0ff */
[----:B------:R-:W-:Y:S01]  /*2b60*/  ULEA.HI UR10, UR5, UR5, URZ, 0x1 ;  /* 0x00000005050a7291 */ /* 0x000fe2000f8f083f */
[----:B------:R-:W1:Y:S01]  /*2b70*/  @!P2 LDC.64 R30, c[0x0][0x218] ;  /* 0x00008600ff1eab82 */ /* 0x000e620000000a00 */
[----:B------:R-:W-:Y:S01]  /*2b80*/  IMAD R6, R12, UR28, RZ ;  /* 0x0000001c0c067c24 */ /* 0x000fe2000f8e02ff */
[----:B------:R-:W-:Y:S01]  /*2b90*/  LOP3.LUT R7, R8, 0x38, R248, 0xf8, !PT ;  /* 0x0000003808077812 */ /* 0x000fe200078ef8f8 */
[----:B------:R-:W-:Y:S01]  /*2ba0*/  IMAD.IADD R3, R3, 0x1, R9 ;  /* 0x0000000103037824 */ /* 0x000fe200078e0209 */
[----:B------:R-:W-:Y:S01]  /*2bb0*/  SHF.R.U32.HI R8, RZ, 0x3, R8 ;  /* 0x00000003ff087819 */ /* 0x000fe20000011608 */
[----:B------:R-:W-:Y:S01]  /*2bc0*/  IMAD R12, R0, UR29, R6 ;  /* 0x0000001d000c7c24 */ /* 0x000fe2000f8e0206 */
[----:B------:R-:W-:Y:S01]  /*2bd0*/  @!P3 IADD3 R6, P6, R238, 0x20, RZ ;  /* 0x00000020ee06b810 */ /* 0x000fe20007fde0ff */
[----:B------:R-:W-:Y:S01]  /*2be0*/  IMAD.WIDE.U32 R4, R0, UR28, R4 ;  /* 0x0000001c00047c25 */ /* 0x000fe2000f8e0004 */
[----:B------:R-:W-:Y:S01]  /*2bf0*/  @!P2 IADD3 R0, P1, R238, 0x40, RZ ;  /* 0x00000040ee00a810 */ /* 0x000fe20007f3e0ff */
[----:B------:R-:W-:Y:S01]  /*2c00*/  ULOP3.LUT UR10, UR10, 0xfffffffe, URZ, 0xc0, !UPT ;  /* 0xfffffffe0a0a7892 */ /* 0x000fe2000f8ec03f */
[----:B------:R-:W-:Y:S01]  /*2c10*/  LOP3.LUT R17, R7, R8, RZ, 0x3c, !PT ;  /* 0x0000000807117212 */ /* 0x000fe200078e3cff */
[--C-:B------:R-:W-:Y:S01]  /*2c20*/  @!P3 IMAD.X R9, RZ, RZ, R40.reuse, P6 ;  /* 0x000000ffff09b224 */ /* 0x100fe200030e0628 */
[----:B------:R-:W-:Y:S01]  /*2c30*/  PLOP3.LUT P6, PT, PT, PT, UP4, 0x80, 0x0 ;  /* 0x000000000000781c */ /* 0x000fe20003fcf048 */
[----:B------:R-:W-:Y:S01]  /*2c40*/  @!P2 IMAD.X R7, RZ, RZ, R40, P1 ;  /* 0x000000ffff07a224 */ /* 0x000fe200008e0628 */
[----:B------:R-:W-:Y:S01]  /*2c50*/  UIADD3 UR10, UR5, -UR10, URZ ;  /* 0x8000000a050a7290 */ /* 0x000fe2000fffe03f */
[----:B------:R-:W-:Y:S01]  /*2c60*/  @!P3 IMAD R9, R9, UR14, RZ ;  /* 0x0000000e0909bc24 */ /* 0x000fe2000f8e02ff */
[----:B------:R-:W-:Y:S01]  /*2c70*/  USHF.L.U32 UR16, UR41, 0x6, URZ ;  /* 0x0000000629107899 */ /* 0x000fe2000800063f */
[----:B------:R-:W-:Y:S01]  /*2c80*/  @!P2 IMAD R8, R7, UR14, RZ ;  /* 0x0000000e0708ac24 */ /* 0x000fe2000f8e02ff */
[----:B------:R-:W-:Y:S01]  /*2c90*/  UISETP.NE.AND UP0, UPT, UR10, 0x1, UPT ;  /* 0x000000010a00788c */ /* 0x000fe2000bf05270 */
[----:B------:R-:W-:Y:S01]  /*2ca0*/  @!P3 IMAD R34, R6, UR15, R9 ;  /* 0x0000000f0622bc24 */ /* 0x000fe2000f8e0209 */
[----:B------:R-:W-:Y:S01]  /*2cb0*/  UIMAD.WIDE.U32 UR10, UR40, 0x40, URZ ;  /* 0x00000040280a78a5 */ /* 0x000fe2000f8e003f */
[--C-:B------:R-:W-:Y:S01]  /*2cc0*/  @!P4 IMAD.MOV.U32 R26, RZ, RZ, R2.reuse ;  /* 0x000000ffff1ac224 */ /* 0x100fe200078e0002 */
[----:B------:R-:W2:Y:S01]  /*2cd0*/  @!P4 LDC.64 R24, c[0x0][0x218] ;  /* 0x00008600ff18cb82 */ /* 0x000ea20000000a00 */
[----:B------:R-:W-:-:S07]  /*2ce0*/  @!P2 IMAD.MOV.U32 R20, RZ, RZ, R2 ;  /* 0x000000ffff14a224 */ /* 0x000fce00078e0002 */
[----:B------:R-:W-:Y:S01]  /*2cf0*/  @P6 BAR.SYNC.DEFER_BLOCKING 0x0 ;  /* 0x0000000000006b1d */ /* 0x000fe20000010000 */
[--C-:B------:R-:W-:Y:S01]  /*2d00*/  @!P0 IMAD.MOV.U32 R18, RZ, RZ, R2.reuse ;  /* 0x000000ffff128224 */ /* 0x100fe200078e0002 */
[----:B------:R-:W-:Y:S01]  /*2d10*/  @!P3 IADD3 R16, P6, R238, 0x20, RZ ;  /* 0x00000020ee10b810 */ /* 0x000fe20007fde0ff */
[----:B------:R-:W-:Y:S01]  /*2d20*/  @!P3 IMAD.WIDE.U32 R6, R6, UR14, R2 ;  /* 0x0000000e0606bc25 */ /* 0x000fe2000f8e0002 */
[----:B------:R-:W-:-:S04]  /*2d30*/  @!P0 IADD3 R2, P1, R238, 0x60, RZ ;  /* 0x00000060ee028810 */ /* 0x000fc80007f3e0ff */
[----:B------:R-:W3:Y:S01]  /*2d40*/  @!P4 LDC.64 R28, c[0x0][0x220] ;  /* 0x00008800ff1ccb82 */ /* 0x000ee20000000a00 */
[--C-:B------:R-:W-:Y:S02]  /*2d50*/  @!P2 IMAD.MOV.U32 R21, RZ, RZ, R3.reuse ;  /* 0x000000ffff15a224 */ /* 0x100fe400078e0003 */
[--C-:B------:R-:W-:Y:S02]  /*2d60*/  @!P4 IMAD.MOV.U32 R27, RZ, RZ, R3.reuse ;  /* 0x000000ffff1bc224 */ /* 0x100fe400078e0003 */
[----:B------:R-:W-:Y:S02]  /*2d70*/  @!P0 IMAD.MOV.U32 R19, RZ, RZ, R3 ;  /* 0x000000ffff138224 */ /* 0x000fe400078e0003 */
[----:B------:R-:W-:Y:S01]  /*2d80*/  @!P0 IMAD.X R3, RZ, RZ, R40, P1 ;  /* 0x000000ffff038224 */ /* 0x000fe200008e0628 */
[----:B------:R-:W-:Y:S01]  /*2d90*/  @!P2 IADD3 R22, P1, R238, 0x40, RZ ;  /* 0x00000040ee16a810 */ /* 0x000fe20007f3e0ff */
[C---:B------:R-:W-:Y:S02]  /*2da0*/  @!P2 IMAD R38, R0.reuse, UR15, R8 ;  /* 0x0000000f0026ac24 */ /* 0x040fe4000f8e0208 */
[----:B------:R-:W-:-:S04]  /*2db0*/  @!P2 IMAD.WIDE.U32 R20, R0, UR14, R20 ;  /* 0x0000000e0014ac25 */ /* 0x000fc8000f8e0014 */
[----:B------:R-:W-:Y:S02]  /*2dc0*/  IMAD R0, R246, 0x200, R17 ;  /* 0x00000200f6007824 */ /* 0x000fe400078e0211 */
[--C-:B------:R-:W-:Y:S01]  /*2dd0*/  @!P3 IMAD.X R8, RZ, RZ, R40.reuse, P6 ;  /* 0x000000ffff08b224 */ /* 0x100fe200030e0628 */
[----:B------:R-:W-:Y:S01]  /*2de0*/  ISETP.GE.AND P6, PT, R238, UR9, PT ;  /* 0x00000009ee007c0c */ /* 0x000fe2000bfc6270 */
[----:B------:R-:W-:Y:S01]  /*2df0*/  @!P2 IMAD.X R23, RZ, RZ, R40, P1 ;  /* 0x000000ffff17a224 */ /* 0x000fe200008e0628 */
[----:B------:R-:W-:Y:S01]  /*2e00*/  PLOP3.LUT P1, PT, PT, PT, UP0, 0x80, 0x0 ;  /* 0x000000000000781c */ /* 0x000fe20003f2f008 */
[----:B------:R-:W-:Y:S02]  /*2e10*/  @!P0 IMAD R3, R3, UR14, RZ ;  /* 0x0000000e03038c24 */ /* 0x000fe4000f8e02ff */
[----:B------:R-:W-:Y:S02]  /*2e20*/  VIADD R9, R0, 0x2000 ;  /* 0x0000200000097836 */ /* 0x000fe40000000000 */
[----:B------:R-:W-:-:S02]  /*2e30*/  @!P0 IMAD R37, R2, UR15, R3 ;  /* 0x0000000f02258c24 */ /* 0x000fc4000f8e0203 */
[----:B------:R-:W-:Y:S01]  /*2e40*/  @!P0 IMAD.WIDE.U32 R18, R2, UR14, R18 ;  /* 0x0000000e02128c25 */ /* 0x000fe2000f8e0012 */
[----:B------:R-:W-:Y:S02]  /*2e50*/  SEL R2, R9, R0, !P1 ;  /* 0x0000000009027207 */ /* 0x000fe40004800000 */
[----:B------:R-:W-:Y:S01]  /*2e60*/  LEA R0, R0, UR4, 0x1 ;  /* 0x0000000400007c11 */ /* 0x000fe2000f8e08ff */
[----:B------:R-:W-:Y:S01]  /*2e70*/  IMAD.IADD R5, R5, 0x1, R12 ;  /* 0x0000000105057824 */ /* 0x000fe200078e020c */
[----:B------:R-:W-:Y:S01]  /*2e80*/  LEA R227, R2, UR4, 0x1 ;  /* 0x0000000402e37c11 */ /* 0x000fe2000f8e08ff */
[----:B------:R-:W-:Y:S02]  /*2e90*/  @!P3 IMAD R8, R8, UR12, RZ ;  /* 0x0000000c0808bc24 */ /* 0x000fe4000f8e02ff */
[----:B------:R-:W-:Y:S01]  /*2ea0*/  @P6 STS.128 [R0+0x8000], RZ ;  /* 0x008000ff00006388 */ /* 0x000fe20000000c00 */
[----:B------:R-:W-:Y:S02]  /*2eb0*/  @!P3 IMAD.MOV.U32 R12, RZ, RZ, R4 ;  /* 0x000000ffff0cb224 */ /* 0x000fe400078e0004 */
[----:B------:R-:W-:Y:S01]  /*2ec0*/  @!P3 IMAD.MOV.U32 R13, RZ, RZ, R5 ;  /* 0x000000ffff0db224 */ /* 0x000fe200078e0005 */
[----:B------:R-:W-:Y:S01]  /*2ed0*/  @P6 STS.128 [R0+0xa000], RZ ;  /* 0x00a000ff00006388 */ /* 0x000fe20000000c00 */
[----:B------:R-:W-:-:S02]  /*2ee0*/  @!P3 IMAD R39, R16, UR13, R8 ;  /* 0x0000000d1027bc24 */ /* 0x000fc4000f8e0208 */
[----:B------:R-:W-:Y:S01]  /*2ef0*/  IMAD.U32 R8, RZ, RZ, UR16 ;  /* 0x00000010ff087e24 */ /* 0x000fe2000f8e00ff */
[----:B------:R-:W-:Y:S01]  /*2f00*/  @!PT LDS RZ, [RZ] ;  /* 0x00000000fffff984 */ /* 0x000fe20000000800 */
[----:B------:R-:W-:Y:S01]  /*2f10*/  @!PT LDS RZ, [RZ] ;  /* 0x00000000fffff984 */ /* 0x000fe20000000800 */
[----:B------:R-:W-:Y:S01]  /*2f20*/  @!PT LDS RZ, [RZ] ;  /* 0x00000000fffff984 */ /* 0x000fe20000000800 */
[----:B------:R-:W-:Y:S01]  /*2f30*/  @!P6 LDGSTS.E.BYPASS.LTC128B.128 [R0+0x8000], desc[UR6][R228.64] ;  /* 0x08000000e400efae */ /* 0x000fe2000b901d46 */
[----:B------:R-:W-:Y:S02]  /*2f40*/  @!P2 IMAD R3, R23, UR12, RZ ;  /* 0x0000000c1703ac24 */ /* 0x000fe4000f8e02ff */
[----:B------:R-:W-:Y:S01]  /*2f50*/  @!P3 IMAD.WIDE.U32 R16, R16, UR12, R12 ;  /* 0x0000000c1010bc25 */ /* 0x000fe2000f8e000c */
[----:B------:R-:W-:Y:S01]  /*2f60*/  @!P6 LDGSTS.E.BYPASS.LTC128B.128 [R0+0xa000], desc[UR6][R228.64+0x80] ;  /* 0x0a000080e400efae */ /* 0x000fe2000b901d46 */
[----:B------:R-:W4:Y:S02]  /*2f70*/  @!P3 LDC.64 R12, c[0x0][0x218] ;  /* 0x00008600ff0cbb82 */ /* 0x000f240000000a00 */
[----:B------:R-:W-:Y:S01]  /*2f80*/  @!P2 IMAD R35, R22, UR13, R3 ;  /* 0x0000000d1623ac24 */ /* 0x000fe2000f8e0203 */
[----:B------:R-:W-:Y:S01]  /*2f90*/  @P5 STS.128 [R0+0x9000], RZ ;  /* 0x009000ff00005388 */ /* 0x000fe20000000c00 */
[----:B------:R-:W-:-:S02]  /*2fa0*/  @!P2 IMAD.MOV.U32 R14, RZ, RZ, R4 ;  /* 0x000000ffff0ea224 */ /* 0x000fc400078e0004 */
[----:B------:R-:W-:Y:S01]  /*2fb0*/  @!P2 IMAD.MOV.U32 R15, RZ, RZ, R5 ;  /* 0x000000ffff0fa224 */ /* 0x000fe200078e0005 */
[----:B------:R-:W-:Y:S01]  /*2fc0*/  @P5 STS.128 [R0+0xb000], RZ ;  /* 0x00b000ff00005388 */ /* 0x000fe20000000c00 */
[----:B------:R-:W-:Y:S02]  /*2fd0*/  @!P4 IMAD R9, R40, UR12, RZ ;  /* 0x0000000c2809cc24 */ /* 0x000fe4000f8e02ff */
[----:B------:R-:W-:Y:S01]  /*2fe0*/  @!P2 IMAD.WIDE.U32 R22, R22, UR12, R14 ;  /* 0x0000000c1616ac25 */ /* 0x000fe2000f8e000e */
[----:B------:R-:W-:Y:S01]  /*2ff0*/  @!PT LDS RZ, [RZ] ;  /* 0x00000000fffff984 */ /* 0x000fe20000000800 */
[----:B------:R-:W-:Y:S01]  /*3000*/  @!PT LDS RZ, [RZ] ;  /* 0x00000000fffff984 */ /* 0x000fe20000000800 */
[----:B------:R-:W-:Y:S01]  /*3010*/  @!PT LDS RZ, [RZ] ;  /* 0x00000000fffff984 */ /* 0x000fe20000000800 */
[----:B------:R-:W-:Y:S03]  /*3020*/  @!P5 LDGSTS.E.BYPASS.LTC128B.128 [R0+0x9000], desc[UR6][R10.64] ;  /* 0x090000000a00dfae */ /* 0x000fe6000b901d46 */
[----:B------:R-:W-:Y:S01]  /*3030*/  @!P0 IMAD.MOV.U32 R32, RZ, RZ, R4 ;  /* 0x000000ffff208224 */ /* 0x000fe200078e0004 */
[----:B------:R1:W-:Y:S01]  /*3040*/  @!P5 LDGSTS.E.BYPASS.LTC128B.128 [R0+0xb000], desc[UR6][R10.64+0x80] ;  /* 0x0b0000800a00dfae */ /* 0x0003e2000b901d46 */
[----:B------:R-:W-:-:S02]  /*3050*/  @!P0 IMAD.MOV.U32 R33, RZ, RZ, R5 ;  /* 0x000000ffff218224 */ /* 0x000fc400078e0005 */
[----:B------:R-:W-:Y:S01]  /*3060*/  @!P3 IMAD.IADD R7, R7, 0x1, R34 ;  /* 0x000000010707b824 */ /* 0x000fe200078e0222 */
[----:B------:R-:W-:Y:S01]  /*3070*/  @P6 STS [R227], RZ ;  /* 0x000000ffe3006388 */ /* 0x000fe20000000800 */
[----:B------:R-:W-:-:S03]  /*3080*/  @!P4 IMAD.WIDE.U32 R4, R238, UR12, R4 ;  /* 0x0000000cee04cc25 */ /* 0x000fc6000f8e0004 */
[----:B------:R-:W-:Y:S04]  /*3090*/  @P6 STS [R227+0x4], RZ ;  /* 0x000004ffe3006388 */ /* 0x000fe80000000800 */
[----:B------:R-:W-:Y:S04]  /*30a0*/  @P6 STS [R227+0x8], RZ ;  /* 0x000008ffe3006388 */ /* 0x000fe80000000800 */
[----:B------:R-:W-:Y:S04]  /*30b0*/  @P6 STS [R227+0xc], RZ ;  /* 0x00000cffe3006388 */ /* 0x000fe80000000800 */
[----:B------:R-:W-:Y:S04]  /*30c0*/  @P6 STS [R227+0x2000], RZ ;  /* 0x002000ffe3006388 */ /* 0x000fe80000000800 */
[----:B------:R-:W-:Y:S01]  /*30d0*/  @P6 STS [R227+0x2004], RZ ;  /* 0x002004ffe3006388 */ /* 0x000fe20000000800 */
[----:B-1----:R-:W-:-:S03]  /*30e0*/  @!P4 IMAD R10, R40, UR14, RZ ;  /* 0x0000000e280acc24 */ /* 0x002fc6000f8e02ff */
[----:B------:R-:W-:Y:S01]  /*30f0*/  @P6 STS [R227+0x2008], RZ ;  /* 0x002008ffe3006388 */ /* 0x000fe20000000800 */
[C---:B------:R-:W-:Y:S02]  /*3100*/  @!P4 IMAD R11, R238.reuse, UR13, R9 ;  /* 0x0000000dee0bcc24 */ /* 0x040fe4000f8e0209 */
[----:B------:R-:W-:Y:S01]  /*3110*/  @!P4 IMAD R10, R238, UR15, R10 ;  /* 0x0000000fee0acc24 */ /* 0x000fe2000f8e020a */
[----:B------:R-:W-:Y:S04]  /*3120*/  @P6 STS [R227+0x200c], RZ ;  /* 0x00200cffe3006388 */ /* 0x000fe80000000800 */
[----:B------:R-:W-:Y:S01]  /*3130*/  @!PT LDS RZ, [RZ] ;  /* 0x00000000fffff984 */ /* 0x000fe20000000800 */
[----:B------:R-:W-:Y:S01]  /*3140*/  @!PT LDS RZ, [RZ] ;  /* 0x00000000fffff984 */ /* 0x000fe20000000800 */
[----:B------:R-:W-:Y:S01]  /*3150*/  @!PT LDS RZ, [RZ] ;  /* 0x00000000fffff984 */ /* 0x000fe20000000800 */
[----:B------:R-:W-:Y:S04]  /*3160*/  @!P6 LDGSTS.E.BYPASS.LTC128B.128 [R227], desc[UR6][R230.64] ;  /* 0x00000000e6e3efae */ /* 0x000fe8000b901d46 */
[----:B------:R-:W-:Y:S01]  /*3170*/  @!P6 LDGSTS.E.BYPASS.LTC128B.128 [R227+0x2000], desc[UR6][R230.64+0x80] ;  /* 0x02000080e6e3efae */ /* 0x000fe2000b901d46 */
[----:B------:R-:W-:-:S03]  /*3180*/  @!P5 IADD3 R2, P6, R230, UR10, RZ ;  /* 0x0000000ae602dc10 */ /* 0x000fc6000ffde0ff */
[----:B------:R-:W-:Y:S01]  /*3190*/  @P5 STS [R227+0x1000], RZ ;  /* 0x001000ffe3005388 */ /* 0x000fe20000000800 */
[----:B------:R-:W-:Y:S02]  /*31a0*/  @!P5 IADD3.X R3, R231, UR11, R8, P6, !PT ;  /* 0x0000000be703dc10 */ /* 0x000fe4000b7fe408 */
[----:B------:R-:W-:Y:S01]  /*31b0*/  @!P0 IADD3 R14, P6, R238, 0x60, RZ ;  /* 0x00000060ee0e8810 */ /* 0x000fe20007fde0ff */
[----:B------:R-:W-:Y:S04]  /*31c0*/  @P5 STS [R227+0x1004], RZ ;  /* 0x001004ffe3005388 */ /* 0x000fe80000000800 */
[----:B------:R-:W-:Y:S01]  /*31d0*/  @P5 STS [R227+0x1008], RZ ;  /* 0x001008ffe3005388 */ /* 0x000fe20000000800 */
[----:B------:R-:W-:-:S03]  /*31e0*/  @!P0 IMAD.X R8, RZ, RZ, R40, P6 ;  /* 0x000000ffff088224 */ /* 0x000fc600030e0628 */
[----:B------:R-:W-:Y:S01]  /*31f0*/  @P5 STS [R227+0x100c], RZ ;  /* 0x00100cffe3005388 */ /* 0x000fe20000000800 */
[----:B------:R-:W-:-:S03]  /*3200*/  @!P0 IMAD R9, R8, UR12, RZ ;  /* 0x0000000c08098c24 */ /* 0x000fc6000f8e02ff */
        /* <DEDUP_REMOVED lines=8> */
[----:B------:R1:W-:Y:S01]  /*3290*/  @!P5 LDGSTS.E.BYPASS.LTC128B.128 [R227+0x3000], desc[UR6][R2.64+0x80] ;  /* 0x0300008002e3dfae */ /* 0x0003e2000b901d46 */
[----:B----4-:R-:W-:-:S03]  /*32a0*/  @!P3 LEA R12, P5, R6, R12, 0x1 ;  /* 0x0000000c060cb211 */ /* 0x010fc600078a08ff */
[----:B------:R-:W-:Y:S01]  /*32b0*/  @P4 STS.128 [R0+0xc000], RZ ;  /* 0x00c000ff00004388 */ /* 0x000fe20000000c00 */
[----:B------:R-:W-:-:S03]  /*32c0*/  @!P3 LEA.HI.X R13, R6, R13, R7, 0x1, P5 ;  /* 0x0000000d060db211 */ /* 0x000fc600028f0c07 */
[----:B------:R-:W-:Y:S01]  /*32d0*/  @P4 STS.128 [R0+0x10000], RZ ;  /* 0x010000ff00004388 */ /* 0x000fe20000000c00 */
[----:B-1----:R-:W-:-:S04]  /*32e0*/  @!P4 IMAD.WIDE.U32 R2, R238, UR14, R26 ;  /* 0x0000000eee02cc25 */ /* 0x002fc8000f8e001a */
[----:B------:R-:W-:Y:S01]  /*32f0*/  IMAD.MOV.U32 R242, RZ, RZ, 0x7f800000 ;  /* 0x7f800000fff27424 */ /* 0x000fe200078e00ff */
[----:B------:R-:W1:Y:S01]  /*3300*/  @!P0 LDC.64 R26, c[0x0][0x218] ;  /* 0x00008600ff1a8b82 */ /* 0x000e620000000a00 */
[----:B------:R-:W-:Y:S01]  /*3310*/  @!P4 IMAD.IADD R10, R3, 0x1, R10 ;  /* 0x00000001030ac824 */ /* 0x000fe200078e020a */
[----:B--2---:R-:W-:Y:S01]  /*3320*/  @!P4 LEA R8, P6, R2, R24, 0x1 ;  /* 0x000000180208c211 */ /* 0x004fe200078c08ff */
[----:B------:R-:W-:Y:S02]  /*3330*/  @!P0 IMAD R24, R14, UR13, R9 ;  /* 0x0000000d0e188c24 */ /* 0x000fe4000f8e0209 */
[----:B------:R-:W-:Y:S01]  /*3340*/  IMAD.MOV.U32 R243, RZ, RZ, 0x7f800000 ;  /* 0x7f800000fff37424 */ /* 0x000fe200078e00ff */
[----:B------:R-:W-:Y:S01]  /*3350*/  @!P4 LEA.HI.X R9, R2, R25, R10, 0x1, P6 ;  /* 0x000000190209c211 */ /* 0x000fe200030f0c0a */
[----:B------:R-:W-:Y:S01]  /*3360*/  @!P4 IMAD.IADD R3, R5, 0x1, R11 ;  /* 0x000000010503c824 */ /* 0x000fe200078e020b */
[----:B---3--:R-:W-:Y:S01]  /*3370*/  @!P4 LEA R10, P5, R4, R28, 0x1 ;  /* 0x0000001c040ac211 */ /* 0x008fe200078a08ff */
[----:B------:R-:W-:Y:S01]  /*3380*/  @!P2 IMAD.IADD R2, R21, 0x1, R38 ;  /* 0x000000011502a824 */ /* 0x000fe200078e0226 */
[----:B------:R-:W-:Y:S01]  /*3390*/  @!P2 LEA R6, P6, R20, R30, 0x1 ;  /* 0x0000001e1406a211 */ /* 0x000fe200078c08ff */
[----:B------:R-:W-:Y:S01]  /*33a0*/  @!PT LDS RZ, [RZ] ;  /* 0x00000000fffff984 */ /* 0x000fe20000000800 */
[----:B------:R-:W-:Y:S01]  /*33b0*/  @!PT LDS RZ, [RZ] ;  /* 0x00000000fffff984 */ /* 0x000fe20000000800 */
[----:B------:R-:W-:Y:S01]  /*33c0*/  @!PT LDS RZ, [RZ] ;  /* 0x00000000fffff984 */ /* 0x000fe20000000800 */
[----:B------:R-:W-:Y:S01]  /*33d0*/  @!P4 LDGSTS.E.BYPASS.LTC128B.128 [R0+0xc000], desc[UR6][R8.64] ;  /* 0x0c0000000800cfae */ /* 0x000fe2000b901d46 */
[----:B------:R-:W-:Y:S01]  /*33e0*/  @!P4 LEA.HI.X R11, R4, R29, R3, 0x1, P5 ;  /* 0x0000001d040bc211 */ /* 0x000fe200028f0c03 */
[----:B------:R-:W-:Y:S01]  /*33f0*/  @!P0 IMAD.IADD R3, R19, 0x1, R37 ;  /* 0x0000000113038824 */ /* 0x000fe200078e0225 */
[----:B------:R-:W-:Y:S01]  /*3400*/  @!P2 LEA.HI.X R7, R20, R31, R2, 0x1, P6 ;  /* 0x0000001f1407a211 */ /* 0x000fe200030f0c02 */
[----:B------:R2:W-:Y:S01]  /*3410*/  @!P4 LDGSTS.E.BYPASS.LTC128B.128 [R0+0x10000], desc[UR6][R8.64+0x80] ;  /* 0x100000800800cfae */ /* 0x0005e2000b901d46 */
[----:B------:R-:W3:Y:S01]  /*3420*/  @!P2 LDC.64 R4, c[0x0][0x220] ;  /* 0x00008800ff04ab82 */ /* 0x000ee20000000a00 */
[----:B------:R-:W-:-:S04]  /*3430*/  @!P0 IMAD.WIDE.U32 R14, R14, UR12, R32 ;  /* 0x0000000c0e0e8c25 */ /* 0x000fc8000f8e0020 */
[----:B------:R-:W-:Y:S01]  /*3440*/  IMAD.MOV.U32 R240, RZ, RZ, 0x7f800000 ;  /* 0x7f800000fff07424 */ /* 0x000fe200078e00ff */
[----:B------:R-:W-:Y:S01]  /*3450*/  @P3 STS.128 [R0+0xd000], RZ ;  /* 0x00d000ff00003388 */ /* 0x000fe20000000c00 */
[----:B------:R-:W-:Y:S01]  /*3460*/  IMAD.MOV.U32 R241, RZ, RZ, 0x7f800000 ;  /* 0x7f800000fff17424 */ /* 0x000fe200078e00ff */
[C---:B-1----:R-:W-:Y:S01]  /*3470*/  @!P0 LEA R2, P5, R18.reuse, R26, 0x1 ;  /* 0x0000001a12028211 */ /* 0x042fe200078a08ff */
[----:B------:R-:W-:Y:S01]  /*3480*/  IMAD.MOV.U32 R218, RZ, RZ, 0x20 ;  /* 0x00000020ffda7424 */ /* 0x000fe200078e00ff */
[----:B------:R-:W-:Y:S01]  /*3490*/  @P3 STS.128 [R0+0x11000], RZ ;  /* 0x011000ff00003388 */ /* 0x000fe20000000c00 */
[----:B------:R-:W-:Y:S01]  /*34a0*/  IMAD.MOV.U32 R216, RZ, RZ, 0x40 ;  /* 0x00000040ffd87424 */ /* 0x000fe200078e00ff */
[----:B------:R-:W-:Y:S02]  /*34b0*/  @!P0 LEA.HI.X R3, R18, R27, R3, 0x1, P5 ;  /* 0x0000001b12038211 */ /* 0x000fe400028f0c03 */
        /* <DEDUP_REMOVED lines=8> */
[----:B------:R1:W-:Y:S01]  /*3540*/  @!P3 LDGSTS.E.BYPASS.LTC128B.128 [R0+0x11000], desc[UR6][R12.64+0x80] ;  /* 0x110000800c00bfae */ /* 0x0003e2000b901d46 */
[----:B------:R-:W-:Y:S02]  /*3550*/  CS2R R154, SRZ ;  /* 0x00000000009a7805 */ /* 0x000fe4000001ff00 */
[----:B------:R-:W-:Y:S02]  /*3560*/  CS2R R152, SRZ ;  /* 0x0000000000987805 */ /* 0x000fe4000001ff00 */
[----:B------:R-:W-:Y:S01]  /*3570*/  CS2R R150, SRZ ;  /* 0x0000000000967805 */ /* 0x000fe2000001ff00 */
[----:B------:R-:W-:Y:S01]  /*3580*/  @P2 STS.128 [R0+0xe000], RZ ;  /* 0x00e000ff00002388 */ /* 0x000fe20000000c00 */
[----:B------:R-:W-:-:S02]  /*3590*/  CS2R R148, SRZ ;  /* 0x0000000000947805 */ /* 0x000fc4000001ff00 */
[----:B------:R-:W-:Y:S02]  /*35a0*/  CS2R R142, SRZ ;  /* 0x00000000008e7805 */ /* 0x000fe4000001ff00 */
[----:B------:R-:W-:Y:S01]  /*35b0*/  CS2R R140, SRZ ;  /* 0x00000000008c7805 */ /* 0x000fe2000001ff00 */
[----:B--2---:R-:W2:Y:S01]  /*35c0*/  @!P3 LDC.64 R8, c[0x0][0x220] ;  /* 0x00008800ff08bb82 */ /* 0x004ea20000000a00 */
        /* <DEDUP_REMOVED lines=20> */
[----:B------:R-:W-:Y:S01]  /*3710*/  CS2R R118, SRZ ;  /* 0x0000000000767805 */ /* 0x000fe2000001ff00 */
[----:B-1----:R-:W1:Y:S01]  /*3720*/  @!P0 LDC.64 R12, c[0x0][0x220] ;  /* 0x00008800ff0c8b82 */ /* 0x002e620000000a00 */
[----:B------:R-:W-:Y:S01]  /*3730*/  CS2R R116, SRZ ;  /* 0x0000000000747805 */ /* 0x000fe2000001ff00 */
[----:B------:R-:W-:Y:S01]  /*3740*/  @!PT LDS RZ, [RZ] ;  /* 0x00000000fffff984 */ /* 0x000fe20000000800 */
[----:B------:R-:W-:Y:S01]  /*3750*/  @!PT LDS RZ, [RZ] ;  /* 0x00000000fffff984 */ /* 0x000fe20000000800 */
[----:B------:R-:W-:Y:S01]  /*3760*/  @!PT LDS RZ, [RZ] ;  /* 0x00000000fffff984 */ /* 0x000fe20000000800 */
[----:B------:R-:W-:Y:S01]  /*3770*/  @!P0 LDGSTS.E.BYPASS.LTC128B.128 [R0+0xf000], desc[UR6][R2.64] ;  /* 0x0f00000002008fae */ /* 0x000fe2000b901d46 */
[----:B------:R-:W-:Y:S02]  /*3780*/  CS2R R110, SRZ ;  /* 0x00000000006e7805 */ /* 0x000fe4000001ff00 */
[----:B------:R-:W-:-:S02]  /*3790*/  CS2R R108, SRZ ;  /* 0x00000000006c7805 */ /* 0x000fc4000001ff00 */
[----:B------:R-:W-:Y:S01]  /*37a0*/  CS2R R114, SRZ ;  /* 0x0000000000727805 */ /* 0x000fe2000001ff00 */
[----:B------:R4:W-:Y:S01]  /*37b0*/  @!P0 LDGSTS.E.BYPASS.LTC128B.128 [R0+0x13000], desc[UR6][R2.64+0x80] ;  /* 0x1300008002008fae */ /* 0x0009e2000b901d46 */
[----:B------:R-:W-:Y:S02]  /*37c0*/  CS2R R112, SRZ ;  /* 0x0000000000707805 */ /* 0x000fe4000001ff00 */
[----:B------:R-:W-:Y:S02]  /*37d0*/  CS2R R106, SRZ ;  /* 0x00000000006a7805 */ /* 0x000fe4000001ff00 */
[----:B------:R-:W-:Y:S01]  /*37e0*/  CS2R R104, SRZ ;  /* 0x0000000000687805 */ /* 0x000fe2000001ff00 */
[----:B------:R-:W-:Y:S01]  /*37f0*/  @P4 STS.128 [R0+0x14000], RZ ;  /* 0x014000ff00004388 */ /* 0x000fe20000000c00 */
[----:B------:R-:W-:Y:S02]  /*3800*/  CS2R R102, SRZ ;  /* 0x0000000000667805 */ /* 0x000fe4000001ff00 */
[----:B------:R-:W-:-:S02]  /*3810*/  CS2R R100, SRZ ;  /* 0x0000000000647805 */ /* 0x000fc4000001ff00 */
[----:B------:R-:W-:Y:S01]  /*3820*/  CS2R R94, SRZ ;  /* 0x00000000005e7805 */ /* 0x000fe2000001ff00 */
[----:B------:R-:W-:Y:S01]  /*3830*/  @P4 STS.128 [R0+0x18000], RZ ;  /* 0x018000ff00004388 */ /* 0x000fe20000000c00 */
[----:B------:R-:W-:Y:S02]  /*3840*/  CS2R R92, SRZ ;  /* 0x00000000005c7805 */ /* 0x000fe4000001ff00 */
[----:B------:R-:W-:Y:S02]  /*3850*/  CS2R R98, SRZ ;  /* 0x0000000000627805 */ /* 0x000fe4000001ff00 */
[----:B--2---:R-:W-:Y:S01]  /*3860*/  @!P3 LEA R6, P5, R16, R8, 0x1 ;  /* 0x000000081006b211 */ /* 0x004fe200078a08ff */
[----:B------:R-:W-:Y:S01]  /*3870*/  @!PT LDS RZ, [RZ] ;  /* 0x00000000fffff984 */ /* 0x000fe20000000800 */
[----:B------:R-:W-:Y:S01]  /*3880*/  @!PT LDS RZ, [RZ] ;  /* 0x00000000fffff984 */ /* 0x000fe20000000800 */
[----:B------:R-:W-:Y:S01]  /*3890*/  @!PT LDS RZ, [RZ] ;  /* 0x00000000fffff984 */ /* 0x000fe20000000800 */
[----:B------:R-:W-:Y:S01]  /*38a0*/  @!P4 LDGSTS.E.BYPASS.LTC128B.128 [R0+0x14000], desc[UR6][R10.64] ;  /* 0x140000000a00cfae */ /* 0x000fe2000b901d46 */
[----:B------:R-:W-:Y:S01]  /*38b0*/  @!P0 IMAD.IADD R8, R15, 0x1, R24 ;  /* 0x000000010f088824 */ /* 0x000fe200078e0218 */
        /* <DEDUP_REMOVED lines=11> */
[----:B------:R-:W-:-:S02]  /*3970*/  CS2R R80, SRZ ;  /* 0x0000000000507805 */ /* 0x000fc4000001ff00 */
[----:B------:R-:W-:Y:S01]  /*3980*/  CS2R R74, SRZ ;  /* 0x00000000004a7805 */ /* 0x000fe2000001ff00 */
[----:B----4-:R-:W-:Y:S01]  /*3990*/  @!P3 IMAD.IADD R2, R17, 0x1, R39 ;  /* 0x000000011102b824 */ /* 0x010fe200078e0227 */
[----:B------:R-:W-:Y:S01]  /*39a0*/  CS2R R72, SRZ ;  /* 0x0000000000487805 */ /* 0x000fe2000001ff00 */
[----:B------:R-:W-:Y:S01]  /*39b0*/  @!P2 IMAD.IADD R3, R23, 0x1, R35 ;  /* 0x000000011703a824 */ /* 0x000fe200078e0223 */
[----:B------:R-:W-:Y:S02]  /*39c0*/  CS2R R70, SRZ ;  /* 0x0000000000467805 */ /* 0x000fe4000001ff00 */
[----:B------:R-:W-:Y:S02]  /*39d0*/  CS2R R68, SRZ ;  /* 0x0000000000447805 */ /* 0x000fe4000001ff00 */
[----:B------:R-:W-:Y:S02]  /*39e0*/  @!P3 LEA.HI.X R7, R16, R9, R2, 0x1, P5 ;  /* 0x000000091007b211 */ /* 0x000fe400028f0c02 */
[----:B------:R-:W-:-:S02]  /*39f0*/  CS2R R62, SRZ ;  /* 0x00000000003e7805 */ /* 0x000fc4000001ff00 */
[----:B---3--:R-:W-:Y:S02]  /*3a00*/  @!P2 LEA R4, P5, R22, R4, 0x1 ;  /* 0x000000041604a211 */ /* 0x008fe400078a08ff */
[----:B------:R-:W-:Y:S02]  /*3a10*/  CS2R R60, SRZ ;  /* 0x00000000003c7805 */ /* 0x000fe4000001ff00 */
[----:B-1----:R-:W-:Y:S01]  /*3a20*/  @!P0 LEA R2, P4, R14, R12, 0x1 ;  /* 0x0000000c0e028211 */ /* 0x002fe200078808ff */
[----:B------:R-:W-:Y:S01]  /*3a30*/  @!PT LDS RZ, [RZ] ;  /* 0x00000000fffff984 */ /* 0x000fe20000000800 */
[----:B------:R-:W-:Y:S01]  /*3a40*/  @!PT LDS RZ, [RZ] ;  /* 0x00000000fffff984 */ /* 0x000fe20000000800 */
[----:B------:R-:W-:Y:S01]  /*3a50*/  @!PT LDS RZ, [RZ] ;  /* 0x00000000fffff984 */ /* 0x000fe20000000800 */
[----:B------:R-:W-:Y:S01]  /*3a60*/  @!P3 LDGSTS.E.BYPASS.LTC128B.128 [R0+0x15000], desc[UR6][R6.64] ;  /* 0x150000000600bfae */ /* 0x000fe2000b901d46 */
[----:B------:R-:W-:Y:S02]  /*3a70*/  @!P2 LEA.HI.X R5, R22, R5, R3, 0x1, P5 ;  /* 0x000000051605a211 */ /* 0x000fe400028f0c03 */
[----:B------:R-:W-:Y:S02]  /*3a80*/  CS2R R66, SRZ ;  /* 0x0000000000427805 */ /* 0x000fe4000001ff00 */
[----:B------:R-:W-:Y:S01]  /*3a90*/  @!P0 LEA.HI.X R3, R14, R13, R8, 0x1, P4 ;  /* 0x0000000d0e038211 */ /* 0x000fe200020f0c08 */
[----:B------:R1:W-:Y:S01]  /*3aa0*/  @!P3 LDGSTS.E.BYPASS.LTC128B.128 [R0+0x19000], desc[UR6][R6.64+0x80] ;  /* 0x190000800600bfae */ /* 0x0003e2000b901d46 */
[----:B------:R-:W-:Y:S01]  /*3ab0*/  CS2R R64, SRZ ;  /* 0x0000000000407805 */ /* 0x000fe2000001ff00 */
[----:B--2---:R-:W2:Y:S01]  /*3ac0*/  LDC.64 R10, c[0x0][0x3b8] ;  /* 0x0000ee00ff0a7b82 */ /* 0x004ea20000000a00 */
        /* <DEDUP_REMOVED lines=13> */
[----:B------:R-:W-:Y:S01]  /*3ba0*/  CS2R R48, SRZ ;  /* 0x0000000000307805 */ /* 0x000fe2000001ff00 */
[----:B------:R-:W-:Y:S01]  /*3bb0*/  ULDC.U8 UR14, c[0x0][0x388] ;  /* 0x0000e200000e7ab9 */ /* 0x000fe20000000000 */
[----:B------:R-:W-:Y:S01]  /*3bc0*/  ULDC UR13, c[0x0][0x2ec] ;  /* 0x0000bb00000d7ab9 */ /* 0x000fe20000000800 */
[----:B------:R-:W-:Y:S04]  /*3bd0*/  @!P2 LDGSTS.E.BYPASS.LTC128B.128 [R0+0x1a000], desc[UR6][R4.64+0x80] ;  /* 0x1a0000800400afae */ /* 0x000fe8000b901d46 */
[----:B------:R-:W-:Y:S04]  /*3be0*/  @P0 STS.128 [R0+0x17000], RZ ;  /* 0x017000ff00000388 */ /* 0x000fe80000000c00 */
[----:B------:R3:W-:Y:S04]  /*3bf0*/  @P0 STS.128 [R0+0x1b000], RZ ;  /* 0x01b000ff00000388 */ /* 0x0007e80000000c00 */
[----:B------:R-:W-:Y:S01]  /*3c00*/  @!PT LDS RZ, [RZ] ;  /* 0x00000000fffff984 */ /* 0x000fe20000000800 */
[----:B------:R-:W-:Y:S01]  /*3c10*/  @!PT LDS RZ, [RZ] ;  /* 0x00000000fffff984 */ /* 0x000fe20000000800 */
[----:B------:R-:W-:Y:S01]  /*3c20*/  @!PT LDS RZ, [RZ] ;  /* 0x00000000fffff984 */ /* 0x000fe20000000800 */
[----:B------:R-:W-:Y:S04]  /*3c30*/  @!P0 LDGSTS.E.BYPASS.LTC128B.128 [R0+0x17000], desc[UR6][R2.64] ;  /* 0x1700000002008fae */ /* 0x000fe8000b901d46 */
[----:B------:R3:W-:Y:S04]  /*3c40*/  @!P0 LDGSTS.E.BYPASS.LTC128B.128 [R0+0x1b000], desc[UR6][R2.64+0x80] ;  /* 0x1b00008002008fae */ /* 0x0007e8000b901d46 */
[----:B------:R-:W0:Y:S04]  /*3c50*/  LDGDEPBAR ;  /* 0x00000000000079af */ /* 0x000e280000000000 */
[----:B--2---:R-:W2:Y:S04]  /*3c60*/  LDG.E.64 R8, desc[UR6][R10.64] ;  /* 0x000000060a087981 */ /* 0x004ea8000c1e1b00 */
[----:B------:R-:W4:Y:S01]  /*3c70*/  LDG.E.64 R4, desc[UR6][R10.64+0x8] ;  /* 0x000008060a047981 */ /* 0x000f22000c1e1b00 */
[----:B-1----:R-:W-:-:S02]  /*3c80*/  IMAD.MOV.U32 R6, RZ, RZ, 0x4 ;  /* 0x00000004ff067424 */ /* 0x002fc400078e00ff */
[----:B---3--:R-:W-:-:S05]  /*3c90*/  VIADD R0, R239, 0x28 ;  /* 0x00000028ef007836 */ /* 0x008fca0000000000 */
[----:B------:R-:W-:Y:S01]  /*3ca0*/  ISETP.GE.AND P0, PT, R0, UR9, PT ;  /* 0x0000000900007c0c */ /* 0x000fe2000bf06270 */
[C---:B------:R-:W-:Y:S02]  /*3cb0*/  VIADD R3, R239.reuse, 0x8 ;  /* 0x00000008ef037836 */ /* 0x040fe40000000000 */
[C---:B------:R-:W-:Y:S01]  /*3cc0*/  VIADD R2, R239.reuse, 0x20 ;  /* 0x00000020ef027836 */ /* 0x040fe20000000000 */
[----:B------:R-:W-:Y:S02]  /*3cd0*/  ISETP.GE.AND P4, PT, R239, UR9, PT ;  /* 0x00000009ef007c0c */ /* 0x000fe4000bf86270 */
[----:B------:R-:W-:Y:S02]  /*3ce0*/  ISETP.GE.AND P3, PT, R3, UR9, PT ;  /* 0x0000000903007c0c */ /* 0x000fe4000bf66270 */
[----:B------:R-:W-:-:S05]  /*3cf0*/  ISETP.GE.AND P2, PT, R2, UR9, PT ;  /* 0x0000000902007c0c */ /* 0x000fca000bf46270 */
[----:B------:R-:W-:Y:S01]  /*3d00*/  @!P0 IMAD.WIDE R6, R0, R6, UR18 ;  /* 0x0000001200068e25 */ /* 0x000fe2000f8e0206 */
[----:B------:R-:W-:-:S03]  /*3d10*/  LEA.HI R0, R42, R41, RZ, 0x4 ;  /* 0x000000292a007211 */ /* 0x000fc600078f20ff */
[----:B------:R-:W-:Y:S01]  /*3d20*/  IMAD.MOV.U32 R2, RZ, RZ, 0x4 ;  /* 0x00000004ff027424 */ /* 0x000fe200078e00ff */
[----:B------:R-:W-:Y:S01]  /*3d30*/  LOP3.LUT R0, R0, 0xfffffff0, RZ, 0xc0, !PT ;  /* 0xfffffff000007812 */ /* 0x000fe200078ec0ff */
[----:B------:R-:W-:Y:S01]  /*3d40*/  UIMAD UR9, UR49, UR25, UR59 ;  /* 0x00000019310972a4 */ /* 0x000fe2000f8e023b */
[----:B------:R-:W5:Y:S01]  /*3d50*/  @!P0 LDG.E R241, desc[UR6][R6.64] ;  /* 0x0000000606f18981 */ /* 0x000f62000c1e1900 */
[----:B------:R-:W-:Y:S01]  /*3d60*/  IMAD.WIDE R2, R239, R2, UR18 ;  /* 0x00000012ef027e25 */ /* 0x000fe2000f8e0202 */
[----:B------:R-:W-:Y:S02]  /*3d70*/  CS2R R42, SRZ ;  /* 0x00000000002a7805 */ /* 0x000fe4000001ff00 */
[----:B------:R-:W-:Y:S01]  /*3d80*/  CS2R R38, SRZ ;  /* 0x0000000000267805 */ /* 0x000fe2000001ff00 */
[----:B------:R-:W-:Y:S01]  /*3d90*/  ULDC UR25, c[0x0][0x2dc] ;  /* 0x0000b70000197ab9 */ /* 0x000fe20000000800 */
[----:B------:R-:W-:Y:S01]  /*3da0*/  IMAD.IADD R0, R41, 0x1, -R0 ;  /* 0x0000000129007824 */ /* 0x000fe200078e0a00 */
[----:B------:R-:W5:Y:S04]  /*3db0*/  @!P4 LDG.E R242, desc[UR6][R2.64] ;  /* 0x0000000602f2c981 */ /* 0x000f68000c1e1900 */
[----:B------:R-:W5:Y:S04]  /*3dc0*/  @!P3 LDG.E R243, desc[UR6][R2.64+0x20] ;  /* 0x0000200602f3b981 */ /* 0x000f68000c1e1900 */
[----:B------:R1:W5:Y:S01]  /*3dd0*/  @!P2 LDG.E R240, desc[UR6][R2.64+0x80] ;  /* 0x0000800602f0a981 */ /* 0x000362000c1e1900 */
[----:B------:R-:W-:-:S04]  /*3de0*/  USHF.L.U32 UR9, UR9, 0x5, URZ ;  /* 0x0000000509097899 */ /* 0x000fc8000800063f */
[----:B------:R-:W-:Y:S01]  /*3df0*/  USHF.R.S32.HI UR10, URZ, 0x1f, UR9 ;  /* 0x0000001f3f0a7899 */ /* 0x000fe20008011409 */
[----:B-1----:R-:W-:-:S04]  /*3e00*/  SHF.R.S32.HI R2, RZ, 0x1f, R0 ;  /* 0x0000001fff027819 */ /* 0x002fc80000011400 */
[----:B------:R-:W-:-:S04]  /*3e10*/  LEA.HI R2, R2, R0, RZ, 0x3 ;  /* 0x0000000002027211 */ /* 0x000fc800078f18ff */
[----:B------:R-:W-:-:S05]  /*3e20*/  LOP3.LUT R2, R2, 0xfffffff8, RZ, 0xc0, !PT ;  /* 0xfffffff802027812 */ /* 0x000fca00078ec0ff */
[----:B------:R-:W-:Y:S01]  /*3e30*/  IMAD.IADD R0, R0, 0x1, -R2 ;  /* 0x0000000100007824 */ /* 0x000fe200078e0a02 */
[----:B------:R-:W-:-:S04]  /*3e40*/  SHF.R.S32.HI R2, RZ, 0x1f, R36 ;  /* 0x0000001fff027819 */ /* 0x000fc80000011424 */
[C---:B------:R-:W-:Y:S02]  /*3e50*/  LOP3.LUT P0, RZ, R0.reuse, 0x2, RZ, 0xc0, !PT ;  /* 0x0000000200ff7812 */ /* 0x040fe4000780c0ff */
[----:B------:R-:W-:Y:S01]  /*3e60*/  LOP3.LUT P2, RZ, R0, 0x4, RZ, 0xc0, !PT ;  /* 0x0000000400ff7812 */ /* 0x000fe2000784c0ff */
[----:B------:R-:W-:Y:S01]  /*3e70*/  VIADD R0, R217, 0x2000 ;  /* 0x00002000d9007836 */ /* 0x000fe20000000000 */
[----:B------:R-:W-:-:S04]  /*3e80*/  CS2R R40, SRZ ;  /* 0x0000000000287805 */ /* 0x000fc8000001ff00 */
[----:B------:R-:W-:Y:S01]  /*3e90*/  SEL R0, R0, R217, !P1 ;  /* 0x000000d900007207 */ /* 0x000fe20004800000 */
[----:B------:R-:W-:Y:S01]  /*3ea0*/  IMAD.SHL.U32 R3, R246, 0x20, RZ ;  /* 0x00000020f6037824 */ /* 0x000fe200078e00ff */
[----:B------:R-:W-:Y:S02]  /*3eb0*/  SEL R218, R218, 0xffffffe0, !P0 ;  /* 0xffffffe0dada7807 */ /* 0x000fe40004000000 */
[----:B------:R-:W-:Y:S02]  /*3ec0*/  LEA R211, R0, UR4, 0x1 ;  /* 0x0000000400d37c11 */ /* 0x000fe4000f8e08ff */
[----:B------:R-:W-:Y:S02]  /*3ed0*/  SEL R216, R216, 0xffffffc0, !P2 ;  /* 0xffffffc0d8d87807 */ /* 0x000fe40005000000 */
[----:B----4-:R-:W-:Y:S02]  /*3ee0*/  IADD3 R244, P4, P3, R4, UR9, R36 ;  /* 0x0000000904f47c10 */ /* 0x010fe4000fb9e024 */
[----:B--2---:R-:W-:-:S02]  /*3ef0*/  R2UR UR9, R9 ;  /* 0x00000000090972ca */ /* 0x004fc400000e0000 */
[----:B------:R-:W-:Y:S01]  /*3f00*/  IADD3.X R247, R5, UR10, R2, P4, P3 ;  /* 0x0000000a05f77c10 */ /* 0x000fe2000a7e6402 */
[----:B------:R-:W-:Y:S01]  /*3f10*/  VIADD R2, R219, 0x2000 ;  /* 0x00002000db027836 */ /* 0x000fe20000000000 */
[----:B------:R-:W-:-:S04]  /*3f20*/  R2UR UR10, R8 ;  /* 0x00000000080a72ca */ /* 0x000fc800000e0000 */
[----:B------:R-:W-:Y:S02]  /*3f30*/  SEL R2, R2, R219, !P1 ;  /* 0x000000db02027207 */ /* 0x000fe40004800000 */
[----:B------:R-:W-:Y:S01]  /*3f40*/  CS2R R36, SRZ ;  /* 0x0000000000247805 */ /* 0x000fe2000001ff00 */
[----:B------:R-:W-:Y:S01]  /*3f50*/  IMAD.WIDE.U32 R244, R244, -0x2daee0ad, RZ ;  /* 0xd2511f53f4f47825 */ /* 0x000fe200078e00ff */
[----:B------:R-:W-:-:S07]  /*3f60*/  LEA R210, R2, UR4, 0x1 ;  /* 0x0000000402d27c11 */ /* 0x000fce000f8e08ff */
.L_x_833:
[----:B------:R-:W0:Y:S01]  /*3f70*/  LDGDEPBAR ;  /* 0x00000000000079af */ /* 0x000e220000000000 */
[C---:B------:R-:W-:Y:S01]  /*3f80*/  IMAD.IADD R0, R211.reuse, 0x1, R218 ;  /* 0x00000001d3007824 */ /* 0x040fe200078e02da */
[----:B------:R-:W-:Y:S01]  /*3f90*/  USHF.L.U32 UR11, UR17, 0x7, URZ ;  /* 0x00000007110b7899 */ /* 0x000fe2000800063f */
[--C-:B------:R-:W-:Y:S01]  /*3fa0*/  IMAD.IADD R3, R211, 0x1, R216.reuse ;  /* 0x00000001d3037824 */ /* 0x100fe200078e02d8 */
[----:B------:R-:W-:Y:S01]  /*3fb0*/  USHF.L.U32 UR12, UR5, 0x6, URZ ;  /* 0x00000006050c7899 */ /* 0x000fe2000800063f */
[----:B------:R-:W-:Y:S01]  /*3fc0*/  IMAD.IADD R2, R0, 0x1, R216 ;  /* 0x0000000100027824 */ /* 0x000fe200078e02d8 */
[----:B------:R-:W-:Y:S01]  /*3fd0*/  UIADD3 UR15, UR22, 0x80, UR11 ;  /* 0x00000080160f7890 */ /* 0x000fe2000fffe00b */
[----:B------:R-:W-:Y:S01]  /*3fe0*/  IMAD.SHL.U32 R204, R246, 0x20, RZ ;  /* 0x00000020f6cc7824 */ /* 0x000fe200078e00ff */
[----:B------:R-:W-:Y:S01]  /*3ff0*/  UIADD3 UR16, UR11, 0x80, URZ ;  /* 0x000000800b107890 */ /* 0x000fe2000fffe03f */
[----:B-----5:R-:W-:Y:S01]  /*4000*/  FSETP.NEU.FTZ.AND P5, PT, R242, -INF , PT ;  /* 0xff800000f200780b */ /* 0x020fe20003fbd000 */
[----:B------:R-:W-:Y:S01]  /*4010*/  UIADD3 UR11, UR10, -0x61c88647, URZ ;  /* 0x9e3779b90a0b7890 */ /* 0x000fe2000fffe03f */
[----:B------:R-:W-:Y:S01]  /*4020*/  IMAD.MOV.U32 R206, RZ, RZ, 0x8 ;  /* 0x00000008ffce7424 */ /* 0x000fe200078e00ff */
[----:B------:R-:W-:Y:S01]  /*4030*/  UIADD3 UR15, UR15, -UR8, URZ ;  /* 0x800000080f0f7290 */ /* 0x000fe2000fffe03f */
[----:B------:R-:W-:Y:S01]  /*4040*/  IMAD.MOV.U32 R205, RZ, RZ, 0x20 ;  /* 0x00000020ffcd7424 */ /* 0x000fe200078e00ff */
[----:B------:R-:W-:Y:S01]  /*4050*/  FSETP.NEU.FTZ.AND P4, PT, R243, -INF , PT ;  /* 0xff800000f300780b */ /* 0x000fe20003f9d000 */
[----:B------:R-:W-:Y:S01]  /*4060*/  UISETP.GT.AND UP3, UPT, UR5, UR23, UPT ;  /* 0x000000170500728c */ /* 0x000fe2000bf64270 */
[----:B------:R-:W-:Y:S01]  /*4070*/  FSETP.NEU.FTZ.AND P3, PT, R240, -INF , PT ;  /* 0xff800000f000780b */ /* 0x000fe20003f7d000 */
[----:B------:R-:W-:Y:S01]  /*4080*/  UISETP.GE.AND UP0, UPT, UR12, UR15, UPT ;  /* 0x0000000f0c00728c */ /* 0x000fe2000bf06270 */
[----:B------:R-:W-:Y:S01]  /*4090*/  FSETP.NEU.FTZ.AND P0, PT, R241, -INF , PT ;  /* 0xff800000f100780b */ /* 0x000fe20003f1d000 */
[----:B------:R-:W-:Y:S02]  /*40a0*/  UIADD3 UR15, UR9, -0x4498517b, URZ ;  /* 0xbb67ae85090f7890 */ /* 0x000fe4000fffe03f */
[----:B------:R-:W-:Y:S01]  /*40b0*/  UISETP.LT.AND UP0, UPT, UR16, UR8, UP0 ;  /* 0x000000081000728c */ /* 0x000fe20008701270 */
[----:B------:R-:W-:Y:S04]  /*40c0*/  DEPBAR.LE SB0, 0x0 ;  /* 0x000080000000791a */ /* 0x000fe80000000000 */
[----:B------:R-:W-:Y:S01]  /*40d0*/  BAR.SYNC.DEFER_BLOCKING 0x0 ;  /* 0x0000000000007b1d */ /* 0x000fe20000010000 */
[----:B------:R-:W-:Y:S05]  /*40e0*/  PLOP3.LUT P1, PT, PT, PT, UP0, 0x80, 0x0 ;  /* 0x000000000000781c */ /* 0x000fea0003f2f008 */
[----:B------:R-:W-:Y:S08]  /*40f0*/  LDSM.16.M88.4 R32, [R211] ;  /* 0x00000000d320783b */ /* 0x000ff00000000200 */
[----:B------:R-:W1:Y:S08]  /*4100*/  LDSM.16.M88.4 R16, [R212+0xc000] ;  /* 0x00c00000d410783b */ /* 0x000e700000000200 */
[----:B------:R-:W2:Y:S08]  /*4110*/  LDSM.16.M88.4 R28, [R211+0x1000] ;  /* 0x00100000d31c783b */ /* 0x000eb00000000200 */
[----:B------:R-:W3:Y:S08]  /*4120*/  LDSM.16.M88.4 R164, [R212+0xc800] ;  /* 0x00c80000d4a4783b */ /* 0x000ef00000000200 */
[----:B------:R-:W-:Y:S08]  /*4130*/  LDSM.16.M88.4 R168, [R0] ;  /* 0x0000000000a8783b */ /* 0x000ff00000000200 */
[----:B------:R-:W4:Y:S01]  /*4140*/  LDSM.16.M88.4 R172, [R213+0xc000] ;  /* 0x00c00000d5ac783b */ /* 0x000f220000000200 */
[-C--:B-1----:R-:W-:Y:S07]  /*4150*/  HMMA.16816.F32 R4, R32, R16.reuse, RZ ;  /* 0x000000102004723c */ /* 0x082fee00000018ff */
[----:B------:R-:W1:Y:S01]  /*4160*/  LDSM.16.M88.4 R176, [R0+0x1000] ;  /* 0x0010000000b0783b */ /* 0x000e620000000200 */
[C---:B--2---:R-:W-:Y:S07]  /*4170*/  HMMA.16816.F32 R8, R28.reuse, R16, RZ ;  /* 0x000000101c08723c */ /* 0x044fee00000018ff */
[----:B------:R-:W2:Y:S01]  /*4180*/  LDSM.16.M88.4 R180, [R213+0xc800] ;  /* 0x00c80000d5b4783b */ /* 0x000ea20000000200 */
[-C--:B------:R-:W-:Y:S07]  /*4190*/  HMMA.16816.F32 R12, R28, R18.reuse, RZ ;  /* 0x000000121c0c723c */ /* 0x080fee00000018ff */
[----:B------:R-:W-:Y:S01]  /*41a0*/  LDSM.16.M88.4 R184, [R3] ;  /* 0x0000000003b8783b */ /* 0x000fe20000000200 */
[C---:B------:R-:W-:Y:S07]  /*41b0*/  HMMA.16816.F32 R16, R32.reuse, R18, RZ ;  /* 0x000000122010723c */ /* 0x040fee00000018ff */
[----:B------:R-:W2:Y:S01]  /*41c0*/  LDSM.16.M88.4 R188, [R215+0xc000] ;  /* 0x00c00000d7bc783b */ /* 0x000ea20000000200 */
[-C--:B---3--:R-:W-:Y:S06]  /*41d0*/  HMMA.16816.F32 R20, R32, R164.reuse, RZ ;  /* 0x000000a42014723c */ /* 0x088fec00000018ff */
[C---:B------:R-:W-:Y:S01]  /*41e0*/  HMMA.16816.F32 R24, R28.reuse, R164, RZ ;  /* 0x000000a41c18723c */ /* 0x040fe200000018ff */
[----:B------:R-:W3:Y:S05]  /*41f0*/  LDSM.16.M88.4 R192, [R3+0x1000] ;  /* 0x0010000003c0783b */ /* 0x000eea0000000200 */
[-C--:B------:R-:W-:Y:S03]  /*4200*/  HMMA.16816.F32 R28, R28, R166.reuse, RZ ;  /* 0x000000a61c1c723c */ /* 0x080fe600000018ff */
[----:B------:R-:W3:Y:S03]  /*4210*/  LDSM.16.M88.4 R196, [R215+0xc800] ;  /* 0x00c80000d7c4783b */ /* 0x000ee60000000200 */
[----:B------:R-:W-:Y:S05]  /*4220*/  HMMA.16816.F32 R32, R32, R166, RZ ;  /* 0x000000a62020723c */ /* 0x000fea00000018ff */
[----:B------:R-:W-:Y:S01]  /*4230*/  LDSM.16.M88.4 R164, [R2] ;  /* 0x0000000002a4783b */ /* 0x000fe20000000200 */
[-C--:B----4-:R-:W-:Y:S06]  /*4240*/  HMMA.16816.F32 R4, R168, R172.reuse, R4 ;  /* 0x000000aca804723c */ /* 0x090fec0000001804 */
[C---:B-1----:R-:W-:Y:S01]  /*4250*/  HMMA.16816.F32 R8, R176.reuse, R172, R8 ;  /* 0x000000acb008723c */ /* 0x042fe20000001808 */
[----:B------:R-:W-:Y:S05]  /*4260*/  LDSM.16.M88.4 R200, [R2+0x1000] ;  /* 0x0010000002c8783b */ /* 0x000fea0000000200 */
[-C--:B------:R-:W-:Y:S06]  /*4270*/  HMMA.16816.F32 R12, R176, R174.reuse, R12 ;  /* 0x000000aeb00c723c */ /* 0x080fec000000180c */
[C---:B------:R-:W-:Y:S01]  /*4280*/  HMMA.16816.F32 R16, R168.reuse, R174, R16 ;  /* 0x000000aea810723c */ /* 0x040fe20000001810 */
[----:B------:R-:W1:Y:S05]  /*4290*/  LDSM.16.M88.4 R172, [R214+0xc000] ;  /* 0x00c00000d6ac783b */ /* 0x000e6a0000000200 */
[-C--:B--2---:R-:W-:Y:S06]  /*42a0*/  HMMA.16816.F32 R20, R168, R180.reuse, R20 ;  /* 0x000000b4a814723c */ /* 0x084fec0000001814 */
[C---:B------:R-:W-:Y:S06]  /*42b0*/  HMMA.16816.F32 R24, R176.reuse, R180, R24 ;  /* 0x000000b4b018723c */ /* 0x040fec0000001818 */
[-C--:B------:R-:W-:Y:S01]  /*42c0*/  HMMA.16816.F32 R28, R176, R182.reuse, R28 ;  /* 0x000000b6b01c723c */ /* 0x080fe2000000181c */
[----:B------:R-:W2:Y:S05]  /*42d0*/  LDSM.16.M88.4 R176, [R214+0xc800] ;  /* 0x00c80000d6b0783b */ /* 0x000eaa0000000200 */
[----:B------:R-:W-:Y:S03]  /*42e0*/  HMMA.16816.F32 R32, R168, R182, R32 ;  /* 0x000000b6a820723c */ /* 0x000fe60000001820 */
[----:B------:R-:W-:Y:S03]  /*42f0*/  LDSM.16.M88.4 R168, [R211+0x2000] ;  /* 0x00200000d3a8783b */ /* 0x000fe60000000200 */
[-C--:B------:R-:W-:Y:S05]  /*4300*/  HMMA.16816.F32 R4, R184, R188.reuse, R4 ;  /* 0x000000bcb804723c */ /* 0x080fea0000001804 */
[----:B------:R-:W4:Y:S01]  /*4310*/  LDSM.16.M88.4 R180, [R212+0x10000] ;  /* 0x01000000d4b4783b */ /* 0x000f220000000200 */
[C---:B---3--:R-:W-:Y:S06]  /*4320*/  HMMA.16816.F32 R8, R192.reuse, R188, R8 ;  /* 0x000000bcc008723c */ /* 0x048fec0000001808 */
[-C--:B------:R-:W-:Y:S06]  /*4330*/  HMMA.16816.F32 R12, R192, R190.reuse, R12 ;  /* 0x000000bec00c723c */ /* 0x080fec000000180c */
[C---:B------:R-:W-:Y:S01]  /*4340*/  HMMA.16816.F32 R16, R184.reuse, R190, R16 ;  /* 0x000000beb810723c */ /* 0x040fe20000001810 */
[----:B------:R-:W3:Y:S05]  /*4350*/  LDSM.16.M88.4 R188, [R211+0x3000] ;  /* 0x00300000d3bc783b */ /* 0x000eea0000000200 */
[-C--:B------:R-:W-:Y:S06]  /*4360*/  HMMA.16816.F32 R20, R184, R196.reuse, R20 ;  /* 0x000000c4b814723c */ /* 0x080fec0000001814 */
[C---:B------:R-:W-:Y:S06]  /*4370*/  HMMA.16816.F32 R24, R192.reuse, R196, R24 ;  /* 0x000000c4c018723c */ /* 0x040fec0000001818 */
[-C--:B------:R-:W-:Y:S01]  /*4380*/  HMMA.16816.F32 R28, R192, R198.reuse, R28 ;  /* 0x000000c6c01c723c */ /* 0x080fe2000000181c */
[----:B------:R-:W3:Y:S05]  /*4390*/  LDSM.16.M88.4 R192, [R212+0x10800] ;  /* 0x01080000d4c0783b */ /* 0x000eea0000000200 */
[----:B------:R-:W-:Y:S03]  /*43a0*/  HMMA.16816.F32 R32, R184, R198, R32 ;  /* 0x000000c6b820723c */ /* 0x000fe60000001820 */
[----:B------:R-:W-:Y:S03]  /*43b0*/  LDSM.16.M88.4 R184, [R213+0x10000] ;  /* 0x01000000d5b8783b */ /* 0x000fe60000000200 */
[-C--:B-1----:R-:W-:Y:S05]  /*43c0*/  HMMA.16816.F32 R4, R164, R172.reuse, R4 ;  /* 0x000000aca404723c */ /* 0x082fea0000001804 */
[----:B------:R-:W-:Y:S01]  /*43d0*/  LDSM.16.M88.4 R196, [R0+0x3000] ;  /* 0x0030000000c4783b */ /* 0x000fe20000000200 */
[C---:B------:R-:W-:Y:S06]  /*43e0*/  HMMA.16816.F32 R8, R200.reuse, R172, R8 ;  /* 0x000000acc808723c */ /* 0x040fec0000001808 */
[-C--:B------:R-:W-:Y:S06]  /*43f0*/  HMMA.16816.F32 R12, R200, R174.reuse, R12 ;  /* 0x000000aec80c723c */ /* 0x080fec000000180c */
[C---:B------:R-:W-:Y:S01]  /*4400*/  HMMA.16816.F32 R16, R164.reuse, R174, R16 ;  /* 0x000000aea410723c */ /* 0x040fe20000001810 */
[----:B------:R1:W3:Y:S05]  /*4410*/  LDSM.16.M88.4 R172, [R0+0x2000] ;  /* 0x0020000000ac783b */ /* 0x0002ea0000000200 */
[-C--:B--2---:R-:W-:Y:S06]  /*4420*/  HMMA.16816.F32 R20, R164, R176.reuse, R20 ;  /* 0x000000b0a414723c */ /* 0x084fec0000001814 */
[C---:B------:R-:W-:Y:S06]  /*4430*/  HMMA.16816.F32 R24, R200.reuse, R176, R24 ;  /* 0x000000b0c818723c */ /* 0x040fec0000001818 */
[-C--:B------:R-:W-:Y:S01]  /*4440*/  HMMA.16816.F32 R28, R200, R178.reuse, R28 ;  /* 0x000000b2c81c723c */ /* 0x080fe2000000181c */
[----:B------:R-:W2:Y:S05]  /*4450*/  LDSM.16.M88.4 R200, [R213+0x10800] ;  /* 0x01080000d5c8783b */ /* 0x000eaa0000000200 */
[----:B------:R-:W-:Y:S01]  /*4460*/  HMMA.16816.F32 R32, R164, R178, R32 ;  /* 0x000000b2a420723c */ /* 0x000fe20000001820 */
[----:B-1----:R-:W-:Y:S02]  /*4470*/  IMAD.U32 R0, RZ, RZ, UR17 ;  /* 0x00000011ff007e24 */ /* 0x002fe4000f8e00ff */
[----:B------:R-:W-:Y:S03]  /*4480*/  LDSM.16.M88.4 R164, [R3+0x2000] ;  /* 0x0020000003a4783b */ /* 0x000fe60000000200 */
[-C--:B----4-:R-:W-:Y:S05]  /*4490*/  HMMA.16816.F32 R4, R168, R180.reuse, R4 ;  /* 0x000000b4a804723c */ /* 0x090fea0000001804 */
[----:B------:R-:W1:Y:S01]  /*44a0*/  LDSM.16.M88.4 R176, [R215+0x10000] ;  /* 0x01000000d7b0783b */ /* 0x000e620000000200 */
[C---:B---3--:R-:W-:Y:S06]  /*44b0*/  HMMA.16816.F32 R8, R188.reuse, R180, R8 ;  /* 0x000000b4bc08723c */ /* 0x048fec0000001808 */
[-C--:B------:R-:W-:Y:S06]  /*44c0*/  HMMA.16816.F32 R12, R188, R182.reuse, R12 ;  /* 0x000000b6bc0c723c */ /* 0x080fec000000180c */
[C---:B------:R-:W-:Y:S01]  /*44d0*/  HMMA.16816.F32 R16, R168.reuse, R182, R16 ;  /* 0x000000b6a810723c */ /* 0x040fe20000001810 */
[----:B------:R3:W4:Y:S05]  /*44e0*/  LDSM.16.M88.4 R180, [R3+0x3000] ;  /* 0x0030000003b4783b */ /* 0x00072a0000000200 */
[-C--:B------:R-:W-:Y:S06]  /*44f0*/  HMMA.16816.F32 R20, R168, R192.reuse, R20 ;  /* 0x000000c0a814723c */ /* 0x080fec0000001814 */
[C---:B------:R-:W-:Y:S06]  /*4500*/  HMMA.16816.F32 R24, R188.reuse, R192, R24 ;  /* 0x000000c0bc18723c */ /* 0x040fec0000001818 */
[-C--:B------:R-:W-:Y:S06]  /*4510*/  HMMA.16816.F32 R28, R188, R194.reuse, R28 ;  /* 0x000000c2bc1c723c */ /* 0x080fec000000181c */
[----:B------:R-:W-:Y:S01]  /*4520*/  HMMA.16816.F32 R32, R168, R194, R32 ;  /* 0x000000c2a820723c */ /* 0x000fe20000001820 */
[----:B------:R-:W4:Y:S01]  /*4530*/  LDSM.16.M88.4 R168, [R215+0x10800] ;  /* 0x01080000d7a8783b */ /* 0x000f220000000200 */
[----:B---3--:R-:W-:Y:S04]  /*4540*/  IMAD.U32 R3, RZ, RZ, UR5 ;  /* 0x00000005ff037e24 */ /* 0x008fe8000f8e00ff */
[-C--:B------:R-:W-:Y:S01]  /*4550*/  HMMA.16816.F32 R4, R172, R184.reuse, R4 ;  /* 0x000000b8ac04723c */ /* 0x080fe20000001804 */
[----:B------:R-:W-:Y:S01]  /*4560*/  IMAD.U32 R195, RZ, RZ, UR12 ;  /* 0x0000000cffc37e24 */ /* 0x000fe2000f8e00ff */
[----:B------:R-:W-:Y:S04]  /*4570*/  UIADD3 UR12, UR9, 0x32370b8f, URZ ;  /* 0x32370b8f090c7890 */ /* 0x000fe8000fffe03f */
[C---:B------:R-:W-:Y:S06]  /*4580*/  HMMA.16816.F32 R8, R196.reuse, R184, R8 ;  /* 0x000000b8c408723c */ /* 0x040fec0000001808 */
[-C--:B------:R-:W-:Y:S06]  /*4590*/  HMMA.16816.F32 R12, R196, R186.reuse, R12 ;  /* 0x000000bac40c723c */ /* 0x080fec000000180c */
[C---:B------:R-:W-:Y:S01]  /*45a0*/  HMMA.16816.F32 R16, R172.reuse, R186, R16 ;  /* 0x000000baac10723c */ /* 0x040fe20000001810 */
[----:B------:R-:W-:Y:S05]  /*45b0*/  LDSM.16.M88.4 R184, [R214+0x10000] ;  /* 0x01000000d6b8783b */ /* 0x000fea0000000200 */
[-C--:B--2---:R-:W-:Y:S06]  /*45c0*/  HMMA.16816.F32 R20, R172, R200.reuse, R20 ;  /* 0x000000c8ac14723c */ /* 0x084fec0000001814 */
[C---:B------:R-:W-:Y:S01]  /*45d0*/  HMMA.16816.F32 R24, R196.reuse, R200, R24 ;  /* 0x000000c8c418723c */ /* 0x040fe20000001818 */
[----:B------:R-:W2:Y:S05]  /*45e0*/  @!P1 S2R R200, SR_TID.X ;  /* 0x0000000000c89919 */ /* 0x000eaa0000002100 */
[-C--:B------:R-:W-:Y:S06]  /*45f0*/  HMMA.16816.F32 R28, R196, R202.reuse, R28 ;  /* 0x000000cac41c723c */ /* 0x080fec000000181c */
[----:B------:R-:W-:Y:S01]  /*4600*/  HMMA.16816.F32 R32, R172, R202, R32 ;  /* 0x000000caac20723c */ /* 0x000fe20000001820 */
[----:B------:R-:W-:Y:S05]  /*4610*/  IMAD.U32 R196, RZ, RZ, UR22 ;  /* 0x00000016ffc47e24 */ /* 0x000fea000f8e00ff */
[-C--:B-1----:R-:W-:Y:S05]  /*4620*/  HMMA.16816.F32 R4, R164, R176.reuse, R4 ;  /* 0x000000b0a404723c */ /* 0x082fea0000001804 */
[----:B------:R-:W-:Y:S01]  /*4630*/  IMAD R172, R0, 0x4, R246 ;  /* 0x0000000400ac7824 */ /* 0x000fe200078e02f6 */
[C---:B----4-:R-:W-:Y:S05]  /*4640*/  HMMA.16816.F32 R8, R180.reuse, R176, R8 ;  /* 0x000000b0b408723c */ /* 0x050fea0000001808 */
        /* <DEDUP_REMOVED lines=8> */
[----:B------:R-:W-:Y:S03]  /*46d0*/  LDSM.16.M88.4 R176, [R2+0x3000] ;  /* 0x0030000002b0783b */ /* 0x000fe60000000200 */
        /* <DEDUP_REMOVED lines=68> */
[----:B------:R-:W-:Y:S02]  /*4b20*/  IMAD.MOV.U32 R204, RZ, RZ, 0x40 ;  /* 0x00000040ffcc7424 */ /* 0x000fe400078e00ff */
[----:B------:R-:W-:Y:S01]  /*4b30*/  @!P1 VIADD R182, R0, 0x1 ;  /* 0x0000000100b69836 */ /* 0x000fe20000000000 */
[----:B------:R-:W-:Y:S02]  /*4b40*/  @!P1 FSEL R4, R4, -INF , !P5 ;  /* 0xff80000004049808 */ /* 0x000fe40006800000 */
[-C--:B------:R-:W-:Y:S02]  /*4b50*/  @!P1 ISETP.GE.AND P5, PT, R0, R168.reuse, PT ;  /* 0x000000a80000920c */ /* 0x080fe40003fa6270 */
[----:B------:R-:W-:Y:S01]  /*4b60*/  @!P1 ISETP.GE.AND P4, PT, R182, R169, PT ;  /* 0x000000a9b600920c */ /* 0x000fe20003f86270 */
[--C-:B------:R-:W-:Y:S01]  /*4b70*/  FFMA.FTZ R4, R4, UR13, -R181.reuse ;  /* 0x0000000d04047c23 */ /* 0x100fe200080108b5 */
[----:B------:R-:W-:Y:S02]  /*4b80*/  @!P1 ISETP.GE.AND P6, PT, R182, R168, PT ;  /* 0x000000a8b600920c */ /* 0x000fe40003fc6270 */
[----:B------:R-:W-:Y:S01]  /*4b90*/  SEL R216, R204, 0xffffffc0, !P2 ;  /* 0xffffffc0ccd87807 */ /* 0x000fe20005000000 */
[----:B------:R2:W3:Y:S01]  /*4ba0*/  MUFU.EX2 R202, R4 ;  /* 0x0000000400ca7308 */ /* 0x0004e20000000800 */
[CC--:B------:R-:W-:Y:S02]  /*4bb0*/  @!P1 ISETP.GE.AND P3, PT, R182.reuse, R3.reuse, PT ;  /* 0x00000003b600920c */ /* 0x0c0fe40003f66270 */
        /* <DEDUP_REMOVED lines=9> */
[-C--:B-1----:R-:W-:Y:S01]  /*4c50*/  HMMA.16816.F32 R20, R172, R164.reuse, R20 ;  /* 0x000000a4ac14723c */ /* 0x082fe20000001814 */
[----:B------:R1:W4:Y:S02]  /*4c60*/  MUFU.EX2 R203, R5 ;  /* 0x0000000500cb7308 */ /* 0x0003240000000800 */
[----:B------:R-:W-:Y:S01]  /*4c70*/  FFMA.FTZ R7, R7, UR13, -R180 ;  /* 0x0000000d07077c23 */ /* 0x000fe200080108b4 */
[----:B------:R-:W-:Y:S01]  /*4c80*/  @!P1 FSEL R8, R8, -INF , !P4 ;  /* 0xff80000008089808 */ /* 0x000fe20006000000 */
[----:B--2---:R-:W-:Y:S01]  /*4c90*/  @!P1 VIADD R4, R0, 0x11 ;  /* 0x0000001100049836 */ /* 0x004fe20000000000 */
[C---:B------:R-:W-:Y:S05]  /*4ca0*/  HMMA.16816.F32 R24, R176.reuse, R164, R24 ;  /* 0x000000a4b018723c */ /* 0x040fea0000001818 */
[----:B------:R2:W-:Y:S01]  /*4cb0*/  MUFU.EX2 R221, R6 ;  /* 0x0000000600dd7308 */ /* 0x0005e20000000800 */
[----:B------:R-:W-:Y:S01]  /*4cc0*/  @!P1 ISETP.GE.AND P6, PT, R182, R3, PT ;  /* 0x00000003b600920c */ /* 0x000fe20003fc6270 */
[--C-:B------:R-:W-:Y:S01]  /*4cd0*/  FFMA.FTZ R8, R8, UR13, -R171.reuse ;  /* 0x0000000d08087c23 */ /* 0x100fe200080108ab */
[-C--:B------:R-:W-:Y:S03]  /*4ce0*/  HMMA.16816.F32 R28, R176, R166.reuse, R28 ;  /* 0x000000a6b01c723c */ /* 0x080fe6000000181c */
[C---:B------:R-:W-:Y:S02]  /*4cf0*/  @!P1 ISETP.GE.AND P4, PT, R182.reuse, R2, PT ;  /* 0x00000002b600920c */ /* 0x040fe40003f86270 */
[----:B------:R-:W-:Y:S01]  /*4d00*/  @!P1 FSEL R9, R9, -INF , !P3 ;  /* 0xff80000009099808 */ /* 0x000fe20005800000 */
[----:B------:R-:W-:Y:S01]  /*4d10*/  HMMA.16816.F32 R32, R172, R166, R32 ;  /* 0x000000a6ac20723c */ /* 0x000fe20000001820 */
[----:B------:R3:W-:Y:S03]  /*4d20*/  MUFU.EX2 R224, R8 ;  /* 0x0000000800e07308 */ /* 0x0007e60000000800 */
[----:B------:R-:W-:Y:S01]  /*4d30*/  @!P1 ISETP.GE.AND P3, PT, R182, R169, PT ;  /* 0x000000a9b600920c */ /* 0x000fe20003f66270 */
[--C-:B------:R-:W-:Y:S01]  /*4d40*/  FFMA.FTZ R9, R9, UR13, -R171.reuse ;  /* 0x0000000d09097c23 */ /* 0x100fe200080108ab */
[----:B------:R-:W-:Y:S02]  /*4d50*/  @!P1 FSEL R10, R10, -INF , !P5 ;  /* 0xff8000000a0a9808 */ /* 0x000fe40006800000 */
[----:B------:R-:W-:Y:S03]  /*4d60*/  @!P1 ISETP.GE.AND P5, PT, R182, R168, PT ;  /* 0x000000a8b600920c */ /* 0x000fe60003fa6270 */
[----:B------:R4:W-:Y:S01]  /*4d70*/  MUFU.EX2 R207, R7 ;  /* 0x0000000700cf7308 */ /* 0x0009e20000000800 */
[----:B------:R-:W-:Y:S01]  /*4d80*/  @!P1 FSEL R12, R12, -INF , !P6 ;  /* 0xff8000000c0c9808 */ /* 0x000fe20007000000 */
[----:B------:R-:W-:Y:S01]  /*4d90*/  @!P1 VIADD R182, R0, 0x10 ;  /* 0x0000001000b69836 */ /* 0x000fe20000000000 */
[----:B------:R-:W-:Y:S01]  /*4da0*/  @!P1 FSEL R14, R14, -INF , !P4 ;  /* 0xff8000000e0e9808 */ /* 0x000fe20006000000 */
[----:B------:R-:W-:Y:S01]  /*4db0*/  IMAD.WIDE.U32 R164, R191, -0x326172a9, RZ ;  /* 0xcd9e8d57bfa47825 */ /* 0x000fe200078e00ff */
[C---:B------:R-:W-:Y:S02]  /*4dc0*/  @!P1 ISETP.GE.AND P6, PT, R183.reuse, R2, PT ;  /* 0x00000002b700920c */ /* 0x040fe40003fc6270 */
[-C--:B------:R-:W-:Y:S03]  /*4dd0*/  @!P1 ISETP.GE.AND P4, PT, R183, R168.reuse, PT ;  /* 0x000000a8b700920c */ /* 0x080fe60003f86270 */
[----:B------:R4:W-:Y:S01]  /*4de0*/  MUFU.EX2 R223, R9 ;  /* 0x0000000900df7308 */ /* 0x0009e20000000800 */
[----:B------:R-:W-:Y:S01]  /*4df0*/  @!P1 FSEL R11, R11, -INF , !P0 ;  /* 0xff8000000b0b9808 */ /* 0x000fe20004000000 */
[--C-:B------:R-:W-:Y:S01]  /*4e00*/  FFMA.FTZ R14, R14, UR13, -R170.reuse ;  /* 0x0000000d0e0e7c23 */ /* 0x100fe200080108aa */
[----:B------:R-:W-:Y:S01]  /*4e10*/  @!P1 ISETP.GE.AND P0, PT, R183, R3, PT ;  /* 0x00000003b700920c */ /* 0x000fe20003f06270 */
[--C-:B------:R-:W-:Y:S01]  /*4e20*/  FFMA.FTZ R10, R10, UR13, -R170.reuse ;  /* 0x0000000d0a0a7c23 */ /* 0x100fe200080108aa */
[----:B------:R-:W-:Y:S01]  /*4e30*/  @!P1 FSEL R16, R16, -INF , !P3 ;  /* 0xff80000010109808 */ /* 0x000fe20005800000 */
[--C-:B------:R-:W-:Y:S01]  /*4e40*/  FFMA.FTZ R11, R11, UR13, -R170.reuse ;  /* 0x0000000d0b0b7c23 */ /* 0x100fe200080108aa */
[----:B------:R-:W-:Y:S03]  /*4e50*/  @!P1 FSEL R19, R19, -INF , !P4 ;  /* 0xff80000013139808 */ /* 0x000fe60006000000 */
[----:B------:R-:W-:Y:S01]  /*4e60*/  MUFU.EX2 R222, R14 ;  /* 0x0000000e00de7308 */ /* 0x000fe20000000800 */
[----:B------:R-:W-:Y:S01]  /*4e70*/  @!P1 FSEL R15, R15, -INF , !P6 ;  /* 0xff8000000f0f9808 */ /* 0x000fe20007000000 */
[----:B------:R-:W-:Y:S01]  /*4e80*/  FFMA.FTZ R12, R12, UR13, -R171 ;  /* 0x0000000d0c0c7c23 */ /* 0x000fe200080108ab */
[-C--:B------:R-:W-:Y:S01]  /*4e90*/  @!P1 ISETP.GE.AND P6, PT, R182, R169.reuse, PT ;  /* 0x000000a9b600920c */ /* 0x080fe20003fc6270 */
[----:B------:R-:W-:Y:S01]  /*4ea0*/  FFMA.FTZ R16, R16, UR13, -R181 ;  /* 0x0000000d10107c23 */ /* 0x000fe200080108b5 */
[-C--:B------:R-:W-:Y:S01]  /*4eb0*/  @!P1 ISETP.GE.AND P3, PT, R182, R168.reuse, PT ;  /* 0x000000a8b600920c */ /* 0x080fe20003f66270 */
[----:B------:R-:W-:Y:S01]  /*4ec0*/  FFMA.FTZ R15, R15, UR13, -R170 ;  /* 0x0000000d0f0f7c23 */ /* 0x000fe200080108aa */
[-C--:B------:R-:W-:Y:S03]  /*4ed0*/  @!P1 ISETP.GE.AND P4, PT, R4, R169.reuse, PT ;  /* 0x000000a90400920c */ /* 0x080fe60003f86270 */
[----:B------:R-:W-:Y:S01]  /*4ee0*/  MUFU.EX2 R226, R10 ;  /* 0x0000000a00e27308 */ /* 0x000fe20000000800 */
[----:B------:R-:W-:Y:S01]  /*4ef0*/  @!P1 FSEL R13, R13, -INF , !P0 ;  /* 0xff8000000d0d9808 */ /* 0x000fe20004000000 */
[--C-:B------:R-:W-:Y:S01]  /*4f00*/  FFMA.FTZ R19, R19, UR13, -R180.reuse ;  /* 0x0000000d13137c23 */ /* 0x100fe200080108b4 */
[----:B------:R-:W-:Y:S02]  /*4f10*/  @!P1 ISETP.GE.AND P0, PT, R183, R169, PT ;  /* 0x000000a9b700920c */ /* 0x000fe40003f06270 */
[----:B------:R-:W-:Y:S01]  /*4f20*/  @!P1 FSEL R20, R20, -INF , !P6 ;  /* 0xff80000014149808 */ /* 0x000fe20007000000 */
[----:B------:R-:W-:Y:S01]  /*4f30*/  FFMA.FTZ R13, R13, UR13, -R171 ;  /* 0x0000000d0d0d7c23 */ /* 0x000fe200080108ab */
[----:B------:R-:W-:Y:S03]  /*4f40*/  @!P1 FSEL R21, R21, -INF , !P4 ;  /* 0xff80000015159808 */ /* 0x000fe60006000000 */
        /* <DEDUP_REMOVED lines=32> */
[----:B-1----:R-:W-:Y:S01]  /*5150*/  IMAD.WIDE.U32 R4, R192, -0x326172a9, RZ ;  /* 0xcd9e8d57c0047825 */ /* 0x002fe200078e00ff */
        /* <DEDUP_REMOVED lines=11> */
[----:B--2---:R-:W-:Y:S02]  /*5210*/  LOP3.LUT R6, R5, UR12, R198, 0x96, !PT ;  /* 0x0000000c05067c12 */ /* 0x004fe4000f8e96c6 */
[----:B---3--:R-:W-:Y:S01]  /*5220*/  LOP3.LUT R8, R3, UR12, R196, 0x96, !PT ;  /* 0x0000000c03087c12 */ /* 0x008fe2000f8e96c4 */
[----:B------:R-:W-:Y:S01]  /*5230*/  UIADD3 UR12, UR9, -0x56f99767, URZ ;  /* 0xa9066899090c7890 */ /* 0x000fe2000fffe03f */
[----:B------:R-:W-:Y:S01]  /*5240*/  LOP3.LUT R3, R165, UR11, R4, 0x96, !PT ;  /* 0x0000000ba5037c12 */ /* 0x000fe2000f8e9604 */
[----:B----4-:R-:W-:Y:S01]  /*5250*/  IMAD.WIDE.U32 R6, R6, -0x2daee0ad, RZ ;  /* 0xd2511f5306067825 */ /* 0x010fe200078e00ff */
        /* <DEDUP_REMOVED lines=108> */
[----:B------:R-:W-:Y:S01]  /*5920*/  LOP3.LUT R2, R7, 0xffff, RZ, 0xc0, !PT ;  /* 0x0000ffff07027812 */ /* 0x000fe200078ec0ff */
        /* <DEDUP_REMOVED lines=245> */
[----:B------:R-:W-:Y:S01]  /*6880*/  ULOP3.LUT UR11, UR5, 0x1, URZ, 0xc0, !UPT ;  /* 0x00000001050b7892 */ /* 0x000fe2000f8ec03f */
[----:B------:R-:W-:Y:S03]  /*6890*/  UMOV UR12, 0xffffc000 ;  /* 0xffffc000000c7882 */ /* 0x000fe60000000000 */
        /* <DEDUP_REMOVED lines=20> */
.L_x_831:
        /* <DEDUP_REMOVED lines=41> */
[----:B--2---:R-:W-:Y:S01]  /*6c70*/  FADD.FTZ R7, -R4, R9 ;  /* 0x0000000904077221 */ /* 0x004fe20000010100 */
        /* <DEDUP_REMOVED lines=17> */
[----:B------:R-:W-:Y:S01]  /*6d90*/  IMAD.MOV.U32 R221, RZ, RZ, R236 ;  /* 0x000000ffffdd7224 */ /* 0x000fe200078e00ec */
        /* <DEDUP_REMOVED lines=33> */
[----:B------:R-:W-:Y:S01]  /*6fb0*/  F2FP.F16.F32.PACK_AB R6, R17, R18 ;  /* 0x000000121106723e */ /* 0x000fe200000000ff */
[----:B------:R-:W-:Y:S01]  /*6fc0*/  IMAD.MOV.U32 R220, RZ, RZ, R237 ;  /* 0x000000ffffdc7224 */ /* 0x000fe200078e00ed */
        /* <DEDUP_REMOVED lines=140> */
.L_x_832:
        /* <DEDUP_REMOVED lines=53> */
[----:B--2---:R-:W2:Y:S03]  /*7be0*/  LDC R0, c[0x0][0x270] ;  /* 0x00009c00ff007b82 */ /* 0x004ea60000000800 */
[----:B------:R-:W-:Y:S01]  /*7bf0*/  LDSM.16.M88.4 R196, [R3+0x1f000] ;  /* 0x01f0000003c4783b */ /* 0x000fe20000000200 */
[-C--:B------:R-:W-:Y:S06]  /*7c00*/  HMMA.16816.F32 R4, R164, R172.reuse, R4 ;  /* 0x000000aca404723c */ /* 0x080fec0000001804 */
[C---:B------:R-:W-:Y:S06]  /*7c10*/  HMMA.16816.F32 R8, R200.reuse, R172, R8 ;  /* 0x000000acc808723c */ /* 0x040fec0000001808 */
[-C--:B------:R-:W-:Y:S06]  /*7c20*/  HMMA.16816.F32 R12, R200, R174.reuse, R12 ;  /* 0x000000aec80c723c */ /* 0x080fec000000180c */
[C---:B------:R-:W-:Y:S01]  /*7c30*/  HMMA.16816.F32 R16, R164.reuse, R174, R16 ;  /* 0x000000aea410723c */ /* 0x040fe20000001810 */
[----:B------:R-:W2:Y:S05]  /*7c40*/  LDSM.16.M88.4 R172, [R3+0x1e000] ;  /* 0x01e0000003ac783b */ /* 0x000eaa0000000200 */
        /* <DEDUP_REMOVED lines=11> */
[----:B------:R-:W4:Y:S04]  /*7d00*/  LDSM.16.M88.4 R180, [R204+0x1f000] ;  /* 0x01f00000ccb4783b */ /* 0x000f280000000200 */
[----:B------:R-:W-:Y:S01]  /*7d10*/  LDSM.16.MT88.4 R204, [R208+0x7800] ;  /* 0x00780000d0cc783b */ /* 0x000fe20000004200 */
        /* <DEDUP_REMOVED lines=14> */
[-C--:B------:R-:W-:Y:S06]  /*7e00*/  HMMA.16816.F32 R28, R196, R202.reuse, R28 ;  /* 0x000000cac41c723c */ /* 0x080fec000000181c */
[----:B------:R-:W-:Y:S06]  /*7e10*/  HMMA.16816.F32 R32, R172, R202, R32 ;  /* 0x000000caac20723c */ /* 0x000fec0000001820 */
[-C--:B------:R-:W-:Y:S05]  /*7e20*/  HMMA.16816.F32 R4, R164, R176.reuse, R4 ;  /* 0x000000b0a404723c */ /* 0x080fea0000001804 */
[----:B------:R-:W-:Y:S01]  /*7e30*/  @P0 VIADD R172, R239, 0xffffffc0 ;  /* 0xffffffc0efac0836 */ /* 0x000fe20000000000 */
[C---:B----4-:R-:W-:Y:S05]  /*7e40*/  HMMA.16816.F32 R8, R180.reuse, R176, R8 ;  /* 0x000000b0b408723c */ /* 0x050fea0000001808 */
[----:B------:R-:W-:Y:S01]  /*7e50*/  @P0 IMAD.WIDE R172, R172, R222, UR18 ;  /* 0x00000012acac0e25 */ /* 0x000fe2000f8e02de */
[-C--:B------:R-:W-:Y:S01]  /*7e60*/  HMMA.16816.F32 R12, R180, R178.reuse, R12 ;  /* 0x000000b2b40c723c */ /* 0x080fe2000000180c */
[----:B------:R-:W-:Y:S01]  /*7e70*/  @UP3 UMOV UR18, UR12 ;  /* 0x0000000c00123c82 */ /* 0x000fe20008000000 */
[----:B------:R-:W-:Y:S02]  /*7e80*/  @UP3 UMOV UR19, UR11 ;  /* 0x0000000b00133c82 */ /* 0x000fe40008000000 */
[----:B------:R-:W5:Y:S01]  /*7e90*/  @P0 LDG.E R242, desc[UR6][R172.64] ;  /* 0x00000006acf20981 */ /* 0x000f62000c1e1900 */
[----:B------:R-:W-:Y:S01]  /*7ea0*/  IMAD.IADD R176, R216, 0x1, R210 ;  /* 0x00000001d8b07824 */ /* 0x000fe200078e02d2 */
[C---:B------:R-:W-:Y:S02]  /*7eb0*/  HMMA.16816.F32 R16, R164.reuse, R178, R16 ;  /* 0x000000b2a410723c */ /* 0x040fe40000001810 */
[----:B------:R-:W5:Y:S04]  /*7ec0*/  @P0 LDG.E R243, desc[UR6][R172.64+0x20] ;  /* 0x00002006acf30981 */ /* 0x000f68000c1e1900 */
[-C--:B-1----:R-:W-:Y:S01]  /*7ed0*/  HMMA.16816.F32 R20, R164, R188.reuse, R20 ;  /* 0x000000bca414723c */ /* 0x082fe20000001814 */
[----:B------:R-:W5:Y:S04]  /*7ee0*/  @P0 LDG.E R240, desc[UR6][R172.64+0x80] ;  /* 0x00008006acf00981 */ /* 0x000f68000c1e1900 */
[----:B------:R1:W5:Y:S01]  /*7ef0*/  @P0 LDG.E R241, desc[UR6][R172.64+0xa0] ;  /* 0x0000a006acf10981 */ /* 0x000362000c1e1900 */
[C---:B------:R-:W-:Y:S06]  /*7f00*/  HMMA.16816.F32 R24, R180.reuse, R188, R24 ;  /* 0x000000bcb418723c */ /* 0x040fec0000001818 */
[-C--:B------:R-:W-:Y:S06]  /*7f10*/  HMMA.16816.F32 R28, R180, R190.reuse, R28 ;  /* 0x000000beb41c723c */ /* 0x080fec000000181c */
[----:B------:R-:W-:Y:S06]  /*7f20*/  HMMA.16816.F32 R32, R164, R190, R32 ;  /* 0x000000bea420723c */ /* 0x000fec0000001820 */
[-C--:B--2---:R-:W-:Y:S05]  /*7f30*/  HMMA.16816.F32 R4, R168, R184.reuse, R4 ;  /* 0x000000b8a804723c */ /* 0x084fea0000001804 */
[----:B------:R-:W-:Y:S01]  /*7f40*/  IMAD R167, R0, UR25, RZ ;  /* 0x0000001900a77c24 */ /* 0x000fe2000f8e02ff */
[C---:B------:R-:W-:Y:S05]  /*7f50*/  HMMA.16816.F32 R8, R192.reuse, R184, R8 ;  /* 0x000000b8c008723c */ /* 0x040fea0000001808 */
[C---:B------:R-:W-:Y:S01]  /*7f60*/  IMAD.U32 R0, R167.reuse, -0x40, RZ ;  /* 0xffffffc0a7007824 */ /* 0x040fe200078e00ff */
[-C--:B------:R-:W-:Y:S05]  /*7f70*/  HMMA.16816.F32 R12, R192, R186.reuse, R12 ;  /* 0x000000bac00c723c */ /* 0x080fea000000180c */
[C---:B------:R-:W-:Y:S01]  /*7f80*/  LEA R237, P1, R0.reuse, R220, 0x2 ;  /* 0x000000dc00ed7211 */ /* 0x040fe200078210ff */
[C---:B------:R-:W-:Y:S05]  /*7f90*/  HMMA.16816.F32 R16, R168.reuse, R186, R16 ;  /* 0x000000baa810723c */ /* 0x040fea0000001810 */
[----:B------:R-:W-:Y:S01]  /*7fa0*/  LEA.HI.X.SX32 R236, R0, R221, 0x2, P1 ;  /* 0x000000dd00ec7211 */ /* 0x000fe200008f16ff */
[-C--:B------:R-:W-:Y:S05]  /*7fb0*/  HMMA.16816.F32 R20, R168, R204.reuse, R20 ;  /* 0x000000cca814723c */ /* 0x080fea0000001814 */
[----:B------:R-:W-:Y:S01]  /*7fc0*/  IMAD.MOV.U32 R2, RZ, RZ, R237 ;  /* 0x000000ffff027224 */ /* 0x000fe200078e00ed */
[C---:B------:R-:W-:Y:S05]  /*7fd0*/  HMMA.16816.F32 R24, R192.reuse, R204, R24 ;  /* 0x000000ccc018723c */ /* 0x040fea0000001818 */
[C---:B------:R-:W-:Y:S01]  /*7fe0*/  IMAD.SHL.U32 R0, R167.reuse, 0x8, RZ ;  /* 0x00000008a7007824 */ /* 0x040fe200078e00ff */
[-C--:B------:R-:W-:Y:S05]  /*7ff0*/  HMMA.16816.F32 R28, R192, R206.reuse, R28 ;  /* 0x000000cec01c723c */ /* 0x080fea000000181c */
[----:B------:R-:W-:Y:S01]  /*8000*/  IMAD.MOV.U32 R3, RZ, RZ, R236 ;  /* 0x000000ffff037224 */ /* 0x000fe200078e00ec */
[----:B------:R-:W-:Y:S04]  /*8010*/  HMMA.16816.F32 R32, R168, R206, R32 ;  /* 0x000000cea820723c */ /* 0x000fe80000001820 */
[----:B------:R2:W-:Y:S01]  /*8020*/  REDG.E.ADD.F32.FTZ.RN.STRONG.GPU desc[UR6][R2.64], R4 ;  /* 0x00000004020079a6 */ /* 0x0005e2000c10f386 */
[CC--:B------:R-:W-:Y:S01]  /*8030*/  LEA R164, P1, R0.reuse, R2.reuse, 0x2 ;  /* 0x0000000200a47211 */ /* 0x0c0fe200078210ff */
[C---:B------:R-:W-:Y:S02]  /*8040*/  IMAD.SHL.U32 R166, R167.reuse, 0x10, RZ ;  /* 0x00000010a7a67824 */ /* 0x040fe400078e00ff */
[C---:B------:R-:W-:Y:S03]  /*8050*/  IMAD R168, R167.reuse, 0x18, RZ ;  /* 0x00000018a7a87824 */ /* 0x040fe600078e02ff */
        /* <DEDUP_REMOVED lines=10> */
[-C--:B-1----:R-:W-:Y:S02]  /*8100*/  LEA.HI.X.SX32 R5, R168, R3.reuse, 0x2, P1 ;  /* 0x00000003a8057211 */ /* 0x082fe400008f16ff */
[-C--:B------:R-:W-:Y:S03]  /*8110*/  LEA R168, P3, R169, R2.reuse, 0x2 ;  /* 0x00000002a9a87211 */ /* 0x080fe600078610ff */
[----:B------:R1:W-:Y:S01]  /*8120*/  REDG.E.ADD.F32.FTZ.RN.STRONG.GPU desc[UR6][R4.64], R7 ;  /* 0x00000007040079a6 */ /* 0x0003e2000c10f386 */
[----:B---3--:R-:W-:Y:S01]  /*8130*/  IMAD R172, R167, 0x30, RZ ;  /* 0x00000030a7ac7824 */ /* 0x008fe200078e02ff */
[-C--:B------:R-:W-:Y:S01]  /*8140*/  LEA.HI.X.SX32 R169, R169, R3.reuse, 0x2, P3 ;  /* 0x00000003a9a97211 */ /* 0x080fe200018f16ff */
[----:B------:R-:W-:Y:S01]  /*8150*/  IMAD R167, R167, 0x38, RZ ;  /* 0x00000038a7a77824 */ /* 0x000fe200078e02ff */
[----:B------:R2:W-:Y:S02]  /*8160*/  REDG.E.ADD.F32.FTZ.RN.STRONG.GPU desc[UR6][R170.64], R8 ;  /* 0x00000008aa0079a6 */ /* 0x0005e4000c10f386 */
[CC--:B------:R-:W-:Y:S02]  /*8170*/  LEA R6, P1, R172.reuse, R2.reuse, 0x2 ;  /* 0x00000002ac067211 */ /* 0x0c0fe400078210ff */
[----:B------:R-:W-:Y:S02]  /*8180*/  REDG.E.ADD.F32.FTZ.RN.STRONG.GPU desc[UR6][R168.64], R9 ;  /* 0x00000009a80079a6 */ /* 0x000fe4000c10f386 */
[-C--:B-1----:R-:W-:Y:S02]  /*8190*/  LEA.HI.X.SX32 R7, R172, R3.reuse, 0x2, P1 ;  /* 0x00000003ac077211 */ /* 0x082fe400008f16ff */
[CC--:B------:R-:W-:Y:S01]  /*81a0*/  LEA R4, P0, R167.reuse, R2.reuse, 0x2 ;  /* 0x00000002a7047211 */ /* 0x0c0fe200078010ff */
[----:B------:R-:W-:Y:S01]  /*81b0*/  LDSM.16.MT88.4 R172, [R210+0x3800] ;  /* 0x00380000d2ac783b */ /* 0x000fe20000004200 */
[----:B--2---:R-:W-:Y:S02]  /*81c0*/  VIADD R170, R166, 0x20 ;  /* 0x00000020a6aa7836 */ /* 0x004fe40000000000 */
[-C--:B------:R-:W-:Y:S01]  /*81d0*/  LEA.HI.X.SX32 R5, R167, R3.reuse, 0x2, P0 ;  /* 0x00000003a7057211 */ /* 0x080fe200000f16ff */
[----:B------:R1:W-:Y:S01]  /*81e0*/  REDG.E.ADD.F32.FTZ.RN.STRONG.GPU desc[UR6][R6.64], R10 ;  /* 0x0000000a060079a6 */ /* 0x0003e2000c10f386 */
[----:B------:R-:W-:Y:S03]  /*81f0*/  IMAD.IADD R8, R0, 0x1, R170 ;  /* 0x0000000100087824 */ /* 0x000fe600078e02aa */
        /* <DEDUP_REMOVED lines=42> */
[----:B------:R3:W-:Y:S01]  /*84a0*/  REDG.E.ADD.F32.FTZ.RN.STRONG.GPU desc[UR6][R14.64], R24 ;  /* 0x000000180e0079a6 */ /* 0x0007e2000c10f386 */
        /* <DEDUP_REMOVED lines=326> */
[----:B------:R-:W-:Y:S01]  /*9910*/  @UP0 ULDC.64 UR10, c[0x0][0x450] ;  /* 0x00011400000a0ab9 */ /* 0x000fe20000000a00 */
[----:B------:R-:W-:-:S02]  /*9920*/  F2FP.F16.F32.PACK_AB R7, R7, R86 ;  /* 0x000000560707723e */ /* 0x000fc400000000ff */
[----:B------:R-:W-:Y:S02]  /*9930*/  F2FP.F16.F32.PACK_AB R4, R4, R96 ;  /* 0x000000600404723e */ /* 0x000fe400000000ff */
[----:B------:R-:W-:Y:S02]  /*9940*/  F2FP.F16.F32.PACK_AB R3, R3, R98 ;  /* 0x000000620303723e */ /* 0x000fe400000000ff */
[----:B------:R-:W-:Y:S02]  /*9950*/  F2FP.F16.F32.PACK_AB R6, R6, R88 ;  /* 0x000000580606723e */ /* 0x000fe400000000ff */
[----:B------:R-:W-:Y:S02]  /*9960*/  F2FP.F16.F32.PACK_AB R5, R5, R90 ;  /* 0x0000005a0505723e */ /* 0x000fe400000000ff */
[----:B------:R-:W-:Y:S01]  /*9970*/  F2FP.F16.F32.PACK_AB R2, R2, R92 ;  /* 0x0000005c0202723e */ /* 0x000fe200000000ff */
[----:B------:R-:W-:Y:S01]  /*9980*/  @UP0 UIADD3 UR5, UR24, UR30, URZ ;  /* 0x0000001e18050290 */ /* 0x000fe2000fffe03f */
[----:B------:R-:W-:-:S02]  /*9990*/  F2FP.F16.F32.PACK_AB R0, R0, R94 ;  /* 0x0000005e0000723e */ /* 0x000fc400000000ff */
        /* <DEDUP_REMOVED lines=85> */
.L_x_834:
        /* <DEDUP_REMOVED lines=24> */
.L_x_835:
[----:B------:R-:W-:Y:S01]  /*a070*/  BAR.SYNC.DEFER_BLOCKING 0x0 ;  /* 0x0000000000007b1d */ /* 0x000fe20000010000 */
[----:B------:R-:W-:Y:S01]  /*a080*/  USHF.R.S32.HI UR9, URZ, 0x1f, UR5 ;  /* 0x0000001f3f097899 */ /* 0x000fe20008011405 */
[--C-:B------:R-:W-:Y:S01]  /*a090*/  SHF.R.S32.HI R9, RZ, 0x1f, R248.reuse ;  /* 0x0000001fff097819 */ /* 0x100fe200000114f8 */
[----:B------:R-:W-:Y:S01]  /*a0a0*/  IMAD.U32 R2, RZ, RZ, UR10 ;  /* 0x0000000aff027e24 */ /* 0x000fe2000f8e00ff */
[----:B------:R-:W-:Y:S01]  /*a0b0*/  UIMAD UR8, UR17, -0x80, UR8 ;  /* 0xffffff80110878a4 */ /* 0x000fe2000f8e0208 */
[----:B------:R-:W-:Y:S01]  /*a0c0*/  IMAD.MOV.U32 R8, RZ, RZ, R248 ;  /* 0x000000ffff087224 */ /* 0x000fe200078e00f8 */
[----:B------:R-:W-:Y:S01]  /*a0d0*/  UIMAD UR14, UR9, UR10, URZ ;  /* 0x0000000a090e72a4 */ /* 0x000fe2000f8e023f */
[----:B------:R-:W-:Y:S01]  /*a0e0*/  VIADD R4, R238, 0x20 ;  /* 0x00000020ee047836 */ /* 0x000fe20000000000 */
[----:B------:R-:W-:Y:S01]  /*a0f0*/  USHF.R.S32.HI UR21, URZ, 0x1f, UR59 ;  /* 0x0000001f3f157899 */ /* 0x000fe2000801143b */
[----:B------:R-:W-:Y:S01]  /*a100*/  IMAD.WIDE.U32 R2, R2, UR5, R8 ;  /* 0x0000000502027c25 */ /* 0x000fe2000f8e0008 */
[----:B------:R-:W-:Y:S01]  /*a110*/  UIMAD UR14, UR5, UR11, UR14 ;  /* 0x0000000b050e72a4 */ /* 0x000fe2000f8e020e */
[----:B------:R-:W-:Y:S01]  /*a120*/  ISETP.GE.AND P4, PT, R238, UR8, PT ;  /* 0x00000008ee007c0c */ /* 0x000fe2000bf86270 */
[----:B------:R-:W-:Y:S01]  /*a130*/  BSSY B0, `(.L_x_836) ;  /* 0x0000026000007945 */ /* 0x000fe20003800000 */
[----:B------:R-:W-:Y:S01]  /*a140*/  ISETP.GE.AND P3, PT, R4, UR8, PT ;  /* 0x0000000804007c0c */ /* 0x000fe2000bf66270 */
[----:B------:R-:W-:Y:S01]  /*a150*/  VIADD R5, R238, 0x40 ;  /* 0x00000040ee057836 */ /* 0x000fe20000000000 */
[----:B------:R-:W-:-:S02]  /*a160*/  IADD3 R2, P0, R2, UR16, RZ ;  /* 0x0000001002027c10 */ /* 0x000fc4000ff1e0ff */
[----:B------:R-:W-:Y:S01]  /*a170*/  MOV R4, UR14 ;  /* 0x0000000e00047c02 */ /* 0x000fe20008000f00 */
[----:B------:R-:W-:Y:S01]  /*a180*/  ULDC.64 UR14, c[0x0][0x468] ;  /* 0x00011a00000e7ab9 */ /* 0x000fe20000000a00 */
[----:B------:R-:W-:Y:S01]  /*a190*/  ISETP.GE.AND P2, PT, R5, UR8, PT ;  /* 0x0000000805007c0c */ /* 0x000fe2000bf46270 */
[----:B------:R-:W-:Y:S01]  /*a1a0*/  UIMAD UR16, UR21, UR14, URZ ;  /* 0x0000000e151072a4 */ /* 0x000fe2000f8e023f */
[----:B------:R-:W-:Y:S01]  /*a1b0*/  IADD3.X R3, R3, UR20, R4, P0, !PT ;  /* 0x0000001403037c10 */ /* 0x000fe200087fe404 */
[----:B------:R-:W-:Y:S01]  /*a1c0*/  IMAD.U32 R4, RZ, RZ, UR14 ;  /* 0x0000000eff047e24 */ /* 0x000fe2000f8e00ff */
[----:B------:R-:W-:Y:S01]  /*a1d0*/  SHF.R.S32.HI R11, RZ, 0x1f, R238 ;  /* 0x0000001fff0b7819 */ /* 0x000fe200000114ee */
[----:B------:R1:W2:Y:S01]  /*a1e0*/  LDS.128 R24, [R0+0xd000] ;  /* 0x00d0000000187984 */ /* 0x0002a20000000c00 */
[----:B------:R-:W-:Y:S01]  /*a1f0*/  UIMAD UR15, UR59, UR15, UR16 ;  /* 0x0000000f3b0f72a4 */ /* 0x000fe2000f8e0210 */
[----:B------:R-:W-:Y:S02]  /*a200*/  IMAD.WIDE.U32 R2, R4, UR59, R2 ;  /* 0x0000003b04027c25 */ /* 0x000fe4000f8e0002 */
[----:B------:R1:W3:Y:S02]  /*a210*/  LDS.128 R20, [R0+0x11000] ;  /* 0x0110000000147984 */ /* 0x0002e40000000c00 */
[----:B------:R-:W-:Y:S01]  /*a220*/  VIADD R5, R238, 0x60 ;  /* 0x00000060ee057836 */ /* 0x000fe20000000000 */
[----:B------:R-:W-:Y:S01]  /*a230*/  IADD3 R10, R3, UR15, RZ ;  /* 0x0000000f030a7c10 */ /* 0x000fe2000fffe0ff */
[----:B------:R1:W4:Y:S03]  /*a240*/  LDS.128 R32, [R0+0x15000] ;  /* 0x0150000000207984 */ /* 0x0003260000000c00 */
[----:B------:R-:W-:Y:S01]  /*a250*/  ISETP.GE.AND P1, PT, R5, UR8, PT ;  /* 0x0000000805007c0c */ /* 0x000fe2000bf26270 */
[----:B------:R1:W1:Y:S04]  /*a260*/  LDS.128 R40, [R0+0x16000] ;  /* 0x0160000000287984 */ /* 0x0002680000000c00 */
[----:B------:R1:W1:Y:S04]  /*a270*/  LDS.128 R48, [R0+0x17000] ;  /* 0x0170000000307984 */ /* 0x0002680000000c00 */
[----:B------:R1:W1:Y:S04]  /*a280*/  LDS.128 R28, [R0+0x19000] ;  /* 0x01900000001c7984 */ /* 0x0002680000000c00 */
[----:B------:R1:W1:Y:S04]  /*a290*/  LDS.128 R36, [R0+0x1a000] ;  /* 0x01a0000000247984 */ /* 0x0002680000000c00 */
[----:B------:R1:W1:Y:S01]  /*a2a0*/  LDS.128 R44, [R0+0x1b000] ;  /* 0x01b00000002c7984 */ /* 0x0002620000000c00 */
[----:B------:R-:W-:Y:S05]  /*a2b0*/  @P4 BRA `(.L_x_837) ;  /* 0x0000000000344947 */ /* 0x000fea0003800000 */
        /* <DEDUP_REMOVED lines=13> */
.L_x_837:
[----:B------:R-:W-:Y:S05]  /*a390*/  BSYNC B0 ;  /* 0x0000000000007941 */ /* 0x000fea0003800000 */
.L_x_836:
[----:B------:R-:W-:Y:S04]  /*a3a0*/  BSSY B0, `(.L_x_838) ;  /* 0x000000f000007945 */ /* 0x000fe80003800000 */
[----:B------:R-:W-:Y:S05]  /*a3b0*/  @P3 BRA `(.L_x_839) ;  /* 0x0000000000343947 */ /* 0x000fea0003800000 */
[----:B--2---:R-:W-:Y:S01]  /*a3c0*/  IADD3 R6, P0, R238, 0x20, RZ ;  /* 0x00000020ee067810 */ /* 0x004fe20007f1e0ff */
[----:B------:R-:W-:Y:S01]  /*a3d0*/  ULDC.64 UR14, c[0x0][0x3f0] ;  /* 0x0000fc00000e7ab9 */ /* 0x000fe20000000a00 */
[----:B------:R-:W-:-:S03]  /*a3e0*/  MOV R5, R10 ;  /* 0x0000000a00057202 */ /* 0x000fc60000000f00 */
[----:B------:R-:W-:-:S04]  /*a3f0*/  IMAD.X R4, RZ, RZ, R11, P0 ;  /* 0x000000ffff047224 */ /* 0x000fc800000e060b */
[----:B------:R-:W-:Y:S02]  /*a400*/  IMAD R7, R4, UR10, RZ ;  /* 0x0000000a04077c24 */ /* 0x000fe4000f8e02ff */
[----:B------:R-:W-:Y:S02]  /*a410*/  IMAD.MOV.U32 R4, RZ, RZ, R2 ;  /* 0x000000ffff047224 */ /* 0x000fe400078e0002 */
[C---:B------:R-:W-:Y:S02]  /*a420*/  IMAD R7, R6.reuse, UR11, R7 ;  /* 0x0000000b06077c24 */ /* 0x040fe4000f8e0207 */
[----:B------:R-:W-:-:S03]  /*a430*/  IMAD.WIDE.U32 R4, R6, UR10, R4 ;  /* 0x0000000a06047c25 */ /* 0x000fc6000f8e0004 */
[----:B------:R-:W-:Y:S02]  /*a440*/  LEA R6, P0, R4, UR14, 0x1 ;  /* 0x0000000e04067c11 */ /* 0x000fe4000f8008ff */
[----:B------:R-:W-:-:S04]  /*a450*/  IADD3 R7, R7, R5, RZ ;  /* 0x0000000507077210 */ /* 0x000fc80007ffe0ff */
[----:B------:R-:W-:-:S05]  /*a460*/  LEA.HI.X R7, R4, UR15, R7, 0x1, P0 ;  /* 0x0000000f04077c11 */ /* 0x000fca00080f0c07 */
[----:B------:R2:W-:Y:S04]  /*a470*/  STG.E.128 desc[UR6][R6.64], R24 ;  /* 0x0000001806007986 */ /* 0x0005e8000c101d06 */
[----:B---3--:R2:W-:Y:S02]  /*a480*/  STG.E.128 desc[UR6][R6.64+0x80], R20 ;  /* 0x0000801406007986 */ /* 0x0085e4000c101d06 */
.L_x_839:
[----:B------:R-:W-:Y:S05]  /*a490*/  BSYNC B0 ;  /* 0x0000000000007941 */ /* 0x000fea0003800000 */
.L_x_838:
[----:B--2---:R2:W1:Y:S01]  /*a4a0*/  LDS.128 R16, [R0+0xe000] ;  /* 0x00e0000000107984 */ /* 0x0044620000000c00 */
        /* <DEDUP_REMOVED lines=14> */
[----:B-1----:R1:W-:Y:S04]  /*a590*/  STG.E.128 desc[UR6][R6.64], R16 ;  /* 0x0000001006007986 */ /* 0x0023e8000c101d06 */
[----:B------:R1:W-:Y:S02]  /*a5a0*/  STG.E.128 desc[UR6][R6.64+0x80], R12 ;  /* 0x0000800c06007986 */ /* 0x0003e4000c101d06 */
.L_x_841:
[----:B------:R-:W-:Y:S05]  /*a5b0*/  BSYNC B0 ;  /* 0x0000000000007941 */ /* 0x000fea0003800000 */
.L_x_840:
[----:B-1----:R1:W1:Y:S01]  /*a5c0*/  LDS.128 R16, [R0+0xf000] ;  /* 0x00f0000000107984 */ /* 0x0022620000000c00 */
[----:B------:R-:W-:Y:S03]  /*a5d0*/  BSSY B0, `(.L_x_842) ;  /* 0x000000f000007945 */ /* 0x000fe60003800000 */
[----:B------:R1:W1:Y:S01]  /*a5e0*/  LDS.128 R12, [R0+0x13000] ;  /* 0x01300000000c7984 */ /* 0x0002620000000c00 */
[----:B------:R-:W-:Y:S05]  /*a5f0*/  @P1 BRA `(.L_x_843) ;  /* 0x0000000000301947 */ /* 0x000fea0003800000 */
[----:B------:R-:W-:Y:S01]  /*a600*/  IADD3 R6, P0, R238, 0x60, RZ ;  /* 0x00000060ee067810 */ /* 0x000fe20007f1e0ff */
[----:B------:R-:W-:-:S03]  /*a610*/  ULDC.64 UR14, c[0x0][0x3f0] ;  /* 0x0000fc00000e7ab9 */ /* 0x000fc60000000a00 */
[----:B------:R-:W-:-:S05]  /*a620*/  IADD3.X R3, RZ, R11, RZ, P0, !PT ;  /* 0x0000000bff037210 */ /* 0x000fca00007fe4ff */
[----:B------:R-:W-:Y:S01]  /*a630*/  IMAD R7, R3, UR10, RZ ;  /* 0x0000000a03077c24 */ /* 0x000fe2000f8e02ff */
[----:B------:R-:W-:-:S03]  /*a640*/  MOV R3, R10 ;  /* 0x0000000a00037202 */ /* 0x000fc60000000f00 */
[----:B------:R-:W-:-:S04]  /*a650*/  IMAD.WIDE.U32 R4, R6, UR10, R2 ;  /* 0x0000000a06047c25 */ /* 0x000fc8000f8e0002 */
[----:B------:R-:W-:Y:S01]  /*a660*/  IMAD R3, R6, UR11, R7 ;  /* 0x0000000b06037c24 */ /* 0x000fe2000f8e0207 */
[----:B------:R-:W-:-:S04]  /*a670*/  LEA R2, P0, R4, UR14, 0x1 ;  /* 0x0000000e04027c11 */ /* 0x000fc8000f8008ff */
[----:B------:R-:W-:-:S04]  /*a680*/  IADD3 R3, R3, R5, RZ ;  /* 0x0000000503037210 */ /* 0x000fc80007ffe0ff */
[----:B------:R-:W-:-:S05]  /*a690*/  LEA.HI.X R3, R4, UR15, R3, 0x1, P0 ;  /* 0x0000000f04037c11 */ /* 0x000fca00080f0c03 */
[----:B-1----:R1:W-:Y:S04]  /*a6a0*/  STG.E.128 desc[UR6][R2.64], R16 ;  /* 0x0000001002007986 */ /* 0x0023e8000c101d06 */
[----:B------:R1:W-:Y:S02]  /*a6b0*/  STG.E.128 desc[UR6][R2.64+0x80], R12 ;  /* 0x0000800c02007986 */ /* 0x0003e4000c101d06 */
.L_x_843:
[----:B------:R-:W-:Y:S05]  /*a6c0*/  BSYNC B0 ;  /* 0x0000000000007941 */ /* 0x000fea0003800000 */
.L_x_842:
[----:B-1----:R-:W-:Y:S01]  /*a6d0*/  IMAD.U32 R2, RZ, RZ, UR12 ;  /* 0x0000000cff027e24 */ /* 0x002fe2000f8e00ff */
[----:B------:R-:W-:Y:S01]  /*a6e0*/  UIMAD UR9, UR9, UR12, URZ ;  /* 0x0000000c090972a4 */ /* 0x000fe2000f8e023f */
[----:B------:R-:W1:Y:S01]  /*a6f0*/  LDS.128 R16, [R0+0x14000] ;  /* 0x0140000000107984 */ /* 0x000e620000000c00 */
        /* <DEDUP_REMOVED lines=26> */
.L_x_845:
[----:B------:R-:W-:Y:S05]  /*a8a0*/  BSYNC B0 ;  /* 0x0000000000007941 */ /* 0x000fea0003800000 */
.L_x_844:
[----:B------:R-:W-:Y:S04]  /*a8b0*/  BSSY B0, `(.L_x_846) ;  /* 0x000000f000007945 */ /* 0x000fe80003800000 */
[----:B------:R-:W-:Y:S05]  /*a8c0*/  @P3 BRA `(.L_x_847) ;  /* 0x0000000000343947 */ /* 0x000fea0003800000 */
[----:B------:R-:W-:Y:S01]  /*a8d0*/  IADD3 R0, P0, R238, 0x20, RZ ;  /* 0x00000020ee007810 */ /* 0x000fe20007f1e0ff */
[----:B------:R-:W-:Y:S01]  /*a8e0*/  ULDC.64 UR8, c[0x0][0x3f8] ;  /* 0x0000fe0000087ab9 */ /* 0x000fe20000000a00 */
[----:B------:R-:W-:-:S03]  /*a8f0*/  MOV R5, R8 ;  /* 0x0000000800057202 */ /* 0x000fc60000000f00 */
[----:B------:R-:W-:-:S04]  /*a900*/  IMAD.X R4, RZ, RZ, R11, P0 ;  /* 0x000000ffff047224 */ /* 0x000fc800000e060b */
[----:B--2---:R-:W-:Y:S02]  /*a910*/  IMAD R6, R4, UR12, RZ ;  /* 0x0000000c04067c24 */ /* 0x004fe4000f8e02ff */
[----:B------:R-:W-:-:S04]  /*a920*/  IMAD.MOV.U32 R4, RZ, RZ, R2 ;  /* 0x000000ffff047224 */ /* 0x000fc800078e0002 */
[----:B------:R-:W-:-:S04]  /*a930*/  IMAD.WIDE.U32 R4, R0, UR12, R4 ;  /* 0x0000000c00047c25 */ /* 0x000fc8000f8e0004 */
[----:B------:R-:W-:Y:S01]  /*a940*/  IMAD R0, R0, UR13, R6 ;  /* 0x0000000d00007c24 */ /* 0x000fe2000f8e0206 */
[----:B------:R-:W-:-:S04]  /*a950*/  LEA R6, P0, R4, UR8, 0x1 ;  /* 0x0000000804067c11 */ /* 0x000fc8000f8008ff */
[----:B------:R-:W-:-:S04]  /*a960*/  IADD3 R0, R0, R5, RZ ;  /* 0x0000000500007210 */ /* 0x000fc80007ffe0ff */
[----:B------:R-:W-:-:S05]  /*a970*/  LEA.HI.X R7, R4, UR9, R0, 0x1, P0 ;  /* 0x0000000904077c11 */ /* 0x000fca00080f0c00 */
[----:B----4-:R2:W-:Y:S04]  /*a980*/  STG.E.128 desc[UR6][R6.64], R32 ;  /* 0x0000002006007986 */ /* 0x0105e8000c101d06 */
[----:B------:R2:W-:Y:S02]  /*a990*/  STG.E.128 desc[UR6][R6.64+0x80], R28 ;  /* 0x0000801c06007986 */ /* 0x0005e4000c101d06 */
.L_x_847:
[----:B------:R-:W-:Y:S05]  /*a9a0*/  BSYNC B0 ;  /* 0x0000000000007941 */ /* 0x000fea0003800000 */
.L_x_846:
        /* <DEDUP_REMOVED lines=15> */
.L_x_849:
[----:B------:R-:W-:Y:S05]  /*aaa0*/  BSYNC B0 ;  /* 0x0000000000007941 */ /* 0x000fea0003800000 */
.L_x_848:
[----:B------:R-:W-:Y:S05]  /*aab0*/  @P1 BRA `(.L_x_830) ;  /* 0x0000000000301947 */ /* 0x000fea0003800000 */
[----:B------:R-:W-:Y:S01]  /*aac0*/  IADD3 R0, P0, R238, 0x60, RZ ;  /* 0x00000060ee007810 */ /* 0x000fe20007f1e0ff */
[----:B------:R-:W-:-:S03]  /*aad0*/  ULDC.64 UR8, c[0x0][0x3f8] ;  /* 0x0000fe0000087ab9 */ /* 0x000fc60000000a00 */
[----:B------:R-:W-:-:S05]  /*aae0*/  IADD3.X R3, RZ, R11, RZ, P0, !PT ;  /* 0x0000000bff037210 */ /* 0x000fca00007fe4ff */
[----:B--2---:R-:W-:Y:S01]  /*aaf0*/  IMAD R6, R3, UR12, RZ ;  /* 0x0000000c03067c24 */ /* 0x004fe2000f8e02ff */
[----:B------:R-:W-:-:S03]  /*ab00*/  MOV R3, R8 ;  /* 0x0000000800037202 */ /* 0x000fc60000000f00 */
[----:B------:R-:W-:-:S04]  /*ab10*/  IMAD.WIDE.U32 R4, R0, UR12, R2 ;  /* 0x0000000c00047c25 */ /* 0x000fc8000f8e0002 */
[----:B------:R-:W-:Y:S01]  /*ab20*/  IMAD R0, R0, UR13, R6 ;  /* 0x0000000d00007c24 */ /* 0x000fe2000f8e0206 */
[----:B------:R-:W-:-:S04]  /*ab30*/  LEA R2, P0, R4, UR8, 0x1 ;  /* 0x0000000804027c11 */ /* 0x000fc8000f8008ff */
[----:B------:R-:W-:-:S04]  /*ab40*/  IADD3 R0, R0, R5, RZ ;  /* 0x0000000500007210 */ /* 0x000fc80007ffe0ff */
[----:B------:R-:W-:-:S05]  /*ab50*/  LEA.HI.X R3, R4, UR9, R0, 0x1, P0 ;  /* 0x0000000904037c11 */ /* 0x000fca00080f0c00 */
[----:B------:R2:W-:Y:S04]  /*ab60*/  STG.E.128 desc[UR6][R2.64], R48 ;  /* 0x0000003002007986 */ /* 0x0005e8000c101d06 */
[----:B------:R2:W-:Y:S02]  /*ab70*/  STG.E.128 desc[UR6][R2.64+0x80], R44 ;  /* 0x0000802c02007986 */ /* 0x0005e4000c101d06 */
.L_x_830:
[----:B------:R-:W-:Y:S05]  /*ab80*/  BSYNC B1 ;  /* 0x0000000000017941 */ /* 0x000fea0003800000 */
.L_x_808:
        /* <DEDUP_REMOVED lines=8> */
.L_x_850:
[----:B------:R-:W-:Y:S05]  /*ac10*/  EXIT ;  /* 0x000000000000794d */ /* 0x000fea0003800000 */
.L_x_852:
        /* <DEDUP_REMOVED lines=14> */
.L_x_1090:


//--------------------- .text._ZN5flash44flash_bwd_dq_dk_dv_loop_seqk_parallel_kernelI23Flash_bwd_kernel_traitsILi128ELi64ELi128ELi8ELi2ELi4ELi2ELb0ELb0EN7cutlass6half_tE19Flash_kernel_traitsILi128ELi64ELi128ELi8ES3_EELb0ELb1ELb0ELb0ELb0ELb1ELb1EEEvNS_16Flash_bwd_paramsE --------------------------
	.section	.text._ZN5flash44flash_bwd_dq_dk_dv_loop_seqk_parallel_kernelI23Flash_bwd_kernel_traitsILi128ELi64ELi128ELi8ELi2ELi4ELi2ELb0ELb0EN7cutlass6half_tE19Flash_kernel_traitsILi128ELi64ELi128ELi8ES3_EELb0ELb1ELb0ELb0ELb0ELb1ELb1EEEvNS_16Flash_bwd_paramsE,"ax",@progbits
	.align	128
        .global         _ZN5flash44flash_bwd_dq_dk_dv_loop_seqk_parallel_kernelI23Flash_bwd_kernel_traitsILi128ELi64ELi128ELi8ELi2ELi4ELi2ELb0ELb0EN7cutlass6half_tE19Flash_kernel_traitsILi128ELi64ELi128ELi8ES3_EELb0ELb1ELb0ELb0ELb0ELb1ELb1EEEvNS_16Flash_bwd_paramsE
        .type           _ZN5flash44flash_bwd_dq_dk_dv_loop_seqk_parallel_kernelI23Flash_bwd_kernel_traitsILi128ELi64ELi128ELi8ELi2ELi4ELi2ELb0ELb0EN7cutlass6half_tE19Flash_kernel_traitsILi128ELi64ELi128ELi8ES3_EELb0ELb1ELb0ELb0ELb0ELb1ELb1EEEvNS_16Flash_bwd_paramsE,@function
        .size           _ZN5flash44flash_bwd_dq_dk_dv_loop_seqk_parallel_kernelI23Flash_bwd_kernel_traitsILi128ELi64ELi128ELi8ELi2ELi4ELi2ELb0ELb0EN7cutlass6half_tE19Flash_kernel_traitsILi128ELi64ELi128ELi8ES3_EELb0ELb1ELb0ELb0ELb0ELb1ELb1EEEvNS_16Flash_bwd_paramsE,(.L_x_1091 - _ZN5flash44flash_bwd_dq_dk_dv_loop_seqk_parallel_kernelI23Flash_bwd_kernel_traitsILi128ELi64ELi128ELi8ELi2ELi4ELi2ELb0ELb0EN7cutlass6half_tE19Flash_kernel_traitsILi128ELi64ELi128ELi8ES3_EELb0ELb1ELb0ELb0ELb0ELb1ELb1EEEvNS_16Flash_bwd_paramsE)
        .other          _ZN5flash44flash_bwd_dq_dk_dv_loop_seqk_parallel_kernelI23Flash_bwd_kernel_traitsILi128ELi64ELi128ELi8ELi2ELi4ELi2ELb0ELb0EN7cutlass6half_tE19Flash_kernel_traitsILi128ELi64ELi128ELi8ES3_EELb0ELb1ELb0ELb0ELb0ELb1ELb1EEEvNS_16Flash_bwd_paramsE,@"STO_CUDA_ENTRY STV_DEFAULT"
_ZN5flash44flash_bwd_dq_dk_dv_loop_seqk_parallel_kernelI23Flash_bwd_kernel_traitsILi128ELi64ELi128ELi8ELi2ELi4ELi2ELb0ELb0EN7cutlass6half_tE19Flash_kernel_traitsILi128ELi64ELi128ELi8ES3_EELb0ELb1ELb0ELb0ELb0ELb1ELb1EEEvNS_16Flash_bwd_paramsE:
.text._ZN5flash44flash_bwd_dq_dk_dv_loop_seqk_parallel_kernelI23Flash_bwd_kernel_traitsILi128ELi64ELi128ELi8ELi2ELi4ELi2ELb0ELb0EN7cutlass6half_tE19Flash_kernel_traitsILi128ELi64ELi128ELi8ES3_EELb0ELb1ELb0ELb0ELb0ELb1ELb1EEEvNS_16Flash_bwd_paramsE:
        /* <DEDUP_REMOVED lines=17> */
[----:B------:R-:W-:-:S05]  /*0110*/  UMOV UR61, 0xffffc000 ;  /* 0xffffc000003d7882 */ /* 0x000fca0000000000 */
[----:B------:R-:W4:Y:S08]  /*0120*/  S2UR UR49, SR_CTAID.Y ;  /* 0x00000000003179c3 */ /* 0x000f300000002600 */
[----:B------:R-:W5:Y:S01]  /*0130*/  S2UR UR57, SR_CTAID.Z ;  /* 0x00000000003979c3 */ /* 0x000f620000002700 */
[----:B---3--:R-:W-:Y:S01]  /*0140*/  ULEA UR4, UR4, UR5, 0x18 ;  /* 0x0000000504047291 */ /* 0x008fe2000f8ec03f */
[----:B--2---:R-:W-:Y:S01]  /*0150*/  SHF.R.S32.HI R13, RZ, 0x1f, R16 ;  /* 0x0000001fff0d7819 */ /* 0x004fe20000011410 */
[----:B----4-:R-:W-:-:S03]  /*0160*/  USHF.L.U32 UR5, UR49, 0x7, URZ ;  /* 0x0000000731057899 */ /* 0x010fc6000800063f */
[CC--:B------:R-:W-:Y:S02]  /*0170*/  LEA.HI R4, R13.reuse, R16.reuse, RZ, 0x5 ;  /* 0x000000100d047211 */ /* 0x0c0fe400078f28ff */
[----:B------:R-:W-:Y:S02]  /*0180*/  LEA.HI R5, R13, R16, RZ, 0x4 ;  /* 0x000000100d057211 */ /* 0x000fe400078f20ff */
[--C-:B------:R-:W-:Y:S01]  /*0190*/  SHF.R.S32.HI R6, RZ, 0x5, R4.reuse ;  /* 0x00000005ff067819 */ /* 0x100fe20000011404 */
[----:B-----5:R-:W-:Y:S01]  /*01a0*/  USHF.R.S32.HI UR6, URZ, 0x1f, UR57 ;  /* 0x0000001f3f067899 */ /* 0x020fe20008011439 */
        /* <DEDUP_REMOVED lines=50> */
[C---:B------:R-:W-:Y:S01]  /*04d0*/  IMAD.IADD R0, R16.reuse, 0x1, -R3 ;  /* 0x0000000110007824 */ /* 0x040fe200078e0a03 */
[----:B------:R-:W-:Y:S01]  /*04e0*/  LEA.HI R4, R13, R16, RZ, 0x6 ;  /* 0x000000100d047211 */ /* 0x000fe200078f30ff */
[----:B------:R-:W-:Y:S01]  /*04f0*/  IMAD.SHL.U32 R16, R16, 0x2, RZ ;  /* 0x0000000210107824 */ /* 0x000fe200078e00ff */
[----:B------:R-:W-:Y:S01]  /*0500*/  LOP3.LUT R8, R2, 0x8, R19, 0xf8, !PT ;  /* 0x0000000802087812 */ /* 0x000fe200078ef813 */
[----:B------:R-:W-:Y:S01]  /*0510*/  IMAD.SHL.U32 R2, R0, 0x2, RZ ;  /* 0x0000000200027824 */ /* 0x000fe200078e00ff */
[----:B------:R-:W-:-:S02]  /*0520*/  SHF.R.S32.HI R0, RZ, 0x7, R5 ;  /* 0x00000007ff007819 */ /* 0x000fc40000011405 */
        /* <DEDUP_REMOVED lines=10> */
[----:B------:R-:W-:Y:S01]  /*05d0*/  LEA R210, R210, UR4, 0x1 ;  /* 0x00000004d2d27c11 */ /* 0x000fe2000f8e08ff */
[----:B------:R-:W-:Y:S01]  /*05e0*/  IMAD.SHL.U32 R5, R0, 0x8, RZ ;  /* 0x0000000800057824 */ /* 0x000fe200078e00ff */
[----:B------:R-:W-:Y:S01]  /*05f0*/  LOP3.LUT R0, R2, 0x20, RZ, 0xc0, !PT ;  /* 0x0000002002007812 */ /* 0x000fe200078ec0ff */
[----:B------:R-:W-:-:S02]  /*0600*/  IMAD.SHL.U32 R3, R4, 0x8, RZ ;  /* 0x0000000804037824 */ /* 0x000fc400078e00ff */
[----:B------:R-:W-:Y:S02]  /*0610*/  IMAD.SHL.U32 R2, R7, 0x40, RZ ;  /* 0x0000004007027824 */ /* 0x000fe400078e00ff */
[----:B------:R-:W-:Y:S01]  /*0620*/  IMAD R7, R4, 0x200, R9 ;  /* 0x0000020004077824 */ /* 0x000fe200078e0209 */
[----:B------:R-:W-:Y:S01]  /*0630*/  LOP3.LUT R209, R0, 0x18, R3, 0xf8, !PT ;  /* 0x0000001800d17812 */ /* 0x000fe200078ef803 */
[----:B------:R-:W-:Y:S01]  /*0640*/  IMAD.SHL.U32 R4, R4, 0x20, RZ ;  /* 0x0000002004047824 */ /* 0x000fe200078e00ff */
[----:B------:R-:W-:Y:S01]  /*0650*/  LOP3.LUT R0, R2, 0x1c0, RZ, 0xc0, !PT ;  /* 0x000001c002007812 */ /* 0x000fe200078ec0ff */
[----:B------:R-:W-:Y:S01]  /*0660*/  IMAD.SHL.U32 R214, R214, 0x2, RZ ;  /* 0x00000002d6d67824 */ /* 0x000fe200078e00ff */
[----:B------:R-:W-:Y:S01]  /*0670*/  LOP3.LUT R2, R5, 0x8, RZ, 0xc0, !PT ;  /* 0x0000000805027812 */ /* 0x000fe200078ec0ff */
[----:B------:R1:W-:Y:S01]  /*0680*/  STL [R1+0x20], R7 ;  /* 0x0000200701007387 */ /* 0x0003e20000100800 */
[----:B------:R-:W-:Y:S01]  /*0690*/  SHF.R.U32.HI R3, RZ, 0x3, R0 ;  /* 0x00000003ff037819 */ /* 0x000fe20000011600 */
[----:B------:R-:W-:-:S03]  /*06a0*/  IMAD.SHL.U32 R5, R10, 0x10, RZ ;  /* 0x000000100a057824 */ /* 0x000fc600078e00ff */
[----:B------:R-:W-:Y:S02]  /*06b0*/  LOP3.LUT R8, R3, R0, R2, 0x1e, !PT ;  /* 0x0000000003087212 */ /* 0x000fe400078e1e02 */
[----:B------:R-:W-:Y:S01]  /*06c0*/  LOP3.LUT R9, R2, 0x10, R5, 0xf8, !PT ;  /* 0x0000001002097812 */ /* 0x000fe200078ef805 */
[----:B------:R-:W-:Y:S02]  /*06d0*/  IMAD.SHL.U32 R5, R17, 0x40, RZ ;  /* 0x0000004011057824 */ /* 0x000fe400078e00ff */
[----:B------:R-:W-:-:S03]  /*06e0*/  IMAD.IADD R8, R13, 0x1, R8 ;  /* 0x000000010d087824 */ /* 0x000fc600078e0208 */
[----:B------:R-:W-:-:S04]  /*06f0*/  LOP3.LUT R5, R5, 0x1c0, RZ, 0xc0, !PT ;  /* 0x000001c005057812 */ /* 0x000fc800078ec0ff */
[----:B------:R-:W-:-:S04]  /*0700*/  SHF.R.U32.HI R6, RZ, 0x3, R5 ;  /* 0x00000003ff067819 */ /* 0x000fc80000011605 */
[----:B------:R-:W-:Y:S02]  /*0710*/  LOP3.LUT R209, R6, R209, R5, 0x1e, !PT ;  /* 0x000000d106d17212 */ /* 0x000fe400078e1e05 */
[----:B-1----:R-:W-:Y:S02]  /*0720*/  LOP3.LUT R7, R4, 0x6, R16, 0xf8, !PT ;  /* 0x0000000604077812 */ /* 0x002fe400078ef810 */
[----:B------:R-:W-:Y:S02]  /*0730*/  LOP3.LUT R4, R0, 0x20, R4, 0xf8, !PT ;  /* 0x0000002000047812 */ /* 0x000fe400078ef804 */
[----:B------:R-:W-:Y:S01]  /*0740*/  SHF.R.S32.HI R0, RZ, 0x2, R18 ;  /* 0x00000002ff007819 */ /* 0x000fe20000011412 */
[----:B------:R1:W-:Y:S01]  /*0750*/  STL [R1+0x30], R7 ;  /* 0x0000300701007387 */ /* 0x0003e20000100800 */
[----:B------:R-:W-:Y:S01]  /*0760*/  LOP3.LUT R4, R4, R3, RZ, 0x3c, !PT ;  /* 0x0000000304047212 */ /* 0x000fe200078e3cff */
[C---:B------:R-:W-:Y:S02]  /*0770*/  IMAD R3, R14.reuse, 0x400, R11 ;  /* 0x000004000e037824 */ /* 0x040fe400078e020b */
[----:B------:R-:W-:-:S02]  /*0780*/  IMAD R15, R14, 0x10, R0 ;  /* 0x000000100e0f7824 */ /* 0x000fc400078e0200 */
[----:B------:R-:W-:Y:S02]  /*0790*/  IMAD.IADD R237, R4, 0x1, R3 ;  /* 0x0000000104ed7824 */ /* 0x000fe400078e0203 */
[----:B------:R-:W-:Y:S01]  /*07a0*/  VIADD R2, R15, 0xffffffc0 ;  /* 0xffffffc00f027836 */ /* 0x000fe20000000000 */
[----:B------:R-:W-:Y:S01]  /*07b0*/  STL [R1+0x3c], R15 ;  /* 0x00003c0f01007387 */ /* 0x000fe20000100800 */
[----:B------:R-:W-:Y:S01]  /*07c0*/  IMAD.SHL.U32 R0, R12, 0x40, RZ ;  /* 0x000000400c007824 */ /* 0x000fe200078e00ff */
[----:B------:R-:W-:Y:S02]  /*07d0*/  LEA R237, R237, UR4, 0x1 ;  /* 0x00000004eded7c11 */ /* 0x000fe4000f8e08ff */
[----:B------:R-:W-:Y:S02]  /*07e0*/  SHF.R.S32.HI R3, RZ, 0x1f, R2 ;  /* 0x0000001fff037819 */ /* 0x000fe40000011402 */
[----:B------:R-:W-:Y:S01]  /*07f0*/  LOP3.LUT R0, R0, 0xfffffe00, RZ, 0xc0, !PT ;  /* 0xfffffe0000007812 */ /* 0x000fe200078ec0ff */
[----:B------:R-:W-:Y:S01]  /*0800*/  IMAD.IADD R238, R237, 0x1, R236 ;  /* 0x00000001edee7824 */ /* 0x000fe200078e02ec */
[----:B------:R-:W-:-:S02]  /*0810*/  SHF.L.U64.HI R2, R2, 0x2, R3 ;  /* 0x0000000202027819 */ /* 0x000fc40000010203 */
[----:B------:R-:W-:Y:S01]  /*0820*/  LOP3.LUT R209, R209, R0, RZ, 0xfc, !PT ;  /* 0x00000000d1d17212 */ /* 0x000fe200078efcff */
[----:B------:R-:W-:Y:S02]  /*0830*/  IMAD R4, R14, 0x400, R0 ;  /* 0x000004000e047824 */ /* 0x000fe400078e0200 */
[----:B------:R2:W-:Y:S01]  /*0840*/  STL [R1+0x2c], R2 ;  /* 0x00002c0201007387 */ /* 0x0005e20000100800 */
[----:B-1----:R-:W-:-:S05]  /*0850*/  IMAD.SHL.U32 R7, R10, 0x8, RZ ;  /* 0x000000080a077824 */ /* 0x002fca00078e00ff */
[----:B------:R-:W-:-:S04]  /*0860*/  LOP3.LUT R7, R5, 0x8, R7, 0xf8, !PT ;  /* 0x0000000805077812 */ /* 0x000fc800078ef807 */
[----:B------:R-:W-:-:S05]  /*0870*/  LOP3.LUT R3, R7, R6, RZ, 0x3c, !PT ;  /* 0x0000000607037212 */ /* 0x000fca00078e3cff */
[----:B------:R-:W-:Y:S02]  /*0880*/  IMAD.IADD R220, R4, 0x1, R3 ;  /* 0x0000000104dc7824 */ /* 0x000fe400078e0203 */
[----:B------:R-:W-:Y:S01]  /*0890*/  IMAD.U32 R3, RZ, RZ, UR5 ;  /* 0x00000005ff037e24 */ /* 0x000fe2000f8e00ff */
[----:B------:R-:W-:Y:S01]  /*08a0*/  UIADD3 UR5, UR4, 0xc000, URZ ;  /* 0x0000c00004057890 */ /* 0x000fe2000fffe03f */
[----:B--2---:R-:W-:-:S05]  /*08b0*/  LOP3.LUT R2, R6, R9, R5, 0x1e, !PT ;  /* 0x0000000906027212 */ /* 0x004fca00078e1e05 */
[----:B------:R-:W-:Y:S01]  /*08c0*/  VIADD R216, R214, UR5 ;  /* 0x00000005d6d87c36 */ /* 0x000fe20008000000 */
[----:B------:R-:W-:Y:S02]  /*08d0*/  LEA R5, R8, UR5, 0x1 ;  /* 0x0000000508057c11 */ /* 0x000fe4000f8e08ff */
[----:B------:R-:W-:Y:S01]  /*08e0*/  LOP3.LUT R219, R2, R0, RZ, 0xfc, !PT ;  /* 0x0000000002db7212 */ /* 0x000fe200078efcff */
[----:B------:R-:W-:Y:S01]  /*08f0*/  IMAD.U32 R0, RZ, RZ, UR6 ;  /* 0x00000006ff007e24 */ /* 0x000fe2000f8e00ff */
[----:B------:R-:W-:Y:S01]  /*0900*/  USHF.R.S32.HI UR6, URZ, 0x1f, UR49 ;  /* 0x0000001f3f067899 */ /* 0x000fe20008011431 */
[----:B------:R-:W-:Y:S01]  /*0910*/  IMAD.MOV.U32 R2, RZ, RZ, 0x20 ;  /* 0x00000020ff027424 */ /* 0x000fe200078e00ff */
[----:B------:R-:W-:Y:S01]  /*0920*/  STL [R1+0x24], R5 ;  /* 0x0000240501007387 */ /* 0x000fe20000100800 */
[----:B------:R-:W-:Y:S01]  /*0930*/  IMAD.MOV.U32 R0, RZ, RZ, 0x40 ;  /* 0x00000040ff007424 */ /* 0x000fe200078e00ff */
[----:B------:R-:W-:Y:S02]  /*0940*/  LEA R209, R209, UR5, 0x1 ;  /* 0x00000005d1d17c11 */ /* 0x000fe4000f8e08ff */
[----:B------:R-:W-:Y:S01]  /*0950*/  SEL R213, R2, 0xffffffe0, !P4 ;  /* 0xffffffe002d57807 */ /* 0x000fe20006000000 */
[----:B------:R-:W-:Y:S01]  /*0960*/  IMAD.U32 R3, RZ, RZ, UR6 ;  /* 0x00000006ff037e24 */ /* 0x000fe2000f8e00ff */
[----:B------:R-:W-:Y:S01]  /*0970*/  SEL R215, R0, 0xffffffc0, !P3 ;  /* 0xffffffc000d77807 */ /* 0x000fe20005800000 */
[----:B------:R-:W-:Y:S01]  /*0980*/  USHF.R.S32.HI UR6, URZ, 0x1f, UR57 ;  /* 0x0000001f3f067899 */ /* 0x000fe20008011439 */
[----:B------:R-:W-:Y:S01]  /*0990*/  SEL R2, R2, 0xffffffe0, !P1 ;  /* 0xffffffe002027807 */ /* 0x000fe20004800000 */
[----:B------:R-:W-:Y:S01]  /*09a0*/  IMAD.IADD R213, R216, 0x1, R213 ;  /* 0x00000001d8d57824 */ /* 0x000fe200078e02d5 */
[----:B------:R-:W-:Y:S01]  /*09b0*/  SEL R0, R0, 0xffffffc0, !P2 ;  /* 0xffffffc000007807 */ /* 0x000fe20005000000 */
[----:B------:R-:W-:-:S02]  /*09c0*/  IMAD.IADD R216, R216, 0x1, R215 ;  /* 0x00000001d8d87824 */ /* 0x000fc400078e02d7 */
[----:B------:R-:W-:Y:S02]  /*09d0*/  IMAD.IADD R235, R237, 0x1, R2 ;  /* 0x00000001edeb7824 */ /* 0x000fe400078e0202 */
[----:B------:R-:W-:Y:S02]  /*09e0*/  IMAD.IADD R4, R2, 0x1, R5 ;  /* 0x0000000102047824 */ /* 0x000fe400078e0205 */
[C---:B------:R-:W-:Y:S02]  /*09f0*/  IMAD.IADD R2, R5.reuse, 0x1, R0 ;  /* 0x0000000105027824 */ /* 0x040fe400078e0200 */
[----:B------:R-:W-:Y:S01]  /*0a00*/  IMAD.U32 R3, RZ, RZ, UR6 ;  /* 0x00000006ff037e24 */ /* 0x000fe2000f8e00ff */
[----:B------:R-:W-:Y:S01]  /*0a10*/  STL [R1+0x34], R4 ;  /* 0x0000340401007387 */ /* 0x000fe20000100800 */
[C---:B------:R-:W-:Y:S01]  /*0a20*/  VIADD R3, R5.reuse, 0x420 ;  /* 0x0000042005037836 */ /* 0x040fe20000000000 */
[----:B------:R-:W-:Y:S01]  /*0a30*/  ULDC.64 UR6, c[0x0][0x208] ;  /* 0x0000820000067ab9 */ /* 0x000fe20000000a00 */
[----:B------:R-:W-:Y:S01]  /*0a40*/  @P1 VIADD R3, R5, 0x3e0 ;  /* 0x000003e005031836 */ /* 0x000fe20000000000 */
[----:B------:R1:W-:Y:S01]  /*0a50*/  STL [R1+0x28], R2 ;  /* 0x0000280201007387 */ /* 0x0003e20000100800 */
[----:B------:R-:W-:-:S02]  /*0a60*/  IMAD.IADD R215, R213, 0x1, R215 ;  /* 0x00000001d5d77824 */ /* 0x000fc400078e02d7 */
[----:B------:R-:W-:Y:S01]  /*0a70*/  IMAD.IADD R236, R236, 0x1, R235 ;  /* 0x00000001ecec7824 */ /* 0x000fe200078e02eb */
[----:B------:R2:W-:Y:S01]  /*0a80*/  STL [R1+0x44], R3 ;  /* 0x0000440301007387 */ /* 0x0005e20000100800 */
[----:B-1----:R-:W-:Y:S02]  /*0a90*/  IMAD.IADD R2, R4, 0x1, R0 ;  /* 0x0000000104027824 */ /* 0x002fe400078e0200 */
[----:B------:R-:W-:-:S03]  /*0aa0*/  IMAD.IADD R0, R0, 0x1, R3 ;  /* 0x0000000100007824 */ /* 0x000fc600078e0203 */
[----:B------:R2:W-:Y:S04]  /*0ab0*/  STL [R1+0x38], R2 ;  /* 0x0000380201007387 */ /* 0x0005e80000100800 */
[----:B------:R2:W-:Y:S02]  /*0ac0*/  STL [R1+0x40], R0 ;  /* 0x0000400001007387 */ /* 0x0005e40000100800 */
.L_x_897:
        /* <DEDUP_REMOVED lines=30> */
[----:B----4-:R-:W2:Y:S01]  /*0cb0*/  @P1 LDG.E R7, desc[UR6][R4.64] ;  /* 0x0000000604071981 */ /* 0x010ea2000c1e1900 */
[----:B------:R-:W-:-:S04]  /*0cc0*/  UIADD3 UR8, UP0, UR16, UR12, URZ ;  /* 0x0000000c10087290 */ /* 0x000fc8000ff1e03f */
[----:B------:R-:W-:Y:S01]  /*0cd0*/  PLOP3.LUT P2, PT, PT, PT, UP4, 0x80, 0x0 ;  /* 0x000000000000781c */ /* 0x000fe20003f4f048 */
[----:B------:R-:W-:Y:S01]  /*0ce0*/  UIADD3.X UR5, UR5, UR13, URZ, UP0, !UPT ;  /* 0x0000000d05057290 */ /* 0x000fe200087fe43f */
[----:B---3--:R1:W3:Y:S02]  /*0cf0*/  @P0 LDG.E R5, desc[UR6][R2.64] ;  /* 0x0000000602050981 */ /* 0x0082e4000c1e1900 */
        /* <DEDUP_REMOVED lines=32> */
.L_x_853:
        /* <DEDUP_REMOVED lines=25> */
[----:B------:R-:W-:Y:S01]  /*1090*/  USHF.L.U64.HI UR16, UR49, 0x7, UR59 ;  /* 0x0000000731107899 */ /* 0x000fe2000801023b */
[----:B------:R-:W-:Y:S01]  /*10a0*/  ISETP.NE.AND P3, PT, R6, RZ, PT ;  /* 0x000000ff0600720c */ /* 0x000fe20003f65270 */
[----:B------:R-:W-:Y:S01]  /*10b0*/  UIMAD.WIDE.U32 UR14, UR5, UR42, URZ ;  /* 0x0000002a050e72a5 */ /* 0x000fe2000f8e003f */
[----:B------:R-:W1:Y:S01]  /*10c0*/  I2F.RP R2, R5 ;  /* 0x0000000500027306 */ /* 0x000e620000209400 */
[----:B------:R-:W-:-:S02]  /*10d0*/  UIMAD UR27, UR5, UR43, URZ ;  /* 0x0000002b051b72a4 */ /* 0x000fc4000f8e023f */
[----:B------:R-:W-:Y:S02]  /*10e0*/  UIADD3 UR50, UR25, UR34, URZ ;  /* 0x0000002219327290 */ /* 0x000fe4000fffe03f */
[----:B--2---:R-:W-:Y:S02]  /*10f0*/  UIMAD.WIDE.U32 UR32, UR8, UR12, URZ ;  /* 0x0000000c082072a5 */ /* 0x004fe4000f8e003f */
[----:B------:R-:W-:Y:S02]  /*1100*/  USEL UR37, UR16, URZ, UP2 ;  /* 0x0000003f10257287 */ /* 0x000fe40009000000 */
[----:B------:R-:W-:Y:S02]  /*1110*/  UIMAD UR46, UR8, UR13, UR33 ;  /* 0x0000000d082e72a4 */ /* 0x000fe4000f8e0221 */
[----:B------:R-:W-:Y:S01]  /*1120*/  @!UP1 UIMAD UR8, UR59, UR10, URZ ;  /* 0x0000000a3b0892a4 */ /* 0x000fe2000f8e023f */
[----:B------:R-:W-:Y:S01]  /*1130*/  @UP1 ULDC.64 UR12, c[0x0][0x420] ;  /* 0x00010800000c1ab9 */ /* 0x000fe20000000a00 */
[----:B------:R-:W-:Y:S01]  /*1140*/  @UP1 UIADD3 UR50, UR15, UR27, URZ ;  /* 0x0000001b0f321290 */ /* 0x000fe2000fffe03f */
        /* <DEDUP_REMOVED lines=13> */
[----:B------:R-:W-:Y:S02]  /*1220*/  UIMAD.WIDE.U32 UR16, UR10, UR12, URZ ;  /* 0x0000000c0a1072a5 */ /* 0x000fe4000f8e003f */
[----:B------:R-:W-:Y:S02]  /*1230*/  UIMAD UR15, UR11, UR12, URZ ;  /* 0x0000000c0b0f72a4 */ /* 0x000fe4000f8e023f */
[----:B------:R-:W-:-:S02]  /*1240*/  UIADD3 UR8, UR13, UR8, URZ ;  /* 0x000000080d087290 */ /* 0x000fc4000fffe03f */
[----:B------:R-:W-:Y:S02]  /*1250*/  USEL UR58, UR24, UR14, !UP1 ;  /* 0x0000000e183a7287 */ /* 0x000fe4000c800000 */
[----:B------:R-:W-:Y:S01]  /*1260*/  UIMAD.WIDE.U32 UR12, UR10, UR5, URZ ;  /* 0x000000050a0c72a5 */ /* 0x000fe2000f8e003f */
[----:B------:R-:W-:Y:S01]  /*1270*/  ULDC.U8 UR20, c[0x0][0x3d8] ;  /* 0x0000f60000147ab9 */ /* 0x000fe20000000000 */
[----:B------:R-:W-:Y:S02]  /*1280*/  ULOP3.LUT UR14, UR33, 0xffffffc0, URZ, 0xc0, !UPT ;  /* 0xffffffc0210e7892 */ /* 0x000fe4000f8ec03f */
[----:B------:R-:W-:Y:S01]  /*1290*/  UISETP.NE.AND UP3, UPT, UR20, URZ, UPT ;  /* 0x0000003f1400728c */ /* 0x000fe2000bf65270 */
[----:B-1----:R-:W-:Y:S01]  /*12a0*/  IMAD.MOV R0, RZ, RZ, -R3 ;  /* 0x000000ffff007224 */ /* 0x002fe200078e0a03 */
[----:B------:R-:W-:Y:S01]  /*12b0*/  UIMAD UR8, UR10, UR8, UR15 ;  /* 0x000000080a0872a4 */ /* 0x000fe2000f8e020f */
[----:B------:R-:W-:Y:S01]  /*12c0*/  IMAD.MOV.U32 R2, RZ, RZ, RZ ;  /* 0x000000ffff027224 */ /* 0x000fe200078e00ff */
[----:B------:R-:W-:Y:S01]  /*12d0*/  USEL UR56, UR16, UR12, !UP1 ;  /* 0x0000000c10387287 */ /* 0x000fe2000c800000 */
[----:B------:R-:W-:Y:S01]  /*12e0*/  IMAD R0, R0, R5, RZ ;  /* 0x0000000500007224 */ /* 0x000fe200078e02ff */
[----:B------:R-:W-:-:S02]  /*12f0*/  UIADD3 UR16, UR14, -0x40, URZ ;  /* 0xffffffc00e107890 */ /* 0x000fc4000fffe03f */
[----:B------:R-:W-:Y:S01]  /*1300*/  UISETP.NE.AND UP0, UPT, UR30, -0x1, UPT ;  /* 0xffffffff1e00788c */ /* 0x000fe2000bf05270 */
[----:B------:R-:W-:Y:S01]  /*1310*/  IMAD.HI.U32 R0, R3, R0, R2 ;  /* 0x0000000003007227 */ /* 0x000fe200078e0002 */
[----:B------:R-:W-:Y:S01]  /*1320*/  MOV R2, R4 ;  /* 0x0000000400027202 */ /* 0x000fe20000000f00 */
[----:B------:R-:W-:Y:S02]  /*1330*/  UIADD3 UR48, UR17, UR8, URZ ;  /* 0x0000000811307290 */ /* 0x000fe4000fffe03f */
[----:B------:R-:W-:Y:S02]  /*1340*/  UIADD3 UR8, UP2, UR16, UR35, URZ ;  /* 0x0000002310087290 */ /* 0x000fe4000ff5e03f */
[----:B------:R-:W-:Y:S01]  /*1350*/  IMAD.HI.U32 R0, R0, R2, RZ ;  /* 0x0000000200007227 */ /* 0x000fe200078e00ff */
[----:B------:R-:W-:Y:S02]  /*1360*/  USHF.R.S32.HI UR36, URZ, 0x1f, UR16 ;  /* 0x0000001f3f247899 */ /* 0x000fe40008011410 */
[----:B------:R-:W-:Y:S01]  /*1370*/  UIMAD UR15, UR11, UR5, URZ ;  /* 0x000000050b0f72a4 */ /* 0x000fe2000f8e023f */
[----:B------:R-:W-:Y:S01]  /*1380*/  IMAD.MOV R3, RZ, RZ, -R0 ;  /* 0x000000ffff037224 */ /* 0x000fe200078e0a00 */
[----:B------:R-:W-:Y:S01]  /*1390*/  ULDC UR25, c[0x0][0x2c4] ;  /* 0x0000b10000197ab9 */ /* 0x000fe20000000800 */
[----:B------:R-:W-:-:S02]  /*13a0*/  UIMAD UR11, UR11, UR8, URZ ;  /* 0x000000080b0b72a4 */ /* 0x000fc4000f8e023f */
[C---:B------:R-:W-:Y:S01]  /*13b0*/  IMAD R2, R5.reuse, R3, R2 ;  /* 0x0000000305027224 */ /* 0x040fe200078e0202 */
[----:B------:R-:W-:Y:S02]  /*13c0*/  UIMAD.WIDE.U32 UR34, UR10, UR8, URZ ;  /* 0x000000080a2272a5 */ /* 0x000fe4000f8e003f */
[----:B------:R-:W-:Y:S02]  /*13d0*/  UIADD3.X UR12, UR36, UR37, URZ, UP2, !UPT ;  /* 0x00000025240c7290 */ /* 0x000fe400097fe43f */
[----:B------:R-:W-:Y:S01]  /*13e0*/  ISETP.GT.U32.AND P1, PT, R5, R2, PT ;  /* 0x000000020500720c */ /* 0x000fe20003f24070 */
[----:B------:R-:W-:Y:S01]  /*13f0*/  @UP3 UIMAD UR8, UR49, UR25, URZ ;  /* 0x00000019310832a4 */ /* 0x000fe2000f8e023f */
[----:B------:R-:W-:Y:S01]  /*1400*/  ULDC.U8 UR21, c[0x0][0x480] ;  /* 0x0001200000157ab9 */ /* 0x000fe20000000000 */
[----:B------:R-:W-:Y:S02]  /*1410*/  @UP0 UIADD3 UR26, UR19, UR30, URZ ;  /* 0x0000001e131a0290 */ /* 0x000fe4000fffe03f */
[----:B------:R-:W-:-:S02]  /*1420*/  @UP0 UIADD3 UR31, UR19, UR30, URZ ;  /* 0x0000001e131f0290 */ /* 0x000fc4000fffe03f */
[----:B------:R-:W-:Y:S02]  /*1430*/  UIMAD UR51, UR57, UR22, URZ ;  /* 0x00000016393372a4 */ /* 0x000fe4000f8e023f */
[----:B------:R-:W-:Y:S02]  /*1440*/  UISETP.NE.AND UP5, UPT, UR21, URZ, UPT ;  /* 0x0000003f1500728c */ /* 0x000fe4000bfa5270 */
[----:B------:R-:W-:Y:S02]  /*1450*/  UIMAD UR17, UR10, UR12, UR11 ;  /* 0x0000000c0a1172a4 */ /* 0x000fe4000f8e020b */
[----:B------:R-:W-:Y:S01]  /*1460*/  @!P1 IMAD.IADD R2, R2, 0x1, -R5 ;  /* 0x0000000102029824 */ /* 0x000fe200078e0a05 */
[----:B------:R-:W-:Y:S01]  /*1470*/  @!P1 IADD3 R0, R0, 0x1, RZ ;  /* 0x0000000100009810 */ /* 0x000fe20007ffe0ff */
[----:B------:R-:W-:Y:S01]  /*1480*/  @UP0 ULDC.64 UR22, c[0x0][0x248] ;  /* 0x0000920000160ab9 */ /* 0x000fe20000000a00 */
[----:B------:R-:W-:Y:S01]  /*1490*/  PLOP3.LUT P1, PT, PT, PT, UP0, 0x80, 0x0 ;  /* 0x000000000000781c */ /* 0x000fe20003f2f008 */
[----:B------:R-:W-:Y:S01]  /*14a0*/  @UP0 ULDC.64 UR20, c[0x0][0x250] ;  /* 0x0000940000140ab9 */ /* 0x000fe20000000a00 */
[----:B------:R-:W-:Y:S01]  /*14b0*/  ISETP.GE.U32.AND P0, PT, R2, R5, PT ;  /* 0x000000050200720c */ /* 0x000fe20003f06070 */
[----:B------:R-:W-:Y:S01]  /*14c0*/  @UP3 USEL UR10, UR8, UR5, !UP1 ;  /* 0x00000005080a3287 */ /* 0x000fe2000c800000 */
[----:B------:R-:W-:Y:S01]  /*14d0*/  LOP3.LUT R2, R6, UR57, RZ, 0x3c, !PT ;  /* 0x0000003906027c12 */ /* 0x000fe2000f8e3cff */
[----:B------:R-:W-:-:S02]  /*14e0*/  @UP1 UIADD3 UR48, UR13, UR15, URZ ;  /* 0x0000000f0d301290 */ /* 0x000fc4000fffe03f */
[----:B------:R-:W-:Y:S01]  /*14f0*/  @UP0 UIMAD.WIDE.U32 UR14, UR26, UR22, URZ ;  /* 0x000000161a0e02a5 */ /* 0x000fe2000f8e003f */
[----:B------:R-:W-:Y:S01]  /*1500*/  ISETP.GE.AND P2, PT, R2, RZ, PT ;  /* 0x000000ff0200720c */ /* 0x000fe20003f46270 */
[----:B------:R-:W-:Y:S01]  /*1510*/  @UP0 UIMAD.WIDE.U32 UR12, UR31, UR20, URZ ;  /* 0x000000141f0c02a5 */ /* 0x000fe2000f8e003f */
[----:B------:R-:W-:Y:S01]  /*1520*/  @UP3 ULDC UR8, c[0x0][0x2e4] ;  /* 0x0000b90000083ab9 */ /* 0x000fe20000000800 */
[----:B------:R-:W-:Y:S02]  /*1530*/  @UP0 UIMAD UR26, UR26, UR23, URZ ;  /* 0x000000171a1a02a4 */ /* 0x000fe4000f8e023f */
[----:B------:R-:W-:Y:S02]  /*1540*/  @UP3 UIMAD UR37, UR57, UR8, UR10 ;  /* 0x00000008392532a4 */ /* 0x000fe4000f8e020a */
[----:B------:R-:W-:Y:S01]  /*1550*/  @P0 VIADD R0, R0, 0x1 ;  /* 0x0000000100000836 */ /* 0x000fe20000000000 */
[----:B------:R-:W-:Y:S01]  /*1560*/  @UP0 UIMAD UR11, UR31, UR21, URZ ;  /* 0x000000151f0b02a4 */ /* 0x000fe2000f8e023f */
[----:B------:R-:W-:Y:S01]  /*1570*/  PLOP3.LUT P0, PT, PT, PT, UP3, 0x80, 0x0 ;  /* 0x000000000000781c */ /* 0x000fe20003f0f038 */
[----:B------:R-:W-:-:S02]  /*1580*/  @!UP3 UIMAD UR8, UR49, UR47, UR57 ;  /* 0x0000002f3108b2a4 */ /* 0x000fc4000f8e0239 */
[----:B------:R-:W-:Y:S01]  /*1590*/  @!UP1 UIADD3 UR52, UR39, UR44, URZ ;  /* 0x0000002c27349290 */ /* 0x000fe2000fffe03f */
[----:B------:R-:W-:Y:S01]  /*15a0*/  @!P2 IADD3 R0, -R0, RZ, RZ ;  /* 0x000000ff0000a210 */ /* 0x000fe20007ffe1ff */
[----:B------:R-:W-:Y:S01]  /*15b0*/  USEL UR54, UR32, URZ, UP5 ;  /* 0x0000003f20367287 */ /* 0x000fe2000a800000 */
[----:B------:R-:W-:Y:S01]  /*15c0*/  @!P3 LOP3.LUT R0, RZ, R6, RZ, 0x33, !PT ;  /* 0x00000006ff00b212 */ /* 0x000fe200078e33ff */
[----:B------:R-:W-:Y:S02]  /*15d0*/  USEL UR53, UR46, URZ, UP5 ;  /* 0x0000003f2e357287 */ /* 0x000fe4000a800000 */
[----:B------:R-:W-:Y:S02]  /*15e0*/  USHF.R.S32.HI UR45, URZ, 0x1f, UR28 ;  /* 0x0000001f3f2d7899 */ /* 0x000fe4000801141c */
[----:B------:R-:W-:Y:S02]  /*15f0*/  USHF.R.S32.HI UR55, URZ, 0x1f, UR51 ;  /* 0x0000001f3f377899 */ /* 0x000fe40008011433 */
[----:B------:R-:W-:-:S02]  /*1600*/  USHF.R.S32.HI UR33, URZ, 0x6, UR33 ;  /* 0x000000063f217899 */ /* 0x000fc40008011421 */
[----:B------:R-:W-:Y:S02]  /*1610*/  @UP0 UIADD3 UR47, UR13, UR11, URZ ;  /* 0x0000000b0d2f0290 */ /* 0x000fe4000fffe03f */
        /* <DEDUP_REMOVED lines=18> */
.L_x_855:
        /* <DEDUP_REMOVED lines=13> */
.L_x_856:
        /* <DEDUP_REMOVED lines=11> */
.L_x_857:
[----:B------:R-:W-:Y:S02]  /*18c0*/  ULDC UR5, c[0x0][0x270] ;  /* 0x00009c0000057ab9 */ /* 0x000fe40000000800 */
[----:B------:R-:W-:-:S04]  /*18d0*/  UIMAD UR5, UR49, UR5, UR57 ;  /* 0x00000005310572a4 */ /* 0x000fc8000f8e0239 */
[----:B------:R-:W-:-:S12]  /*18e0*/  UIMAD UR5, UR5, UR60, URZ ;  /* 0x0000003c050572a4 */ /* 0x000fd8000f8e023f */
.L_x_858:
        /* <DEDUP_REMOVED lines=59> */
[----:B------:R-:W-:Y:S01]  /*1ca0*/  IMAD.U32 R3, RZ, RZ, UR14 ;  /* 0x0000000eff037e24 */ /* 0x000fe2000f8e00ff */
[----:B------:R-:W-:Y:S01]  /*1cb0*/  UIMAD UR11, UR57, UR15, UR13 ;  /* 0x0000000f390b72a4 */ /* 0x000fe2000f8e020d */
[----:B------:R-:W-:Y:S01]  /*1cc0*/  IMAD.WIDE.U32 R8, R10, UR57, R8 ;  /* 0x000000390a087c25 */ /* 0x000fe2000f8e0008 */
[----:B------:R-:W-:Y:S01]  /*1cd0*/  UISETP.GT.AND UP1, UPT, UR33, UR17, UPT ;  /* 0x000000112100728c */ /* 0x000fe2000bf24270 */
[----:B------:R-:W-:-:S02]  /*1ce0*/  ULDC.64 UR12, c[0x0][0x210] ;  /* 0x00008400000c7ab9 */ /* 0x000fc40000000a00 */
[----:B------:R-:W-:Y:S01]  /*1cf0*/  IMAD.WIDE.U32 R6, R3, UR57, R6 ;  /* 0x0000003903067c25 */ /* 0x000fe2000f8e0006 */
[C---:B------:R-:W-:Y:S01]  /*1d00*/  LEA R232, P0, R8.reuse, UR12, 0x1 ;  /* 0x0000000c08e87c11 */ /* 0x040fe2000f8008ff */
[----:B------:R-:W-:Y:S02]  /*1d10*/  UIADD3 UR10, UR16, UR37, URZ ;  /* 0x00000025100a7290 */ /* 0x000fe4000fffe03f */
[----:B------:R-:W-:Y:S01]  /*1d20*/  VIADD R9, R9, UR5 ;  /* 0x0000000509097c36 */ /* 0x000fe20008000000 */
[----:B------:R-:W-:Y:S01]  /*1d30*/  ULDC.64 UR26, c[0x0][0x2b0] ;  /* 0x0000ac00001a7ab9 */ /* 0x000fe20000000a00 */
[----:B------:R-:W-:Y:S01]  /*1d40*/  VIADD R7, R7, UR11 ;  /* 0x0000000b07077c36 */ /* 0x000fe20008000000 */
[----:B------:R-:W-:Y:S01]  /*1d50*/  ULDC.64 UR24, c[0x0][0x478] ;  /* 0x00011e0000187ab9 */ /* 0x000fe20000000a00 */
[-C--:B------:R-:W-:Y:S01]  /*1d60*/  IMAD R3, R35, R12.reuse, RZ ;  /* 0x0000000c23037224 */ /* 0x080fe200078e02ff */
[----:B------:R-:W-:Y:S01]  /*1d70*/  LEA.HI.X R233, R8, UR13, R9, 0x1, P0 ;  /* 0x0000000d08e97c11 */ /* 0x000fe200080f0c09 */
[C---:B------:R-:W-:Y:S01]  /*1d80*/  IMAD.WIDE.U32 R6, R2.reuse, R12, R6 ;  /* 0x0000000c02067225 */ /* 0x040fe200078e0006 */
[----:B------:R-:W-:Y:S01]  /*1d90*/  PLOP3.LUT P0, PT, PT, PT, UP1, 0x80, 0x0 ;  /* 0x000000000000781c */ /* 0x000fe20003f0f018 */
[----:B------:R-:W-:Y:S01]  /*1da0*/  ULDC.64 UR14, c[0x0][0x3e0] ;  /* 0x0000f800000e7ab9 */ /* 0x000fe20000000a00 */
[----:B------:R-:W-:Y:S01]  /*1db0*/  UIMAD.WIDE UR10, UR10, 0x4, UR26 ;  /* 0x000000040a0a78a5 */ /* 0x000fe2000f8e021a */
[----:B------:R-:W-:Y:S01]  /*1dc0*/  IMAD R3, R2, R13, R3 ;  /* 0x0000000d02037224 */ /* 0x000fe200078e0203 */
[----:B------:R-:W-:Y:S01]  /*1dd0*/  UIMAD.WIDE UR24, UR31, 0x4, UR24 ;  /* 0x000000041f1878a5 */ /* 0x000fe2000f8e0218 */
[----:B------:R-:W-:Y:S01]  /*1de0*/  LEA R230, P2, R6, UR14, 0x1 ;  /* 0x0000000e06e67c11 */ /* 0x000fe2000f8408ff */
[----:B------:R-:W-:Y:S01]  /*1df0*/  UIADD3 UR8, UR33, -0x1, URZ ;  /* 0xffffffff21087890 */ /* 0x000fe2000fffe03f */
[----:B------:R-:W-:-:S02]  /*1e00*/  IMAD.IADD R3, R7, 0x1, R3 ;  /* 0x0000000107037824 */ /* 0x000fc400078e0203 */
[----:B------:R-:W-:Y:S01]  /*1e10*/  UMOV UR13, UR10 ;  /* 0x0000000a000d7c82 */ /* 0x000fe20008000000 */
[----:B------:R-:W-:Y:S01]  /*1e20*/  UMOV UR12, UR11 ;  /* 0x0000000b000c7c82 */ /* 0x000fe20008000000 */
[----:B------:R-:W-:Y:S01]  /*1e30*/  UMOV UR14, UR25 ;  /* 0x00000019000e7c82 */ /* 0x000fe20008000000 */
[----:B------:R-:W-:Y:S01]  /*1e40*/  LEA.HI.X R231, R6, UR15, R3, 0x1, P2 ;  /* 0x0000000f06e77c11 */ /* 0x000fe200090f0c03 */
[----:B------:R-:W-:Y:S01]  /*1e50*/  UMOV UR15, UR24 ;  /* 0x00000018000f7c82 */ /* 0x000fe20008000000 */
        /* <DEDUP_REMOVED lines=20> */
.L_x_860:
        /* <DEDUP_REMOVED lines=19> */
.L_x_861:
        /* <DEDUP_REMOVED lines=35> */
.L_x_863:
[----:B------:R-:W-:Y:S05]  /*2300*/  BSYNC B0 ;  /* 0x0000000000007941 */ /* 0x000fea0003800000 */
.L_x_862:
        /* <DEDUP_REMOVED lines=15> */
.L_x_865:
[----:B------:R-:W-:Y:S05]  /*2400*/  BSYNC B0 ;  /* 0x0000000000007941 */ /* 0x000fea0003800000 */
.L_x_864:
        /* <DEDUP_REMOVED lines=15> */
.L_x_867:
[----:B------:R-:W-:Y:S05]  /*2500*/  BSYNC B0 ;  /* 0x0000000000007941 */ /* 0x000fea0003800000 */
.L_x_866:
        /* <DEDUP_REMOVED lines=15> */
.L_x_869:
[----:B------:R-:W-:Y:S05]  /*2600*/  BSYNC B0 ;  /* 0x0000000000007941 */ /* 0x000fea0003800000 */
.L_x_868:
        /* <DEDUP_REMOVED lines=27> */
.L_x_871:
[----:B------:R-:W-:Y:S05]  /*27c0*/  BSYNC B0 ;  /* 0x0000000000007941 */ /* 0x000fea0003800000 */
.L_x_870:
        /* <DEDUP_REMOVED lines=15> */
.L_x_873:
[----:B------:R-:W-:Y:S05]  /*28c0*/  BSYNC B0 ;  /* 0x0000000000007941 */ /* 0x000fea0003800000 */
.L_x_872:
        /* <DEDUP_REMOVED lines=15> */
.L_x_875:
[----:B------:R-:W-:Y:S05]  /*29c0*/  BSYNC B0 ;  /* 0x0000000000007941 */ /* 0x000fea0003800000 */
.L_x_874:
        /* <DEDUP_REMOVED lines=14> */
.L_x_859:
[----:B------:R-:W2:Y:S04]  /*2ab0*/  LDL R14, [R1+0x20] ;  /* 0x00002000010e7983 */ /* 0x000ea80000100800 */
[----:B------:R-:W3:Y:S01]  /*2ac0*/  LDL R164, [R1+0x3c] ;  /* 0x00003c0001a47983 */ /* 0x000ee20000100800 */
        /* <DEDUP_REMOVED lines=38> */
[----:B------:R-:W4:Y:S08]  /*2d30*/  @!P3 LDC.64 R30, c[0x0][0x218] ;  /* 0x00008600ff1ebb82 */ /* 0x000f300000000a00 */
[----:B------:R-:W-:Y:S01]  /*2d40*/  @P1 BAR.SYNC.DEFER_BLOCKING 0x0 ;  /* 0x0000000000001b1d */ /* 0x000fe20000010000 */
[----:B------:R-:W-:Y:S01]  /*2d50*/  IMAD R3, R15, UR26, RZ ;  /* 0x0000001a0f037c24 */ /* 0x000fe2000f8e02ff */
[----:B------:R-:W-:Y:S01]  /*2d60*/  @!P4 IADD3 R8, P1, R2, 0x20, RZ ;  /* 0x000000200208c810 */ /* 0x000fe20007f3e0ff */
[----:B------:R-:W-:Y:S01]  /*2d70*/  UISETP.NE.AND UP0, UPT, UR11, 0x1, UPT ;  /* 0x000000010b00788c */ /* 0x000fe2000bf05270 */
[----:B------:R-:W-:-:S02]  /*2d80*/  IMAD R16, R0, UR25, R10 ;  /* 0x0000001900107c24 */ /* 0x000fc4000f8e020a */
[C---:B------:R-:W-:Y:S02]  /*2d90*/  IMAD R15, R0.reuse, UR27, R3 ;  /* 0x0000001b000f7c24 */ /* 0x040fe4000f8e0203 */
[----:B------:R-:W5:Y:S01]  /*2da0*/  @!P2 LDC.64 R32, c[0x0][0x218] ;  /* 0x00008600ff20ab82 */ /* 0x000f620000000a00 */
[----:B------:R-:W-:Y:S01]  /*2db0*/  IMAD.WIDE.U32 R6, R0, UR24, R6 ;  /* 0x0000001800067c25 */ /* 0x000fe2000f8e0006 */
[----:B------:R-:W-:-:S03]  /*2dc0*/  UIMAD.WIDE.U32 UR24, UR42, 0x40, URZ ;  /* 0x000000402a1878a5 */ /* 0x000fc6000f8e003f */
[----:B------:R-:W-:Y:S01]  /*2dd0*/  @!P4 IMAD.X R9, RZ, RZ, R35, P1 ;  /* 0x000000ffff09c224 */ /* 0x000fe200008e0623 */
[----:B------:R-:W-:Y:S01]  /*2de0*/  PLOP3.LUT P1, PT, PT, PT, UP0, 0x80, 0x0 ;  /* 0x000000000000781c */ /* 0x000fe20003f2f008 */
[----:B------:R-:W-:Y:S01]  /*2df0*/  IMAD.U32 R11, RZ, RZ, UR16 ;  /* 0x00000010ff0b7e24 */ /* 0x000fe2000f8e00ff */
[----:B------:R-:W-:Y:S01]  /*2e00*/  @!P6 IADD3 R10, P5, R232, UR24, RZ ;  /* 0x00000018e80aec10 */ /* 0x000fe2000ffbe0ff */
[----:B------:R-:W-:Y:S02]  /*2e10*/  @!P4 IMAD R9, R9, UR22, RZ ;  /* 0x000000160909cc24 */ /* 0x000fe4000f8e02ff */
[----:B------:R-:W-:Y:S01]  /*2e20*/  IMAD.IADD R5, R5, 0x1, R15 ;  /* 0x0000000105057824 */ /* 0x000fe200078e020f */
[----:B------:R-:W-:Y:S01]  /*2e30*/  @!P6 IADD3.X R11, R233, UR25, R11, P5, !PT ;  /* 0x00000019e90bec10 */ /* 0x000fe2000affe40b */
[----:B------:R-:W-:Y:S01]  /*2e40*/  IMAD.IADD R7, R7, 0x1, R16 ;  /* 0x0000000107077824 */ /* 0x000fe200078e0210 */
[----:B------:R-:W-:Y:S01]  /*2e50*/  ISETP.GE.AND P5, PT, R2, UR10, PT ;  /* 0x0000000a02007c0c */ /* 0x000fe2000bfa6270 */
[----:B------:R-:W-:-:S02]  /*2e60*/  @!P4 IMAD.MOV.U32 R22, RZ, RZ, R6 ;  /* 0x000000ffff16c224 */ /* 0x000fc400078e0006 */
[----:B------:R-:W-:Y:S02]  /*2e70*/  IMAD.MOV.U32 R43, RZ, RZ, 0x7f800000 ;  /* 0x7f800000ff2b7424 */ /* 0x000fe400078e00ff */
[----:B------:R-:W-:Y:S02]  /*2e80*/  IMAD.MOV.U32 R42, RZ, RZ, 0x7f800000 ;  /* 0x7f800000ff2a7424 */ /* 0x000fe400078e00ff */
[----:B------:R-:W-:Y:S02]  /*2e90*/  IMAD.MOV.U32 R41, RZ, RZ, 0x7f800000 ;  /* 0x7f800000ff297424 */ /* 0x000fe400078e00ff */
[----:B------:R-:W-:Y:S02]  /*2ea0*/  IMAD.MOV.U32 R40, RZ, RZ, 0x7f800000 ;  /* 0x7f800000ff287424 */ /* 0x000fe400078e00ff */
[----:B------:R-:W-:Y:S02]  /*2eb0*/  IMAD.MOV.U32 R218, RZ, RZ, 0x20 ;  /* 0x00000020ffda7424 */ /* 0x000fe400078e00ff */
[----:B------:R-:W-:Y:S01]  /*2ec0*/  IMAD.MOV.U32 R217, RZ, RZ, 0x40 ;  /* 0x00000040ffd97424 */ /* 0x000fe200078e00ff */
[----:B------:R-:W4:Y:S01]  /*2ed0*/  @!P5 LDC.64 R26, c[0x0][0x218] ;  /* 0x00008600ff1adb82 */ /* 0x000f220000000a00 */
[--C-:B------:R-:W-:Y:S01]  /*2ee0*/  @!P4 IMAD.MOV.U32 R23, RZ, RZ, R7.reuse ;  /* 0x000000ffff17c224 */ /* 0x100fe200078e0007 */
[----:B------:R-:W-:Y:S01]  /*2ef0*/  CS2R R158, SRZ ;  /* 0x00000000009e7805 */ /* 0x000fe2000001ff00 */
        /* <DEDUP_REMOVED lines=8> */
[----:B------:R-:W-:Y:S01]  /*2f80*/  @!P5 IMAD.WIDE.U32 R6, R2, UR20, R6 ;  /* 0x000000140206dc25 */ /* 0x000fe2000f8e0006 */
        /* <DEDUP_REMOVED lines=54> */
[----:B------:R-:W-:Y:S01]  /*32f0*/  CS2R R48, SRZ ;  /* 0x0000000000307805 */ /* 0x000fe2000001ff00 */
[----:B------:R-:W-:Y:S01]  /*3300*/  ULDC UR10, c[0x0][0x2ec] ;  /* 0x0000bb00000a7ab9 */ /* 0x000fe20000000800 */
[C---:B--2---:R-:W-:Y:S01]  /*3310*/  VIADD R3, R14.reuse, 0x2000 ;  /* 0x000020000e037836 */ /* 0x044fe20000000000 */
[----:B------:R-:W-:-:S04]  /*3320*/  LEA R0, R14, UR4, 0x1 ;  /* 0x000000040e007c11 */ /* 0x000fc8000f8e08ff */
[----:B------:R-:W-:Y:S01]  /*3330*/  SEL R14, R3, R14, !P1 ;  /* 0x0000000e030e7207 */ /* 0x000fe20004800000 */
[----:B------:R-:W-:Y:S01]  /*3340*/  @P0 STS.128 [R0+0x8000], RZ ;  /* 0x008000ff00000388 */ /* 0x000fe20000000c00 */
[----:B------:R-:W-:Y:S02]  /*3350*/  @!P4 IMAD R3, R8, UR23, R9 ;  /* 0x000000170803cc24 */ /* 0x000fe4000f8e0209 */
[----:B------:R-:W-:Y:S01]  /*3360*/  LEA R234, R14, UR4, 0x1 ;  /* 0x000000040eea7c11 */ /* 0x000fe2000f8e08ff */
[----:B------:R-:W-:Y:S01]  /*3370*/  @P0 STS.128 [R0+0xa000], RZ ;  /* 0x00a000ff00000388 */ /* 0x000fe20000000c00 */
[----:B------:R-:W-:-:S03]  /*3380*/  @!P4 IMAD.WIDE.U32 R8, R8, UR22, R4 ;  /* 0x000000160808cc25 */ /* 0x000fc6000f8e0004 */
[----:B------:R-:W-:Y:S01]  /*3390*/  @!PT LDS RZ, [RZ] ;  /* 0x00000000fffff984 */ /* 0x000fe20000000800 */
[----:B------:R-:W-:Y:S01]  /*33a0*/  @!PT LDS RZ, [RZ] ;  /* 0x00000000fffff984 */ /* 0x000fe20000000800 */
[----:B------:R-:W-:Y:S01]  /*33b0*/  @!PT LDS RZ, [RZ] ;  /* 0x00000000fffff984 */ /* 0x000fe20000000800 */
[----:B------:R-:W-:Y:S01]  /*33c0*/  @!P0 LDGSTS.E.BYPASS.LTC128B.128 [R0+0x8000], desc[UR6][R230.64] ;  /* 0x08000000e6008fae */ /* 0x000fe2000b901d46 */
[----:B------:R-:W-:Y:S02]  /*33d0*/  @!P4 IMAD.IADD R3, R9, 0x1, R3 ;  /* 0x000000010903c824 */ /* 0x000fe400078e0203 */
[----:B------:R-:W-:Y:S01]  /*33e0*/  @!P5 IMAD.MOV.U32 R9, RZ, RZ, R5 ;  /* 0x000000ffff09d224 */ /* 0x000fe200078e0005 */
[----:B------:R-:W-:Y:S04]  /*33f0*/  @!P0 LDGSTS.E.BYPASS.LTC128B.128 [R0+0xa000], desc[UR6][R230.64+0x80] ;  /* 0x0a000080e6008fae */ /* 0x000fe8000b901d46 */
[----:B------:R-:W-:Y:S04]  /*3400*/  @P6 STS.128 [R0+0x9000], RZ ;  /* 0x009000ff00006388 */ /* 0x000fe80000000c00 */
[----:B------:R-:W-:Y:S04]  /*3410*/  @P6 STS.128 [R0+0xb000], RZ ;  /* 0x00b000ff00006388 */ /* 0x000fe80000000c00 */
[----:B------:R-:W-:Y:S01]  /*3420*/  @!PT LDS RZ, [RZ] ;  /* 0x00000000fffff984 */ /* 0x000fe20000000800 */
[----:B------:R-:W-:Y:S01]  /*3430*/  @!PT LDS RZ, [RZ] ;  /* 0x00000000fffff984 */ /* 0x000fe20000000800 */
[----:B------:R-:W-:Y:S01]  /*3440*/  @!PT LDS RZ, [RZ] ;  /* 0x00000000fffff984 */ /* 0x000fe20000000800 */
[----:B------:R-:W-:Y:S04]  /*3450*/  @!P6 LDGSTS.E.BYPASS.LTC128B.128 [R0+0x9000], desc[UR6][R12.64] ;  /* 0x090000000c00efae */ /* 0x000fe8000b901d46 */
[----:B------:R3:W-:Y:S04]  /*3460*/  @!P6 LDGSTS.E.BYPASS.LTC128B.128 [R0+0xb000], desc[UR6][R12.64+0x80] ;  /* 0x0b0000800c00efae */ /* 0x0007e8000b901d46 */
[----:B------:R-:W-:Y:S04]  /*3470*/  @P0 STS [R234], RZ ;  /* 0x000000ffea000388 */ /* 0x000fe80000000800 */
[----:B------:R-:W-:Y:S04]  /*3480*/  @P0 STS [R234+0x4], RZ ;  /* 0x000004ffea000388 */ /* 0x000fe80000000800 */
[----:B------:R-:W-:Y:S04]  /*3490*/  @P0 STS [R234+0x8], RZ ;  /* 0x000008ffea000388 */ /* 0x000fe80000000800 */
[----:B------:R-:W-:Y:S04]  /*34a0*/  @P0 STS [R234+0xc], RZ ;  /* 0x00000cffea000388 */ /* 0x000fe80000000800 */
[----:B------:R-:W-:Y:S04]  /*34b0*/  @P0 STS [R234+0x2000], RZ ;  /* 0x002000ffea000388 */ /* 0x000fe80000000800 */
[----:B------:R-:W-:Y:S01]  /*34c0*/  @P0 STS [R234+0x2004], RZ ;  /* 0x002004ffea000388 */ /* 0x000fe20000000800 */
[----:B---3--:R-:W-:-:S03]  /*34d0*/  VIADD R12, R164, 0x8 ;  /* 0x00000008a40c7836 */ /* 0x008fc60000000000 */
        /* <DEDUP_REMOVED lines=15> */
[----:B------:R-:W-:-:S02]  /*35d0*/  @!P3 IMAD.X R13, RZ, RZ, R35, P0 ;  /* 0x000000ffff0db224 */ /* 0x000fc400000e0623 */
        /* <DEDUP_REMOVED lines=12> */
[----:B------:R-:W-:-:S02]  /*36a0*/  ISETP.GE.AND P6, PT, R12, UR5, PT ;  /* 0x000000050c007c0c */ /* 0x000fc4000bfc6270 */
[C---:B------:R-:W-:Y:S01]  /*36b0*/  @!P2 IADD3 R12, P0, R2.reuse, 0x60, RZ ;  /* 0x00000060020ca810 */ /* 0x040fe20007f1e0ff */
[----:B------:R-:W-:Y:S04]  /*36c0*/  @P5 STS.128 [R0+0xc000], RZ ;  /* 0x00c000ff00005388 */ /* 0x000fe80000000c00 */
[--C-:B------:R-:W-:Y:S01]  /*36d0*/  @!P2 IMAD.X R14, RZ, RZ, R35.reuse, P0 ;  /* 0x000000ffff0ea224 */ /* 0x100fe200000e0623 */
[----:B------:R-:W-:Y:S01]  /*36e0*/  @!P4 IADD3 R18, P0, R2, 0x20, RZ ;  /* 0x000000200212c810 */ /* 0x000fe20007f1e0ff */
[----:B------:R-:W-:Y:S02]  /*36f0*/  @P5 STS.128 [R0+0x10000], RZ ;  /* 0x010000ff00005388 */ /* 0x000fe40000000c00 */
[----:B------:R-:W-:Y:S02]  /*3700*/  @!P2 IMAD R13, R14, UR22, RZ ;  /* 0x000000160e0dac24 */ /* 0x000fe4000f8e02ff */
[----:B------:R-:W-:Y:S01]  /*3710*/  @!P4 IMAD.X R17, RZ, RZ, R35, P0 ;  /* 0x000000ffff11c224 */ /* 0x000fe200000e0623 */
[----:B------:R-:W-:Y:S01]  /*3720*/  @!P3 IADD3 R16, P0, R2, 0x40, RZ ;  /* 0x000000400210b810 */ /* 0x000fe20007f1e0ff */
[----:B------:R-:W-:-:S04]  /*3730*/  @!P2 IMAD R28, R12, UR23, R13 ;  /* 0x000000170c1cac24 */ /* 0x000fc8000f8e020d */
[----:B------:R-:W-:Y:S02]  /*3740*/  @!P3 IMAD.X R15, RZ, RZ, R35, P0 ;  /* 0x000000ffff0fb224 */ /* 0x000fe400000e0623 */
[--C-:B-1----:R-:W-:Y:S02]  /*3750*/  @!P2 IMAD.MOV.U32 R10, RZ, RZ, R4.reuse ;  /* 0x000000ffff0aa224 */ /* 0x102fe400078e0004 */
[--C-:B------:R-:W-:Y:S02]  /*3760*/  @!P2 IMAD.MOV.U32 R11, RZ, RZ, R5.reuse ;  /* 0x000000ffff0ba224 */ /* 0x100fe400078e0005 */
[----:B------:R-:W-:-:S04]  /*3770*/  @!P3 IMAD.WIDE.U32 R4, R3, UR22, R4 ;  /* 0x000000160304bc25 */ /* 0x000fc8000f8e0004 */
[----:B------:R-:W-:Y:S02]  /*3780*/  @!P5 IMAD R3, R35, UR22, RZ ;  /* 0x000000162303dc24 */ /* 0x000fe4000f8e02ff */
[----:B------:R-:W-:Y:S01]  /*3790*/  @!P2 IMAD.WIDE.U32 R12, R12, UR22, R10 ;  /* 0x000000160c0cac25 */ /* 0x000fe2000f8e000a */
[----:B----4-:R-:W-:-:S03]  /*37a0*/  @!P5 LEA R10, P0, R8, R26, 0x1 ;  /* 0x0000001a080ad211 */ /* 0x010fc600078008ff */
[----:B------:R-:W-:Y:S02]  /*37b0*/  @!P5 IMAD R14, R2, UR23, R3 ;  /* 0x00000017020edc24 */ /* 0x000fe4000f8e0203 */
[----:B------:R-:W-:Y:S02]  /*37c0*/  @!P4 IMAD R3, R17, UR20, RZ ;  /* 0x000000141103cc24 */ /* 0x000fe4000f8e02ff */
[----:B------:R-:W-:Y:S02]  /*37d0*/  @!P5 IMAD.IADD R11, R9, 0x1, R14 ;  /* 0x00000001090bd824 */ /* 0x000fe400078e020e */
[C---:B------:R-:W-:Y:S02]  /*37e0*/  @!P4 IMAD R34, R18.reuse, UR21, R3 ;  /* 0x000000151222cc24 */ /* 0x040fe4000f8e0203 */
[----:B------:R-:W-:Y:S01]  /*37f0*/  @!P4 IMAD.WIDE.U32 R18, R18, UR20, R22 ;  /* 0x000000141212cc25 */ /* 0x000fe2000f8e0016 */
[----:B------:R-:W-:Y:S01]  /*3800*/  @!P5 LEA.HI.X R11, R8, R27, R11, 0x1, P0 ;  /* 0x0000001b080bd211 */ /* 0x000fe200000f0c0b */
[----:B------:R-:W1:Y:S01]  /*3810*/  @!P5 LDC.64 R22, c[0x0][0x220] ;  /* 0x00008800ff16db82 */ /* 0x000e620000000a00 */
[----:B------:R-:W-:Y:S01]  /*3820*/  @!P3 LEA R14, P0, R4, R30, 0x1 ;  /* 0x0000001e040eb211 */ /* 0x000fe200078008ff */
[----:B------:R-:W-:-:S02]  /*3830*/  @!P3 IMAD.IADD R5, R5, 0x1, R29 ;  /* 0x000000010505b824 */ /* 0x000fc400078e021d */
[----:B------:R-:W-:Y:S01]  /*3840*/  @!P5 IMAD R3, R35, UR20, RZ ;  /* 0x000000142303dc24 */ /* 0x000fe2000f8e02ff */
[----:B------:R-:W-:Y:S01]  /*3850*/  @!PT LDS RZ, [RZ] ;  /* 0x00000000fffff984 */ /* 0x000fe20000000800 */
[----:B------:R-:W-:Y:S01]  /*3860*/  @!PT LDS RZ, [RZ] ;  /* 0x00000000fffff984 */ /* 0x000fe20000000800 */
[----:B------:R-:W-:Y:S01]  /*3870*/  @!PT LDS RZ, [RZ] ;  /* 0x00000000fffff984 */ /* 0x000fe20000000800 */
[----:B------:R-:W-:Y:S01]  /*3880*/  @!P5 LDGSTS.E.BYPASS.LTC128B.128 [R0+0xc000], desc[UR6][R10.64] ;  /* 0x0c0000000a00dfae */ /* 0x000fe2000b901d46 */
[----:B------:R-:W-:Y:S01]  /*3890*/  @!P3 IMAD R9, R15, UR20, RZ ;  /* 0x000000140f09bc24 */ /* 0x000fe2000f8e02ff */
[----:B------:R-:W-:Y:S01]  /*38a0*/  @!P3 LEA.HI.X R15, R4, R31, R5, 0x1, P0 ;  /* 0x0000001f040fb211 */ /* 0x000fe200000f0c05 */
[----:B------:R-:W-:Y:S01]  /*38b0*/  @!P5 IMAD R4, R2, UR21, R3 ;  /* 0x000000150204dc24 */ /* 0x000fe2000f8e0203 */
[----:B-----5:R-:W-:Y:S01]  /*38c0*/  @!P2 LEA R8, P0, R12, R32, 0x1 ;  /* 0x000000200c08a211 */ /* 0x020fe200078008ff */
        /* <DEDUP_REMOVED lines=8> */
[----:B------:R-:W-:-:S03]  /*3950*/  @!P5 IMAD.IADD R3, R7, 0x1, R4 ;  /* 0x000000010703d824 */ /* 0x000fc600078e0204 */
[----:B------:R-:W-:Y:S01]  /*3960*/  @!PT LDS RZ, [RZ] ;  /* 0x00000000fffff984 */ /* 0x000fe20000000800 */
[----:B------:R-:W-:Y:S01]  /*3970*/  @!PT LDS RZ, [RZ] ;  /* 0x00000000fffff984 */ /* 0x000fe20000000800 */
[----:B------:R-:W-:Y:S01]  /*3980*/  @!PT LDS RZ, [RZ] ;  /* 0x00000000fffff984 */ /* 0x000fe20000000800 */
[----:B------:R-:W-:Y:S01]  /*3990*/  @!P4 LDGSTS.E.BYPASS.LTC128B.128 [R0+0xd000], desc[UR6][R20.64] ;  /* 0x0d0000001400cfae */ /* 0x000fe2000b901d46 */
[----:B-1----:R-:W-:-:S03]  /*39a0*/  @!P5 LEA R4, P0, R6, R22, 0x1 ;  /* 0x000000160604d211 */ /* 0x002fc600078008ff */
[----:B------:R1:W-:Y:S01]  /*39b0*/  @!P4 LDGSTS.E.BYPASS.LTC128B.128 [R0+0x11000], desc[UR6][R20.64+0x80] ;  /* 0x110000801400cfae */ /* 0x0003e2000b901d46 */
[----:B------:R-:W-:Y:S02]  /*39c0*/  @!P5 LEA.HI.X R5, R6, R23, R3, 0x1, P0 ;  /* 0x000000170605d211 */ /* 0x000fe400000f0c03 */
[----:B------:R-:W-:Y:S01]  /*39d0*/  @!P2 IADD3 R2, P0, R2, 0x60, RZ ;  /* 0x000000600202a810 */ /* 0x000fe20007f1e0ff */
[----:B------:R-:W-:Y:S04]  /*39e0*/  @P3 STS.128 [R0+0xe000], RZ ;  /* 0x00e000ff00003388 */ /* 0x000fe80000000c00 */
[----:B------:R-:W-:Y:S01]  /*39f0*/  @P3 STS.128 [R0+0x12000], RZ ;  /* 0x012000ff00003388 */ /* 0x000fe20000000c00 */
[----:B------:R-:W-:Y:S02]  /*3a00*/  @!P2 IMAD.X R3, RZ, RZ, R35, P0 ;  /* 0x000000ffff03a224 */ /* 0x000fe400000e0623 */
[----:B--2---:R-:W-:Y:S01]  /*3a10*/  VIADD R10, R164, 0x28 ;  /* 0x00000028a40a7836 */ /* 0x004fe20000000000 */
[----:B------:R-:W-:Y:S01]  /*3a20*/  @!PT LDS RZ, [RZ] ;  /* 0x00000000fffff984 */ /* 0x000fe20000000800 */
[----:B------:R-:W-:Y:S01]  /*3a30*/  @!PT LDS RZ, [RZ] ;  /* 0x00000000fffff984 */ /* 0x000fe20000000800 */
[----:B------:R-:W-:Y:S01]  /*3a40*/  @!PT LDS RZ, [RZ] ;  /* 0x00000000fffff984 */ /* 0x000fe20000000800 */
[----:B------:R-:W-:Y:S01]  /*3a50*/  @!P3 LDGSTS.E.BYPASS.LTC128B.128 [R0+0xe000], desc[UR6][R14.64] ;  /* 0x0e0000000e00bfae */ /* 0x000fe2000b901d46 */
[----:B------:R-:W-:-:S03]  /*3a60*/  @!P2 IMAD R3, R3, UR20, RZ ;  /* 0x000000140303ac24 */ /* 0x000fc6000f8e02ff */
[----:B------:R2:W-:Y:S01]  /*3a70*/  @!P3 LDGSTS.E.BYPASS.LTC128B.128 [R0+0x12000], desc[UR6][R14.64+0x80] ;  /* 0x120000800e00bfae */ /* 0x0005e2000b901d46 */
[C---:B------:R-:W-:Y:S01]  /*3a80*/  @!P2 IMAD R11, R2.reuse, UR21, R3 ;  /* 0x00000015020bac24 */ /* 0x040fe2000f8e0203 */
[----:B------:R-:W-:Y:S01]  /*3a90*/  ULDC UR21, c[0x0][0x2dc] ;  /* 0x0000b70000157ab9 */ /* 0x000fe20000000800 */
[----:B------:R-:W-:Y:S01]  /*3aa0*/  @!P2 IMAD.WIDE.U32 R2, R2, UR20, R36 ;  /* 0x000000140202ac25 */ /* 0x000fe2000f8e0024 */
[----:B------:R-:W-:Y:S03]  /*3ab0*/  @P2 STS.128 [R0+0xf000], RZ ;  /* 0x00f000ff00002388 */ /* 0x000fe60000000c00 */
[----:B------:R-:W-:Y:S01]  /*3ac0*/  @!P2 IMAD.IADD R3, R3, 0x1, R11 ;  /* 0x000000010303a824 */ /* 0x000fe200078e020b */
[----:B------:R-:W-:Y:S01]  /*3ad0*/  @P2 STS.128 [R0+0x13000], RZ ;  /* 0x013000ff00002388 */ /* 0x000fe20000000c00 */
[----:B-1----:R-:W1:Y:S03]  /*3ae0*/  @!P3 LDC.64 R20, c[0x0][0x220] ;  /* 0x00008800ff14bb82 */ /* 0x002e660000000a00 */
[----:B------:R-:W-:Y:S01]  /*3af0*/  @!PT LDS RZ, [RZ] ;  /* 0x00000000fffff984 */ /* 0x000fe20000000800 */
[----:B------:R-:W-:Y:S01]  /*3b00*/  @!PT LDS RZ, [RZ] ;  /* 0x00000000fffff984 */ /* 0x000fe20000000800 */
[----:B------:R-:W-:Y:S01]  /*3b10*/  @!PT LDS RZ, [RZ] ;  /* 0x00000000fffff984 */ /* 0x000fe20000000800 */
[----:B------:R-:W-:Y:S04]  /*3b20*/  @!P2 LDGSTS.E.BYPASS.LTC128B.128 [R0+0xf000], desc[UR6][R8.64] ;  /* 0x0f0000000800afae */ /* 0x000fe8000b901d46 */
[----:B------:R3:W-:Y:S04]  /*3b30*/  @!P2 LDGSTS.E.BYPASS.LTC128B.128 [R0+0x13000], desc[UR6][R8.64+0x80] ;  /* 0x130000800800afae */ /* 0x0007e8000b901d46 */
[----:B------:R-:W-:Y:S04]  /*3b40*/  @P5 STS.128 [R0+0x14000], RZ ;  /* 0x014000ff00005388 */ /* 0x000fe80000000c00 */
[----:B------:R-:W-:Y:S01]  /*3b50*/  @P5 STS.128 [R0+0x18000], RZ ;  /* 0x018000ff00005388 */ /* 0x000fe20000000c00 */
[----:B--2---:R-:W2:Y:S03]  /*3b60*/  @!P2 LDC.64 R14, c[0x0][0x220] ;  /* 0x00008800ff0eab82 */ /* 0x004ea60000000a00 */
[----:B------:R-:W-:Y:S01]  /*3b70*/  @!PT LDS RZ, [RZ] ;  /* 0x00000000fffff984 */ /* 0x000fe20000000800 */
[----:B------:R-:W-:Y:S01]  /*3b80*/  @!PT LDS RZ, [RZ] ;  /* 0x00000000fffff984 */ /* 0x000fe20000000800 */
[----:B------:R-:W-:Y:S01]  /*3b90*/  @!PT LDS RZ, [RZ] ;  /* 0x00000000fffff984 */ /* 0x000fe20000000800 */
[----:B------:R-:W-:Y:S04]  /*3ba0*/  @!P5 LDGSTS.E.BYPASS.LTC128B.128 [R0+0x14000], desc[UR6][R4.64] ;  /* 0x140000000400dfae */ /* 0x000fe8000b901d46 */
[----:B------:R4:W-:Y:S01]  /*3bb0*/  @!P5 LDGSTS.E.BYPASS.LTC128B.128 [R0+0x18000], desc[UR6][R4.64+0x80] ;  /* 0x180000800400dfae */ /* 0x0009e2000b901d46 */
[----:B-1----:R-:W-:-:S03]  /*3bc0*/  @!P3 LEA R6, P0, R16, R20, 0x1 ;  /* 0x000000141006b211 */ /* 0x002fc600078008ff */
[----:B------:R-:W-:Y:S04]  /*3bd0*/  @P4 STS.128 [R0+0x15000], RZ ;  /* 0x015000ff00004388 */ /* 0x000fe80000000c00 */
[----:B------:R-:W-:Y:S01]  /*3be0*/  @P4 STS.128 [R0+0x19000], RZ ;  /* 0x019000ff00004388 */ /* 0x000fe20000000c00 */
[----:B---3--:R-:W-:Y:S01]  /*3bf0*/  @!P4 LEA R8, P5, R18, R12, 0x1 ;  /* 0x0000000c1208c211 */ /* 0x008fe200078a08ff */
[----:B----4-:R-:W-:Y:S02]  /*3c00*/  @!P4 IMAD.IADD R4, R19, 0x1, R34 ;  /* 0x000000011304c824 */ /* 0x010fe400078e0222 */
[----:B------:R-:W-:-:S03]  /*3c10*/  @!P3 IMAD.IADD R5, R17, 0x1, R26 ;  /* 0x000000011105b824 */ /* 0x000fc600078e021a */
[----:B------:R-:W-:Y:S02]  /*3c20*/  @!P4 LEA.HI.X R9, R18, R13, R4, 0x1, P5 ;  /* 0x0000000d1209c211 */ /* 0x000fe400028f0c04 */
[----:B------:R-:W-:Y:S01]  /*3c30*/  @!P3 LEA.HI.X R7, R16, R21, R5, 0x1, P0 ;  /* 0x000000151007b211 */ /* 0x000fe200000f0c05 */
[----:B------:R-:W-:Y:S01]  /*3c40*/  VIADD R5, R164, 0x20 ;  /* 0x00000020a4057836 */ /* 0x000fe20000000000 */
[----:B--2---:R-:W-:Y:S01]  /*3c50*/  @!P2 LEA R4, P0, R2, R14, 0x1 ;  /* 0x0000000e0204a211 */ /* 0x004fe200078008ff */
[----:B------:R-:W-:Y:S01]  /*3c60*/  @!PT LDS RZ, [RZ] ;  /* 0x00000000fffff984 */ /* 0x000fe20000000800 */
[----:B------:R-:W-:Y:S01]  /*3c70*/  @!PT LDS RZ, [RZ] ;  /* 0x00000000fffff984 */ /* 0x000fe20000000800 */
[----:B------:R-:W-:Y:S01]  /*3c80*/  @!PT LDS RZ, [RZ] ;  /* 0x00000000fffff984 */ /* 0x000fe20000000800 */
[----:B------:R-:W-:Y:S01]  /*3c90*/  @!P4 LDGSTS.E.BYPASS.LTC128B.128 [R0+0x15000], desc[UR6][R8.64] ;  /* 0x150000000800cfae */ /* 0x000fe2000b901d46 */
[----:B------:R-:W-:-:S03]  /*3ca0*/  ISETP.GE.AND P5, PT, R164, UR5, PT ;  /* 0x00000005a4007c0c */ /* 0x000fc6000bfa6270 */
[----:B------:R-:W-:Y:S01]  /*3cb0*/  @!P4 LDGSTS.E.BYPASS.LTC128B.128 [R0+0x19000], desc[UR6][R8.64+0x80] ;  /* 0x190000800800cfae */ /* 0x000fe2000b901d46 */
[----:B------:R-:W-:Y:S02]  /*3cc0*/  ISETP.GE.AND P4, PT, R5, UR5, PT ;  /* 0x0000000505007c0c */ /* 0x000fe4000bf86270 */
[----:B------:R-:W-:Y:S01]  /*3cd0*/  @!P2 LEA.HI.X R5, R2, R15, R3, 0x1, P0 ;  /* 0x0000000f0205a211 */ /* 0x000fe200000f0c03 */
[----:B------:R-:W-:Y:S01]  /*3ce0*/  @P3 STS.128 [R0+0x16000], RZ ;  /* 0x016000ff00003388 */ /* 0x000fe20000000c00 */
[----:B------:R-:W-:Y:S01]  /*3cf0*/  ISETP.GE.AND P0, PT, R10, UR5, PT ;  /* 0x000000050a007c0c */ /* 0x000fe2000bf06270 */
[----:B------:R-:W-:Y:S01]  /*3d00*/  IMAD.SHL.U32 R2, R164, 0x4, RZ ;  /* 0x00000004a4027824 */ /* 0x000fe200078e00ff */
[----:B------:R-:W-:Y:S01]  /*3d10*/  UIADD3 UR20, UR29, 0x80, UR28 ;  /* 0x000000801d147890 */ /* 0x000fe2000fffe01c */
[----:B------:R-:W-:Y:S01]  /*3d20*/  @P3 STS.128 [R0+0x1a000], RZ ;  /* 0x01a000ff00003388 */ /* 0x000fe20000000c00 */
[----:B------:R-:W-:Y:S01]  /*3d30*/  CS2R R36, SRZ ;  /* 0x0000000000247805 */ /* 0x000fe2000001ff00 */
[----:B------:R-:W-:-:S02]  /*3d40*/  ULDC UR5, c[0x0][0x39c] ;  /* 0x0000e70000057ab9 */ /* 0x000fc40000000800 */
[----:B------:R-:W-:Y:S01]  /*3d50*/  @!PT LDS RZ, [RZ] ;  /* 0x00000000fffff984 */ /* 0x000fe20000000800 */
[----:B------:R-:W-:Y:S01]  /*3d60*/  @!PT LDS RZ, [RZ] ;  /* 0x00000000fffff984 */ /* 0x000fe20000000800 */
[----:B------:R-:W-:Y:S01]  /*3d70*/  @!PT LDS RZ, [RZ] ;  /* 0x00000000fffff984 */ /* 0x000fe20000000800 */
[----:B------:R-:W-:Y:S04]  /*3d80*/  @!P3 LDGSTS.E.BYPASS.LTC128B.128 [R0+0x16000], desc[UR6][R6.64] ;  /* 0x160000000600bfae */ /* 0x000fe8000b901d46 */
[----:B------:R1:W-:Y:S01]  /*3d90*/  @!P3 LDGSTS.E.BYPASS.LTC128B.128 [R0+0x1a000], desc[UR6][R6.64+0x80] ;  /* 0x1a0000800600bfae */ /* 0x0003e2000b901d46 */
[----:B------:R-:W-:-:S03]  /*3da0*/  IADD3 R2, P3, R2, UR13, RZ ;  /* 0x0000000d02027c10 */ /* 0x000fc6000ff7e0ff */
[----:B------:R-:W-:Y:S04]  /*3db0*/  @P2 STS.128 [R0+0x17000], RZ ;  /* 0x017000ff00002388 */ /* 0x000fe80000000c00 */
[----:B------:R2:W-:Y:S04]  /*3dc0*/  @P2 STS.128 [R0+0x1b000], RZ ;  /* 0x01b000ff00002388 */ /* 0x0005e80000000c00 */
[----:B------:R-:W-:Y:S01]  /*3dd0*/  @!PT LDS RZ, [RZ] ;  /* 0x00000000fffff984 */ /* 0x000fe20000000800 */
[----:B------:R-:W-:Y:S01]  /*3de0*/  @!PT LDS RZ, [RZ] ;  /* 0x00000000fffff984 */ /* 0x000fe20000000800 */
[----:B------:R-:W-:Y:S01]  /*3df0*/  @!PT LDS RZ, [RZ] ;  /* 0x00000000fffff984 */ /* 0x000fe20000000800 */
[----:B------:R-:W-:Y:S04]  /*3e00*/  @!P2 LDGSTS.E.BYPASS.LTC128B.128 [R0+0x17000], desc[UR6][R4.64] ;  /* 0x170000000400afae */ /* 0x000fe8000b901d46 */
[----:B------:R2:W-:Y:S04]  /*3e10*/  @!P2 LDGSTS.E.BYPASS.LTC128B.128 [R0+0x1b000], desc[UR6][R4.64+0x80] ;  /* 0x1b0000800400afae */ /* 0x0005e8000b901d46 */
[----:B------:R-:W0:Y:S01]  /*3e20*/  LDGDEPBAR ;  /* 0x00000000000079af */ /* 0x000e220000000000 */
[----:B-1----:R-:W-:-:S04]  /*3e30*/  SHF.R.S32.HI R6, RZ, 0x1f, R164 ;  /* 0x0000001fff067819 */ /* 0x002fc800000114a4 */
[----:B------:R-:W-:-:S04]  /*3e40*/  SHF.L.U64.HI R3, R164, 0x2, R6 ;  /* 0x00000002a4037819 */ /* 0x000fc80000010206 */
[----:B------:R-:W-:-:S05]  /*3e50*/  IADD3.X R3, R3, UR12, RZ, P3, !PT ;  /* 0x0000000c03037c10 */ /* 0x000fca0009ffe4ff */
[----:B------:R-:W3:Y:S01]  /*3e60*/  @!P5 LDG.E R43, desc[UR6][R2.64] ;  /* 0x00000006022bd981 */ /* 0x000ee2000c1e1900 */
[----:B--2---:R-:W-:-:S03]  /*3e70*/  SHF.R.S32.HI R0, RZ, 0x1f, R10 ;  /* 0x0000001fff007819 */ /* 0x004fc6000001140a */
[----:B------:R-:W2:Y:S01]  /*3e80*/  @!P6 LDG.E R42, desc[UR6][R2.64+0x20] ;  /* 0x00002006022ae981 */ /* 0x000ea2000c1e1900 */
[----:B------:R-:W-:-:S03]  /*3e90*/  @!P0 LEA R4, P2, R10, UR13, 0x2 ;  /* 0x0000000d0a048c11 */ /* 0x000fc6000f8410ff */
[----:B------:R1:W4:Y:S01]  /*3ea0*/  @!P4 LDG.E R41, desc[UR6][R2.64+0x80] ;  /* 0x000080060229c981 */ /* 0x000322000c1e1900 */
[----:B------:R-:W-:-:S05]  /*3eb0*/  @!P0 LEA.HI.X R5, R10, UR12, R0, 0x2, P2 ;  /* 0x0000000c0a058c11 */ /* 0x000fca00090f1400 */
[----:B------:R5:W4:Y:S01]  /*3ec0*/  @!P0 LDG.E R40, desc[UR6][R4.64] ;  /* 0x0000000604288981 */ /* 0x000b22000c1e1900 */
[----:B------:R-:W-:-:S04]  /*3ed0*/  LEA.HI R0, R39, R38, RZ, 0x4 ;  /* 0x0000002627007211 */ /* 0x000fc800078f20ff */
[----:B------:R-:W-:-:S05]  /*3ee0*/  LOP3.LUT R0, R0, 0xfffffff0, RZ, 0xc0, !PT ;  /* 0xfffffff000007812 */ /* 0x000fca00078ec0ff */
[----:B------:R-:W-:-:S05]  /*3ef0*/  IMAD.IADD R0, R38, 0x1, -R0 ;  /* 0x0000000126007824 */ /* 0x000fca00078e0a00 */
[----:B-1----:R-:W-:-:S04]  /*3f00*/  SHF.R.S32.HI R2, RZ, 0x1f, R0 ;  /* 0x0000001fff027819 */ /* 0x002fc80000011400 */
[----:B------:R-:W-:Y:S01]  /*3f10*/  LEA.HI R2, R2, R0, RZ, 0x3 ;  /* 0x0000000002027211 */ /* 0x000fe200078f18ff */
[----:B------:R-:W-:Y:S02]  /*3f20*/  IMAD.U32 R3, RZ, RZ, UR29 ;  /* 0x0000001dff037e24 */ /* 0x000fe4000f8e00ff */
[----:B-----5:R-:W-:Y:S01]  /*3f30*/  VIADD R4, R164, 0x1 ;  /* 0x00000001a4047836 */ /* 0x020fe20000000000 */
[----:B------:R-:W-:-:S05]  /*3f40*/  LOP3.LUT R2, R2, 0xfffffff8, RZ, 0xc0, !PT ;  /* 0xfffffff802027812 */ /* 0x000fca00078ec0ff */
[----:B------:R-:W-:Y:S01]  /*3f50*/  IMAD.IADD R0, R0, 0x1, -R2 ;  /* 0x0000000100007824 */ /* 0x000fe200078e0a02 */
[----:B------:R-:W-:Y:S01]  /*3f60*/  IADD3 R2, R4, UR9, -R3 ;  /* 0x0000000904027c10 */ /* 0x000fe2000fffe803 */
[C---:B------:R-:W-:Y:S02]  /*3f70*/  IMAD.SHL.U32 R4, R164.reuse, 0x4, RZ ;  /* 0x00000004a4047824 */ /* 0x040fe400078e00ff */
[----:B------:R-:W-:Y:S02]  /*3f80*/  VIADD R3, R164, 0xffffffc0 ;  /* 0xffffffc0a4037836 */ /* 0x000fe40000000000 */
[----:B------:R-:W-:Y:S02]  /*3f90*/  STL [R1+0x1c], R2 ;  /* 0x00001c0201007387 */ /* 0x000fe40000100800 */
[----:B------:R-:W-:Y:S02]  /*3fa0*/  IMAD.SHL.U32 R3, R3, 0x4, RZ ;  /* 0x0000000403037824 */ /* 0x000fe400078e00ff */
[----:B------:R1:W-:Y:S01]  /*3fb0*/  STL [R1+0x18], R4 ;  /* 0x0000180401007387 */ /* 0x0003e20000100800 */
[----:B------:R-:W-:-:S02]  /*3fc0*/  LOP3.LUT P0, RZ, R0, 0x2, RZ, 0xc0, !PT ;  /* 0x0000000200ff7812 */ /* 0x000fc4000780c0ff */
[----:B------:R-:W-:Y:S01]  /*3fd0*/  LOP3.LUT P2, RZ, R0, 0x4, RZ, 0xc0, !PT ;  /* 0x0000000400ff7812 */ /* 0x000fe2000784c0ff */
[----:B------:R-:W-:Y:S01]  /*3fe0*/  VIADD R0, R219, 0x2000 ;  /* 0x00002000db007836 */ /* 0x000fe20000000000 */
[----:B-1----:R-:W-:Y:S01]  /*3ff0*/  SHF.L.U64.HI R4, R164, 0x2, R6 ;  /* 0x00000002a4047819 */ /* 0x002fe20000010206 */
[----:B------:R-:W-:-:S03]  /*4000*/  VIADD R2, R220, 0x2000 ;  /* 0x00002000dc027836 */ /* 0x000fc60000000000 */
[----:B------:R-:W-:Y:S02]  /*4010*/  SEL R0, R0, R219, !P1 ;  /* 0x000000db00007207 */ /* 0x000fe40004800000 */
[----:B------:R-:W-:Y:S02]  /*4020*/  SEL R2, R2, R220, !P1 ;  /* 0x000000dc02027207 */ /* 0x000fe40004800000 */
[----:B------:R-:W-:Y:S02]  /*4030*/  CS2R R38, SRZ ;  /* 0x0000000000267805 */ /* 0x000fe4000001ff00 */
[----:B------:R-:W-:Y:S02]  /*4040*/  LEA R211, R0, UR4, 0x1 ;  /* 0x0000000400d37c11 */ /* 0x000fe4000f8e08ff */
[----:B------:R-:W-:Y:S02]  /*4050*/  LEA R212, R2, UR4, 0x1 ;  /* 0x0000000402d47c11 */ /* 0x000fe4000f8e08ff */
[----:B------:R-:W-:-:S02]  /*4060*/  SEL R218, R218, 0xffffffe0, !P0 ;  /* 0xffffffe0dada7807 */ /* 0x000fc40004000000 */
[----:B------:R-:W-:Y:S01]  /*4070*/  SEL R217, R217, 0xffffffc0, !P2 ;  /* 0xffffffc0d9d97807 */ /* 0x000fe20005000000 */
[----:B------:R-:W-:Y:S01]  /*4080*/  UIADD3 UR20, UR20, -UR9, URZ ;  /* 0x8000000914147290 */ /* 0x000fe2000fffe03f */
[----:B---3--:R-:W-:Y:S04]  /*4090*/  STL [R1+0x8], R43 ;  /* 0x0000082b01007387 */ /* 0x008fe80000100800 */
[----:B--2---:R1:W-:Y:S04]  /*40a0*/  STL [R1+0xc], R42 ;  /* 0x00000c2a01007387 */ /* 0x0043e80000100800 */
[----:B----4-:R-:W-:Y:S04]  /*40b0*/  STL [R1], R41 ;  /* 0x0000002901007387 */ /* 0x010fe80000100800 */
[----:B------:R2:W-:Y:S04]  /*40c0*/  STL [R1+0x4], R40 ;  /* 0x0000042801007387 */ /* 0x0005e80000100800 */
[----:B------:R3:W-:Y:S04]  /*40d0*/  STL [R1+0x14], R4 ;  /* 0x0000140401007387 */ /* 0x0007e80000100800 */
[----:B------:R3:W-:Y:S01]  /*40e0*/  STL [R1+0x10], R3 ;  /* 0x0000100301007387 */ /* 0x0007e20000100800 */
[----:B-1----:R-:W-:-:S02]  /*40f0*/  CS2R R42, SRZ ;  /* 0x00000000002a7805 */ /* 0x002fc4000001ff00 */
[----:B--2---:R-:W-:-:S07]  /*4100*/  CS2R R40, SRZ ;  /* 0x0000000000287805 */ /* 0x004fce000001ff00 */
.L_x_879:
[----:B------:R-:W0:Y:S01]  /*4110*/  LDGDEPBAR ;  /* 0x00000000000079af */ /* 0x000e220000000000 */
[C---:B------:R-:W-:Y:S01]  /*4120*/  IADD3 R0, R212.reuse, R218, RZ ;  /* 0x000000dad4007210 */ /* 0x040fe20007ffe0ff */
[----:B------:R-:W-:Y:S01]  /*4130*/  USHF.L.U32 UR11, UR8, 0x6, URZ ;  /* 0x00000006080b7899 */ /* 0x000fe2000800063f */
[-C--:B---3--:R-:W-:Y:S02]  /*4140*/  IADD3 R3, R212, R217.reuse, RZ ;  /* 0x000000d9d4037210 */ /* 0x088fe40007ffe0ff */
        /* <DEDUP_REMOVED lines=151> */
[----:B---3--:R-:W3:Y:S09]  /*4ac0*/  LDL R16, [R1] ;  /* 0x0000000001107983 */ /* 0x008ef20000100800 */
        /* <DEDUP_REMOVED lines=29> */
[-C--:B------:R-:W-:Y:S01]  /*4ca0*/  @!P0 ISETP.GE.AND P1, PT, R0, R10.reuse, PT ;  /* 0x0000000a0000820c */ /* 0x080fe20003f26270 */
        /* <DEDUP_REMOVED lines=198> */
[----:B------:R3:W-:Y:S04]  /*5910*/  STS [R237+0x20000], R0 ;  /* 0x02000000ed007388 */ /* 0x0007e80000000800 */
        /* <DEDUP_REMOVED lines=105> */
[----:B--2---:R-:W-:Y:S02]  /*5fb0*/  IADD3.X R181, R177, UR14, RZ, P0, !PT ;  /* 0x0000000eb1b57c10 */ /* 0x004fe400087fe4ff */
[----:B------:R-:W-:Y:S03]  /*5fc0*/  PLOP3.LUT P0, PT, PT, PT, UP3, 0x80, 0x0 ;  /* 0x000000000000781c */ /* 0x000fe60003f0f038 */
        /* <DEDUP_REMOVED lines=40> */
[-C--:B------:R-:W-:Y:S01]  /*6250*/  HMMA.16816.F32 R28, R172, R166.reuse, R28 ;  /* 0x000000a6ac1c723c */ /* 0x080fe2000000181c */
[----:B------:R-:W-:Y:S04]  /*6260*/  MOV R164, UR4 ;  /* 0x0000000400a47c02 */ /* 0x000fe80008000f00 */
[----:B------:R-:W-:Y:S01]  /*6270*/  FFMA.FTZ R4, -R243, R243, 1 ;  /* 0x3f800000f3047423 */ /* 0x000fe200000101f3 */
[----:B------:R-:W-:Y:S01]  /*6280*/  FFMA.FTZ R165, -R248, R248, 1 ;  /* 0x3f800000f8a57423 */ /* 0x000fe200000101f8 */
[----:B------:R-:W-:Y:S04]  /*6290*/  HMMA.16816.F32 R32, R168, R166, R32 ;  /* 0x000000a6a820723c */ /* 0x000fe80000001820 */
[----:B------:R-:W-:Y:S01]  /*62a0*/  FMUL.FTZ R182, R52, R5 ;  /* 0x0000000534b67220 */ /* 0x000fe20000410000 */
[----:B------:R-:W-:Y:S01]  /*62b0*/  FMUL.FTZ R4, R4, UR5 ;  /* 0x0000000504047c20 */ /* 0x000fe20008410000 */
[----:B------:R1:W5:Y:S01]  /*62c0*/  LDL.LU R52, [R1+0x8c] ;  /* 0x00008c0001347983 */ /* 0x0003620000300800 */
[----:B------:R-:W-:Y:S01]  /*62d0*/  FMUL.FTZ R165, R165, UR5 ;  /* 0x00000005a5a57c20 */ /* 0x000fe20008410000 */
[----:B------:R-:W-:Y:S03]  /*62e0*/  SHF.L.U32 R172, R219, 0x1, RZ ;  /* 0x00000001dbac7819 */ /* 0x000fe600000006ff */
[----:B------:R1:W5:Y:S01]  /*62f0*/  LDG.E R5, desc[UR6][R180.64+0x80] ;  /* 0x00008006b4057981 */ /* 0x000362000c1e1900 */
[----:B------:R-:W-:Y:S01]  /*6300*/  FMUL.FTZ R179, R179, R4 ;  /* 0x00000004b3b37220 */ /* 0x000fe20000410000 */
[----:B------:R-:W-:Y:S01]  /*6310*/  FMUL.FTZ R165, R182, R165 ;  /* 0x000000a5b6a57220 */ /* 0x000fe20000410000 */
[C---:B------:R-:W-:Y:S02]  /*6320*/  FADD.FTZ R166, -R178.reuse, R17 ;  /* 0x00000011b2a67221 */ /* 0x040fe40000010100 */
[----:B------:R1:W5:Y:S01]  /*6330*/  LDG.E R4, desc[UR6][R180.64+0xa0] ;  /* 0x0000a006b4047981 */ /* 0x000362000c1e1900 */
[----:B------:R-:W-:Y:S01]  /*6340*/  FADD.FTZ R20, -R178, R20 ;  /* 0x00000014b2147221 */ /* 0x000fe20000010100 */
[----:B------:R-:W-:Y:S01]  /*6350*/  IADD3 R164, R172, 0x8000, R164 ;  /* 0x00008000aca47810 */ /* 0x000fe20007ffe0a4 */
        /* <DEDUP_REMOVED lines=13> */
[----:B------:R-:W-:Y:S01]  /*6430*/  FFMA.FTZ R16, -R247, R247, 1 ;  /* 0x3f800000f7107423 */ /* 0x000fe200000101f7 */
[----:B------:R-:W-:Y:S01]  /*6440*/  FFMA.FTZ R20, -R246, R246, 1 ;  /* 0x3f800000f6147423 */ /* 0x000fe200000101f6 */
[----:B------:R-:W-:Y:S02]  /*6450*/  IADD3 R176, R164, 0x40, RZ ;  /* 0x00000040a4b07810 */ /* 0x000fe40007ffe0ff */
        /* <DEDUP_REMOVED lines=95> */
.L_x_877:
[----:B------:R-:W-:Y:S01]  /*6a50*/  STS [R237+0x1c000], R17 ;  /* 0x01c00011ed007388 */ /* 0x000fe20000000800 */
[----:B--2---:R-:W-:Y:S01]  /*6a60*/  F2FP.F16.F32.PACK_AB R6, R18, R19 ;  /* 0x000000131206723e */ /* 0x004fe200000000ff */
[C---:B-----5:R-:W-:Y:S01]  /*6a70*/  FADD.FTZ R12, -R5.reuse, R12 ;  /* 0x0000000c050c7221 */ /* 0x060fe20000010100 */
[C---:B------:R-:W-:Y:S01]  /*6a80*/  FADD.FTZ R9, -R5.reuse, R9 ;  /* 0x0000000905097221 */ /* 0x040fe20000010100 */
[----:B------:R2:W-:Y:S01]  /*6a90*/  STS [R237+0x1c400], R16 ;  /* 0x01c40010ed007388 */ /* 0x0005e20000000800 */
[C---:B------:R-:W-:Y:S01]  /*6aa0*/  FADD.FTZ R8, -R5.reuse, R8 ;  /* 0x0000000805087221 */ /* 0x040fe20000010100 */
[----:B------:R-:W-:Y:S01]  /*6ab0*/  FADD.FTZ R13, -R5, R13 ;  /* 0x0000000d050d7221 */ /* 0x000fe20000010100 */
[----:B------:R-:W-:Y:S01]  /*6ac0*/  FFMA.FTZ R7, -R190, R190, 1 ;  /* 0x3f800000be077423 */ /* 0x000fe200000101be */
[----:B------:R3:W-:Y:S01]  /*6ad0*/  STS [R238+0x1c000], R20 ;  /* 0x01c00014ee007388 */ /* 0x0007e20000000800 */
[----:B------:R-:W-:Y:S01]  /*6ae0*/  FMUL.FTZ R19, R224, R9 ;  /* 0x00000009e0137220 */ /* 0x000fe20000410000 */
[----:B------:R-:W-:Y:S01]  /*6af0*/  FFMA.FTZ R9, -R193, R193, 1 ;  /* 0x3f800000c1097423 */ /* 0x000fe200000101c1 */
[----:B------:R-:W-:Y:S01]  /*6b00*/  FMUL.FTZ R13, R205, R13 ;  /* 0x0000000dcd0d7220 */ /* 0x000fe20000410000 */
        /* <DEDUP_REMOVED lines=16> */
[----:B------:R-:W-:Y:S01]  /*6c10*/  FADD.FTZ R10, -R4, R10 ;  /* 0x0000000a040a7221 */ /* 0x000fe20000010100 */
        /* <DEDUP_REMOVED lines=68> */
[----:B--2---:R-:W-:Y:S01]  /*7060*/  F2FP.F16.F32.PACK_AB R5, R27, R26 ;  /* 0x0000001a1b05723e */ /* 0x004fe200000000ff */
        /* <DEDUP_REMOVED lines=11> */
[----:B------:R-:W2:Y:S04]  /*7120*/  LDSM.16.MT88.4 R8, [R172+UR4+0x8000] ;  /* 0x00800004ac08783b */ /* 0x000ea80008004200 */
[----:B------:R-:W3:Y:S04]  /*7130*/  LDSM.16.MT88.4 R12, [R210+0x22000] ;  /* 0x02200000d20c783b */ /* 0x000ee80000004200 */
[----:B------:R-:W4:Y:S04]  /*7140*/  LDSM.16.MT88.4 R16, [R176] ;  /* 0x00000000b010783b */ /* 0x000f280000004200 */
[----:B------:R-:W1:Y:S04]  /*7150*/  LDSM.16.MT88.4 R20, [R172+UR4+0xa000] ;  /* 0x00a00004ac14783b */ /* 0x000e680008004200 */
[----:B------:R-:W1:Y:S04]  /*7160*/  LDSM.16.MT88.4 R24, [R176+0x2000] ;  /* 0x00200000b018783b */ /* 0x000e680000004200 */
[----:B------:R-:W-:Y:S04]  /*7170*/  LDSM.16.MT88.4 R28, [R210+0x20800] ;  /* 0x02080000d21c783b */ /* 0x000fe80000004200 */
[----:B------:R-:W1:Y:S04]  /*7180*/  LDSM.16.MT88.4 R32, [R172+UR4+0x8800] ;  /* 0x00880004ac20783b */ /* 0x000e680008004200 */
[----:B------:R-:W1:Y:S04]  /*7190*/  LDSM.16.MT88.4 R164, [R210+0x22800] ;  /* 0x02280000d2a4783b */ /* 0x000e680000004200 */
[----:B------:R-:W-:Y:S04]  /*71a0*/  LDSM.16.MT88.4 R168, [R176+0x3000] ;  /* 0x00300000b0a8783b */ /* 0x000fe80000004200 */
[----:B------:R1:W5:Y:S01]  /*71b0*/  LDL R239, [R1+0x20] ;  /* 0x0000200001ef7983 */ /* 0x0003620000100800 */
[-C--:B--2---:R-:W-:Y:S06]  /*71c0*/  HMMA.16816.F32 R36, R4, R8.reuse, R36 ;  /* 0x000000080424723c */ /* 0x084fec0000001824 */
[C---:B---3--:R-:W-:Y:S06]  /*71d0*/  HMMA.16816.F32 R40, R12.reuse, R8, R40 ;  /* 0x000000080c28723c */ /* 0x048fec0000001828 */
[-C--:B------:R-:W-:Y:S06]  /*71e0*/  HMMA.16816.F32 R44, R12, R10.reuse, R44 ;  /* 0x0000000a0c2c723c */ /* 0x080fec000000182c */
[C---:B------:R-:W-:Y:S01]  /*71f0*/  HMMA.16816.F32 R48, R4.reuse, R10, R48 ;  /* 0x0000000a0430723c */ /* 0x040fe20000001830 */
[----:B------:R-:W2:Y:S05]  /*7200*/  LDSM.16.MT88.4 R8, [R176+0x800] ;  /* 0x00080000b008783b */ /* 0x000eaa0000004200 */
[-C--:B----4-:R-:W-:Y:S06]  /*7210*/  HMMA.16816.F32 R52, R4, R16.reuse, R52 ;  /* 0x000000100434723c */ /* 0x090fec0000001834 */
[C---:B------:R-:W-:Y:S06]  /*7220*/  HMMA.16816.F32 R56, R12.reuse, R16, R56 ;  /* 0x000000100c38723c */ /* 0x040fec0000001838 */
[-C--:B------:R-:W-:Y:S06]  /*7230*/  HMMA.16816.F32 R60, R12, R18.reuse, R60 ;  /* 0x000000120c3c723c */ /* 0x080fec000000183c */
[C---:B------:R-:W-:Y:S01]  /*7240*/  HMMA.16816.F32 R64, R4.reuse, R18, R64 ;  /* 0x000000120440723c */ /* 0x040fe20000001840 */
[----:B------:R-:W3:Y:S05]  /*7250*/  LDSM.16.MT88.4 R16, [R172+UR4+0xa800] ;  /* 0x00a80004ac10783b */ /* 0x000eea0008004200 */
        /* <DEDUP_REMOVED lines=25> */
[C---:B------:R-:W-:Y:S01]  /*73f0*/  HMMA.16816.F32 R80, R28.reuse, R18, R80 ;  /* 0x000000121c50723c */ /* 0x040fe20000001850 */
[----:B------:R-:W-:Y:S05]  /*7400*/  LDSM.16.MT88.4 R16, [R210+0x21800] ;  /* 0x02180000d210783b */ /* 0x000fea0000004200 */
[-C--:B-1----:R-:W-:Y:S06]  /*7410*/  HMMA.16816.F32 R84, R28, R20.reuse, R84 ;  /* 0x000000141c54723c */ /* 0x082fec0000001854 */
[C---:B------:R-:W-:Y:S06]  /*7420*/  HMMA.16816.F32 R88, R164.reuse, R20, R88 ;  /* 0x00000014a458723c */ /* 0x040fec0000001858 */
[-C--:B------:R-:W-:Y:S01]  /*7430*/  HMMA.16816.F32 R92, R164, R22.reuse, R92 ;  /* 0x00000016a45c723c */ /* 0x080fe2000000185c */
[----:B------:R-:W-:Y:S04]  /*7440*/  LDSM.16.MT88.4 R164, [R176+0x1800] ;  /* 0x00180000b0a4783b */ /* 0x000fe80000004200 */
[----:B------:R-:W-:Y:S01]  /*7450*/  LDSM.16.MT88.4 R176, [R176+0x3800] ;  /* 0x00380000b0b0783b */ /* 0x000fe20000004200 */
[----:B------:R-:W-:Y:S03]  /*7460*/  HMMA.16816.F32 R96, R28, R22, R96 ;  /* 0x000000161c60723c */ /* 0x000fe60000001860 */
[----:B------:R-:W1:Y:S03]  /*7470*/  LDSM.16.MT88.4 R20, [R172+UR4+0x9800] ;  /* 0x00980004ac14783b */ /* 0x000e660008004200 */
[-C--:B----4-:R-:W-:Y:S01]  /*7480*/  HMMA.16816.F32 R36, R4, R12.reuse, R36 ;  /* 0x0000000c0424723c */ /* 0x090fe20000001824 */
[----:B------:R-:W3:Y:S04]  /*7490*/  LDSM.16.MT88.4 R28, [R210+0x23800] ;  /* 0x02380000d21c783b */ /* 0x000ee80000004200 */
[----:B------:R-:W4:Y:S01]  /*74a0*/  LDSM.16.MT88.4 R172, [R172+UR4+0xb800] ;  /* 0x00b80004acac783b */ /* 0x000f220008004200 */
[C---:B------:R-:W-:Y:S01]  /*74b0*/  HMMA.16816.F32 R40, R24.reuse, R12, R40 ;  /* 0x0000000c1828723c */ /* 0x040fe20000001828 */
[----:B------:R-:W-:Y:S05]  /*74c0*/  BAR.SYNC.DEFER_BLOCKING 0x0 ;  /* 0x0000000000007b1d */ /* 0x000fea0000010000 */
[-C--:B------:R-:W-:Y:S06]  /*74d0*/  HMMA.16816.F32 R44, R24, R14.reuse, R44 ;  /* 0x0000000e182c723c */ /* 0x080fec000000182c */
[C---:B------:R-:W-:Y:S06]  /*74e0*/  HMMA.16816.F32 R48, R4.reuse, R14, R48 ;  /* 0x0000000e0430723c */ /* 0x040fec0000001830 */
[-C--:B--2---:R-:W-:Y:S06]  /*74f0*/  HMMA.16816.F32 R52, R4, R8.reuse, R52 ;  /* 0x000000080434723c */ /* 0x084fec0000001834 */
        /* <DEDUP_REMOVED lines=11> */
[-C--:B-1----:R-:W-:Y:S06]  /*75b0*/  HMMA.16816.F32 R36, R16, R20.reuse, R36 ;  /* 0x000000141024723c */ /* 0x082fec0000001824 */
        /* <DEDUP_REMOVED lines=25> */
[----:B-----5:R-:W-:Y:S02]  /*7750*/  LEA R4, R239, UR4, 0x1 ;  /* 0x00000004ef047c11 */ /* 0x020fe4000f8e08ff */
        /* <DEDUP_REMOVED lines=10> */
.L_x_878:
        /* <DEDUP_REMOVED lines=14> */
[----:B------:R3:W4:Y:S01]  /*78e0*/  LDL R224, [R1] ;  /* 0x0000000001e07983 */ /* 0x0007220000100800 */
        /* <DEDUP_REMOVED lines=13> */
[C---:B------:R-:W-:Y:S03]  /*79c0*/  HMMA.16816.F32 R24, R28.reuse, R164, RZ ;  /* 0x000000a41c18723c */ /* 0x040fe600000018ff */
[----:B------:R-:W-:Y:S03]  /*79d0*/  LDSM.16.MT88.4 R204, [R209+0x6800] ;  /* 0x00680000d1cc783b */ /* 0x000fe60000004200 */
        /* <DEDUP_REMOVED lines=35> */
[----:B------:R-:W-:Y:S05]  /*7c10*/  LDSM.16.MT88.4 R200, [R209+0x7000] ;  /* 0x00700000d1c8783b */ /* 0x000fea0000004200 */
        /* <DEDUP_REMOVED lines=11> */
[----:B------:R-:W-:Y:S05]  /*7cd0*/  LDSM.16.M88.4 R188, [R3+0x1f000] ;  /* 0x01f0000003bc783b */ /* 0x000fea0000000200 */
[----:B------:R-:W-:Y:S01]  /*7ce0*/  HMMA.16816.F32 R32, R168, R194, R32 ;  /* 0x000000c2a820723c */ /* 0x000fe20000001820 */
[----:B------:R-:W-:Y:S04]  /*7cf0*/  LDSM.16.M88.4 R168, [R3+0x1e000] ;  /* 0x01e0000003a8783b */ /* 0x000fe80000000200 */
        /* <DEDUP_REMOVED lines=9> */
[----:B------:R-:W-:Y:S01]  /*7d90*/  HMMA.16816.F32 R32, R172, R206, R32 ;  /* 0x000000ceac20723c */ /* 0x000fe20000001820 */
[----:B------:R-:W3:Y:S05]  /*7da0*/  LDC R173, c[0x0][0x270] ;  /* 0x00009c00ffad7b82 */ /* 0x000eea0000000800 */
[-C--:B-1----:R-:W-:Y:S06]  /*7db0*/  HMMA.16816.F32 R4, R164, R176.reuse, R4 ;  /* 0x000000b0a404723c */ /* 0x082fec0000001804 */
[C---:B------:R-:W-:Y:S06]  /*7dc0*/  HMMA.16816.F32 R8, R180.reuse, R176, R8 ;  /* 0x000000b0b408723c */ /* 0x040fec0000001808 */
[-C--:B------:R-:W-:Y:S05]  /*7dd0*/  HMMA.16816.F32 R12, R180, R178.reuse, R12 ;  /* 0x000000b2b40c723c */ /* 0x080fea000000180c */
[----:B------:R-:W-:Y:S01]  /*7de0*/  IMAD.IADD R176, R217, 0x1, R211 ;  /* 0x00000001d9b07824 */ /* 0x000fe200078e02d3 */
[C---:B------:R-:W-:Y:S05]  /*7df0*/  HMMA.16816.F32 R16, R164.reuse, R178, R16 ;  /* 0x000000b2a410723c */ /* 0x040fea0000001810 */
[----:B---3--:R-:W-:Y:S01]  /*7e00*/  IMAD R173, R173, UR21, RZ ;  /* 0x00000015adad7c24 */ /* 0x008fe2000f8e02ff */
[-C--:B------:R-:W-:Y:S05]  /*7e10*/  HMMA.16816.F32 R20, R164, R200.reuse, R20 ;  /* 0x000000c8a414723c */ /* 0x080fea0000001814 */
[C---:B------:R-:W-:Y:S01]  /*7e20*/  IMAD.U32 R0, R173.reuse, -0x40, RZ ;  /* 0xffffffc0ad007824 */ /* 0x040fe200078e00ff */
[C---:B------:R-:W-:Y:S05]  /*7e30*/  HMMA.16816.F32 R24, R180.reuse, R200, R24 ;  /* 0x000000c8b418723c */ /* 0x040fea0000001818 */
[----:B------:R-:W-:Y:S01]  /*7e40*/  IMAD.SHL.U32 R172, R173, 0x10, RZ ;  /* 0x00000010adac7824 */ /* 0x000fe200078e00ff */
[-C--:B------:R-:W-:Y:S06]  /*7e50*/  HMMA.16816.F32 R28, R180, R202.reuse, R28 ;  /* 0x000000cab41c723c */ /* 0x080fec000000181c */
[----:B------:R-:W-:Y:S06]  /*7e60*/  HMMA.16816.F32 R32, R164, R202, R32 ;  /* 0x000000caa420723c */ /* 0x000fec0000001820 */
[-C--:B------:R-:W-:Y:S05]  /*7e70*/  HMMA.16816.F32 R4, R168, R184.reuse, R4 ;  /* 0x000000b8a804723c */ /* 0x080fea0000001804 */
[----:B----4-:R-:W-:Y:S01]  /*7e80*/  @P0 IADD3 R166, P1, R228, UR13, RZ ;  /* 0x0000000de4a60c10 */ /* 0x010fe2000ff3e0ff */
        /* <DEDUP_REMOVED lines=24> */
[C---:B------:R-:W-:Y:S02]  /*8010*/  IMAD R171, R173.reuse, 0x30, RZ ;  /* 0x00000030adab7824 */ /* 0x040fe400078e02ff */
[----:B------:R1:W-:Y:S02]  /*8020*/  REDG.E.ADD.F32.FTZ.RN.STRONG.GPU desc[UR6][R164.64], R5 ;  /* 0x00000005a40079a6 */ /* 0x0003e4000c10f386 */
[CC--:B-1----:R-:W-:Y:S04]  /*8030*/  LEA R4, P1, R170.reuse, R2.reuse, 0x2 ;  /* 0x00000002aa047211 */ /* 0x0c2fe800078210ff */
[-C--:B------:R-:W-:Y:S01]  /*8040*/  LEA.HI.X.SX32 R5, R170, R3.reuse, 0x2, P1 ;  /* 0x00000003aa057211 */ /* 0x080fe200008f16ff */
[----:B------:R-:W-:Y:S01]  /*8050*/  IMAD R170, R173, 0x38, RZ ;  /* 0x00000038adaa7824 */ /* 0x000fe200078e02ff */
[----:B---3--:R-:W-:Y:S04]  /*8060*/  @P0 STL [R1+0x4], R221 ;  /* 0x000004dd01000387 */ /* 0x008fe80000100800 */
[----:B----4-:R-:W-:Y:S04]  /*8070*/  @P0 STL [R1], R224 ;  /* 0x000000e001000387 */ /* 0x010fe80000100800 */
[----:B------:R-:W-:Y:S04]  /*8080*/  @P0 STL [R1+0xc], R225 ;  /* 0x00000ce101000387 */ /* 0x000fe80000100800 */
[----:B--2---:R-:W-:Y:S01]  /*8090*/  @P0 STL [R1+0x8], R226 ;  /* 0x000008e201000387 */ /* 0x004fe20000100800 */
[CC--:B------:R-:W-:Y:S04]  /*80a0*/  LEA R166, P0, R172.reuse, R2.reuse, 0x2 ;  /* 0x00000002aca67211 */ /* 0x0c0fe800078010ff */
[-C--:B------:R-:W-:Y:S02]  /*80b0*/  LEA.HI.X.SX32 R167, R172, R3.reuse, 0x2, P0 ;  /* 0x00000003aca77211 */ /* 0x080fe400000f16ff */
[CC--:B------:R-:W-:Y:S03]  /*80c0*/  LEA R168, P0, R169.reuse, R2.reuse, 0x2 ;  /* 0x00000002a9a87211 */ /* 0x0c0fe600078010ff */
[----:B------:R1:W-:Y:S01]  /*80d0*/  REDG.E.ADD.F32.FTZ.RN.STRONG.GPU desc[UR6][R166.64], R6 ;  /* 0x00000006a60079a6 */ /* 0x0003e2000c10f386 */
[-C--:B------:R-:W-:Y:S03]  /*80e0*/  LEA.HI.X.SX32 R169, R169, R3.reuse, 0x2, P0 ;  /* 0x00000003a9a97211 */ /* 0x080fe600000f16ff */
[----:B------:R2:W-:Y:S04]  /*80f0*/  REDG.E.ADD.F32.FTZ.RN.STRONG.GPU desc[UR6][R4.64], R7 ;  /* 0x00000007040079a6 */ /* 0x0005e8000c10f386 */
[----:B------:R3:W-:Y:S01]  /*8100*/  REDG.E.ADD.F32.FTZ.RN.STRONG.GPU desc[UR6][R168.64], R8 ;  /* 0x00000008a80079a6 */ /* 0x0007e2000c10f386 */
[----:B-1----:R-:W-:Y:S01]  /*8110*/  IMAD R167, R173, 0x28, RZ ;  /* 0x00000028ada77824 */ /* 0x002fe200078e02ff */
[-C--:B------:R-:W-:Y:S02]  /*8120*/  LEA R6, P1, R171, R2.reuse, 0x2 ;  /* 0x00000002ab067211 */ /* 0x080fe400078210ff */
[-C--:B--2---:R-:W-:Y:S02]  /*8130*/  LEA R4, P0, R170, R2.reuse, 0x2 ;  /* 0x00000002aa047211 */ /* 0x084fe400078010ff */
[-C--:B------:R-:W-:Y:S02]  /*8140*/  LEA R166, P3, R167, R2.reuse, 0x2 ;  /* 0x00000002a7a67211 */ /* 0x080fe400078610ff */
[-C--:B------:R-:W-:Y:S01]  /*8150*/  LEA.HI.X.SX32 R7, R171, R3.reuse, 0x2, P1 ;  /* 0x00000003ab077211 */ /* 0x080fe200008f16ff */
[----:B---3--:R-:W-:Y:S01]  /*8160*/  VIADD R168, R172, 0x20 ;  /* 0x00000020aca87836 */ /* 0x008fe20000000000 */
[-C--:B------:R-:W-:Y:S02]  /*8170*/  LEA.HI.X.SX32 R167, R167, R3.reuse, 0x2, P3 ;  /* 0x00000003a7a77211 */ /* 0x080fe400018f16ff */
[-C--:B------:R-:W-:Y:S01]  /*8180*/  LEA.HI.X.SX32 R5, R170, R3.reuse, 0x2, P0 ;  /* 0x00000003aa057211 */ /* 0x080fe200000f16ff */
[----:B------:R-:W-:Y:S02]  /*8190*/  IMAD.IADD R8, R0, 0x1, R168 ;  /* 0x0000000100087824 */ /* 0x000fe400078e02a8 */
[----:B------:R-:W-:Y:S04]  /*81a0*/  REDG.E.ADD.F32.FTZ.RN.STRONG.GPU desc[UR6][R166.64], R9 ;  /* 0x00000009a60079a6 */ /* 0x000fe8000c10f386 */
        /* <DEDUP_REMOVED lines=385> */
[----:B-1----:R-:W-:-:S04]  /*99c0*/  SHF.R.S32.HI R2, RZ, 0x1f, R0 ;  /* 0x0000001fff027819 */ /* 0x002fc80000011400 */
[----:B------:R-:W-:Y:S01]  /*99d0*/  LEA.HI R2, R2, R0, RZ, 0x3 ;  /* 0x0000000002027211 */ /* 0x000fe200078f18ff */
        /* <DEDUP_REMOVED lines=14> */
.L_x_880:
[----:B------:R-:W-:Y:S01]  /*9ac0*/  @UP0 UIADD3 UR8, UR19, UR30, URZ ;  /* 0x0000001e13080290 */ /* 0x000fe2000fffe03f */
[----:B------:R-:W-:Y:S01]  /*9ad0*/  LOP3.LUT R3, R2, 0xfffffff8, RZ, 0xc0, !PT ;  /* 0xfffffff802037812 */ /* 0x000fe200078ec0ff */
[----:B------:R-:W-:Y:S01]  /*9ae0*/  @UP0 ULDC.64 UR12, c[0x0][0x458] ;  /* 0x00011600000c0ab9 */ /* 0x000fe20000000a00 */
[----:B------:R-:W-:Y:S02]  /*9af0*/  USHF.L.U32 UR5, UR18, 0x7, URZ ;  /* 0x0000000712057899 */ /* 0x000fe4000800063f */
[----:B------:R-:W-:Y:S01]  /*9b00*/  @UP0 UIMAD.WIDE.U32 UR14, UR8, UR12, URZ ;  /* 0x0000000c080e02a5 */ /* 0x000fe2000f8e003f */
[----:B------:R-:W-:Y:S01]  /*9b10*/  IMAD.IADD R3, R0, 0x1, -R3 ;  /* 0x0000000100037824 */ /* 0x000fe200078e0a03 */
[----:B------:R-:W-:Y:S01]  /*9b20*/  @UP0 UIMAD UR8, UR8, UR13, URZ ;  /* 0x0000000d080802a4 */ /* 0x000fe2000f8e023f */
[----:B-----5:R-:W-:-:S03]  /*9b30*/  LEA R0, R239, UR4, 0x1 ;  /* 0x00000004ef007c11 */ /* 0x020fc6000f8e08ff */
        /* <DEDUP_REMOVED lines=16> */
.L_x_881:
        /* <DEDUP_REMOVED lines=38> */
[----:B------:R-:W5:Y:S01]  /*9ea0*/  LDS.128 R12, [R0+0xc000] ;  /* 0x00c00000000c7984 */ /* 0x000f620000000c00 */
        /* <DEDUP_REMOVED lines=10> */
[----:B-----5:R1:W-:Y:S04]  /*9f50*/  STG.E.128 desc[UR6][R8.64], R12 ;  /* 0x0000000c08007986 */ /* 0x0203e8000c101d06 */
[----:B---3--:R3:W-:Y:S02]  /*9f60*/  STG.E.128 desc[UR6][R8.64+0x80], R16 ;  /* 0x0000801008007986 */ /* 0x0087e4000c101d06 */
.L_x_883:
[----:B------:R-:W-:Y:S05]  /*9f70*/  BSYNC B0 ;  /* 0x0000000000007941 */ /* 0x000fea0003800000 */
.L_x_882:
[----:B------:R-:W-:Y:S04]  /*9f80*/  BSSY B0, `(.L_x_884) ;  /* 0x000000f000007945 */ /* 0x000fe80003800000 */
[----:B------:R-:W-:Y:S05]  /*9f90*/  @P3 BRA `(.L_x_885) ;  /* 0x0000000000343947 */ /* 0x000fea0003800000 */
[----:B------:R-:W-:Y:S01]  /*9fa0*/  IADD3 R3, P0, R2, 0x20, RZ ;  /* 0x0000002002037810 */ /* 0x000fe20007f1e0ff */
[----:B------:R-:W-:Y:S01]  /*9fb0*/  ULDC.64 UR14, c[0x0][0x3f0] ;  /* 0x0000fc00000e7ab9 */ /* 0x000fe20000000a00 */
[----:B------:R-:W-:-:S03]  /*9fc0*/  MOV R7, R20 ;  /* 0x0000001400077202 */ /* 0x000fc60000000f00 */
[----:B------:R-:W-:-:S04]  /*9fd0*/  IMAD.X R6, RZ, RZ, R21, P0 ;  /* 0x000000ffff067224 */ /* 0x000fc800000e0615 */
[----:B-1-3--:R-:W-:Y:S02]  /*9fe0*/  IMAD R8, R6, UR10, RZ ;  /* 0x0000000a06087c24 */ /* 0x00afe4000f8e02ff */
        /* <DEDUP_REMOVED lines=8> */
.L_x_885:
[----:B------:R-:W-:Y:S05]  /*a070*/  BSYNC B0 ;  /* 0x0000000000007941 */ /* 0x000fea0003800000 */
.L_x_884:
[----:B---3--:R3:W2:Y:S01]  /*a080*/  LDS.128 R16, [R0+0xe000] ;  /* 0x00e0000000107984 */ /* 0x0086a20000000c00 */
[----:B------:R-:W-:Y:S03]  /*a090*/  BSSY B0, `(.L_x_886) ;  /* 0x0000010000007945 */ /* 0x000fe60003800000 */
[----:B-1----:R3:W1:Y:S01]  /*a0a0*/  LDS.128 R12, [R0+0x12000] ;  /* 0x01200000000c7984 */ /* 0x0026620000000c00 */
        /* <DEDUP_REMOVED lines=12> */
[----:B--2---:R2:W-:Y:S04]  /*a170*/  STG.E.128 desc[UR6][R8.64], R16 ;  /* 0x0000001008007986 */ /* 0x0045e8000c101d06 */
[----:B-1----:R2:W-:Y:S02]  /*a180*/  STG.E.128 desc[UR6][R8.64+0x80], R12 ;  /* 0x0000800c08007986 */ /* 0x0025e4000c101d06 */
.L_x_887:
[----:B------:R-:W-:Y:S05]  /*a190*/  BSYNC B0 ;  /* 0x0000000000007941 */ /* 0x000fea0003800000 */
.L_x_886:
[----:B--2---:R2:W2:Y:S01]  /*a1a0*/  LDS.128 R16, [R0+0xf000] ;  /* 0x00f0000000107984 */ /* 0x0044a20000000c00 */
[----:B------:R-:W-:Y:S03]  /*a1b0*/  BSSY B0, `(.L_x_888) ;  /* 0x0000010000007945 */ /* 0x000fe60003800000 */
[----:B-1----:R1:W1:Y:S01]  /*a1c0*/  LDS.128 R12, [R0+0x13000] ;  /* 0x01300000000c7984 */ /* 0x0022620000000c00 */
        /* <DEDUP_REMOVED lines=12> */
[----:B--2---:R2:W-:Y:S04]  /*a290*/  STG.E.128 desc[UR6][R4.64], R16 ;  /* 0x0000001004007986 */ /* 0x0045e8000c101d06 */
[----:B-1----:R2:W-:Y:S02]  /*a2a0*/  STG.E.128 desc[UR6][R4.64+0x80], R12 ;  /* 0x0000800c04007986 */ /* 0x0025e4000c101d06 */
.L_x_889:
[----:B------:R-:W-:Y:S05]  /*a2b0*/  BSYNC B0 ;  /* 0x0000000000007941 */ /* 0x000fea0003800000 */
.L_x_888:
[----:B------:R-:W-:Y:S01]  /*a2c0*/  IMAD.U32 R3, RZ, RZ, UR12 ;  /* 0x0000000cff037e24 */ /* 0x000fe2000f8e00ff */
[----:B------:R-:W-:Y:S01]  /*a2d0*/  UIMAD UR8, UR8, UR12, URZ ;  /* 0x0000000c080872a4 */ /* 0x000fe2000f8e023f */
[----:B--2---:R-:W2:Y:S01]  /*a2e0*/  LDS.128 R16, [R0+0x14000] ;  /* 0x0140000000107984 */ /* 0x004ea20000000c00 */
[----:B------:R-:W-:Y:S01]  /*a2f0*/  USHF.R.S32.HI UR10, URZ, 0x1f, UR57 ;  /* 0x0000001f3f0a7899 */ /* 0x000fe20008011439 */
[----:B------:R-:W-:Y:S01]  /*a300*/  IMAD.WIDE.U32 R4, R3, UR5, R10 ;  /* 0x0000000503047c25 */ /* 0x000fe2000f8e000a */
[----:B------:R-:W-:Y:S01]  /*a310*/  UIMAD UR5, UR5, UR13, UR8 ;  /* 0x0000000d050572a4 */ /* 0x000fe2000f8e0208 */
[----:B-1----:R3:W1:Y:S01]  /*a320*/  LDS.128 R12, [R0+0x18000] ;  /* 0x01800000000c7984 */ /* 0x0026620000000c00 */
        /* <DEDUP_REMOVED lines=20> */
[----:B--2---:R3:W-:Y:S04]  /*a470*/  STG.E.128 desc[UR6][R8.64], R16 ;  /* 0x0000001008007986 */ /* 0x0047e8000c101d06 */
[----:B-1----:R3:W-:Y:S02]  /*a480*/  STG.E.128 desc[UR6][R8.64+0x80], R12 ;  /* 0x0000800c08007986 */ /* 0x0027e4000c101d06 */
.L_x_891:
[----:B------:R-:W-:Y:S05]  /*a490*/  BSYNC B0 ;  /* 0x0000000000007941 */ /* 0x000fea0003800000 */
.L_x_890:
        /* <DEDUP_REMOVED lines=15> */
.L_x_893:
[----:B------:R-:W-:Y:S05]  /*a590*/  BSYNC B0 ;  /* 0x0000000000007941 */ /* 0x000fea0003800000 */
.L_x_892:
        /* <DEDUP_REMOVED lines=15> */
.L_x_895:
[----:B------:R-:W-:Y:S05]  /*a690*/  BSYNC B0 ;  /* 0x0000000000007941 */ /* 0x000fea0003800000 */
.L_x_894:
        /* <DEDUP_REMOVED lines=13> */
.L_x_876:
[----:B------:R-:W-:Y:S05]  /*a770*/  BSYNC B1 ;  /* 0x0000000000017941 */ /* 0x000fea0003800000 */
.L_x_854:
[----:B-1----:R-:W5:Y:S01]  /*a780*/  LDL R2, [R1+0x48] ;  /* 0x0000480001027983 */ /* 0x002f620000100800 */
[----:B------:R-:W-:Y:S02]  /*a790*/  ULDC UR5, c[0x0][0xc] ;  /* 0x0000030000057ab9 */ /* 0x000fe40000000800 */
[----:B------:R-:W-:Y:S01]  /*a7a0*/  UIADD3 UR18, UR5, UR18, URZ ;  /* 0x0000001205127290 */ /* 0x000fe2000fffe03f */
[----:B-----5:R-:W-:-:S13]  /*a7b0*/  R2UR UR8, R2 ;  /* 0x00000000020872ca */ /* 0x020fda00000e0000 */
[----:B------:R-:W-:-:S06]  /*a7c0*/  UISETP.GE.AND UP0, UPT, UR18, UR8, UPT ;  /* 0x000000081200728c */ /* 0x000fcc000bf06270 */
[----:B------:R-:W-:-:S13]  /*a7d0*/  PLOP3.LUT P0, PT, PT, PT, UP0, 0x80, 0x0 ;  /* 0x000000000000781c */ /* 0x000fda0003f0f008 */
[----:B------:R-:W-:Y:S05]  /*a7e0*/  @P0 BRA `(.L_x_896) ;  /* 0x0000000000040947 */ /* 0x000fea0003800000 */
[----:B------:R-:W-:Y:S05]  /*a7f0*/  BRA `(.L_x_897) ;  /* 0xffffff6000b47947 */ /* 0x000fea000383ffff */
.L_x_896:
[----:B------:R-:W-:Y:S05]  /*a800*/  EXIT ;  /* 0x000000000000794d */ /* 0x000fea0003800000 */
.L_x_898:
        /* <DEDUP_REMOVED lines=15> */
.L_x_1091:


//--------------------- .text._ZN5flash44flash_bwd_dq_dk_dv_loop_seqk_parallel_kernelI23Flash_bwd_kernel_traitsILi128ELi64ELi128ELi8ELi2ELi4ELi2ELb0ELb0EN7cutlass6half_tE19Flash_kernel_traitsILi128ELi64ELi128ELi8ES3_EELb1ELb1ELb0ELb1ELb0ELb0ELb0EEEvNS_16Flash_bwd_paramsE --------------------------
	.section	.text._ZN5flash44flash_bwd_dq_dk_dv_loop_seqk_parallel_kernelI23Flash_bwd_kernel_traitsILi128ELi64ELi128ELi8ELi2ELi4ELi2ELb0ELb0EN7cutlass6half_tE19Flash_kernel_traitsILi128ELi64ELi128ELi8ES3_EELb1ELb1ELb0ELb1ELb0ELb0ELb0EEEvNS_16Flash_bwd_paramsE,"ax",@progbits
	.align	128
        .global         _ZN5flash44flash_bwd_dq_dk_dv_loop_seqk_parallel_kernelI23Flash_bwd_kernel_traitsILi128ELi64ELi128ELi8ELi2ELi4ELi2ELb0ELb0EN7cutlass6half_tE19Flash_kernel_traitsILi128ELi64ELi128ELi8ES3_EELb1ELb1ELb0ELb1ELb0ELb0ELb0EEEvNS_16Flash_bwd_paramsE
        .type           _ZN5flash44flash_bwd_dq_dk_dv_loop_seqk_parallel_kernelI23Flash_bwd_kernel_traitsILi128ELi64ELi128ELi8ELi2ELi4ELi2ELb0ELb0EN7cutlass6half_tE19Flash_kernel_traitsILi128ELi64ELi128ELi8ES3_EELb1ELb1ELb0ELb1ELb0ELb0ELb0EEEvNS_16Flash_bwd_paramsE,@function
        .size           _ZN5flash44flash_bwd_dq_dk_dv_loop_seqk_parallel_kernelI23Flash_bwd_kernel_traitsILi128ELi64ELi128ELi8ELi2ELi4ELi2ELb0ELb0EN7cutlass6half_tE19Flash_kernel_traitsILi128ELi64ELi128ELi8ES3_EELb1ELb1ELb0ELb1ELb0ELb0ELb0EEEvNS_16Flash_bwd_paramsE,(.L_x_1092 - _ZN5flash44flash_bwd_dq_dk_dv_loop_seqk_parallel_kernelI23Flash_bwd_kernel_traitsILi128ELi64ELi128ELi8ELi2ELi4ELi2ELb0ELb0EN7cutlass6half_tE19Flash_kernel_traitsILi128ELi64ELi128ELi8ES3_EELb1ELb1ELb0ELb1ELb0ELb0ELb0EEEvNS_16Flash_bwd_paramsE)
        .other          _ZN5flash44flash_bwd_dq_dk_dv_loop_seqk_parallel_kernelI23Flash_bwd_kernel_traitsILi128ELi64ELi128ELi8ELi2ELi4ELi2ELb0ELb0EN7cutlass6half_tE19Flash_kernel_traitsILi128ELi64ELi128ELi8ES3_EELb1ELb1ELb0ELb1ELb0ELb0ELb0EEEvNS_16Flash_bwd_paramsE,@"STO_CUDA_ENTRY STV_DEFAULT"
_ZN5flash44flash_bwd_dq_dk_dv_loop_seqk_parallel_kernelI23Flash_bwd_kernel_traitsILi128ELi64ELi128ELi8ELi2ELi4ELi2ELb0ELb0EN7cutlass6half_tE19Flash_kernel_traitsILi128ELi64ELi128ELi8ES3_EELb1ELb1ELb0ELb1ELb0ELb0ELb0EEEvNS_16Flash_bwd_paramsE:
.text._ZN5flash44flash_bwd_dq_dk_dv_loop_seqk_parallel_kernelI23Flash_bwd_kernel_traitsILi128ELi64ELi128ELi8ELi2ELi4ELi2ELb0ELb0EN7cutlass6half_tE19Flash_kernel_traitsILi128ELi64ELi128ELi8ES3_EELb1ELb1ELb0ELb1ELb0ELb0ELb0EEEvNS_16Flash_bwd_paramsE:
        /* <DEDUP_REMOVED lines=24> */
[-C--:B------:R-:W-:Y:S01]  /*0180*/  LEA.HI R0, R4, R7.reuse, RZ, 0x2 ;  /* 0x0000000704007211 */ /* 0x080fe200078f10ff */
[----:B----4-:R-:W-:Y:S01]  /*0190*/  USHF.L.U32 UR6, UR49, 0x7, URZ ;  /* 0x0000000731067899 */ /* 0x010fe2000800063f */
[----:B------:R-:W-:Y:S02]  /*01a0*/  LOP3.LUT R5, R2, 0xffffffe0, RZ, 0xc0, !PT ;  /* 0xffffffe002057812 */ /* 0x000fe400078ec0ff */
[----:B------:R-:W-:Y:S02]  /*01b0*/  LOP3.LUT R6, R11, 0xfffffff8, RZ, 0xc0, !PT ;  /* 0xfffffff80b067812 */ /* 0x000fe400078ec0ff */
[CC--:B------:R-:W-:Y:S01]  /*01c0*/  LEA.HI R13, R4.reuse, R7.reuse, RZ, 0x6 ;  /* 0x00000007040d7211 */ /* 0x0c0fe200078f30ff */
[C---:B------:R-:W-:Y:S01]  /*01d0*/  IMAD.IADD R12, R7.reuse, 0x1, -R5 ;  /* 0x00000001070c7824 */ /* 0x040fe200078e0a05 */
[CC--:B------:R-:W-:Y:S01]  /*01e0*/  LEA.HI R3, R4.reuse, R7.reuse, RZ, 0x4 ;  /* 0x0000000704037211 */ /* 0x0c0fe200078f20ff */
[----:B------:R-:W-:Y:S01]  /*01f0*/  IMAD.IADD R5, R7, 0x1, -R6 ;  /* 0x0000000107057824 */ /* 0x000fe200078e0a06 */
[----:B------:R-:W-:-:S02]  /*0200*/  LEA.HI R15, R4, R7, RZ, 0x7 ;  /* 0x00000007040f7211 */ /* 0x000fc400078f38ff */
[----:B------:R-:W-:Y:S01]  /*0210*/  LOP3.LUT R4, R0, 0x7ffffffc, RZ, 0xc0, !PT ;  /* 0x7ffffffc00047812 */ /* 0x000fe200078ec0ff */
[----:B------:R-:W-:Y:S01]  /*0220*/  IMAD.SHL.U32 R240, R5, 0x8, RZ ;  /* 0x0000000805f07824 */ /* 0x000fe200078e00ff */
[----:B------:R-:W-:Y:S02]  /*0230*/  LOP3.LUT R9, R3, 0xfffffff0, RZ, 0xc0, !PT ;  /* 0xfffffff003097812 */ /* 0x000fe400078ec0ff */
[----:B------:R-:W-:Y:S01]  /*0240*/  SHF.R.S32.HI R10, RZ, 0x2, R0 ;  /* 0x00000002ff0a7819 */ /* 0x000fe20000011400 */
[C---:B------:R-:W-:Y:S01]  /*0250*/  IMAD.IADD R14, R7.reuse, 0x1, -R4 ;  /* 0x00000001070e7824 */ /* 0x040fe200078e0a04 */
[----:B------:R-:W-:Y:S01]  /*0260*/  SHF.R.S32.HI R6, RZ, 0x1f, R0 ;  /* 0x0000001fff067819 */ /* 0x000fe20000011400 */
[----:B------:R-:W-:Y:S01]  /*0270*/  IMAD.IADD R9, R7, 0x1, -R9 ;  /* 0x0000000107097824 */ /* 0x000fe200078e0a09 */
[--C-:B------:R-:W-:Y:S02]  /*0280*/  SHF.R.S32.HI R0, RZ, 0x5, R2.reuse ;  /* 0x00000005ff007819 */ /* 0x100fe40000011402 */
[----:B------:R-:W-:-:S02]  /*0290*/  SHF.R.S32.HI R4, RZ, 0x1f, R2 ;  /* 0x0000001fff047819 */ /* 0x000fc40000011402 */
[-C--:B------:R-:W-:Y:S02]  /*02a0*/  LEA.HI R7, R2, R0.reuse, RZ, 0x1 ;  /* 0x0000000002077211 */ /* 0x080fe400078f08ff */
[----:B------:R-:W-:Y:S02]  /*02b0*/  LEA.HI R2, R4, R0, RZ, 0x2 ;  /* 0x0000000004027211 */ /* 0x000fe400078f10ff */
[----:B------:R-:W-:Y:S02]  /*02c0*/  LOP3.LUT R7, R7, 0xfffffffe, RZ, 0xc0, !PT ;  /* 0xfffffffe07077812 */ /* 0x000fe400078ec0ff */
[----:B------:R-:W-:Y:S02]  /*02d0*/  LOP3.LUT R2, R2, 0xfffffffc, RZ, 0xc0, !PT ;  /* 0xfffffffc02027812 */ /* 0x000fe400078ec0ff */
[----:B------:R-:W-:Y:S01]  /*02e0*/  SHF.R.S32.HI R8, RZ, 0x4, R3 ;  /* 0x00000004ff087819 */ /* 0x000fe20000011403 */
[C---:B------:R-:W-:Y:S01]  /*02f0*/  IMAD.IADD R17, R0.reuse, 0x1, -R7 ;  /* 0x0000000100117824 */ /* 0x040fe200078e0a07 */
[----:B------:R-:W-:Y:S01]  /*0300*/  SHF.R.S32.HI R16, RZ, 0x3, R11 ;  /* 0x00000003ff107819 */ /* 0x000fe2000001140b */
[----:B------:R-:W-:Y:S01]  /*0310*/  IMAD.IADD R7, R0, 0x1, -R2 ;  /* 0x0000000100077824 */ /* 0x000fe200078e0a02 */
[----:B------:R-:W-:-:S02]  /*0320*/  LEA.HI R4, R6, R10, RZ, 0x3 ;  /* 0x0000000a06047211 */ /* 0x000fc400078f18ff */
[----:B------:R-:W-:Y:S01]  /*0330*/  LEA.HI R6, R3, R8, RZ, 0x1 ;  /* 0x0000000803067211 */ /* 0x000fe200078f08ff */
[----:B------:R-:W-:Y:S01]  /*0340*/  IMAD.SHL.U32 R0, R16, 0x40, RZ ;  /* 0x0000004010007824 */ /* 0x000fe200078e00ff */
[----:B------:R-:W-:Y:S01]  /*0350*/  LOP3.LUT R3, R4, 0xfffffff8, RZ, 0xc0, !PT ;  /* 0xfffffff804037812 */ /* 0x000fe200078ec0ff */
[----:B------:R-:W-:Y:S01]  /*0360*/  STL [R1+0x48], R17 ;  /* 0x0000481101007387 */ /* 0x000fe20000100800 */
[----:B------:R-:W-:Y:S02]  /*0370*/  SHF.R.S32.HI R2, RZ, 0x1f, R9 ;  /* 0x0000001fff027819 */ /* 0x000fe40000011409 */
[----:B------:R-:W-:Y:S01]  /*0380*/  LOP3.LUT R4, R6, 0xfffffffe, RZ, 0xc0, !PT ;  /* 0xfffffffe06047812 */ /* 0x000fe200078ec0ff */
[----:B------:R-:W-:Y:S01]  /*0390*/  IMAD.IADD R10, R10, 0x1, -R3 ;  /* 0x000000010a0a7824 */ /* 0x000fe200078e0a03 */
[----:B------:R-:W-:Y:S02]  /*03a0*/  LOP3.LUT R0, R0, 0x1c0, RZ, 0xc0, !PT ;  /* 0x000001c000007812 */ /* 0x000fe400078ec0ff */
[----:B------:R-:W-:Y:S01]  /*03b0*/  LEA.HI R208, R2, R9, RZ, 0x3 ;  /* 0x0000000902d07211 */ /* 0x000fe200078f18ff */
[----:B------:R-:W-:Y:S01]  /*03c0*/  IMAD.IADD R6, R8, 0x1, -R4 ;  /* 0x0000000108067824 */ /* 0x000fe200078e0a04 */
[----:B------:R-:W-:-:S02]  /*03d0*/  LOP3.LUT R4, R0, 0x38, R240, 0xf8, !PT ;  /* 0x0000003800047812 */ /* 0x000fc400078ef8f0 */
[----:B------:R-:W-:Y:S01]  /*03e0*/  SHF.R.U32.HI R3, RZ, 0x3, R0 ;  /* 0x00000003ff037819 */ /* 0x000fe20000011600 */
[----:B------:R-:W-:Y:S01]  /*03f0*/  IMAD.SHL.U32 R0, R5, 0x40, RZ ;  /* 0x0000004005007824 */ /* 0x000fe200078e00ff */
[C---:B------:R-:W-:Y:S01]  /*0400*/  LOP3.LUT R2, R208.reuse, 0xfffffff8, RZ, 0xc0, !PT ;  /* 0xfffffff8d0027812 */ /* 0x040fe200078ec0ff */
[----:B------:R-:W-:Y:S01]  /*0410*/  IMAD.SHL.U32 R208, R208, 0x40, RZ ;  /* 0x00000040d0d07824 */ /* 0x000fe200078e00ff */
[----:B------:R-:W-:Y:S01]  /*0420*/  LOP3.LUT R16, R4, R3, RZ, 0x3c, !PT ;  /* 0x0000000304107212 */ /* 0x000fe200078e3cff */
[----:B------:R-:W-:Y:S01]  /*0430*/  IMAD.SHL.U32 R4, R6, 0x200, RZ ;  /* 0x0000020006047824 */ /* 0x000fe200078e00ff */
[----:B------:R-:W-:Y:S01]  /*0440*/  LOP3.LUT R0, R0, 0x1c0, RZ, 0xc0, !PT ;  /* 0x000001c000007812 */ /* 0x000fe200078ec0ff */
[----:B------:R-:W-:Y:S01]  /*0450*/  IMAD.IADD R18, R9, 0x1, -R2 ;  /* 0x0000000109127824 */ /* 0x000fe200078e0a02 */
[----:B------:R-:W-:Y:S01]  /*0460*/  SHF.R.S32.HI R13, RZ, 0x6, R13 ;  /* 0x00000006ff0d7819 */ /* 0x000fe2000001140d */
[----:B------:R-:W-:Y:S01]  /*0470*/  IMAD.SHL.U32 R2, R7, 0x10, RZ ;  /* 0x0000001007027824 */ /* 0x000fe200078e00ff */
[----:B------:R-:W-:-:S02]  /*0480*/  LOP3.LUT R214, R0, 0x8, R11, 0xf8, !PT ;  /* 0x0000000800d67812 */ /* 0x000fc400078ef80b */
[----:B------:R-:W-:Y:S01]  /*0490*/  SHF.R.U32.HI R209, RZ, 0x3, R0 ;  /* 0x00000003ffd17819 */ /* 0x000fe20000011600 */
[----:B------:R-:W-:Y:S01]  /*04a0*/  STL [R1+0x58], R18 ;  /* 0x0000581201007387 */ /* 0x000fe20000100800 */
[C---:B------:R-:W-:Y:S02]  /*04b0*/  LOP3.LUT P4, RZ, R5.reuse, 0x2, RZ, 0xc0, !PT ;  /* 0x0000000205ff7812 */ /* 0x040fe4000788c0ff */
[----:B------:R-:W-:Y:S01]  /*04c0*/  LOP3.LUT P3, RZ, R5, 0x4, RZ, 0xc0, !PT ;  /* 0x0000000405ff7812 */ /* 0x000fe2000786c0ff */
[----:B------:R-:W-:Y:S01]  /*04d0*/  STL [R1+0x3c], R13 ;  /* 0x00003c0d01007387 */ /* 0x000fe20000100800 */
[----:B------:R-:W-:Y:S01]  /*04e0*/  LOP3.LUT R5, R0, 0x30, R2, 0xf8, !PT ;  /* 0x0000003000057812 */ /* 0x000fe200078ef802 */
[----:B------:R-:W-:Y:S01]  /*04f0*/  IMAD.SHL.U32 R0, R6, 0x20, RZ ;  /* 0x0000002006007824 */ /* 0x000fe200078e00ff */
[----:B------:R-:W-:Y:S01]  /*0500*/  SHF.R.S32.HI R8, RZ, 0x1f, R12 ;  /* 0x0000001fff087819 */ /* 0x000fe2000001140c */
[----:B------:R-:W-:Y:S01]  /*0510*/  IMAD R2, R13, 0x800, R4 ;  /* 0x000008000d027824 */ /* 0x000fe200078e0204 */
[----:B------:R-:W-:-:S02]  /*0520*/  LOP3.LUT R3, R10, 0x1, RZ, 0xc0, !PT ;  /* 0x000000010a037812 */ /* 0x000fc400078ec0ff */
[----:B------:R-:W-:Y:S02]  /*0530*/  LOP3.LUT R214, R214, R209, RZ, 0x3c, !PT ;  /* 0x000000d1d6d67212 */ /* 0x000fe400078e3cff */
[----:B------:R-:W-:Y:S01]  /*0540*/  LEA.HI R12, R8, R12, RZ, 0x2 ;  /* 0x0000000c080c7211 */ /* 0x000fe200078f10ff */
[----:B------:R-:W-:Y:S01]  /*0550*/  IMAD.SHL.U32 R8, R13, 0x8, RZ ;  /* 0x000000080d087824 */ /* 0x000fe200078e00ff */
[----:B------:R-:W-:Y:S01]  /*0560*/  ISETP.NE.U32.AND P0, PT, R3, 0x1, PT ;  /* 0x000000010300780c */ /* 0x000fe20003f05070 */
[----:B------:R-:W-:Y:S01]  /*0570*/  IMAD.IADD R214, R2, 0x1, R214 ;  /* 0x0000000102d67824 */ /* 0x000fe200078e02d6 */
[----:B------:R-:W-:Y:S01]  /*0580*/  LOP3.LUT R3, R0, 0x20, RZ, 0xc0, !PT ;  /* 0x0000002000037812 */ /* 0x000fe200078ec0ff */
[----:B------:R-:W-:Y:S01]  /*0590*/  IMAD.SHL.U32 R2, R14, 0x2, RZ ;  /* 0x000000020e027824 */ /* 0x000fe200078e00ff */
[----:B------:R-:W-:Y:S02]  /*05a0*/  SHF.R.S32.HI R0, RZ, 0x7, R15 ;  /* 0x00000007ff007819 */ /* 0x000fe4000001140f */
[----:B------:R-:W-:Y:S01]  /*05b0*/  LOP3.LUT R5, R5, 0x8, R11, 0xf8, !PT ;  /* 0x0000000805057812 */ /* 0x000fe200078ef80b */
[----:B------:R-:W-:Y:S01]  /*05c0*/  IMAD R9, R7, 0x400, R2 ;  /* 0x0000040007097824 */ /* 0x000fe200078e0202 */
[----:B------:R-:W-:Y:S01]  /*05d0*/  LOP3.LUT R11, R3, 0x18, R8, 0xf8, !PT ;  /* 0x00000018030b7812 */ /* 0x000fe200078ef808 */
[----:B------:R-:W-:Y:S01]  /*05e0*/  IMAD R8, R0, 0x1000, R2 ;  /* 0x0000100000087824 */ /* 0x000fe200078e0202 */
[----:B------:R-:W-:Y:S01]  /*05f0*/  LOP3.LUT R209, R4, R5, R209, 0xf6, !PT ;  /* 0x0000000504d17212 */ /* 0x000fe200078ef6d1 */
[----:B------:R-:W-:Y:S01]  /*0600*/  IMAD.SHL.U32 R2, R0, 0x8, RZ ;  /* 0x0000000800027824 */ /* 0x000fe200078e00ff */
[----:B------:R-:W-:Y:S01]  /*0610*/  LOP3.LUT R208, R208, 0xfffffe00, RZ, 0xc0, !PT ;  /* 0xfffffe00d0d07812 */ /* 0x000fe200078ec0ff */
[C---:B------:R-:W-:Y:S01]  /*0620*/  IMAD.SHL.U32 R0, R10.reuse, 0x40, RZ ;  /* 0x000000400a007824 */ /* 0x040fe200078e00ff */
[----:B------:R-:W-:Y:S01]  /*0630*/  R2P PR, R10, 0x6 ;  /* 0x000000060a007804 */ /* 0x000fe20000000000 */
[----:B------:R-:W-:Y:S01]  /*0640*/  IMAD.SHL.U32 R3, R6, 0x10, RZ ;  /* 0x0000001006037824 */ /* 0x000fe200078e00ff */
[----:B------:R-:W-:Y:S01]  /*0650*/  LOP3.LUT R2, R2, 0x8, RZ, 0xc0, !PT ;  /* 0x0000000802027812 */ /* 0x000fe200078ec0ff */
[----:B------:R-:W-:Y:S01]  /*0660*/  IMAD.SHL.U32 R5, R13, 0x20, RZ ;  /* 0x000000200d057824 */ /* 0x000fe200078e00ff */
[----:B------:R-:W-:Y:S01]  /*0670*/  LOP3.LUT R0, R0, 0x1c0, RZ, 0xc0, !PT ;  /* 0x000001c000007812 */ /* 0x000fe200078ec0ff */
[----:B------:R-:W-:Y:S01]  /*0680*/  IMAD.SHL.U32 R6, R6, 0x8, RZ ;  /* 0x0000000806067824 */ /* 0x000fe200078e00ff */
[----:B------:R-:W-:Y:S01]  /*0690*/  LOP3.LUT R220, R2, 0x10, R3, 0xf8, !PT ;  /* 0x0000001002dc7812 */ /* 0x000fe200078ef803 */
[----:B------:R-:W-:Y:S01]  /*06a0*/  IMAD.SHL.U32 R3, R18, 0x40, RZ ;  /* 0x0000004012037824 */ /* 0x000fe200078e00ff */
[----:B------:R-:W-:-:S02]  /*06b0*/  SHF.R.U32.HI R4, RZ, 0x3, R0 ;  /* 0x00000003ff047819 */ /* 0x000fc40000011600 */
[----:B------:R-:W-:Y:S02]  /*06c0*/  LOP3.LUT R5, R0, 0x20, R5, 0xf8, !PT ;  /* 0x0000002000057812 */ /* 0x000fe400078ef805 */
[----:B------:R-:W-:Y:S02]  /*06d0*/  LOP3.LUT R3, R3, 0x1c0, RZ, 0xc0, !PT ;  /* 0x000001c003037812 */ /* 0x000fe400078ec0ff */
[----:B------:R-:W-:Y:S01]  /*06e0*/  LOP3.LUT R7, R4, R0, R2, 0x1e, !PT ;  /* 0x0000000004077212 */ /* 0x000fe200078e1e02 */
[----:B------:R-:W-:Y:S01]  /*06f0*/  IMAD R0, R17, 0x400, R8 ;  /* 0x0000040011007824 */ /* 0x000fe200078e0208 */
[----:B------:R-:W-:Y:S02]  /*0700*/  LOP3.LUT R2, R5, R4, RZ, 0x3c, !PT ;  /* 0x0000000405027212 */ /* 0x000fe400078e3cff */
[----:B------:R-:W-:Y:S01]  /*0710*/  SHF.R.U32.HI R4, RZ, 0x3, R3 ;  /* 0x00000003ff047819 */ /* 0x000fe20000011603 */
[----:B------:R-:W-:Y:S01]  /*0720*/  IMAD.IADD R7, R9, 0x1, R7 ;  /* 0x0000000109077824 */ /* 0x000fe200078e0207 */
[----:B------:R-:W-:Y:S01]  /*0730*/  LOP3.LUT R5, R3, 0x8, R6, 0xf8, !PT ;  /* 0x0000000803057812 */ /* 0x000fe200078ef806 */
[----:B------:R-:W-:Y:S01]  /*0740*/  IMAD.IADD R229, R2, 0x1, R0 ;  /* 0x0000000102e57824 */ /* 0x000fe200078e0200 */
[C-C-:B------:R-:W-:Y:S01]  /*0750*/  LOP3.LUT R220, R4.reuse, R220, R3.reuse, 0x1e, !PT ;  /* 0x000000dc04dc7212 */ /* 0x140fe200078e1e03 */
[----:B------:R-:W-:Y:S01]  /*0760*/  IMAD R2, R17, 0x400, R208 ;  /* 0x0000040011027824 */ /* 0x000fe200078e02d0 */
[----:B------:R-:W-:-:S02]  /*0770*/  LOP3.LUT R3, R4, R11, R3, 0x1e, !PT ;  /* 0x0000000b04037212 */ /* 0x000fc400078e1e03 */
[----:B------:R-:W-:Y:S01]  /*0780*/  LOP3.LUT R0, R5, R4, RZ, 0x3c, !PT ;  /* 0x0000000405007212 */ /* 0x000fe200078e3cff */
[----:B------:R-:W-:Y:S01]  /*0790*/  VIADD R5, R240, 0x40 ;  /* 0x00000040f0057836 */ /* 0x000fe20000000000 */
[-C--:B------:R-:W-:Y:S02]  /*07a0*/  LOP3.LUT R220, R220, R208.reuse, RZ, 0xfc, !PT ;  /* 0x000000d0dcdc7212 */ /* 0x080fe400078efcff */
[----:B------:R-:W-:Y:S01]  /*07b0*/  LOP3.LUT R208, R3, R208, RZ, 0xfc, !PT ;  /* 0x000000d003d07212 */ /* 0x000fe200078efcff */
[----:B------:R-:W-:Y:S01]  /*07c0*/  IMAD.U32 R3, RZ, RZ, UR5 ;  /* 0x00000005ff037e24 */ /* 0x000fe2000f8e00ff */
[----:B------:R-:W-:Y:S01]  /*07d0*/  USHF.R.S32.HI UR5, URZ, 0x1f, UR49 ;  /* 0x0000001f3f057899 */ /* 0x000fe20008011431 */
[----:B------:R-:W-:Y:S01]  /*07e0*/  IMAD.IADD R219, R2, 0x1, R0 ;  /* 0x0000000102db7824 */ /* 0x000fe200078e0200 */
[----:B------:R1:W-:Y:S01]  /*07f0*/  STL [R1+0xc], R5 ;  /* 0x00000c0501007387 */ /* 0x0003e20000100800 */
[----:B------:R-:W-:Y:S01]  /*0800*/  IMAD.U32 R0, RZ, RZ, UR6 ;  /* 0x00000006ff007e24 */ /* 0x000fe2000f8e00ff */
[----:B------:R-:W-:Y:S01]  /*0810*/  USHF.R.S32.HI UR6, URZ, 0x1f, UR58 ;  /* 0x0000001f3f067899 */ /* 0x000fe2000801143a */
[----:B------:R-:W-:Y:S01]  /*0820*/  IMAD.MOV.U32 R2, RZ, RZ, 0x20 ;  /* 0x00000020ff027424 */ /* 0x000fe200078e00ff */
[----:B------:R-:W-:Y:S01]  /*0830*/  LEA R229, R229, UR4, 0x1 ;  /* 0x00000004e5e57c11 */ /* 0x000fe2000f8e08ff */
[----:B------:R-:W-:Y:S01]  /*0840*/  IMAD.U32 R0, RZ, RZ, UR5 ;  /* 0x00000005ff007e24 */ /* 0x000fe2000f8e00ff */
[----:B------:R-:W-:Y:S01]  /*0850*/  SHF.R.S32.HI R0, RZ, 0x2, R12 ;  /* 0x00000002ff007819 */ /* 0x000fe2000001140c */
[----:B------:R-:W-:Y:S01]  /*0860*/  UIADD3 UR5, UR4, 0xc000, URZ ;  /* 0x0000c00004057890 */ /* 0x000fe2000fffe03f */
[----:B------:R-:W-:Y:S01]  /*0870*/  IMAD.U32 R4, RZ, RZ, UR6 ;  /* 0x00000006ff047e24 */ /* 0x000fe2000f8e00ff */
[C---:B------:R-:W-:Y:S01]  /*0880*/  SEL R215, R2.reuse, 0xffffffe0, !P4 ;  /* 0xffffffe002d77807 */ /* 0x040fe20006000000 */
[----:B------:R-:W-:Y:S01]  /*0890*/  IMAD R4, R13, 0x200, R16 ;  /* 0x000002000d047824 */ /* 0x000fe200078e0210 */
[----:B------:R-:W-:Y:S01]  /*08a0*/  SEL R2, R2, 0xffffffe0, !P1 ;  /* 0xffffffe002027807 */ /* 0x000fe20004800000 */
[----:B------:R-:W-:Y:S01]  /*08b0*/  IMAD R0, R17, 0x10, R0 ;  /* 0x0000001011007824 */ /* 0x000fe200078e0200 */
[----:B------:R-:W-:Y:S01]  /*08c0*/  LEA R6, R7, UR5, 0x1 ;  /* 0x0000000507067c11 */ /* 0x000fe2000f8e08ff */
[----:B------:R-:W-:Y:S01]  /*08d0*/  IMAD.MOV.U32 R3, RZ, RZ, 0x40 ;  /* 0x00000040ff037424 */ /* 0x000fe200078e00ff */
[----:B------:R2:W-:Y:S01]  /*08e0*/  STL [R1+0x34], R4 ;  /* 0x0000340401007387 */ /* 0x0005e20000100800 */
[----:B------:R-:W-:Y:S01]  /*08f0*/  IMAD.IADD R230, R229, 0x1, R2 ;  /* 0x00000001e5e67824 */ /* 0x000fe200078e0202 */
[----:B------:R-:W-:-:S02]  /*0900*/  LEA R214, R214, UR4, 0x1 ;  /* 0x00000004d6d67c11 */ /* 0x000fc4000f8e08ff */
[----:B------:R3:W-:Y:S01]  /*0910*/  STL [R1+0x10], R0 ;  /* 0x0000100001007387 */ /* 0x0007e20000100800 */
[----:B------:R-:W-:Y:S02]  /*0920*/  SEL R216, R3, 0xffffffc0, !P3 ;  /* 0xffffffc003d87807 */ /* 0x000fe40005800000 */
[----:B------:R-:W-:Y:S01]  /*0930*/  SEL R231, R231, 0x10, !P0 ;  /* 0x00000010e7e77807 */ /* 0x000fe20004000000 */
[----:B------:R-:W-:Y:S01]  /*0940*/  STL [R1+0x40], R6 ;  /* 0x0000400601007387 */ /* 0x000fe20000100800 */
[----:B------:R-:W-:Y:S01]  /*0950*/  IMAD.IADD R215, R215, 0x1, R214 ;  /* 0x00000001d7d77824 */ /* 0x000fe200078e02d6 */
[----:B------:R-:W-:Y:S01]  /*0960*/  LEA R209, R209, UR4, 0x1 ;  /* 0x00000004d1d17c11 */ /* 0x000fe2000f8e08ff */
[----:B-1----:R-:W-:Y:S01]  /*0970*/  IMAD.IADD R5, R2, 0x1, R6 ;  /* 0x0000000102057824 */ /* 0x002fe200078e0206 */
[----:B------:R-:W-:Y:S01]  /*0980*/  LEA R208, R208, UR5, 0x1 ;  /* 0x00000005d0d07c11 */ /* 0x000fe2000f8e08ff */
[----:B------:R-:W-:Y:S01]  /*0990*/  IMAD.IADD R217, R216, 0x1, R214 ;  /* 0x00000001d8d97824 */ /* 0x000fe200078e02d6 */
[----:B------:R-:W-:Y:S01]  /*09a0*/  LEA R212, R220, UR4, 0x1 ;  /* 0x00000004dcd47c11 */ /* 0x000fe2000f8e08ff */
[----:B------:R-:W-:Y:S01]  /*09b0*/  IMAD.IADD R232, R229, 0x1, R231 ;  /* 0x00000001e5e87824 */ /* 0x000fe200078e02e7 */
[----:B------:R-:W-:Y:S01]  /*09c0*/  STL [R1+0x4c], R5 ;  /* 0x00004c0501007387 */ /* 0x000fe20000100800 */
[----:B------:R-:W-:-:S02]  /*09d0*/  IMAD.IADD R216, R216, 0x1, R215 ;  /* 0x00000001d8d87824 */ /* 0x000fc400078e02d7 */
[----:B------:R-:W-:Y:S02]  /*09e0*/  IMAD.IADD R231, R231, 0x1, R230 ;  /* 0x00000001e7e77824 */ /* 0x000fe400078e02e6 */
[C---:B--2---:R-:W-:Y:S02]  /*09f0*/  VIADD R4, R6.reuse, 0x420 ;  /* 0x0000042006047836 */ /* 0x044fe40000000000 */
[----:B------:R-:W-:Y:S01]  /*0a00*/  @P1 VIADD R4, R6, 0x3e0 ;  /* 0x000003e006041836 */ /* 0x000fe20000000000 */
[----:B---3--:R-:W-:-:S05]  /*0a10*/  SEL R0, R3, 0xffffffc0, !P2 ;  /* 0xffffffc003007807 */ /* 0x008fca0005000000 */
[----:B------:R-:W-:-:S05]  /*0a20*/  IMAD.IADD R2, R6, 0x1, R0 ;  /* 0x0000000106027824 */ /* 0x000fca00078e0200 */
[----:B------:R1:W-:Y:S04]  /*0a30*/  STL [R1+0x44], R2 ;  /* 0x0000440201007387 */ /* 0x0003e80000100800 */
[----:B------:R2:W-:Y:S01]  /*0a40*/  STL [R1+0x5c], R4 ;  /* 0x00005c0401007387 */ /* 0x0005e20000100800 */
[----:B-1----:R-:W-:Y:S02]  /*0a50*/  IMAD.IADD R2, R5, 0x1, R0 ;  /* 0x0000000105027824 */ /* 0x002fe400078e0200 */
[----:B------:R-:W-:-:S03]  /*0a60*/  IMAD.IADD R0, R0, 0x1, R4 ;  /* 0x0000000100007824 */ /* 0x000fc600078e0204 */
[----:B------:R2:W-:Y:S04]  /*0a70*/  STL [R1+0x50], R2 ;  /* 0x0000500201007387 */ /* 0x0005e80000100800 */
[----:B------:R2:W-:Y:S02]  /*0a80*/  STL [R1+0x54], R0 ;  /* 0x0000540001007387 */ /* 0x0005e40000100800 */
.L_x_969:
        /* <DEDUP_REMOVED lines=16> */
[----:B-123--:R-:W-:Y:S01]  /*0b90*/  IMAD.U32 R2, RZ, RZ, UR8 ;  /* 0x00000008ff027e24 */ /* 0x00efe2000f8e00ff */
[----:B------:R-:W-:Y:S01]  /*0ba0*/  UISETP.NE.U32.AND UP0, UPT, UR12, URZ, UPT ;  /* 0x0000003f0c00728c */ /* 0x000fe2000bf05070 */
[----:B----4-:R-:W-:Y:S01]  /*0bb0*/  IMAD.U32 R4, RZ, RZ, UR10 ;  /* 0x0000000aff047e24 */ /* 0x010fe2000f8e00ff */
        /* <DEDUP_REMOVED lines=48> */
.L_x_899:
        /* <DEDUP_REMOVED lines=20> */
[----:B------:R-:W-:Y:S02]  /*1000*/  @!UP1 UIMAD.WIDE.U32 UR42, UR49, UR6, URZ ;  /* 0x00000006312a92a5 */ /* 0x000fe4000f8e003f */
[----:B------:R-:W-:Y:S01]  /*1010*/  USHF.R.S32.HI UR39, URZ, 0x1f, UR60 ;  /* 0x0000001f3f277899 */ /* 0x000fe2000801143c */
[----:B-1----:R-:W-:Y:S01]  /*1020*/  IABS R5, R6 ;  /* 0x0000000600057213 */ /* 0x002fe20000000000 */
[----:B------:R-:W-:Y:S01]  /*1030*/  ULDC.64 UR18, c[0x0][0x240] ;  /* 0x0000900000127ab9 */ /* 0x000fe20000000a00 */
[----:B------:R-:W-:Y:S01]  /*1040*/  ULEA.HI UR32, UR23, UR16, URZ, 0x6 ;  /* 0x0000001017207291 */ /* 0x000fe2000f8f303f */
[----:B------:R-:W-:Y:S01]  /*1050*/  ISETP.NE.AND P3, PT, R6, RZ, PT ;  /* 0x000000ff0600720c */ /* 0x000fe20003f65270 */
[----:B------:R-:W1:Y:S01]  /*1060*/  I2F.RP R2, R5 ;  /* 0x0000000500027306 */ /* 0x000e620000209400 */
[----:B------:R-:W-:Y:S01]  /*1070*/  UIMAD UR16, UR39, UR49, URZ ;  /* 0x00000031271072a4 */ /* 0x000fe2000f8e023f */
[----:B------:R-:W-:Y:S01]  /*1080*/  ULDC UR11, c[0x0][0x2dc] ;  /* 0x0000b700000b7ab9 */ /* 0x000fe20000000800 */
[----:B--2---:R-:W-:Y:S01]  /*1090*/  UIMAD.WIDE.U32 UR30, UR10, UR8, URZ ;  /* 0x000000080a1e72a5 */ /* 0x004fe2000f8e003f */
[----:B------:R-:W-:Y:S01]  /*10a0*/  ULDC UR46, c[0x0][0x270] ;  /* 0x00009c00002e7ab9 */ /* 0x000fe20000000800 */
[----:B------:R-:W-:-:S02]  /*10b0*/  UIMAD.WIDE.U32 UR20, UR5, UR18, URZ ;  /* 0x00000012051472a5 */ /* 0x000fc4000f8e003f */
[----:B------:R-:W-:Y:S02]  /*10c0*/  UIMAD UR41, UR10, UR9, UR31 ;  /* 0x000000090a2972a4 */ /* 0x000fe4000f8e021f */
[----:B------:R-:W-:Y:S01]  /*10d0*/  UIMAD UR25, UR5, UR19, URZ ;  /* 0x00000013051972a4 */ /* 0x000fe2000f8e023f */
        /* <DEDUP_REMOVED lines=9> */
[----:B------:R-:W-:Y:S02]  /*1170*/  UIMAD.WIDE UR8, UR11, UR46, URZ ;  /* 0x0000002e0b0872a5 */ /* 0x000fe4000f8e023f */
[----:B------:R-:W-:Y:S02]  /*1180*/  UIMAD.WIDE.U32 UR12, UR49, UR60, URZ ;  /* 0x0000003c310c72a5 */ /* 0x000fe4000f8e003f */
[----:B------:R-:W-:Y:S01]  /*1190*/  USEL UR36, UR6, URZ, UP2 ;  /* 0x0000003f06247287 */ /* 0x000fe20009000000 */
[----:B-1----:R-:W-:Y:S01]  /*11a0*/  VIADD R2, R2, 0xffffffe ;  /* 0x0ffffffe02027836 */ /* 0x002fe20000000000 */
[----:B------:R-:W-:-:S02]  /*11b0*/  UISETP.NE.AND UP3, UPT, UR7, URZ, UPT ;  /* 0x0000003f0700728c */ /* 0x000fc4000bf65270 */
[----:B------:R-:W-:Y:S01]  /*11c0*/  UIMAD UR16, UR59, UR60, UR16 ;  /* 0x0000003c3b1072a4 */ /* 0x000fe2000f8e0210 */
[----:B------:R-:W1:Y:S01]  /*11d0*/  F2I.FTZ.U32.TRUNC.NTZ R3, R2 ;  /* 0x0000000200037305 */ /* 0x000e62000021f000 */
[----:B------:R-:W-:Y:S01]  /*11e0*/  @UP0 ULDC.64 UR6, c[0x0][0x248] ;  /* 0x0000920000060ab9 */ /* 0x000fe20000000a00 */
[----:B------:R-:W-:Y:S02]  /*11f0*/  USEL UR56, UR28, UR20, !UP1 ;  /* 0x000000141c387287 */ /* 0x000fe4000c800000 */
[----:B------:R-:W-:Y:S02]  /*1200*/  UIADD3 UR47, UR29, UR34, URZ ;  /* 0x000000221d2f7290 */ /* 0x000fe4000fffe03f */
[----:B------:R-:W-:Y:S02]  /*1210*/  @UP0 UIMAD.WIDE.U32 UR28, UR22, UR6, URZ ;  /* 0x00000006161c02a5 */ /* 0x000fe4000f8e003f */
[----:B------:R-:W-:Y:S02]  /*1220*/  @UP0 UIMAD UR34, UR22, UR7, URZ ;  /* 0x00000007162202a4 */ /* 0x000fe4000f8e023f */
[----:B------:R-:W-:-:S02]  /*1230*/  @UP1 UIADD3 UR47, UR21, UR25, URZ ;  /* 0x00000019152f1290 */ /* 0x000fc4000fffe03f */
[----:B------:R-:W-:Y:S02]  /*1240*/  UIMAD.WIDE.U32 UR22, UR8, UR12, URZ ;  /* 0x0000000c081672a5 */ /* 0x000fe4000f8e003f */
[----:B------:R-:W-:Y:S01]  /*1250*/  UIMAD UR25, UR9, UR12, URZ ;  /* 0x0000000c091972a4 */ /* 0x000fe2000f8e023f */
[--C-:B-1----:R-:W-:Y:S01]  /*1260*/  IMAD.MOV R0, RZ, RZ, -R3.reuse ;  /* 0x000000ffff007224 */ /* 0x102fe200078e0a03 */
[----:B------:R-:W-:Y:S01]  /*1270*/  UIADD3 UR12, UR13, UR16, URZ ;  /* 0x000000100d0c7290 */ /* 0x000fe2000fffe03f */
[----:B------:R-:W-:Y:S01]  /*1280*/  IMAD.MOV.U32 R2, RZ, RZ, RZ ;  /* 0x000000ffff027224 */ /* 0x000fe200078e00ff */
[----:B------:R-:W-:Y:S01]  /*1290*/  USHF.L.U32 UR10, UR49, 0x7, URZ ;  /* 0x00000007310a7899 */ /* 0x000fe2000800063f */
[----:B------:R-:W-:Y:S01]  /*12a0*/  IMAD R0, R0, R5, RZ ;  /* 0x0000000500007224 */ /* 0x000fe200078e02ff */
[----:B------:R-:W-:Y:S02]  /*12b0*/  UIMAD UR12, UR8, UR12, UR25 ;  /* 0x0000000c080c72a4 */ /* 0x000fe4000f8e0219 */
[----:B------:R-:W-:Y:S01]  /*12c0*/  ULOP3.LUT UR13, UR32, 0xffffffc0, URZ, 0xc0, !UPT ;  /* 0xffffffc0200d7892 */ /* 0x000fe2000f8ec03f */
[----:B------:R-:W-:Y:S01]  /*12d0*/  IMAD.HI.U32 R0, R3, R0, R2 ;  /* 0x0000000003007227 */ /* 0x000fe200078e0002 */
[----:B------:R-:W-:Y:S01]  /*12e0*/  MOV R2, R4 ;  /* 0x0000000400027202 */ /* 0x000fe20000000f00 */
[----:B------:R-:W-:-:S02]  /*12f0*/  UIADD3 UR48, UR23, UR12, URZ ;  /* 0x0000000c17307290 */ /* 0x000fc4000fffe03f */
[----:B------:R-:W-:Y:S02]  /*1300*/  UIMAD.WIDE.U32 UR20, UR8, UR5, URZ ;  /* 0x00000005081472a5 */ /* 0x000fe4000f8e003f */
[----:B------:R-:W-:Y:S01]  /*1310*/  IMAD.HI.U32 R0, R0, R2, RZ ;  /* 0x0000000200007227 */ /* 0x000fe200078e00ff */
[----:B------:R-:W-:Y:S02]  /*1320*/  UIMAD UR12, UR9, UR5, URZ ;  /* 0x00000005090c72a4 */ /* 0x000fe4000f8e023f */
[----:B------:R-:W-:Y:S01]  /*1330*/  USEL UR35, UR10, URZ, UP2 ;  /* 0x0000003f0a237287 */ /* 0x000fe20009000000 */
[----:B------:R-:W-:Y:S01]  /*1340*/  IMAD.MOV R3, RZ, RZ, -R0 ;  /* 0x000000ffff037224 */ /* 0x000fe200078e0a00 */
[----:B------:R-:W-:Y:S02]  /*1350*/  UIADD3 UR13, UR13, -0x40, URZ ;  /* 0xffffffc00d0d7890 */ /* 0x000fe4000fffe03f */
[----:B------:R-:W-:Y:S01]  /*1360*/  @UP1 UIADD3 UR48, UR21, UR12, URZ ;  /* 0x0000000c15301290 */ /* 0x000fe2000fffe03f */
[----:B------:R-:W-:Y:S01]  /*1370*/  IMAD R2, R5, R3, R2 ;  /* 0x0000000305027224 */ /* 0x000fe200078e0202 */
[----:B------:R-:W-:-:S02]  /*1380*/  USHF.R.S32.HI UR25, URZ, 0x1f, UR13 ;  /* 0x0000001f3f197899 */ /* 0x000fc4000801140d */
[----:B------:R-:W-:Y:S02]  /*1390*/  UIADD3 UR12, UP2, UR13, UR35, URZ ;  /* 0x000000230d0c7290 */ /* 0x000fe4000ff5e03f */
[----:B------:R-:W-:Y:S01]  /*13a0*/  ISETP.GT.U32.AND P1, PT, R5, R2, PT ;  /* 0x000000020500720c */ /* 0x000fe20003f24070 */
[----:B------:R-:W-:Y:S01]  /*13b0*/  ULDC.U8 UR10, c[0x0][0x480] ;  /* 0x00012000000a7ab9 */ /* 0x000fe20000000000 */
[----:B------:R-:W-:Y:S02]  /*13c0*/  UIADD3.X UR16, UR25, UR36, URZ, UP2, !UPT ;  /* 0x0000002419107290 */ /* 0x000fe400097fe43f */
[----:B------:R-:W-:Y:S01]  /*13d0*/  UIMAD UR9, UR9, UR12, URZ ;  /* 0x0000000c090972a4 */ /* 0x000fe2000f8e023f */
[----:B------:R-:W-:Y:S01]  /*13e0*/  ULDC UR52, c[0x0][0x2c4] ;  /* 0x0000b10000347ab9 */ /* 0x000fe20000000800 */
[----:B------:R-:W-:Y:S02]  /*13f0*/  USEL UR57, UR22, UR20, !UP1 ;  /* 0x0000001416397287 */ /* 0x000fe4000c800000 */
[----:B------:R-:W-:-:S02]  /*1400*/  @UP0 UIADD3 UR31, UR27, UR37, URZ ;  /* 0x000000251b1f0290 */ /* 0x000fc4000fffe03f */
[----:B------:R-:W-:-:S03]  /*1410*/  UIMAD UR22, UR8, UR16, UR9 ;  /* 0x00000010081672a4 */ /* 0x000fc6000f8e0209 */
        /* <DEDUP_REMOVED lines=9> */
[----:B------:R-:W-:Y:S02]  /*14b0*/  @!UP1 UIADD3 UR51, UR43, UR38, URZ ;  /* 0x000000262b339290 */ /* 0x000fe4000fffe03f */
[----:B------:R-:W-:Y:S01]  /*14c0*/  ISETP.GE.AND P2, PT, R2, RZ, PT ;  /* 0x000000ff0200720c */ /* 0x000fe20003f46270 */
[----:B------:R-:W-:-:S02]  /*14d0*/  @UP0 UIMAD.WIDE.U32 UR20, UR31, UR10, URZ ;  /* 0x0000000a1f1402a5 */ /* 0x000fc4000f8e003f */
[----:B------:R-:W-:Y:S02]  /*14e0*/  UIMAD.WIDE.U32 UR38, UR8, UR12, URZ ;  /* 0x0000000c082672a5 */ /* 0x000fe4000f8e003f */
[----:B------:R-:W-:Y:S02]  /*14f0*/  @UP3 USEL UR12, UR16, UR5, !UP1 ;  /* 0x00000005100c3287 */ /* 0x000fe4000c800000 */
[----:B------:R-:W-:Y:S01]  /*1500*/  @P0 VIADD R0, R0, 0x1 ;  /* 0x0000000100000836 */ /* 0x000fe20000000000 */
[----:B------:R-:W-:Y:S01]  /*1510*/  @!UP3 UIMAD UR9, UR49, UR46, UR58 ;  /* 0x0000002e3109b2a4 */ /* 0x000fe2000f8e023a */
[----:B------:R-:W-:Y:S01]  /*1520*/  PLOP3.LUT P0, PT, PT, PT, UP3, 0x80, 0x0 ;  /* 0x000000000000781c */ /* 0x000fe20003f0f038 */
[----:B------:R-:W-:Y:S01]  /*1530*/  @UP0 UIMAD UR31, UR31, UR11, URZ ;  /* 0x0000000b1f1f02a4 */ /* 0x000fe2000f8e023f */
[----:B------:R-:W-:Y:S01]  /*1540*/  IMAD.MOV.U32 R12, RZ, RZ, R0 ;  /* 0x000000ffff0c7224 */ /* 0x000fe200078e0000 */
[----:B------:R-:W-:Y:S01]  /*1550*/  @UP3 ULDC UR8, c[0x0][0x2e4] ;  /* 0x0000b90000083ab9 */ /* 0x000fe20000000800 */
[----:B------:R-:W-:-:S02]  /*1560*/  USHF.R.S32.HI UR46, URZ, 0x6, UR32 ;  /* 0x000000063f2e7899 */ /* 0x000fc40008011420 */
[----:B------:R-:W-:Y:S01]  /*1570*/  @UP3 UIMAD UR23, UR58, UR8, UR12 ;  /* 0x000000083a1732a4 */ /* 0x000fe2000f8e020c */
[----:B------:R-:W-:Y:S01]  /*1580*/  @!P2 IADD3 R12, -R12, RZ, RZ ;  /* 0x000000ff0c0ca210 */ /* 0x000fe20007ffe1ff */
[----:B------:R-:W-:Y:S01]  /*1590*/  @!UP3 UIMAD UR23, UR9, UR52, URZ ;  /* 0x000000340917b2a4 */ /* 0x000fe2000f8e023f */
[----:B------:R-:W-:Y:S01]  /*15a0*/  @!P3 LOP3.LUT R12, RZ, R6, RZ, 0x33, !PT ;  /* 0x00000006ff0cb212 */ /* 0x000fe200078e33ff */
[----:B------:R-:W-:Y:S02]  /*15b0*/  @UP0 UIADD3 UR32, UR29, UR34, URZ ;  /* 0x000000221d200290 */ /* 0x000fe4000fffe03f */
[----:B------:R-:W-:Y:S02]  /*15c0*/  USHF.R.S32.HI UR40, URZ, 0x1f, UR33 ;  /* 0x0000001f3f287899 */ /* 0x000fe40008011421 */
[----:B------:R-:W-:Y:S02]  /*15d0*/  USEL UR55, UR30, URZ, UP4 ;  /* 0x0000003f1e377287 */ /* 0x000fe4000a000000 */
[----:B------:R-:W-:-:S02]  /*15e0*/  USHF.R.S32.HI UR54, URZ, 0x1f, UR50 ;  /* 0x0000001f3f367899 */ /* 0x000fc40008011432 */
[----:B------:R-:W-:Y:S02]  /*15f0*/  @UP0 UIADD3 UR36, UR21, UR31, URZ ;  /* 0x0000001f15240290 */ /* 0x000fe4000fffe03f */
[----:B------:R-:W-:Y:S02]  /*1600*/  USEL UR53, UR41, URZ, UP4 ;  /* 0x0000003f29357287 */ /* 0x000fe4000a000000 */
[----:B------:R-:W-:Y:S01]  /*1610*/  UIADD3 UR52, UR39, UR22, URZ ;  /* 0x0000001627347290 */ /* 0x000fe2000fffe03f */
        /* <DEDUP_REMOVED lines=15> */
.L_x_901:
        /* <DEDUP_REMOVED lines=13> */
.L_x_902:
        /* <DEDUP_REMOVED lines=11> */
.L_x_903:
[----:B------:R-:W-:Y:S02]  /*1890*/  ULDC UR5, c[0x0][0x270] ;  /* 0x00009c0000057ab9 */ /* 0x000fe40000000800 */
[----:B------:R-:W-:-:S04]  /*18a0*/  UIMAD UR5, UR49, UR5, UR58 ;  /* 0x00000005310572a4 */ /* 0x000fc8000f8e023a */
[----:B------:R-:W-:-:S12]  /*18b0*/  UIMAD UR5, UR5, UR60, URZ ;  /* 0x0000003c050572a4 */ /* 0x000fd8000f8e023f */
.L_x_904:
[----:B------:R-:W1:Y:S01]  /*18c0*/  S2R R23, SR_TID.X ;  /* 0x0000000000177919 */ /* 0x000e620000002100 */
[----:B------:R-:W2:Y:S01]  /*18d0*/  LDC.64 R2, c[0x0][0x420] ;  /* 0x00010800ff027b82 */ /* 0x000ea20000000a00 */
[----:B------:R-:W-:Y:S01]  /*18e0*/  SHF.R.S32.HI R241, RZ, 0x1f, R240 ;  /* 0x0000001ffff17819 */ /* 0x000fe200000114f0 */
[----:B------:R-:W-:Y:S01]  /*18f0*/  UIADD3 UR39, UR13, UR5, URZ ;  /* 0x000000050d277290 */ /* 0x000fe2000fffe03f */
[----:B------:R-:W3:Y:S01]  /*1900*/  S2R R24, SR_TID.X ;  /* 0x0000000000187919 */ /* 0x000ee20000002100 */
[----:B------:R-:W-:Y:S01]  /*1910*/  ULDC UR9, c[0x0][0x2dc] ;  /* 0x0000b70000097ab9 */ /* 0x000fe20000000800 */
[----:B------:R-:W-:Y:S01]  /*1920*/  ULDC UR12, c[0x0][0x270] ;  /* 0x00009c00000c7ab9 */ /* 0x000fe20000000800 */
[----:B------:R-:W-:Y:S01]  /*1930*/  USHF.R.S32.HI UR60, URZ, 0x1f, UR58 ;  /* 0x0000001f3f3c7899 */ /* 0x000fe2000801143a */
[----:B------:R-:W4:Y:S01]  /*1940*/  S2R R14, SR_TID.X ;  /* 0x00000000000e7919 */ /* 0x000f220000002100 */
[----:B------:R-:W-:Y:S01]  /*1950*/  UIADD3 UR41, UR13, UR23, URZ ;  /* 0x000000170d297290 */ /* 0x000fe2000fffe03f */
[----:B------:R-:W-:Y:S01]  /*1960*/  BSSY B1, `(.L_x_900) ;  /* 0x0000af7000017945 */ /* 0x000fe20003800000 */
[----:B------:R-:W-:-:S02]  /*1970*/  UIADD3 UR5, -UR17, UR24, UR33 ;  /* 0x0000001811057290 */ /* 0x000fc4000fffe121 */
[----:B------:R-:W-:Y:S01]  /*1980*/  UIMAD UR21, UR9, UR12, URZ ;  /* 0x0000000c091572a4 */ /* 0x000fe2000f8e023f */
[----:B------:R-:W-:Y:S02]  /*1990*/  ULDC.64 UR22, c[0x0][0x428] ;  /* 0x00010a0000167ab9 */ /* 0x000fe40000000a00 */
[----:B------:R-:W-:Y:S01]  /*19a0*/  ULDC UR9, c[0x0][0x398] ;  /* 0x0000e60000097ab9 */ /* 0x000fe20000000800 */
[----:B------:R-:W-:Y:S01]  /*19b0*/  USHF.L.U32 UR20, UR21, 0x6, URZ ;  /* 0x0000000615147899 */ /* 0x000fe2000800063f */
[----:B------:R-:W-:Y:S01]  /*19c0*/  IMAD.U32 R9, RZ, RZ, UR22 ;  /* 0x00000016ff097e24 */ /* 0x000fe2000f8e00ff */
[----:B------:R-:W-:Y:S01]  /*19d0*/  UIADD3 UR5, UR5, -UR9, URZ ;  /* 0x8000000905057290 */ /* 0x000fe2000fffe03f */
[----:B------:R-:W-:Y:S01]  /*19e0*/  ULDC.64 UR30, c[0x0][0x258] ;  /* 0x00009600001e7ab9 */ /* 0x000fe20000000a00 */
[----:B------:R-:W-:Y:S02]  /*19f0*/  UIADD3 UR35, UP2, UP1, UR38, UR20, UR50 ;  /* 0x0000001426237290 */ /* 0x000fe4000f95e032 */
[----:B------:R-:W-:Y:S01]  /*1a00*/  USHF.R.S32.HI UR20, URZ, 0x1f, UR20 ;  /* 0x0000001f3f147899 */ /* 0x000fe20008011414 */
[----:B------:R-:W-:Y:S01]  /*1a10*/  ULDC.64 UR42, c[0x0][0x478] ;  /* 0x00011e00002a7ab9 */ /* 0x000fe20000000a00 */
[----:B------:R-:W-:Y:S01]  /*1a20*/  ULDC.64 UR28, c[0x0][0x3e0] ;  /* 0x0000f800001c7ab9 */ /* 0x000fe20000000a00 */
[----:B------:R-:W-:Y:S01]  /*1a30*/  ULDC.64 UR44, c[0x0][0x2b0] ;  /* 0x0000ac00002c7ab9 */ /* 0x000fe20000000a00 */
[----:B------:R-:W-:Y:S01]  /*1a40*/  UIADD3 UR12, UR46, -0x1, URZ ;  /* 0xffffffff2e0c7890 */ /* 0x000fe2000fffe03f */
[----:B-1----:R-:W-:-:S04]  /*1a50*/  SHF.R.S32.HI R23, RZ, 0x1f, R23 ;  /* 0x0000001fff177819 */ /* 0x002fc80000011417 */
[----:B---3--:R-:W-:-:S04]  /*1a60*/  LEA.HI R23, R23, R24, RZ, 0x3 ;  /* 0x0000001817177211 */ /* 0x008fc800078f18ff */
[----:B------:R-:W-:Y:S02]  /*1a70*/  SHF.R.S32.HI R23, RZ, 0x3, R23 ;  /* 0x00000003ff177819 */ /* 0x000fe40000011417 */
[----:B----4-:R-:W-:Y:S02]  /*1a80*/  SHF.R.S32.HI R8, RZ, 0x1f, R14 ;  /* 0x0000001fff087819 */ /* 0x010fe4000001140e */
[----:B------:R-:W-:Y:S02]  /*1a90*/  SHF.R.S32.HI R21, RZ, 0x1f, R23 ;  /* 0x0000001fff157819 */ /* 0x000fe40000011417 */
[----:B------:R-:W-:Y:S02]  /*1aa0*/  IADD3 R0, P0, R23, UR13, RZ ;  /* 0x0000000d17007c10 */ /* 0x000fe4000ff1e0ff */
[----:B------:R-:W-:Y:S02]  /*1ab0*/  LEA.HI R8, R8, R14, RZ, 0x5 ;  /* 0x0000000e08087211 */ /* 0x000fe400078f28ff */
[----:B------:R-:W-:-:S02]  /*1ac0*/  IADD3.X R4, R21, UR25, RZ, P0, !PT ;  /* 0x0000001915047c10 */ /* 0x000fc400087fe4ff */
[----:B------:R-:W-:Y:S02]  /*1ad0*/  LOP3.LUT R10, R8, 0xffffffe0, RZ, 0xc0, !PT ;  /* 0xffffffe0080a7812 */ /* 0x000fe400078ec0ff */
[----:B------:R-:W-:Y:S01]  /*1ae0*/  SHF.R.S32.HI R8, RZ, 0x5, R8 ;  /* 0x00000005ff087819 */ /* 0x000fe20000011408 */
[----:B------:R-:W-:Y:S02]  /*1af0*/  IMAD R6, R4, UR18, RZ ;  /* 0x0000001204067c24 */ /* 0x000fe4000f8e02ff */
[----:B------:R-:W-:-:S04]  /*1b00*/  IMAD.WIDE.U32 R4, R0, UR18, R240 ;  /* 0x0000001200047c25 */ /* 0x000fc8000f8e00f0 */
[----:B------:R-:W-:Y:S01]  /*1b10*/  IMAD R0, R0, UR19, R6 ;  /* 0x0000001300007c24 */ /* 0x000fe2000f8e0206 */
[----:B------:R-:W-:Y:S01]  /*1b20*/  IADD3 R6, P2, R4, UR56, RZ ;  /* 0x0000003804067c10 */ /* 0x000fe2000ff5e0ff */
[----:B------:R-:W-:Y:S01]  /*1b30*/  IMAD.IADD R14, R14, 0x1, -R10 ;  /* 0x000000010e0e7824 */ /* 0x000fe200078e0a0a */
[----:B------:R-:W-:Y:S01]  /*1b40*/  IADD3 R4, P0, R240, UR8, RZ ;  /* 0x00000008f0047c10 */ /* 0x000fe2000ff1e0ff */
[----:B------:R-:W-:Y:S01]  /*1b50*/  ULDC.64 UR8, c[0x0][0x210] ;  /* 0x0000840000087ab9 */ /* 0x000fe20000000a00 */
[----:B------:R-:W-:Y:S01]  /*1b60*/  IADD3.X R7, R5, UR47, R0, P2, !PT ;  /* 0x0000002f05077c10 */ /* 0x000fe200097fe400 */
[----:B--2---:R-:W-:Y:S01]  /*1b70*/  IMAD R0, R2, UR25, RZ ;  /* 0x0000001902007c24 */ /* 0x004fe2000f8e02ff */
[----:B------:R-:W-:Y:S01]  /*1b80*/  UIMAD UR25, UR60, UR22, URZ ;  /* 0x000000163c1972a4 */ /* 0x000fe2000f8e023f */
[----:B------:R-:W-:Y:S01]  /*1b90*/  IADD3.X R5, R241, UR51, RZ, P0, !PT ;  /* 0x00000033f1057c10 */ /* 0x000fe200087fe4ff */
[----:B------:R-:W-:Y:S02]  /*1ba0*/  IMAD R8, R8, UR21, R14 ;  /* 0x0000001508087c24 */ /* 0x000fe4000f8e020e */
[----:B------:R-:W-:Y:S01]  /*1bb0*/  UIMAD UR23, UR58, UR23, UR25 ;  /* 0x000000173a1772a4 */ /* 0x000fe2000f8e0219 */
[----:B------:R-:W-:Y:S01]  /*1bc0*/  IMAD R0, R3, UR13, R0 ;  /* 0x0000000d03007c24 */ /* 0x000fe2000f8e0200 */
[----:B------:R-:W-:Y:S01]  /*1bd0*/  USHF.R.S32.HI UR25, URZ, 0x1f, UR5 ;  /* 0x0000001f3f197899 */ /* 0x000fe20008011405 */
[----:B------:R-:W-:Y:S01]  /*1be0*/  IMAD.WIDE.U32 R4, R2, UR13, R4 ;  /* 0x0000000d02047c25 */ /* 0x000fe2000f8e0004 */
[----:B------:R-:W-:-:S02]  /*1bf0*/  UIMAD UR13, UR60, UR30, URZ ;  /* 0x0000001e3c0d72a4 */ /* 0x000fc4000f8e023f */
[----:B------:R-:W-:Y:S01]  /*1c00*/  ULEA.HI UR25, UR25, UR5, URZ, 0x6 ;  /* 0x0000000519197291 */ /* 0x000fe2000f8f303f */
[----:B------:R-:W-:Y:S01]  /*1c10*/  IMAD.IADD R5, R5, 0x1, R0 ;  /* 0x0000000105057824 */ /* 0x000fe200078e0200 */
[----:B------:R-:W-:Y:S01]  /*1c20*/  UIMAD UR22, UR58, UR31, UR13 ;  /* 0x0000001f3a1672a4 */ /* 0x000fe2000f8e020d */
[----:B------:R-:W-:Y:S01]  /*1c30*/  IMAD.U32 R0, RZ, RZ, UR30 ;  /* 0x0000001eff007e24 */ /* 0x000fe2000f8e00ff */
[----:B------:R-:W-:Y:S01]  /*1c40*/  UIADD3.X UR5, UR52, UR20, UR54, UP2, UP1 ;  /* 0x0000001434057290 */ /* 0x000fe200097e2436 */
[----:B------:R-:W-:Y:S01]  /*1c50*/  IMAD.WIDE.U32 R4, R9, UR58, R4 ;  /* 0x0000003a09047c25 */ /* 0x000fe2000f8e0004 */
[----:B------:R-:W-:Y:S02]  /*1c60*/  UIADD3 UR13, UP2, UP1, UR55, UR35, UR57 ;  /* 0x00000023370d7290 */ /* 0x000fe4000f95e039 */
[----:B------:R-:W-:Y:S01]  /*1c70*/  USHF.R.S32.HI UR25, URZ, 0x6, UR25 ;  /* 0x000000063f197899 */ /* 0x000fe20008011419 */
[----:B------:R-:W-:Y:S01]  /*1c80*/  IMAD.WIDE.U32 R6, R0, UR58, R6 ;  /* 0x0000003a00067c25 */ /* 0x000fe2000f8e0006 */
[----:B------:R-:W-:-:S02]  /*1c90*/  UIADD3.X UR5, UR53, UR5, UR48, UP2, UP1 ;  /* 0x0000000535057290 */ /* 0x000fc400097e2430 */
[----:B------:R-:W-:Y:S01]  /*1ca0*/  UISETP.LT.AND UP1, UPT, URZ, UR25, UPT ;  /* 0x000000193f00728c */ /* 0x000fe2000bf21270 */
[C---:B------:R-:W-:Y:S01]  /*1cb0*/  IADD3 R0, P0, R8.reuse, UR13, RZ ;  /* 0x0000000d08007c10 */ /* 0x040fe2000ff1e0ff */
[----:B------:R-:W-:Y:S01]  /*1cc0*/  ULDC.64 UR20, c[0x0][0x400] ;  /* 0x0001000000147ab9 */ /* 0x000fe20000000a00 */
[----:B------:R-:W-:Y:S01]  /*1cd0*/  VIADD R5, R5, UR23 ;  /* 0x0000001705057c36 */ /* 0x000fe20008000000 */
[----:B------:R-:W-:Y:S01]  /*1ce0*/  USEL UR25, URZ, UR25, !UP1 ;  /* 0x000000193f197287 */ /* 0x000fe2000c800000 */
[----:B------:R-:W-:Y:S01]  /*1cf0*/  LEA.HI.X.SX32 R8, R8, UR5, 0x1, P0 ;  /* 0x0000000508087c11 */ /* 0x000fe200080f0eff */
[-C--:B------:R-:W-:Y:S01]  /*1d00*/  IMAD R9, R21, R2.reuse, RZ ;  /* 0x0000000215097224 */ /* 0x080fe200078e02ff */
[C---:B------:R-:W-:Y:S01]  /*1d10*/  LEA R222, P0, R0.reuse, UR20, 0x2 ;  /* 0x0000001400de7c11 */ /* 0x040fe2000f8010ff */
[----:B------:R-:W-:Y:S01]  /*1d20*/  UISETP.GT.AND UP1, UPT, UR46, UR25, UPT ;  /* 0x000000192e00728c */ /* 0x000fe2000bf24270 */
[C---:B------:R-:W-:Y:S01]  /*1d30*/  IMAD.WIDE.U32 R4, R23.reuse, R2, R4 ;  /* 0x0000000217047225 */ /* 0x040fe200078e0004 */
[----:B------:R-:W-:Y:S01]  /*1d40*/  UIMAD.WIDE UR30, UR39, 0x4, UR42 ;  /* 0x00000004271e78a5 */ /* 0x000fe2000f8e022a */
[----:B------:R-:W-:Y:S01]  /*1d50*/  LEA.HI.X R223, R0, UR21, R8, 0x2, P0 ;  /* 0x0000001500df7c11 */ /* 0x000fe200080f1408 */
[----:B------:R-:W-:Y:S01]  /*1d60*/  UIMAD.WIDE UR20, UR41, 0x4, UR44 ;  /* 0x00000004291478a5 */ /* 0x000fe2000f8e022c */
[----:B------:R-:W-:Y:S01]  /*1d70*/  IMAD R9, R23, R3, R9 ;  /* 0x0000000317097224 */ /* 0x000fe200078e0209 */
[----:B------:R-:W-:Y:S01]  /*1d80*/  PLOP3.LUT P0, PT, PT, PT, UP1, 0x80, 0x0 ;  /* 0x000000000000781c */ /* 0x000fe20003f0f018 */
[----:B------:R-:W-:Y:S01]  /*1d90*/  VIADD R11, R7, UR22 ;  /* 0x00000016070b7c36 */ /* 0x000fe20008000000 */
[----:B------:R-:W-:Y:S01]  /*1da0*/  LEA R236, P3, R6, UR8, 0x1 ;  /* 0x0000000806ec7c11 */ /* 0x000fe2000f8608ff */
[----:B------:R-:W-:Y:S01]  /*1db0*/  IMAD.IADD R10, R5, 0x1, R9 ;  /* 0x00000001050a7824 */ /* 0x000fe200078e0209 */
[----:B------:R-:W-:Y:S01]  /*1dc0*/  LEA R234, P2, R4, UR28, 0x1 ;  /* 0x0000001c04ea7c11 */ /* 0x000fe2000f8408ff */
[----:B------:R-:W-:Y:S01]  /*1dd0*/  UMOV UR23, UR30 ;  /* 0x0000001e00177c82 */ /* 0x000fe20008000000 */
[----:B------:R-:W-:Y:S01]  /*1de0*/  UMOV UR22, UR31 ;  /* 0x0000001f00167c82 */ /* 0x000fe20008000000 */
[----:B------:R-:W-:-:S02]  /*1df0*/  LEA.HI.X R237, R6, UR9, R11, 0x1, P3 ;  /* 0x0000000906ed7c11 */ /* 0x000fc400098f0c0b */
[----:B------:R-:W-:-:S04]  /*1e00*/  LEA.HI.X R235, R4, UR29, R10, 0x1, P2 ;  /* 0x0000001d04eb7c11 */ /* 0x000fc800090f0c0a */
        /* <DEDUP_REMOVED lines=20> */
.L_x_906:
        /* <DEDUP_REMOVED lines=19> */
.L_x_907:
[----:B------:R1:W5:Y:S01]  /*2080*/  LDL R10, [R1+0xc] ;  /* 0x00000c00010a7983 */ /* 0x0003620000100800 */
        /* <DEDUP_REMOVED lines=23> */
[----:B-1----:R-:W-:-:S12]  /*2200*/  @P5 BRA `(.L_x_909) ;  /* 0x0000000000385947 */ /* 0x002fd80003800000 */
[----:B------:R-:W-:Y:S01]  /*2210*/  MOV R5, R0 ;  /* 0x0000000000057202 */ /* 0x000fe20000000f00 */
[----:B------:R-:W-:Y:S01]  /*2220*/  IMAD.MOV.U32 R4, RZ, RZ, R2 ;  /* 0x000000ffff047224 */ /* 0x000fe200078e0002 */
[----:B------:R-:W-:Y:S01]  /*2230*/  ULDC UR5, c[0x0][0x2d0] ;  /* 0x0000b40000057ab9 */ /* 0x000fe20000000800 */
[----:B------:R-:W-:Y:S01]  /*2240*/  IMAD R8, R21, UR8, RZ ;  /* 0x0000000815087c24 */ /* 0x000fe2000f8e02ff */
[----:B------:R-:W-:Y:S01]  /*2250*/  ISETP.GE.AND P6, PT, R240, UR5, PT ;  /* 0x00000005f0007c0c */ /* 0x000fe2000bfc6270 */
[C---:B------:R-:W-:Y:S01]  /*2260*/  IMAD.WIDE.U32 R6, R23.reuse, UR8, R4 ;  /* 0x0000000817067c25 */ /* 0x040fe2000f8e0004 */
[----:B-----5:R-:W-:Y:S01]  /*2270*/  ISETP.GE.AND P1, PT, R10, UR5, PT ;  /* 0x000000050a007c0c */ /* 0x020fe2000bf26270 */
[----:B------:R-:W-:Y:S02]  /*2280*/  ULDC.64 UR10, c[0x0][0x3f0] ;  /* 0x0000fc00000a7ab9 */ /* 0x000fe40000000a00 */
[----:B------:R-:W-:-:S04]  /*2290*/  IMAD R4, R23, UR9, R8 ;  /* 0x0000000917047c24 */ /* 0x000fc8000f8e0208 */
[----:B------:R-:W-:Y:S01]  /*22a0*/  IMAD.IADD R5, R7, 0x1, R4 ;  /* 0x0000000107057824 */ /* 0x000fe200078e0204 */
[----:B------:R-:W-:-:S04]  /*22b0*/  LEA R4, P0, R6, UR10, 0x1 ;  /* 0x0000000a06047c11 */ /* 0x000fc8000f8008ff */
[----:B------:R-:W-:-:S05]  /*22c0*/  LEA.HI.X R5, R6, UR11, R5, 0x1, P0 ;  /* 0x0000000b06057c11 */ /* 0x000fca00080f0c05 */
[----:B------:R1:W-:Y:S04]  /*22d0*/  @!P6 STG.E.128 desc[UR14][R4.64], RZ ;  /* 0x000000ff0400e986 */ /* 0x0003e8000c101d0e */
[----:B------:R1:W-:Y:S02]  /*22e0*/  @!P1 STG.E.128 desc[UR14][R4.64+0x80], RZ ;  /* 0x000080ff04009986 */ /* 0x0003e4000c101d0e */
.L_x_909:
[----:B------:R-:W-:Y:S05]  /*22f0*/  BSYNC B0 ;  /* 0x0000000000007941 */ /* 0x000fea0003800000 */
.L_x_908:
[----:B------:R-:W-:Y:S04]  /*2300*/  BSSY B0, `(.L_x_910) ;  /* 0x0000012000007945 */ /* 0x000fe80003800000 */
[----:B------:R-:W-:Y:S05]  /*2310*/  @P4 BRA `(.L_x_911) ;  /* 0x0000000000404947 */ /* 0x000fea0003800000 */
[----:B-1----:R-:W-:Y:S01]  /*2320*/  IADD3 R4, P0, R23, 0x20, RZ ;  /* 0x0000002017047810 */ /* 0x002fe20007f1e0ff */
[----:B------:R-:W-:Y:S01]  /*2330*/  IMAD.MOV.U32 R6, RZ, RZ, R2 ;  /* 0x000000ffff067224 */ /* 0x000fe200078e0002 */
[----:B------:R-:W-:Y:S01]  /*2340*/  MOV R7, R0 ;  /* 0x0000000000077202 */ /* 0x000fe20000000f00 */
[----:B------:R-:W-:Y:S01]  /*2350*/  ULDC UR5, c[0x0][0x2d0] ;  /* 0x0000b40000057ab9 */ /* 0x000fe20000000800 */
[----:B------:R-:W-:Y:S01]  /*2360*/  ULDC.64 UR10, c[0x0][0x3f0] ;  /* 0x0000fc00000a7ab9 */ /* 0x000fe20000000a00 */
[----:B------:R-:W-:Y:S01]  /*2370*/  IMAD.X R5, RZ, RZ, R21, P0 ;  /* 0x000000ffff057224 */ /* 0x000fe200000e0615 */
[----:B------:R-:W-:Y:S01]  /*2380*/  ISETP.GE.AND P1, PT, R240, UR5, PT ;  /* 0x00000005f0007c0c */ /* 0x000fe2000bf26270 */
[----:B------:R-:W-:Y:S01]  /*2390*/  IMAD.WIDE.U32 R6, R4, UR8, R6 ;  /* 0x0000000804067c25 */ /* 0x000fe2000f8e0006 */
[----:B-----5:R-:W-:-:S03]  /*23a0*/  ISETP.GE.AND P0, PT, R10, UR5, PT ;  /* 0x000000050a007c0c */ /* 0x020fc6000bf06270 */
[----:B------:R-:W-:-:S04]  /*23b0*/  IMAD R5, R5, UR8, RZ ;  /* 0x0000000805057c24 */ /* 0x000fc8000f8e02ff */
[----:B------:R-:W-:Y:S01]  /*23c0*/  IMAD R5, R4, UR9, R5 ;  /* 0x0000000904057c24 */ /* 0x000fe2000f8e0205 */
[----:B------:R-:W-:-:S03]  /*23d0*/  LEA R4, P6, R6, UR10, 0x1 ;  /* 0x0000000a06047c11 */ /* 0x000fc6000f8c08ff */
[----:B------:R-:W-:-:S05]  /*23e0*/  IMAD.IADD R5, R7, 0x1, R5 ;  /* 0x0000000107057824 */ /* 0x000fca00078e0205 */
[----:B------:R-:W-:-:S05]  /*23f0*/  LEA.HI.X R5, R6, UR11, R5, 0x1, P6 ;  /* 0x0000000b06057c11 */ /* 0x000fca000b0f0c05 */
[----:B------:R2:W-:Y:S04]  /*2400*/  @!P1 STG.E.128 desc[UR14][R4.64], RZ ;  /* 0x000000ff04009986 */ /* 0x0005e8000c101d0e */
[----:B------:R2:W-:Y:S02]  /*2410*/  @!P0 STG.E.128 desc[UR14][R4.64+0x80], RZ ;  /* 0x000080ff04008986 */ /* 0x0005e4000c101d0e */
.L_x_911:
[----:B------:R-:W-:Y:S05]  /*2420*/  BSYNC B0 ;  /* 0x0000000000007941 */ /* 0x000fea0003800000 */
.L_x_910:
[----:B------:R-:W-:Y:S04]  /*2430*/  BSSY B0, `(.L_x_912) ;  /* 0x0000012000007945 */ /* 0x000fe80003800000 */
[----:B------:R-:W-:Y:S05]  /*2440*/  @P3 BRA `(.L_x_913) ;  /* 0x0000000000403947 */ /* 0x000fea0003800000 */
[----:B-12---:R-:W-:Y:S01]  /*2450*/  IADD3 R4, P0, R23, 0x40, RZ ;  /* 0x0000004017047810 */ /* 0x006fe20007f1e0ff */
        /* <DEDUP_REMOVED lines=15> */
.L_x_913:
[----:B------:R-:W-:Y:S05]  /*2550*/  BSYNC B0 ;  /* 0x0000000000007941 */ /* 0x000fea0003800000 */
.L_x_912:
[----:B------:R-:W-:Y:S04]  /*2560*/  BSSY B0, `(.L_x_914) ;  /* 0x0000012000007945 */ /* 0x000fe80003800000 */
[----:B------:R-:W-:Y:S05]  /*2570*/  @P2 BRA `(.L_x_915) ;  /* 0x0000000000402947 */ /* 0x000fea0003800000 */
[----:B------:R-:W-:Y:S01]  /*2580*/  IADD3 R3, P0, R23, 0x60, RZ ;  /* 0x0000006017037810 */ /* 0x000fe20007f1e0ff */
[----:B------:R-:W-:Y:S01]  /*2590*/  ULDC UR5, c[0x0][0x2d0] ;  /* 0x0000b40000057ab9 */ /* 0x000fe20000000800 */
[----:B-123--:R-:W-:Y:S01]  /*25a0*/  MOV R5, R0 ;  /* 0x0000000000057202 */ /* 0x00efe20000000f00 */
[----:B------:R-:W-:Y:S01]  /*25b0*/  ULDC.64 UR10, c[0x0][0x3f0] ;  /* 0x0000fc00000a7ab9 */ /* 0x000fe20000000a00 */
[----:B------:R-:W-:Y:S01]  /*25c0*/  ISETP.GE.AND P1, PT, R240, UR5, PT ;  /* 0x00000005f0007c0c */ /* 0x000fe2000bf26270 */
[----:B------:R-:W-:Y:S01]  /*25d0*/  IMAD.X R4, RZ, RZ, R21, P0 ;  /* 0x000000ffff047224 */ /* 0x000fe200000e0615 */
[----:B-----5:R-:W-:-:S03]  /*25e0*/  ISETP.GE.AND P0, PT, R10, UR5, PT ;  /* 0x000000050a007c0c */ /* 0x020fc6000bf06270 */
        /* <DEDUP_REMOVED lines=9> */
.L_x_915:
[----:B------:R-:W-:Y:S05]  /*2680*/  BSYNC B0 ;  /* 0x0000000000007941 */ /* 0x000fea0003800000 */
.L_x_914:
        /* <DEDUP_REMOVED lines=22> */
[----:B-----5:R-:W-:Y:S01]  /*27f0*/  ISETP.GE.AND P0, PT, R10, UR5, PT ;  /* 0x000000050a007c0c */ /* 0x020fe2000bf06270 */
[----:B------:R-:W-:Y:S01]  /*2800*/  IMAD.WIDE.U32 R6, R23, UR6, R4 ;  /* 0x0000000617067c25 */ /* 0x000fe2000f8e0004 */
[----:B------:R-:W-:-:S03]  /*2810*/  ULDC.64 UR8, c[0x0][0x3f8] ;  /* 0x0000fe0000087ab9 */ /* 0x000fc60000000a00 */
[----:B------:R-:W-:Y:S01]  /*2820*/  IMAD.IADD R0, R7, 0x1, R0 ;  /* 0x0000000107007824 */ /* 0x000fe200078e0200 */
[----:B------:R-:W-:-:S04]  /*2830*/  LEA R4, P5, R6, UR8, 0x1 ;  /* 0x0000000806047c11 */ /* 0x000fc8000f8a08ff */
[----:B------:R-:W-:-:S05]  /*2840*/  LEA.HI.X R5, R6, UR9, R0, 0x1, P5 ;  /* 0x0000000906057c11 */ /* 0x000fca000a8f0c00 */
[----:B------:R4:W-:Y:S04]  /*2850*/  @!P1 STG.E.128 desc[UR14][R4.64], RZ ;  /* 0x000000ff04009986 */ /* 0x0009e8000c101d0e */
[----:B------:R4:W-:Y:S02]  /*2860*/  @!P0 STG.E.128 desc[UR14][R4.64+0x80], RZ ;  /* 0x000080ff04008986 */ /* 0x0009e4000c101d0e */
.L_x_917:
[----:B------:R-:W-:Y:S05]  /*2870*/  BSYNC B0 ;  /* 0x0000000000007941 */ /* 0x000fea0003800000 */
.L_x_916:
        /* <DEDUP_REMOVED lines=18> */
.L_x_919:
[----:B------:R-:W-:Y:S05]  /*29a0*/  BSYNC B0 ;  /* 0x0000000000007941 */ /* 0x000fea0003800000 */
.L_x_918:
        /* <DEDUP_REMOVED lines=18> */
.L_x_921:
[----:B------:R-:W-:Y:S05]  /*2ad0*/  BSYNC B0 ;  /* 0x0000000000007941 */ /* 0x000fea0003800000 */
.L_x_920:
        /* <DEDUP_REMOVED lines=15> */
[----:B-----5:R-:W-:-:S13]  /*2bd0*/  ISETP.GE.AND P0, PT, R10, UR5, PT ;  /* 0x000000050a007c0c */ /* 0x020fda000bf06270 */
[----:B------:R-:W-:Y:S05]  /*2be0*/  @P0 BRA `(.L_x_922) ;  /* 0x0000009c00380947 */ /* 0x000fea0003800000 */
[----:B------:R2:W-:Y:S01]  /*2bf0*/  STG.E.128 desc[UR14][R2.64+0x80], RZ ;  /* 0x000080ff02007986 */ /* 0x0005e2000c101d0e */
[----:B------:R-:W-:Y:S05]  /*2c00*/  BRA `(.L_x_922) ;  /* 0x0000009c00307947 */ /* 0x000fea0003800000 */
.L_x_905:
        /* <DEDUP_REMOVED lines=16> */
[----:B------:R-:W2:Y:S01]  /*2d10*/  LDL R8, [R1+0xc] ;  /* 0x00000c0001087983 */ /* 0x000ea20000100800 */
[----:B------:R-:W-:Y:S02]  /*2d20*/  ULDC UR13, c[0x0][0x2d0] ;  /* 0x0000b400000d7ab9 */ /* 0x000fe40000000800 */
[----:B------:R-:W-:-:S13]  /*2d30*/  ISETP.GE.AND P1, PT, R240, UR13, PT ;  /* 0x0000000df0007c0c */ /* 0x000fda000bf26270 */
[----:B------:R3:W-:Y:S04]  /*2d40*/  @P1 STS.128 [R0+0x8000], RZ ;  /* 0x008000ff00001388 */ /* 0x0007e80000000c00 */
[----:B------:R-:W-:Y:S01]  /*2d50*/  @!PT LDS RZ, [RZ] ;  /* 0x00000000fffff984 */ /* 0x000fe20000000800 */
[----:B------:R-:W-:Y:S01]  /*2d60*/  @!PT LDS RZ, [RZ] ;  /* 0x00000000fffff984 */ /* 0x000fe20000000800 */
[----:B------:R-:W-:Y:S01]  /*2d70*/  @!PT LDS RZ, [RZ] ;  /* 0x00000000fffff984 */ /* 0x000fe20000000800 */
[----:B------:R3:W-:Y:S01]  /*2d80*/  @!P1 LDGSTS.E.BYPASS.LTC128B.128 [R0+0x8000], desc[UR14][R234.64] ;  /* 0x08000000ea009fae */ /* 0x0007e2000b901d4e */
[----:B--2---:R-:W-:-:S13]  /*2d90*/  ISETP.GE.AND P0, PT, R8, UR13, PT ;  /* 0x0000000d08007c0c */ /* 0x004fda000bf06270 */
[----:B------:R3:W-:Y:S01]  /*2da0*/  @P0 STS.128 [R0+0xa000], RZ ;  /* 0x00a000ff00000388 */ /* 0x0007e20000000c00 */
[----:B------:R-:W-:Y:S05]  /*2db0*/  @P0 BRA `(.L_x_924) ;  /* 0x0000000000100947 */ /* 0x000fea0003800000 */
[----:B------:R-:W-:Y:S01]  /*2dc0*/  @!PT LDS RZ, [RZ] ;  /* 0x00000000fffff984 */ /* 0x000fe20000000800 */
[----:B------:R-:W-:Y:S01]  /*2dd0*/  @!PT LDS RZ, [RZ] ;  /* 0x00000000fffff984 */ /* 0x000fe20000000800 */
[----:B------:R-:W-:Y:S01]  /*2de0*/  @!PT LDS RZ, [RZ] ;  /* 0x00000000fffff984 */ /* 0x000fe20000000800 */
[----:B------:R2:W-:Y:S02]  /*2df0*/  LDGSTS.E.BYPASS.LTC128B.128 [R0+0xa000], desc[UR14][R234.64+0x80] ;  /* 0x0a000080ea007fae */ /* 0x0005e4000b901d4e */
.L_x_924:
[----:B------:R-:W-:Y:S05]  /*2e00*/  BSYNC B0 ;  /* 0x0000000000007941 */ /* 0x000fea0003800000 */
.L_x_923:
[----:B------:R4:W-:Y:S01]  /*2e10*/  @P3 STS.128 [R0+0x9000], RZ ;  /* 0x009000ff00003388 */ /* 0x0009e20000000c00 */
[----:B------:R-:W-:Y:S01]  /*2e20*/  VIADD R8, R9, 0x2000 ;  /* 0x0000200009087836 */ /* 0x000fe20000000000 */
[----:B------:R-:W-:Y:S01]  /*2e30*/  PLOP3.LUT P1, PT, PT, PT, UP0, 0x80, 0x0 ;  /* 0x000000000000781c */ /* 0x000fe20003f2f008 */
[----:B------:R-:W-:Y:S01]  /*2e40*/  BSSY B0, `(.L_x_925) ;  /* 0x0000019000007945 */ /* 0x000fe20003800000 */
[----:B------:R4:W-:Y:S02]  /*2e50*/  @P3 STS.128 [R0+0xb000], RZ ;  /* 0x00b000ff00003388 */ /* 0x0009e40000000c00 */
[----:B------:R-:W-:Y:S01]  /*2e60*/  SEL R221, R8, R9, !P1 ;  /* 0x0000000908dd7207 */ /* 0x000fe20004800000 */
[----:B------:R-:W-:Y:S08]  /*2e70*/  @P3 BRA `(.L_x_926) ;  /* 0x0000000000543947 */ /* 0x000ff00003800000 */
[----:B------:R-:W5:Y:S01]  /*2e80*/  LDL R9, [R1+0xc] ;  /* 0x00000c0001097983 */ /* 0x000f620000100800 */
[----:B------:R-:W-:Y:S02]  /*2e90*/  ULDC UR13, c[0x0][0x2d0] ;  /* 0x0000b400000d7ab9 */ /* 0x000fe40000000800 */
[----:B------:R-:W-:-:S13]  /*2ea0*/  ISETP.GE.AND P2, PT, R240, UR13, PT ;  /* 0x0000000df0007c0c */ /* 0x000fda000bf46270 */
[C---:B------:R-:W-:Y:S01]  /*2eb0*/  @!P2 LEA R8, P5, R2.reuse, R234, 0x6 ;  /* 0x000000ea0208a211 */ /* 0x040fe200078a30ff */
[----:B------:R1:W-:Y:S01]  /*2ec0*/  @P2 STS.128 [R0+0x9000], RZ ;  /* 0x009000ff00002388 */ /* 0x0003e20000000c00 */
[----:B-----5:R-:W-:Y:S02]  /*2ed0*/  ISETP.GE.AND P0, PT, R9, UR13, PT ;  /* 0x0000000d09007c0c */ /* 0x020fe4000bf06270 */
[----:B------:R-:W-:-:S05]  /*2ee0*/  @!P2 LEA.HI.X R9, R2, R235, R3, 0x6, P5 ;  /* 0x000000eb0209a211 */ /* 0x000fca00028f3403 */
[----:B------:R-:W-:Y:S01]  /*2ef0*/  @!PT LDS RZ, [RZ] ;  /* 0x00000000fffff984 */ /* 0x000fe20000000800 */
[----:B------:R-:W-:Y:S01]  /*2f00*/  @!PT LDS RZ, [RZ] ;  /* 0x00000000fffff984 */ /* 0x000fe20000000800 */
[----:B------:R-:W-:Y:S01]  /*2f10*/  @!PT LDS RZ, [RZ] ;  /* 0x00000000fffff984 */ /* 0x000fe20000000800 */
[----:B------:R1:W-:Y:S06]  /*2f20*/  @!P2 LDGSTS.E.BYPASS.LTC128B.128 [R0+0x9000], desc[UR14][R8.64] ;  /* 0x090000000800afae */ /* 0x0003ec000b901d4e */
        /* <DEDUP_REMOVED lines=10> */
.L_x_926:
[----:B------:R-:W-:Y:S05]  /*2fd0*/  BSYNC B0 ;  /* 0x0000000000007941 */ /* 0x000fea0003800000 */
.L_x_925:
        /* <DEDUP_REMOVED lines=12> */
.L_x_928:
[----:B-1----:R-:W5:Y:S01]  /*30a0*/  LDL R2, [R1+0xc] ;  /* 0x00000c0001027983 */ /* 0x002f620000100800 */
[----:B------:R-:W-:Y:S02]  /*30b0*/  ULDC UR13, c[0x0][0x2d0] ;  /* 0x0000b400000d7ab9 */ /* 0x000fe40000000800 */
[----:B------:R-:W-:-:S13]  /*30c0*/  ISETP.GE.AND P2, PT, R240, UR13, PT ;  /* 0x0000000df0007c0c */ /* 0x000fda000bf46270 */
[----:B------:R1:W-:Y:S04]  /*30d0*/  @P2 STS [R221], RZ ;  /* 0x000000ffdd002388 */ /* 0x0003e80000000800 */
[----:B------:R1:W-:Y:S04]  /*30e0*/  @P2 STS [R221+0x4], RZ ;  /* 0x000004ffdd002388 */ /* 0x0003e80000000800 */
[----:B------:R1:W-:Y:S04]  /*30f0*/  @P2 STS [R221+0x8], RZ ;  /* 0x000008ffdd002388 */ /* 0x0003e80000000800 */
[----:B------:R1:W-:Y:S04]  /*3100*/  @P2 STS [R221+0xc], RZ ;  /* 0x00000cffdd002388 */ /* 0x0003e80000000800 */
[----:B------:R-:W-:Y:S01]  /*3110*/  @!PT LDS RZ, [RZ] ;  /* 0x00000000fffff984 */ /* 0x000fe20000000800 */
[----:B------:R-:W-:Y:S01]  /*3120*/  @!PT LDS RZ, [RZ] ;  /* 0x00000000fffff984 */ /* 0x000fe20000000800 */
[----:B------:R-:W-:Y:S01]  /*3130*/  @!PT LDS RZ, [RZ] ;  /* 0x00000000fffff984 */ /* 0x000fe20000000800 */
[----:B------:R1:W-:Y:S01]  /*3140*/  @!P2 LDGSTS.E.BYPASS.LTC128B.128 [R221], desc[UR14][R236.64] ;  /* 0x00000000ecddafae */ /* 0x0003e2000b901d4e */
[----:B-----5:R-:W-:-:S13]  /*3150*/  ISETP.GE.AND P0, PT, R2, UR13, PT ;  /* 0x0000000d02007c0c */ /* 0x020fda000bf06270 */
        /* <DEDUP_REMOVED lines=9> */
.L_x_929:
[----:B------:R-:W-:Y:S05]  /*31f0*/  BSYNC B0 ;  /* 0x0000000000007941 */ /* 0x000fea0003800000 */
.L_x_927:
        /* <DEDUP_REMOVED lines=13> */
.L_x_931:
[----:B-1----:R-:W5:Y:S01]  /*32d0*/  LDL R2, [R1+0xc] ;  /* 0x00000c0001027983 */ /* 0x002f620000100800 */
[----:B------:R-:W-:Y:S01]  /*32e0*/  ULDC UR30, c[0x0][0x2d0] ;  /* 0x0000b400001e7ab9 */ /* 0x000fe20000000800 */
[----:B------:R-:W-:Y:S01]  /*32f0*/  IMAD.U32 R3, RZ, RZ, UR18 ;  /* 0x00000012ff037e24 */ /* 0x000fe2000f8e00ff */
[----:B------:R-:W-:Y:S01]  /*3300*/  ISETP.GE.AND P2, PT, R240, UR30, PT ;  /* 0x0000001ef0007c0c */ /* 0x000fe2000bf46270 */
[----:B------:R-:W-:-:S12]  /*3310*/  IMAD.U32 R4, RZ, RZ, UR19 ;  /* 0x00000013ff047e24 */ /* 0x000fd8000f8e00ff */
[----:B------:R1:W-:Y:S04]  /*3320*/  @P2 STS [R221+0x1000], RZ ;  /* 0x001000ffdd002388 */ /* 0x0003e80000000800 */
[----:B------:R1:W-:Y:S04]  /*3330*/  @P2 STS [R221+0x1004], RZ ;  /* 0x001004ffdd002388 */ /* 0x0003e80000000800 */
[----:B------:R1:W-:Y:S04]  /*3340*/  @P2 STS [R221+0x1008], RZ ;  /* 0x001008ffdd002388 */ /* 0x0003e80000000800 */
[----:B------:R1:W-:Y:S01]  /*3350*/  @P2 STS [R221+0x100c], RZ ;  /* 0x00100cffdd002388 */ /* 0x0003e20000000800 */
[----:B-----5:R-:W-:-:S02]  /*3360*/  ISETP.GE.AND P0, PT, R2, UR30, PT ;  /* 0x0000001e02007c0c */ /* 0x020fc4000bf06270 */
[----:B------:R-:W-:-:S04]  /*3370*/  @!P2 LEA R2, P3, R3, R236, 0x6 ;  /* 0x000000ec0302a211 */ /* 0x000fc800078630ff */
[----:B------:R-:W-:-:S05]  /*3380*/  @!P2 LEA.HI.X R3, R3, R237, R4, 0x6, P3 ;  /* 0x000000ed0303a211 */ /* 0x000fca00018f3404 */
        /* <DEDUP_REMOVED lines=18> */
.L_x_932:
[----:B------:R-:W-:Y:S05]  /*34b0*/  BSYNC B0 ;  /* 0x0000000000007941 */ /* 0x000fea0003800000 */
.L_x_930:
        /* <DEDUP_REMOVED lines=9> */
[----:B------:R-:W-:Y:S01]  /*3550*/  IADD3 R4, P0, R2, UR16, RZ ;  /* 0x0000001002047c10 */ /* 0x000fe2000ff1e0ff */
[----:B------:R-:W-:Y:S01]  /*3560*/  IMAD R2, R13, UR18, RZ ;  /* 0x000000120d027c24 */ /* 0x000fe2000f8e02ff */
[----:B------:R-:W-:Y:S02]  /*3570*/  ISETP.GE.AND P5, PT, R23, UR8, PT ;  /* 0x0000000817007c0c */ /* 0x000fe4000bfa6270 */
[----:B------:R-:W-:Y:S01]  /*3580*/  IADD3.X R5, R3, UR32, R5, P0, !PT ;  /* 0x0000002003057c10 */ /* 0x000fe200087fe405 */
[C---:B------:R-:W-:Y:S02]  /*3590*/  IMAD R2, R12.reuse, UR19, R2 ;  /* 0x000000130c027c24 */ /* 0x040fe4000f8e0202 */
[----:B------:R-:W-:-:S04]  /*35a0*/  IMAD.WIDE.U32 R4, R12, UR18, R4 ;  /* 0x000000120c047c25 */ /* 0x000fc8000f8e0004 */
[----:B------:R-:W-:-:S04]  /*35b0*/  IMAD.IADD R9, R5, 0x1, R2 ;  /* 0x0000000105097824 */ /* 0x000fc800078e0202 */
[----:B------:R1:W-:Y:S04]  /*35c0*/  @P5 STS.128 [R0+0xc000], RZ ;  /* 0x00c000ff00005388 */ /* 0x0003e80000000c00 */
[----:B------:R1:W-:Y:S01]  /*35d0*/  @P5 STS.128 [R0+0x10000], RZ ;  /* 0x010000ff00005388 */ /* 0x0003e20000000c00 */
[C---:B-----5:R-:W-:Y:S02]  /*35e0*/  VIADD R7, R22.reuse, 0x8 ;  /* 0x0000000816077836 */ /* 0x060fe40000000000 */
[C---:B------:R-:W-:Y:S02]  /*35f0*/  VIADD R6, R22.reuse, 0x20 ;  /* 0x0000002016067836 */ /* 0x040fe40000000000 */
[----:B------:R-:W-:Y:S01]  /*3600*/  VIADD R15, R22, 0x28 ;  /* 0x00000028160f7836 */ /* 0x000fe20000000000 */
[----:B------:R-:W-:-:S02]  /*3610*/  ISETP.GE.AND P2, PT, R7, UR5, PT ;  /* 0x0000000507007c0c */ /* 0x000fc4000bf46270 */
[----:B------:R-:W-:Y:S02]  /*3620*/  ISETP.GE.AND P0, PT, R6, UR5, PT ;  /* 0x0000000506007c0c */ /* 0x000fe4000bf06270 */
[----:B------:R-:W-:Y:S02]  /*3630*/  P2R R20, PR, RZ, 0x4 ;  /* 0x00000004ff147803 */ /* 0x000fe40000000000 */
[----:B------:R-:W-:Y:S02]  /*3640*/  P2R R19, PR, RZ, 0x1 ;  /* 0x00000001ff137803 */ /* 0x000fe40000000000 */
[----:B------:R-:W-:Y:S02]  /*3650*/  ISETP.GE.AND P2, PT, R22, UR5, PT ;  /* 0x0000000516007c0c */ /* 0x000fe4000bf46270 */
[----:B------:R-:W-:Y:S02]  /*3660*/  ISETP.GE.AND P0, PT, R15, UR5, PT ;  /* 0x000000050f007c0c */ /* 0x000fe4000bf06270 */
[----:B------:R-:W-:-:S02]  /*3670*/  P2R R18, PR, RZ, 0x4 ;  /* 0x00000004ff127803 */ /* 0x000fc40000000000 */
[----:B------:R-:W-:Y:S01]  /*3680*/  P2R R17, PR, RZ, 0x1 ;  /* 0x00000001ff117803 */ /* 0x000fe20000000000 */
[----:B-1----:R-:W-:Y:S08]  /*3690*/  @P5 BRA `(.L_x_934) ;  /* 0x00000000006c5947 */ /* 0x002ff00003800000 */
[----:B------:R-:W5:Y:S01]  /*36a0*/  LDL R10, [R1+0xc] ;  /* 0x00000c00010a7983 */ /* 0x000f620000100800 */
        /* <DEDUP_REMOVED lines=16> */
[----:B-----5:R-:W-:-:S13]  /*37b0*/  ISETP.GE.AND P0, PT, R10, UR5, PT ;  /* 0x000000050a007c0c */ /* 0x020fda000bf06270 */
        /* <DEDUP_REMOVED lines=9> */
.L_x_934:
[----:B------:R-:W-:Y:S05]  /*3850*/  BSYNC B0 ;  /* 0x0000000000007941 */ /* 0x000fea0003800000 */
.L_x_933:
[----:B------:R-:W-:Y:S01]  /*3860*/  ISETP.GE.AND P4, PT, R16, UR8, PT ;  /* 0x0000000810007c0c */ /* 0x000fe2000bf86270 */
[----:B------:R-:W-:-:S12]  /*3870*/  BSSY B0, `(.L_x_935) ;  /* 0x0000021000007945 */ /* 0x000fd80003800000 */
[----:B------:R1:W-:Y:S04]  /*3880*/  @P4 STS.128 [R0+0xd000], RZ ;  /* 0x00d000ff00004388 */ /* 0x0003e80000000c00 */
[----:B------:R1:W-:Y:S01]  /*3890*/  @P4 STS.128 [R0+0x11000], RZ ;  /* 0x011000ff00004388 */ /* 0x0003e20000000c00 */
[----:B------:R-:W-:Y:S05]  /*38a0*/  @P4 BRA `(.L_x_936) ;  /* 0x0000000000744947 */ /* 0x000fea0003800000 */
[----:B------:R-:W5:Y:S01]  /*38b0*/  LDL R24, [R1+0xc] ;  /* 0x00000c0001187983 */ /* 0x000f620000100800 */
        /* <DEDUP_REMOVED lines=28> */
.L_x_936:
[----:B------:R-:W-:Y:S05]  /*3a80*/  BSYNC B0 ;  /* 0x0000000000007941 */ /* 0x000fea0003800000 */
.L_x_935:
[----:B------:R-:W-:Y:S01]  /*3a90*/  IADD3 R2, R23, 0x40, RZ ;  /* 0x0000004017027810 */ /* 0x000fe20007ffe0ff */
[----:B------:R-:W-:Y:S03]  /*3aa0*/  BSSY B0, `(.L_x_937) ;  /* 0x0000022000007945 */ /* 0x000fe60003800000 */
[----:B------:R-:W-:-:S13]  /*3ab0*/  ISETP.GE.AND P3, PT, R2, UR8, PT ;  /* 0x0000000802007c0c */ /* 0x000fda000bf66270 */
        /* <DEDUP_REMOVED lines=32> */
.L_x_938:
[----:B------:R-:W-:Y:S05]  /*3cc0*/  BSYNC B0 ;  /* 0x0000000000007941 */ /* 0x000fea0003800000 */
.L_x_937:
[----:B------:R-:W-:Y:S01]  /*3cd0*/  IADD3 R2, R23, 0x60, RZ ;  /* 0x0000006017027810 */ /* 0x000fe20007ffe0ff */
[----:B------:R-:W-:Y:S03]  /*3ce0*/  BSSY B0, `(.L_x_939) ;  /* 0x0000021000007945 */ /* 0x000fe60003800000 */
[----:B------:R-:W-:-:S13]  /*3cf0*/  ISETP.GE.AND P2, PT, R2, UR8, PT ;  /* 0x0000000802007c0c */ /* 0x000fda000bf46270 */
[----:B------:R1:W-:Y:S04]  /*3d00*/  @P2 STS.128 [R0+0xf000], RZ ;  /* 0x00f000ff00002388 */ /* 0x0003e80000000c00 */
[----:B------:R1:W-:Y:S01]  /*3d10*/  @P2 STS.128 [R0+0x13000], RZ ;  /* 0x013000ff00002388 */ /* 0x0003e20000000c00 */
[----:B------:R-:W-:Y:S05]  /*3d20*/  @P2 BRA `(.L_x_940) ;  /* 0x0000000000702947 */ /* 0x000fea0003800000 */
[----:B-1----:R-:W5:Y:S01]  /*3d30*/  LDL R7, [R1+0xc] ;  /* 0x00000c0001077983 */ /* 0x002f620000100800 */
        /* <DEDUP_REMOVED lines=27> */
.L_x_940:
[----:B------:R-:W-:Y:S05]  /*3ef0*/  BSYNC B0 ;  /* 0x0000000000007941 */ /* 0x000fea0003800000 */
.L_x_939:
        /* <DEDUP_REMOVED lines=43> */
.L_x_942:
[----:B------:R-:W-:Y:S05]  /*41b0*/  BSYNC B0 ;  /* 0x0000000000007941 */ /* 0x000fea0003800000 */
.L_x_941:
[----:B------:R1:W-:Y:S01]  /*41c0*/  @P4 STS.128 [R0+0x15000], RZ ;  /* 0x015000ff00004388 */ /* 0x0003e20000000c00 */
[----:B------:R-:W-:Y:S03]  /*41d0*/  BSSY B0, `(.L_x_943) ;  /* 0x0000020000007945 */ /* 0x000fe60003800000 */
        /* <DEDUP_REMOVED lines=31> */
.L_x_944:
[----:B------:R-:W-:Y:S05]  /*43d0*/  BSYNC B0 ;  /* 0x0000000000007941 */ /* 0x000fea0003800000 */
.L_x_943:
        /* <DEDUP_REMOVED lines=33> */
.L_x_946:
[----:B------:R-:W-:Y:S05]  /*45f0*/  BSYNC B0 ;  /* 0x0000000000007941 */ /* 0x000fea0003800000 */
.L_x_945:
[----:B------:R1:W-:Y:S01]  /*4600*/  @P2 STS.128 [R0+0x17000], RZ ;  /* 0x017000ff00002388 */ /* 0x0003e20000000c00 */
[----:B------:R-:W-:Y:S03]  /*4610*/  BSSY B0, `(.L_x_947) ;  /* 0x000001e000007945 */ /* 0x000fe60003800000 */
[----:B------:R1:W-:Y:S01]  /*4620*/  @P2 STS.128 [R0+0x1b000], RZ ;  /* 0x01b000ff00002388 */ /* 0x0003e20000000c00 */
[----:B------:R-:W-:Y:S05]  /*4630*/  @P2 BRA `(.L_x_948) ;  /* 0x00000000006c2947 */ /* 0x000fea0003800000 */
[----:B------:R-:W5:Y:S01]  /*4640*/  LDL R8, [R1+0xc] ;  /* 0x00000c0001087983 */ /* 0x000f620000100800 */
[----:B------:R-:W-:Y:S01]  /*4650*/  ULDC UR5, c[0x0][0x2d0] ;  /* 0x0000b40000057ab9 */ /* 0x000fe20000000800 */
[----:B------:R-:W-:Y:S01]  /*4660*/  IMAD.MOV.U32 R5, RZ, RZ, R9 ;  /* 0x000000ffff057224 */ /* 0x000fe200078e0009 */
[----:B------:R-:W-:Y:S02]  /*4670*/  ISETP.GE.AND P3, PT, R240, UR5, PT ;  /* 0x00000005f0007c0c */ /* 0x000fe4000bf66270 */
[----:B------:R-:W-:-:S05]  /*4680*/  IADD3 R2, P0, R23, 0x60, RZ ;  /* 0x0000006017027810 */ /* 0x000fca0007f1e0ff */
[----:B------:R-:W-:Y:S02]  /*4690*/  IMAD.X R3, RZ, RZ, R21, P0 ;  /* 0x000000ffff037224 */ /* 0x000fe400000e0615 */
[----:B------:R-:W-:-:S04]  /*46a0*/  IMAD.WIDE.U32 R4, R2, UR10, R4 ;  /* 0x0000000a02047c25 */ /* 0x000fc8000f8e0004 */
[----:B-1----:R-:W1:Y:S01]  /*46b0*/  @!P3 LDC.64 R6, c[0x0][0x220] ;  /* 0x00008800ff06bb82 */ /* 0x002e620000000a00 */
[----:B------:R-:W-:Y:S01]  /*46c0*/  IMAD R3, R3, UR10, RZ ;  /* 0x0000000a03037c24 */ /* 0x000fe2000f8e02ff */
[----:B------:R1:W-:Y:S03]  /*46d0*/  @P3 STS.128 [R0+0x17000], RZ ;  /* 0x017000ff00003388 */ /* 0x0003e60000000c00 */
[----:B------:R-:W-:-:S04]  /*46e0*/  IMAD R2, R2, UR11, R3 ;  /* 0x0000000b02027c24 */ /* 0x000fc8000f8e0203 */
[----:B------:R-:W-:Y:S01]  /*46f0*/  IMAD.IADD R3, R5, 0x1, R2 ;  /* 0x0000000105037824 */ /* 0x000fe200078e0202 */
[----:B-1----:R-:W-:-:S04]  /*4700*/  @!P3 LEA R6, P0, R4, R6, 0x1 ;  /* 0x000000060406b211 */ /* 0x002fc800078008ff */
[----:B------:R-:W-:-:S05]  /*4710*/  @!P3 LEA.HI.X R7, R4, R7, R3, 0x1, P0 ;  /* 0x000000070407b211 */ /* 0x000fca00000f0c03 */
[----:B------:R-:W-:Y:S01]  /*4720*/  @!PT LDS RZ, [RZ] ;  /* 0x00000000fffff984 */ /* 0x000fe20000000800 */
[----:B------:R-:W-:Y:S01]  /*4730*/  @!PT LDS RZ, [RZ] ;  /* 0x00000000fffff984 */ /* 0x000fe20000000800 */
[----:B------:R-:W-:Y:S01]  /*4740*/  @!PT LDS RZ, [RZ] ;  /* 0x00000000fffff984 */ /* 0x000fe20000000800 */
[----:B------:R1:W-:Y:S01]  /*4750*/  @!P3 LDGSTS.E.BYPASS.LTC128B.128 [R0+0x17000], desc[UR14][R6.64] ;  /* 0x170000000600bfae */ /* 0x0003e2000b901d4e */
[----:B-----5:R-:W-:-:S13]  /*4760*/  ISETP.GE.AND P2, PT, R8, UR5, PT ;  /* 0x0000000508007c0c */ /* 0x020fda000bf46270 */
[----:B------:R-:W5:Y:S01]  /*4770*/  @!P2 LDC.64 R8, c[0x0][0x220] ;  /* 0x00008800ff08ab82 */ /* 0x000f620000000a00 */
[----:B------:R1:W-:Y:S01]  /*4780*/  @P2 STS.128 [R0+0x1b000], RZ ;  /* 0x01b000ff00002388 */ /* 0x0003e20000000c00 */
[----:B-----5:R-:W-:-:S04]  /*4790*/  @!P2 LEA R2, P0, R4, R8, 0x1 ;  /* 0x000000080402a211 */ /* 0x020fc800078008ff */
[----:B------:R-:W-:-:S05]  /*47a0*/  @!P2 LEA.HI.X R3, R4, R9, R3, 0x1, P0 ;  /* 0x000000090403a211 */ /* 0x000fca00000f0c03 */
[----:B------:R-:W-:Y:S01]  /*47b0*/  @!PT LDS RZ, [RZ] ;  /* 0x00000000fffff984 */ /* 0x000fe20000000800 */
[----:B------:R-:W-:Y:S01]  /*47c0*/  @!PT LDS RZ, [RZ] ;  /* 0x00000000fffff984 */ /* 0x000fe20000000800 */
[----:B------:R-:W-:Y:S01]  /*47d0*/  @!PT LDS RZ, [RZ] ;  /* 0x00000000fffff984 */ /* 0x000fe20000000800 */
[----:B------:R1:W-:Y:S04]  /*47e0*/  @!P2 LDGSTS.E.BYPASS.LTC128B.128 [R0+0x1b000], desc[UR14][R2.64+0x80] ;  /* 0x1b0000800200afae */ /* 0x0003e8000b901d4e */
.L_x_948:
[----:B------:R-:W-:Y:S05]  /*47f0*/  BSYNC B0 ;  /* 0x0000000000007941 */ /* 0x000fea0003800000 */
.L_x_947:
[----:B------:R-:W-:Y:S01]  /*4800*/  ULDC.64 UR8, c[0x0][0x3c8] ;  /* 0x0000f20000087ab9 */ /* 0x000fe20000000a00 */
[----:B------:R-:W-:Y:S01]  /*4810*/  USHF.R.S32.HI UR6, URZ, 0x1f, UR58 ;  /* 0x0000001f3f067899 */ /* 0x000fe2000801143a */
[----:B------:R-:W-:Y:S01]  /*4820*/  ISETP.NE.AND P4, PT, R20, RZ, PT ;  /* 0x000000ff1400720c */ /* 0x000fe20003f85270 */
[----:B------:R-:W-:Y:S01]  /*4830*/  UISETP.NE.U32.AND UP1, UPT, UR8, URZ, UPT ;  /* 0x0000003f0800728c */ /* 0x000fe2000bf25070 */
[----:B------:R-:W-:Y:S01]  /*4840*/  ISETP.NE.AND P3, PT, R19, RZ, PT ;  /* 0x000000ff1300720c */ /* 0x000fe20003f65270 */
[----:B------:R-:W-:Y:S01]  /*4850*/  IMAD.MOV.U32 R13, RZ, RZ, 0x7f800000 ;  /* 0x7f800000ff0d7424 */ /* 0x000fe200078e00ff */
[----:B------:R-:W-:Y:S01]  /*4860*/  ISETP.NE.AND P2, PT, R17, RZ, PT ;  /* 0x000000ff1100720c */ /* 0x000fe20003f45270 */
[----:B------:R-:W-:Y:S01]  /*4870*/  UISETP.NE.AND.EX UP1, UPT, UR9, URZ, UPT, UP1 ;  /* 0x0000003f0900728c */ /* 0x000fe2000bf25310 */
[----:B------:R-:W-:Y:S01]  /*4880*/  IMAD.MOV.U32 R12, RZ, RZ, 0x7f800000 ;  /* 0x7f800000ff0c7424 */ /* 0x000fe200078e00ff */
[----:B------:R-:W5:Y:S01]  /*4890*/  LDC.64 R10, c[0x0][0x3b8] ;  /* 0x0000ee00ff0a7b82 */ /* 0x000f620000000a00 */
[----:B-1----:R-:W-:Y:S01]  /*48a0*/  IMAD.MOV.U32 R6, RZ, RZ, 0x4 ;  /* 0x00000004ff067424 */ /* 0x002fe200078e00ff */
[----:B------:R-:W-:Y:S01]  /*48b0*/  ISETP.NE.AND P5, PT, R18, RZ, PT ;  /* 0x000000ff1200720c */ /* 0x000fe20003fa5270 */
[----:B--234-:R-:W-:Y:S01]  /*48c0*/  IMAD.MOV.U32 R0, RZ, RZ, 0x7f800000 ;  /* 0x7f800000ff007424 */ /* 0x01cfe200078e00ff */
[----:B------:R-:W2:Y:S01]  /*48d0*/  LDL R9, [R1+0x58] ;  /* 0x0000580001097983 */ /* 0x000ea20000100800 */
[----:B------:R-:W-:Y:S01]  /*48e0*/  PLOP3.LUT P0, PT, PT, PT, UP1, 0x80, 0x0 ;  /* 0x000000000000781c */ /* 0x000fe20003f0f018 */
[----:B------:R-:W-:Y:S01]  /*48f0*/  IMAD.MOV.U32 R16, RZ, RZ, 0x7f800000 ;  /* 0x7f800000ff107424 */ /* 0x000fe200078e00ff */
[----:B------:R-:W-:Y:S01]  /*4900*/  ULDC UR13, c[0x0][0x270] ;  /* 0x00009c00000d7ab9 */ /* 0x000fe20000000800 */
[----:B------:R-:W0:Y:S01]  /*4910*/  LDGDEPBAR ;  /* 0x00000000000079af */ /* 0x000e220000000000 */
        /* <DEDUP_REMOVED lines=10> */
[----:B------:R-:W-:Y:S01]  /*49c0*/  CS2R R158, SRZ ;  /* 0x00000000009e7805 */ /* 0x000fe2000001ff00 */
[----:B-----5:R-:W3:Y:S01]  /*49d0*/  LDG.E.64 R4, desc[UR14][R10.64+0x8] ;  /* 0x0000080e0a047981 */ /* 0x020ee2000c1e1b00 */
[----:B------:R-:W-:Y:S01]  /*49e0*/  @UP1 ULEA.HI.X UR9, UR6, UR9, UR5, 0x2, UP0 ;  /* 0x0000000906091291 */ /* 0x000fe200080f1405 */
[----:B------:R-:W-:Y:S01]  /*49f0*/  IMAD.U32 R2, RZ, RZ, UR8 ;  /* 0x00000008ff027e24 */ /* 0x000fe2000f8e00ff */
[----:B------:R-:W-:Y:S01]  /*4a00*/  CS2R R156, SRZ ;  /* 0x00000000009c7805 */ /* 0x000fe2000001ff00 */
[----:B------:R-:W-:Y:S01]  /*4a10*/  @!P2 IMAD.WIDE R6, R15, R6, UR20 ;  /* 0x000000140f06ae25 */ /* 0x000fe2000f8e0206 */
[----:B------:R-:W-:Y:S01]  /*4a20*/  @UP1 ULDC UR5, c[0x0][0x2e8] ;  /* 0x0000ba0000051ab9 */ /* 0x000fe20000000800 */
[----:B------:R-:W-:-:S02]  /*4a30*/  CS2R R162, SRZ ;  /* 0x0000000000a27805 */ /* 0x000fc4000001ff00 */
[----:B------:R-:W-:Y:S01]  /*4a40*/  CS2R R160, SRZ ;  /* 0x0000000000a07805 */ /* 0x000fe2000001ff00 */
[----:B------:R-:W-:Y:S01]  /*4a50*/  IMAD.U32 R3, RZ, RZ, UR9 ;  /* 0x00000009ff037e24 */ /* 0x000fe2000f8e00ff */
[----:B------:R-:W4:Y:S01]  /*4a60*/  @!P2 LDG.E R0, desc[UR14][R6.64] ;  /* 0x0000000e0600a981 */ /* 0x000f22000c1e1900 */
[----:B------:R-:W-:Y:S01]  /*4a70*/  IMAD.MOV.U32 R233, RZ, RZ, R221 ;  /* 0x000000ffffe97224 */ /* 0x000fe200078e00dd */
[----:B------:R-:W-:Y:S02]  /*4a80*/  CS2R R154, SRZ ;  /* 0x00000000009a7805 */ /* 0x000fe4000001ff00 */
[----:B------:R-:W-:Y:S01]  /*4a90*/  CS2R R152, SRZ ;  /* 0x0000000000987805 */ /* 0x000fe2000001ff00 */
[----:B------:R1:W5:Y:S01]  /*4aa0*/  @P0 LDG.E R8, desc[UR14][R2.64] ;  /* 0x0000000e02080981 */ /* 0x000362000c1e1900 */
        /* <DEDUP_REMOVED lines=11> */
[----:B------:R-:W2:Y:S01]  /*4b60*/  LDG.E.64 R10, desc[UR14][R10.64] ;  /* 0x0000000e0a0a7981 */ /* 0x000ea2000c1e1b00 */
        /* <DEDUP_REMOVED lines=12> */
[----:B-1----:R-:W-:Y:S01]  /*4c30*/  IMAD.MOV.U32 R2, RZ, RZ, 0x4 ;  /* 0x00000004ff027424 */ /* 0x002fe200078e00ff */
[----:B------:R-:W-:Y:S02]  /*4c40*/  CS2R R104, SRZ ;  /* 0x0000000000687805 */ /* 0x000fe4000001ff00 */
[----:B------:R-:W-:Y:S02]  /*4c50*/  CS2R R102, SRZ ;  /* 0x0000000000667805 */ /* 0x000fe4000001ff00 */
[----:B------:R-:W-:Y:S01]  /*4c60*/  CS2R R100, SRZ ;  /* 0x0000000000647805 */ /* 0x000fe2000001ff00 */
[----:B------:R-:W-:Y:S01]  /*4c70*/  IMAD.WIDE R2, R22, R2, UR20 ;  /* 0x0000001416027e25 */ /* 0x000fe2000f8e0202 */
[----:B------:R-:W-:-:S02]  /*4c80*/  CS2R R94, SRZ ;  /* 0x00000000005e7805 */ /* 0x000fc4000001ff00 */
[----:B------:R-:W-:Y:S02]  /*4c90*/  CS2R R92, SRZ ;  /* 0x00000000005c7805 */ /* 0x000fe4000001ff00 */
[----:B------:R-:W-:Y:S02]  /*4ca0*/  CS2R R98, SRZ ;  /* 0x0000000000627805 */ /* 0x000fe4000001ff00 */
[----:B------:R-:W-:Y:S01]  /*4cb0*/  CS2R R96, SRZ ;  /* 0x0000000000607805 */ /* 0x000fe2000001ff00 */
[----:B------:R-:W3:Y:S01]  /*4cc0*/  @!P4 LDG.E R13, desc[UR14][R2.64+0x20] ;  /* 0x0000200e020dc981 */ /* 0x000ee2000c1e1900 */
[----:B------:R-:W-:Y:S02]  /*4cd0*/  CS2R R90, SRZ ;  /* 0x00000000005a7805 */ /* 0x000fe4000001ff00 */
[----:B------:R-:W-:Y:S02]  /*4ce0*/  CS2R R88, SRZ ;  /* 0x0000000000587805 */ /* 0x000fe4000001ff00 */
[----:B------:R-:W-:Y:S01]  /*4cf0*/  CS2R R86, SRZ ;  /* 0x0000000000567805 */ /* 0x000fe2000001ff00 */
[----:B------:R-:W4:Y:S01]  /*4d00*/  @!P3 LDG.E R12, desc[UR14][R2.64+0x80] ;  /* 0x0000800e020cb981 */ /* 0x000f22000c1e1900 */
[----:B------:R-:W-:-:S02]  /*4d10*/  CS2R R84, SRZ ;  /* 0x0000000000547805 */ /* 0x000fc4000001ff00 */
[----:B------:R-:W-:Y:S02]  /*4d20*/  CS2R R78, SRZ ;  /* 0x00000000004e7805 */ /* 0x000fe4000001ff00 */
[----:B------:R-:W-:Y:S01]  /*4d30*/  CS2R R76, SRZ ;  /* 0x00000000004c7805 */ /* 0x000fe2000001ff00 */
[----:B------:R1:W2:Y:S01]  /*4d40*/  @!P5 LDG.E R16, desc[UR14][R2.64] ;  /* 0x0000000e0210d981 */ /* 0x0002a2000c1e1900 */
        /* <DEDUP_REMOVED lines=23> */
[----:B------:R-:W-:Y:S01]  /*4ec0*/  ULDC UR30, c[0x0][0x2dc] ;  /* 0x0000b700001e7ab9 */ /* 0x000fe20000000800 */
[----:B-1----:R-:W1:Y:S01]  /*4ed0*/  S2R R2, SR_TID.X ;  /* 0x0000000000027919 */ /* 0x002e620000002100 */
[----:B------:R-:W-:Y:S01]  /*4ee0*/  ULDC UR29, c[0x0][0x270] ;  /* 0x00009c00001d7ab9 */ /* 0x000fe20000000800 */
[----:B------:R-:W-:Y:S01]  /*4ef0*/  ULDC.U8 UR19, c[0x0][0x388] ;  /* 0x0000e20000137ab9 */ /* 0x000fe20000000000 */
[----:B------:R-:W-:Y:S01]  /*4f00*/  ULDC UR18, c[0x0][0x2ec] ;  /* 0x0000bb0000127ab9 */ /* 0x000fe20000000800 */
[----:B-1----:R-:W-:Y:S01]  /*4f10*/  IMAD.SHL.U32 R2, R2, 0x2, RZ ;  /* 0x0000000202027824 */ /* 0x002fe200078e00ff */
[----:B---3--:R1:W-:Y:S04]  /*4f20*/  STL [R1+0x20], R13 ;  /* 0x0000200d01007387 */ /* 0x0083e80000100800 */
[----:B----4-:R3:W-:Y:S01]  /*4f30*/  STL [R1+0x14], R12 ;  /* 0x0000140c01007387 */ /* 0x0107e20000100800 */
[----:B-1----:R-:W1:Y:S01]  /*4f40*/  S2R R13, SR_TID.X ;  /* 0x00000000000d7919 */ /* 0x002e620000002100 */
[----:B---3--:R-:W3:Y:S02]  /*4f50*/  S2R R12, SR_TID.X ;  /* 0x00000000000c7919 */ /* 0x008ee40000002100 */
[----:B------:R4:W-:Y:S02]  /*4f60*/  STL [R1+0x18], R0 ;  /* 0x0000180001007387 */ /* 0x0009e40000100800 */
[----:B----4-:R-:W5:Y:S01]  /*4f70*/  @P0 MUFU.RCP R0, UR5 ;  /* 0x0000000500000d08 */ /* 0x010f620008001000 */
[----:B---3--:R-:W-:-:S04]  /*4f80*/  SHF.R.S32.HI R12, RZ, 0x1f, R12 ;  /* 0x0000001fff0c7819 */ /* 0x008fc8000001140c */
[----:B-1----:R-:W-:-:S04]  /*4f90*/  LEA.HI R12, R12, R13, RZ, 0x6 ;  /* 0x0000000d0c0c7211 */ /* 0x002fc800078f30ff */
[----:B------:R-:W-:Y:S01]  /*4fa0*/  SHF.R.S32.HI R12, RZ, 0x6, R12 ;  /* 0x00000006ff0c7819 */ /* 0x000fe2000001140c */
[----:B------:R-:W-:-:S04]  /*4fb0*/  UIMAD UR5, UR49, UR13, UR58 ;  /* 0x0000000d310572a4 */ /* 0x000fc8000f8e023a */
[----:B------:R-:W-:Y:S01]  /*4fc0*/  IMAD.SHL.U32 R3, R12, 0x20, RZ ;  /* 0x000000200c037824 */ /* 0x000fe200078e00ff */
[----:B------:R-:W-:Y:S01]  /*4fd0*/  USHF.L.U32 UR5, UR5, 0x5, URZ ;  /* 0x0000000505057899 */ /* 0x000fe2000800063f */
[----:B-----5:R-:W-:-:S03]  /*4fe0*/  @P0 FMUL.FTZ R0, R8, R0 ;  /* 0x0000000008000220 */ /* 0x020fc60000410000 */
[----:B------:R-:W-:Y:S01]  /*4ff0*/  LOP3.LUT R3, R3, 0x6, R2, 0xf8, !PT ;  /* 0x0000000603037812 */ /* 0x000fe200078ef802 */
[----:B------:R-:W-:Y:S01]  /*5000*/  IMAD.U32 R2, RZ, RZ, UR26 ;  /* 0x0000001aff027e24 */ /* 0x000fe2000f8e00ff */
[----:B------:R-:W-:Y:S01]  /*5010*/  USHF.R.S32.HI UR6, URZ, 0x1f, UR5 ;  /* 0x0000001f3f067899 */ /* 0x000fe20008011405 */
[----:B------:R-:W-:Y:S02]  /*5020*/  @P0 R2UR UR7, R0 ;  /* 0x00000000000702ca */ /* 0x000fe400000e0000 */
[----:B------:R-:W-:Y:S01]  /*5030*/  IMAD R238, R2, 0x80, R3 ;  /* 0x0000008002ee7824 */ /* 0x000fe200078e0203 */
[--C-:B------:R-:W-:Y:S01]  /*5040*/  SHF.R.S32.HI R2, RZ, 0x1f, R14.reuse ;  /* 0x0000001fff027819 */ /* 0x100fe2000001140e */
[----:B------:R-:W-:Y:S01]  /*5050*/  VIADD R0, R220, 0x2000 ;  /* 0x00002000dc007836 */ /* 0x000fe20000000000 */
[----:B------:R-:W-:Y:S01]  /*5060*/  IADD3 R14, P3, P2, R4, UR5, R14 ;  /* 0x00000005040e7c10 */ /* 0x000fe2000fa7e00e */
[----:B------:R-:W-:-:S03]  /*5070*/  IMAD.MOV.U32 R3, RZ, RZ, 0x40 ;  /* 0x00000040ff037424 */ /* 0x000fc600078e00ff */
[----:B------:R-:W-:Y:S01]  /*5080*/  IADD3.X R4, R5, UR6, R2, P3, P2 ;  /* 0x0000000605047c10 */ /* 0x000fe20009fe4402 */
[----:B------:R-:W-:Y:S01]  /*5090*/  VIADD R2, R219, 0x2000 ;  /* 0x00002000db027836 */ /* 0x000fe20000000000 */
[----:B--2---:R-:W-:Y:S02]  /*50a0*/  LOP3.LUT P2, RZ, R9, 0x4, RZ, 0xc0, !PT ;  /* 0x0000000409ff7812 */ /* 0x004fe4000784c0ff */
[----:B------:R-:W-:Y:S01]  /*50b0*/  SEL R0, R0, R220, !P1 ;  /* 0x000000dc00007207 */ /* 0x000fe20004800000 */
[----:B------:R-:W-:Y:S01]  /*50c0*/  VIADD R247, R238, 0x19 ;  /* 0x00000019eef77836 */ /* 0x000fe20000000000 */
[----:B------:R-:W-:Y:S02]  /*50d0*/  R2UR UR16, R10 ;  /* 0x000000000a1072ca */ /* 0x000fe400000e0000 */
[----:B------:R-:W-:Y:S02]  /*50e0*/  SEL R3, R3, 0xffffffc0, !P2 ;  /* 0xffffffc003037807 */ /* 0x000fe40005000000 */
[----:B------:R-:W-:Y:S01]  /*50f0*/  LEA R210, R0, UR4, 0x1 ;  /* 0x0000000400d27c11 */ /* 0x000fe2000f8e08ff */
[----:B------:R-:W-:Y:S01]  /*5100*/  VIADD R246, R238, 0x18 ;  /* 0x00000018eef67836 */ /* 0x000fe20000000000 */
[----:B------:R-:W-:-:S02]  /*5110*/  SEL R2, R2, R219, !P1 ;  /* 0x000000db02027207 */ /* 0x000fc40004800000 */
[----:B------:R-:W-:Y:S01]  /*5120*/  I2FP.F32.S32 R0, R238 ;  /* 0x000000ee00007245 */ /* 0x000fe20000201400 */
[----:B------:R-:W-:Y:S01]  /*5130*/  STL [R1+0x1c], R16 ;  /* 0x00001c1001007387 */ /* 0x000fe20000100800 */
[----:B------:R-:W-:Y:S02]  /*5140*/  LEA R213, R2, UR4, 0x1 ;  /* 0x0000000402d57c11 */ /* 0x000fe4000f8e08ff */
[----:B------:R-:W-:Y:S01]  /*5150*/  I2FP.F32.S32 R2, R247 ;  /* 0x000000f700027245 */ /* 0x000fe20000201400 */
[----:B------:R-:W-:Y:S04]  /*5160*/  STL [R1+0x38], R3 ;  /* 0x0000380301007387 */ /* 0x000fe80000100800 */
[----:B------:R1:W-:Y:S04]  /*5170*/  STL [R1+0x8], R0 ;  /* 0x0000080001007387 */ /* 0x0003e80000100800 */
[----:B------:R2:W-:Y:S01]  /*5180*/  STL [R1+0x4], R2 ;  /* 0x0000040201007387 */ /* 0x0005e20000100800 */
[----:B-1----:R-:W-:-:S05]  /*5190*/  I2FP.F32.S32 R0, R246 ;  /* 0x000000f600007245 */ /* 0x002fca0000201400 */
[----:B------:R1:W-:Y:S01]  /*51a0*/  STL [R1], R0 ;  /* 0x0000000001007387 */ /* 0x0003e20000100800 */
[----:B--2---:R-:W-:Y:S01]  /*51b0*/  IMAD.WIDE.U32 R2, R14, -0x2daee0ad, RZ ;  /* 0xd2511f530e027825 */ /* 0x004fe200078e00ff */
[----:B------:R-:W-:Y:S02]  /*51c0*/  R2UR UR13, R11 ;  /* 0x000000000b0d72ca */ /* 0x000fe400000e0000 */
[----:B-1----:R-:W-:-:S05]  /*51d0*/  LOP3.LUT R0, R4, UR16, RZ, 0x3c, !PT ;  /* 0x0000001004007c12 */ /* 0x002fca000f8e3cff */
[----:B------:R1:W-:Y:S04]  /*51e0*/  STL [R1+0x30], R0 ;  /* 0x0000300001007387 */ /* 0x0003e80000100800 */
[----:B------:R1:W-:Y:S01]  /*51f0*/  STL.64 [R1+0x28], R2 ;  /* 0x0000280201007387 */ /* 0x0003e20000100a00 */
[C---:B------:R-:W-:Y:S01]  /*5200*/  VIADD R245, R238.reuse, 0x11 ;  /* 0x00000011eef57836 */ /* 0x040fe20000000000 */
[C---:B------:R-:W-:Y:S01]  /*5210*/  LOP3.LUT P3, RZ, R9.reuse, 0x4, RZ, 0xc0, !PT ;  /* 0x0000000409ff7812 */ /* 0x040fe2000786c0ff */
[C---:B------:R-:W-:Y:S01]  /*5220*/  VIADD R244, R238.reuse, 0x10 ;  /* 0x00000010eef47836 */ /* 0x040fe20000000000 */
[----:B------:R-:W-:Y:S01]  /*5230*/  LOP3.LUT P0, RZ, R9, 0x2, RZ, 0xc0, !PT ;  /* 0x0000000209ff7812 */ /* 0x000fe2000780c0ff */
[C---:B------:R-:W-:Y:S02]  /*5240*/  VIADD R243, R238.reuse, 0x9 ;  /* 0x00000009eef37836 */ /* 0x040fe40000000000 */
[----:B------:R-:W-:-:S02]  /*5250*/  VIADD R242, R238, 0x8 ;  /* 0x00000008eef27836 */ /* 0x000fc40000000000 */
[----:B------:R-:W-:Y:S01]  /*5260*/  VIADD R239, R238, 0x1 ;  /* 0x00000001eeef7836 */ /* 0x000fe20000000000 */
[----:B------:R-:W-:Y:S02]  /*5270*/  SEL R211, R211, 0xffffffc0, !P3 ;  /* 0xffffffc0d3d37807 */ /* 0x000fe40005800000 */
[----:B------:R-:W-:Y:S02]  /*5280*/  SEL R218, R218, 0xffffffe0, !P0 ;  /* 0xffffffe0dada7807 */ /* 0x000fe40004000000 */
[----:B------:R-:W-:Y:S02]  /*5290*/  I2FP.F32.S32 R252, R245 ;  /* 0x000000f500fc7245 */ /* 0x000fe40000201400 */
[----:B------:R-:W-:Y:S02]  /*52a0*/  I2FP.F32.S32 R251, R244 ;  /* 0x000000f400fb7245 */ /* 0x000fe40000201400 */
[----:B------:R-:W-:Y:S02]  /*52b0*/  I2FP.F32.S32 R250, R243 ;  /* 0x000000f300fa7245 */ /* 0x000fe40000201400 */
[----:B------:R-:W-:-:S02]  /*52c0*/  I2FP.F32.S32 R249, R242 ;  /* 0x000000f200f97245 */ /* 0x000fc40000201400 */
[----:B------:R-:W-:Y:S01]  /*52d0*/  I2FP.F32.S32 R248, R239 ;  /* 0x000000ef00f87245 */ /* 0x000fe20000201400 */
[----:B------:R-:W-:Y:S01]  /*52e0*/  UMOV UR5, URZ ;  /* 0x0000003f00057c82 */ /* 0x000fe20008000000 */
[----:B------:R-:W-:-:S05]  /*52f0*/  @UP1 UMOV UR5, UR7 ;  /* 0x0000000700051c82 */ /* 0x000fca0008000000 */
.L_x_951:
[----:B------:R-:W0:Y:S01]  /*5300*/  LDGDEPBAR ;  /* 0x00000000000079af */ /* 0x000e220000000000 */
[C---:B-1----:R-:W-:Y:S01]  /*5310*/  IMAD.IADD R0, R213.reuse, 0x1, R218 ;  /* 0x00000001d5007824 */ /* 0x042fe200078e02da */
[----:B------:R-:W-:Y:S01]  /*5320*/  USHF.L.U32 UR6, UR26, 0x7, URZ ;  /* 0x000000071a067899 */ /* 0x000fe2000800063f */
[--C-:B------:R-:W-:Y:S05]  /*5330*/  IMAD.IADD R3, R213, 0x1, R211.reuse ;  /* 0x00000001d5037824 */ /* 0x100fea00078e02d3 */
[----:B------:R-:W2:Y:S01]  /*5340*/  LDL R228, [R1+0x3c] ;  /* 0x00003c0001e47983 */ /* 0x000ea20000100800 */
[----:B------:R-:W-:Y:S01]  /*5350*/  IMAD.IADD R2, R0, 0x1, R211 ;  /* 0x0000000100027824 */ /* 0x000fe200078e02d3 */
[----:B------:R-:W-:Y:S02]  /*5360*/  UIADD3 UR7, UR24, 0x80, UR6 ;  /* 0x0000008018077890 */ /* 0x000fe4000fffe006 */
[----:B------:R-:W3:Y:S01]  /*5370*/  LDL R227, [R1+0x48] ;  /* 0x0000480001e37983 */ /* 0x000ee20000100800 */
[----:B------:R-:W-:Y:S02]  /*5380*/  UIADD3 UR9, UR6, 0x80, URZ ;  /* 0x0000008006097890 */ /* 0x000fe4000fffe03f */
[----:B------:R-:W-:Y:S01]  /*5390*/  USHF.L.U32 UR10, UR12, 0x6, URZ ;  /* 0x000000060c0a7899 */ /* 0x000fe2000800063f */
[----:B------:R-:W4:Y:S01]  /*53a0*/  LDL.64 R224, [R1+0x28] ;  /* 0x0000280001e07983 */ /* 0x000f220000100a00 */
[----:B------:R-:W-:Y:S02]  /*53b0*/  UIADD3 UR6, UR7, -UR17, URZ ;  /* 0x8000001107067290 */ /* 0x000fe4000fffe03f */
[----:B------:R-:W-:Y:S02]  /*53c0*/  UIADD3 UR8, UR16, -0x61c88647, URZ ;  /* 0x9e3779b910087890 */ /* 0x000fe4000fffe03f */
[----:B------:R-:W-:Y:S01]  /*53d0*/  UISETP.GE.AND UP0, UPT, UR10, UR6, UPT ;  /* 0x000000060a00728c */ /* 0x000fe2000bf06270 */
[----:B------:R-:W4:Y:S01]  /*53e0*/  LDL R226, [R1+0x30] ;  /* 0x0000300001e27983 */ /* 0x000f220000100800 */
[----:B------:R-:W-:Y:S02]  /*53f0*/  UIADD3 UR6, UR13, -0x4498517b, URZ ;  /* 0xbb67ae850d067890 */ /* 0x000fe4000fffe03f */
[----:B------:R-:W-:Y:S01]  /*5400*/  UISETP.LT.AND UP0, UPT, UR9, UR17, UP0 ;  /* 0x000000110900728c */ /* 0x000fe20008701270 */
[----:B------:R1:W-:Y:S01]  /*5410*/  STL [R1+0x60], R36 ;  /* 0x0000602401007387 */ /* 0x0003e20000100800 */
[----:B------:R-:W-:Y:S02]  /*5420*/  UIADD3 UR7, UR16, 0x3c6ef372, URZ ;  /* 0x3c6ef37210077890 */ /* 0x000fe4000fffe03f */
[----:B------:R-:W-:Y:S02]  /*5430*/  UISETP.GT.AND UP3, UPT, UR12, UR25, UPT ;  /* 0x000000190c00728c */ /* 0x000fe4000bf64270 */
[----:B------:R-:W-:Y:S01]  /*5440*/  PLOP3.LUT P1, PT, PT, PT, UP0, 0x80, 0x0 ;  /* 0x000000000000781c */ /* 0x000fe20003f2f008 */
[----:B-1----:R-:W4:Y:S01]  /*5450*/  LDL R36, [R1+0x10] ;  /* 0x0000100001247983 */ /* 0x002f220000100800 */
[----:B------:R-:W-:Y:S04]  /*5460*/  DEPBAR.LE SB0, 0x0 ;  /* 0x000080000000791a */ /* 0x000fe80000000000 */
[----:B------:R-:W-:Y:S06]  /*5470*/  BAR.SYNC.DEFER_BLOCKING 0x0 ;  /* 0x0000000000007b1d */ /* 0x000fec0000010000 */
[----:B------:R-:W-:Y:S08]  /*5480*/  LDSM.16.M88.4 R32, [R213] ;  /* 0x00000000d520783b */ /* 0x000ff00000000200 */
[----:B------:R-:W1:Y:S08]  /*5490*/  LDSM.16.M88.4 R16, [R214+0xc000] ;  /* 0x00c00000d610783b */ /* 0x000e700000000200 */
[----:B------:R-:W1:Y:S08]  /*54a0*/  LDSM.16.M88.4 R28, [R213+0x1000] ;  /* 0x00100000d51c783b */ /* 0x000e700000000200 */
[----:B------:R-:W1:Y:S08]  /*54b0*/  LDSM.16.M88.4 R164, [R214+0xc800] ;  /* 0x00c80000d6a4783b */ /* 0x000e700000000200 */
[----:B------:R-:W-:Y:S08]  /*54c0*/  LDSM.16.M88.4 R168, [R0] ;  /* 0x0000000000a8783b */ /* 0x000ff00000000200 */
[----:B------:R-:W1:Y:S02]  /*54d0*/  LDSM.16.M88.4 R172, [R215+0xc000] ;  /* 0x00c00000d7ac783b */ /* 0x000e640000000200 */
[-C--:B-1----:R-:W-:Y:S06]  /*54e0*/  HMMA.16816.F32 R4, R32, R16.reuse, RZ ;  /* 0x000000102004723c */ /* 0x082fec00000018ff */
[----:B------:R-:W1:Y:S01]  /*54f0*/  LDSM.16.M88.4 R176, [R0+0x1000] ;  /* 0x0010000000b0783b */ /* 0x000e620000000200 */
[C---:B------:R-:W-:Y:S07]  /*5500*/  HMMA.16816.F32 R8, R28.reuse, R16, RZ ;  /* 0x000000101c08723c */ /* 0x040fee00000018ff */
[----:B------:R-:W1:Y:S01]  /*5510*/  LDSM.16.M88.4 R180, [R215+0xc800] ;  /* 0x00c80000d7b4783b */ /* 0x000e620000000200 */
[-C--:B------:R-:W-:Y:S07]  /*5520*/  HMMA.16816.F32 R12, R28, R18.reuse, RZ ;  /* 0x000000121c0c723c */ /* 0x080fee00000018ff */
[----:B------:R-:W-:Y:S01]  /*5530*/  LDSM.16.M88.4 R184, [R3] ;  /* 0x0000000003b8783b */ /* 0x000fe20000000200 */
[C---:B------:R-:W-:Y:S07]  /*5540*/  HMMA.16816.F32 R16, R32.reuse, R18, RZ ;  /* 0x000000122010723c */ /* 0x040fee00000018ff */
[----:B------:R-:W1:Y:S01]  /*5550*/  LDSM.16.M88.4 R188, [R217+0xc000] ;  /* 0x00c00000d9bc783b */ /* 0x000e620000000200 */
[-C--:B------:R-:W-:Y:S06]  /*5560*/  HMMA.16816.F32 R20, R32, R164.reuse, RZ ;  /* 0x000000a42014723c */ /* 0x080fec00000018ff */
[C---:B------:R-:W-:Y:S01]  /*5570*/  HMMA.16816.F32 R24, R28.reuse, R164, RZ ;  /* 0x000000a41c18723c */ /* 0x040fe200000018ff */
[----:B-----5:R-:W1:Y:S05]  /*5580*/  LDSM.16.M88.4 R192, [R3+0x1000] ;  /* 0x0010000003c0783b */ /* 0x020e6a0000000200 */
[-C--:B------:R-:W-:Y:S03]  /*5590*/  HMMA.16816.F32 R28, R28, R166.reuse, RZ ;  /* 0x000000a61c1c723c */ /* 0x080fe600000018ff */
[----:B------:R-:W-:Y:S03]  /*55a0*/  LDSM.16.M88.4 R196, [R2] ;  /* 0x0000000002c4783b */ /* 0x000fe60000000200 */
[----:B------:R-:W-:Y:S05]  /*55b0*/  HMMA.16816.F32 R32, R32, R166, RZ ;  /* 0x000000a62020723c */ /* 0x000fea00000018ff */
[----:B------:R-:W1:Y:S01]  /*55c0*/  LDSM.16.M88.4 R164, [R217+0xc800] ;  /* 0x00c80000d9a4783b */ /* 0x000e620000000200 */
[-C--:B------:R-:W-:Y:S06]  /*55d0*/  HMMA.16816.F32 R4, R168, R172.reuse, R4 ;  /* 0x000000aca804723c */ /* 0x080fec0000001804 */
[C---:B-1----:R-:W-:Y:S01]  /*55e0*/  HMMA.16816.F32 R8, R176.reuse, R172, R8 ;  /* 0x000000acb008723c */ /* 0x042fe20000001808 */
[----:B------:R-:W1:Y:S05]  /*55f0*/  LDSM.16.M88.4 R200, [R216+0xc000] ;  /* 0x00c00000d8c8783b */ /* 0x000e6a0000000200 */
[-C--:B------:R-:W-:Y:S03]  /*5600*/  HMMA.16816.F32 R12, R176, R174.reuse, R12 ;  /* 0x000000aeb00c723c */ /* 0x080fe6000000180c */
[----:B------:R-:W1:Y:S03]  /*5610*/  LDSM.16.M88.4 R204, [R2+0x1000] ;  /* 0x0010000002cc783b */ /* 0x000e660000000200 */
[C---:B------:R-:W-:Y:S05]  /*5620*/  HMMA.16816.F32 R16, R168.reuse, R174, R16 ;  /* 0x000000aea810723c */ /* 0x040fea0000001810 */
[----:B------:R-:W-:Y:S01]  /*5630*/  LDSM.16.M88.4 R172, [R213+0x2000] ;  /* 0x00200000d5ac783b */ /* 0x000fe20000000200 */
[-C--:B------:R-:W-:Y:S06]  /*5640*/  HMMA.16816.F32 R20, R168, R180.reuse, R20 ;  /* 0x000000b4a814723c */ /* 0x080fec0000001814 */
[C---:B------:R-:W-:Y:S06]  /*5650*/  HMMA.16816.F32 R24, R176.reuse, R180, R24 ;  /* 0x000000b4b018723c */ /* 0x040fec0000001818 */
[-C--:B------:R-:W-:Y:S01]  /*5660*/  HMMA.16816.F32 R28, R176, R182.reuse, R28 ;  /* 0x000000b6b01c723c */ /* 0x080fe2000000181c */
[----:B------:R-:W-:Y:S05]  /*5670*/  LDSM.16.M88.4 R176, [R214+0x10000] ;  /* 0x01000000d6b0783b */ /* 0x000fea0000000200 */
[----:B------:R-:W-:Y:S03]  /*5680*/  HMMA.16816.F32 R32, R168, R182, R32 ;  /* 0x000000b6a820723c */ /* 0x000fe60000001820 */
[----:B------:R-:W1:Y:S03]  /*5690*/  LDSM.16.M88.4 R168, [R216+0xc800] ;  /* 0x00c80000d8a8783b */ /* 0x000e660000000200 */
[-C--:B------:R-:W-:Y:S05]  /*56a0*/  HMMA.16816.F32 R4, R184, R188.reuse, R4 ;  /* 0x000000bcb804723c */ /* 0x080fea0000001804 */
[----:B------:R-:W3:Y:S01]  /*56b0*/  LDSM.16.M88.4 R180, [R213+0x3000] ;  /* 0x00300000d5b4783b */ /* 0x000ee20000000200 */
        /* <DEDUP_REMOVED lines=8> */
[----:B------:R-:W-:Y:S03]  /*5740*/  HMMA.16816.F32 R32, R184, R166, R32 ;  /* 0x000000a6b820723c */ /* 0x000fe60000001820 */
[----:B------:R-:W2:Y:S03]  /*5750*/  LDSM.16.M88.4 R164, [R214+0x10800] ;  /* 0x01080000d6a4783b */ /* 0x000ea60000000200 */
[-C--:B-1----:R-:W-:Y:S05]  /*5760*/  HMMA.16816.F32 R4, R196, R200.reuse, R4 ;  /* 0x000000c8c404723c */ /* 0x082fea0000001804 */
[----:B------:R1:W2:Y:S01]  /*5770*/  LDSM.16.M88.4 R184, [R0+0x2000] ;  /* 0x0020000000b8783b */ /* 0x0002a20000000200 */
[C---:B------:R-:W-:Y:S06]  /*5780*/  HMMA.16816.F32 R8, R204.reuse, R200, R8 ;  /* 0x000000c8cc08723c */ /* 0x040fec0000001808 */
[-C--:B------:R-:W-:Y:S06]  /*5790*/  HMMA.16816.F32 R12, R204, R202.reuse, R12 ;  /* 0x000000cacc0c723c */ /* 0x080fec000000180c */
[C---:B------:R-:W-:Y:S01]  /*57a0*/  HMMA.16816.F32 R16, R196.reuse, R202, R16 ;  /* 0x000000cac410723c */ /* 0x040fe20000001810 */
[----:B------:R-:W-:Y:S05]  /*57b0*/  LDSM.16.M88.4 R200, [R3+0x3000] ;  /* 0x0030000003c8783b */ /* 0x000fea0000000200 */
[-C--:B------:R-:W-:Y:S01]  /*57c0*/  HMMA.16816.F32 R20, R196, R168.reuse, R20 ;  /* 0x000000a8c414723c */ /* 0x080fe20000001814 */
[----:B-1----:R-:W-:Y:S05]  /*57d0*/  IMAD.U32 R0, RZ, RZ, UR12 ;  /* 0x0000000cff007e24 */ /* 0x002fea000f8e00ff */
[C---:B------:R-:W-:Y:S06]  /*57e0*/  HMMA.16816.F32 R24, R204.reuse, R168, R24 ;  /* 0x000000a8cc18723c */ /* 0x040fec0000001818 */
[-C--:B------:R-:W-:Y:S05]  /*57f0*/  HMMA.16816.F32 R28, R204, R170.reuse, R28 ;  /* 0x000000aacc1c723c */ /* 0x080fea000000181c */
[----:B---3--:R-:W-:Y:S01]  /*5800*/  IMAD R0, R0, 0x4, R227 ;  /* 0x0000000400007824 */ /* 0x008fe200078e02e3 */
[----:B------:R-:W-:Y:S01]  /*5810*/  HMMA.16816.F32 R32, R196, R170, R32 ;  /* 0x000000aac420723c */ /* 0x000fe20000001820 */
[----:B------:R-:W1:Y:S05]  /*5820*/  LDSM.16.M88.4 R168, [R215+0x10800] ;  /* 0x01080000d7a8783b */ /* 0x000e6a0000000200 */
[-C--:B------:R-:W-:Y:S03]  /*5830*/  HMMA.16816.F32 R4, R172, R176.reuse, R4 ;  /* 0x000000b0ac04723c */ /* 0x080fe60000001804 */
[----:B------:R-:W-:Y:S03]  /*5840*/  LDSM.16.M88.4 R196, [R217+0x10000] ;  /* 0x01000000d9c4783b */ /* 0x000fe60000000200 */
[C---:B------:R-:W-:Y:S06]  /*5850*/  HMMA.16816.F32 R8, R180.reuse, R176, R8 ;  /* 0x000000b0b408723c */ /* 0x040fec0000001808 */
[-C--:B------:R-:W-:Y:S06]  /*5860*/  HMMA.16816.F32 R12, R180, R178.reuse, R12 ;  /* 0x000000b2b40c723c */ /* 0x080fec000000180c */
[C---:B------:R-:W-:Y:S01]  /*5870*/  HMMA.16816.F32 R16, R172.reuse, R178, R16 ;  /* 0x000000b2ac10723c */ /* 0x040fe20000001810 */
[----:B------:R-:W3:Y:S05]  /*5880*/  LDSM.16.M88.4 R176, [R3+0x2000] ;  /* 0x0020000003b0783b */ /* 0x000eea0000000200 */
[-C--:B--2---:R-:W-:Y:S06]  /*5890*/  HMMA.16816.F32 R20, R172, R164.reuse, R20 ;  /* 0x000000a4ac14723c */ /* 0x084fec0000001814 */
[C---:B------:R-:W-:Y:S06]  /*58a0*/  HMMA.16816.F32 R24, R180.reuse, R164, R24 ;  /* 0x000000a4b418723c */ /* 0x040fec0000001818 */
[-C--:B------:R-:W-:Y:S01]  /*58b0*/  HMMA.16816.F32 R28, R180, R166.reuse, R28 ;  /* 0x000000a6b41c723c */ /* 0x080fe2000000181c */
[----:B------:R-:W-:Y:S05]  /*58c0*/  LDSM.16.M88.4 R180, [R2+0x3000] ;  /* 0x0030000002b4783b */ /* 0x000fea0000000200 */
[----:B------:R-:W-:Y:S03]  /*58d0*/  HMMA.16816.F32 R32, R172, R166, R32 ;  /* 0x000000a6ac20723c */ /* 0x000fe60000001820 */
[----:B------:R-:W2:Y:S03]  /*58e0*/  LDSM.16.M88.4 R164, [R217+0x10800] ;  /* 0x01080000d9a4783b */ /* 0x000ea60000000200 */
[-C--:B------:R-:W-:Y:S05]  /*58f0*/  HMMA.16816.F32 R4, R184, R188.reuse, R4 ;  /* 0x000000bcb804723c */ /* 0x080fea0000001804 */
[----:B------:R-:W-:Y:S01]  /*5900*/  LDSM.16.M88.4 R172, [R216+0x10000] ;  /* 0x01000000d8ac783b */ /* 0x000fe20000000200 */
[C---:B------:R-:W-:Y:S06]  /*5910*/  HMMA.16816.F32 R8, R192.reuse, R188, R8 ;  /* 0x000000bcc008723c */ /* 0x040fec0000001808 */
[-C--:B------:R-:W-:Y:S06]  /*5920*/  HMMA.16816.F32 R12, R192, R190.reuse, R12 ;  /* 0x000000bec00c723c */ /* 0x080fec000000180c */
[C---:B------:R-:W-:Y:S06]  /*5930*/  HMMA.16816.F32 R16, R184.reuse, R190, R16 ;  /* 0x000000beb810723c */ /* 0x040fec0000001810 */
[-C--:B-1----:R-:W-:Y:S06]  /*5940*/  HMMA.16816.F32 R20, R184, R168.reuse, R20 ;  /* 0x000000a8b814723c */ /* 0x082fec0000001814 */
[C---:B------:R-:W-:Y:S06]  /*5950*/  HMMA.16816.F32 R24, R192.reuse, R168, R24 ;  /* 0x000000a8c018723c */ /* 0x040fec0000001818 */
[-C--:B------:R-:W-:Y:S01]  /*5960*/  HMMA.16816.F32 R28, R192, R170.reuse, R28 ;  /* 0x000000aac01c723c */ /* 0x080fe2000000181c */
[----:B------:R-:W4:Y:S04]  /*5970*/  LDL R195, [R1+0x1c] ;  /* 0x00001c0001c37983 */ /* 0x000f280000100800 */
[----:B------:R-:W4:Y:S01]  /*5980*/  LDL R194, [R1+0x20] ;  /* 0x0000200001c27983 */ /* 0x000f220000100800 */
[----:B------:R-:W-:Y:S03]  /*5990*/  HMMA.16816.F32 R32, R184, R170, R32 ;  /* 0x000000aab820723c */ /* 0x000fe60000001820 */
[----:B------:R1:W4:Y:S03]  /*59a0*/  LDSM.16.M88.4 R168, [R2+0x2000] ;  /* 0x0020000002a8783b */ /* 0x0003260000000200 */
[-C--:B---3--:R-:W-:Y:S05]  /*59b0*/  HMMA.16816.F32 R4, R176, R196.reuse, R4 ;  /* 0x000000c4b004723c */ /* 0x088fea0000001804 */
[----:B------:R-:W3:Y:S01]  /*59c0*/  LDL R187, [R1+0x14] ;  /* 0x0000140001bb7983 */ /* 0x000ee20000100800 */
[C---:B------:R-:W-:Y:S03]  /*59d0*/  HMMA.16816.F32 R8, R200.reuse, R196, R8 ;  /* 0x000000c4c808723c */ /* 0x040fe60000001808 */
[----:B------:R-:W3:Y:S02]  /*59e0*/  LDL R196, [R1+0x8] ;  /* 0x0000080001c47983 */ /* 0x000ee40000100800 */
[----:B------:R-:W-:Y:S01]  /*59f0*/  IMAD.WIDE.U32 R184, R0, -0x326172a9, RZ ;  /* 0xcd9e8d5700b87825 */ /* 0x000fe200078e00ff */
[-C--:B------:R-:W-:Y:S06]  /*5a00*/  HMMA.16816.F32 R12, R200, R198.reuse, R12 ;  /* 0x000000c6c80c723c */ /* 0x080fec000000180c */
[C---:B------:R-:W-:Y:S01]  /*5a10*/  HMMA.16816.F32 R16, R176.reuse, R198, R16 ;  /* 0x000000c6b010723c */ /* 0x040fe20000001810 */
[----:B-1----:R-:W-:Y:S05]  /*5a20*/  IMAD.U32 R2, RZ, RZ, UR26 ;  /* 0x0000001aff027e24 */ /* 0x002fea000f8e00ff */
[-C--:B--2---:R-:W-:Y:S05]  /*5a30*/  HMMA.16816.F32 R20, R176, R164.reuse, R20 ;  /* 0x000000a4b014723c */ /* 0x084fea0000001814 */
[----:B------:R-:W-:Y:S01]  /*5a40*/  IMAD R2, R2, 0x4, R228 ;  /* 0x0000000402027824 */ /* 0x000fe200078e02e4 */
[C---:B------:R-:W-:Y:S05]  /*5a50*/  HMMA.16816.F32 R24, R200.reuse, R164, R24 ;  /* 0x000000a4c818723c */ /* 0x040fea0000001818 */
[----:B------:R-:W-:Y:S01]  /*5a60*/  LOP3.LUT R2, R2, UR13, RZ, 0x3c, !PT ;  /* 0x0000000d02027c12 */ /* 0x000fe2000f8e3cff */
[-C--:B------:R-:W-:Y:S05]  /*5a70*/  HMMA.16816.F32 R28, R200, R166.reuse, R28 ;  /* 0x000000a6c81c723c */ /* 0x080fea000000181c */
[----:B----4-:R-:W-:Y:S01]  /*5a80*/  LOP3.LUT R2, R225, R2, RZ, 0x3c, !PT ;  /* 0x00000002e1027212 */ /* 0x010fe200078e3cff */
[----:B------:R-:W-:Y:S01]  /*5a90*/  HMMA.16816.F32 R32, R176, R166, R32 ;  /* 0x000000a6b020723c */ /* 0x000fe20000001820 */
[----:B------:R-:W2:Y:S04]  /*5aa0*/  LDL R179, [R1+0x18] ;  /* 0x0000180001b37983 */ /* 0x000ea80000100800 */
[----:B------:R-:W-:Y:S01]  /*5ab0*/  VIADD R164, R0, 0x2 ;  /* 0x0000000200a47836 */ /* 0x000fe20000000000 */
[-C--:B------:R-:W-:Y:S01]  /*5ac0*/  LOP3.LUT R0, R185, R226.reuse, RZ, 0x3c, !PT ;  /* 0x000000e2b9007212 */ /* 0x080fe200078e3cff */
[-C--:B------:R-:W-:Y:S05]  /*5ad0*/  HMMA.16816.F32 R4, R168, R172.reuse, R4 ;  /* 0x000000aca804723c */ /* 0x080fea0000001804 */
[----:B------:R-:W-:Y:S01]  /*5ae0*/  IMAD.WIDE.U32 R2, R2, -0x326172a9, RZ ;  /* 0xcd9e8d5702027825 */ /* 0x000fe200078e00ff */
[C---:B------:R-:W-:Y:S05]  /*5af0*/  HMMA.16816.F32 R8, R180.reuse, R172, R8 ;  /* 0x000000acb408723c */ /* 0x040fea0000001808 */
[----:B------:R-:W-:Y:S01]  /*5b00*/  LOP3.LUT R184, R3, UR8, R184, 0x96, !PT ;  /* 0x0000000803b87c12 */ /* 0x000fe2000f8e96b8 */
[----:B------:R-:W-:Y:S01]  /*5b10*/  IMAD.WIDE.U32 R164, R164, -0x326172a9, RZ ;  /* 0xcd9e8d57a4a47825 */ /* 0x000fe200078e00ff */
[-C--:B------:R-:W-:Y:S04]  /*5b20*/  HMMA.16816.F32 R12, R180, R174.reuse, R12 ;  /* 0x000000aeb40c723c */ /* 0x080fe8000000180c */
[----:B------:R-:W-:Y:S01]  /*5b30*/  LOP3.LUT R178, R165, R226, RZ, 0x3c, !PT ;  /* 0x000000e2a5b27212 */ /* 0x000fe200078e3cff */
[----:B------:R-:W-:Y:S01]  /*5b40*/  IMAD.WIDE.U32 R176, R184, -0x2daee0ad, RZ ;  /* 0xd2511f53b8b07825 */ /* 0x000fe200078e00ff */
[----:B------:R-:W-:Y:S01]  /*5b50*/  LOP3.LUT R188, R3, UR8, R164, 0x96, !PT ;  /* 0x0000000803bc7c12 */ /* 0x000fe2000f8e96a4 */
[C---:B------:R-:W-:Y:S01]  /*5b60*/  HMMA.16816.F32 R16, R168.reuse, R174, R16 ;  /* 0x000000aea810723c */ /* 0x040fe20000001810 */
[----:B------:R-:W-:Y:S03]  /*5b70*/  UIADD3 UR8, UR13, 0x32370b8f, URZ ;  /* 0x32370b8f0d087890 */ /* 0x000fe6000fffe03f */
[----:B------:R-:W-:Y:S01]  /*5b80*/  LOP3.LUT R184, R2, UR7, RZ, 0x3c, !PT ;  /* 0x0000000702b87c12 */ /* 0x000fe2000f8e3cff */
[----:B------:R-:W-:Y:S01]  /*5b90*/  IMAD.WIDE.U32 R164, R0, -0x2daee0ad, RZ ;  /* 0xd2511f5300a47825 */ /* 0x000fe200078e00ff */
[----:B------:R-:W-:Y:S01]  /*5ba0*/  LOP3.LUT R0, R224, UR6, RZ, 0x3c, !PT ;  /* 0x00000006e0007c12 */ /* 0x000fe2000f8e3cff */
[----:B------:R-:W-:Y:S04]  /*5bb0*/  UIADD3 UR6, UR13, 0x76cf5d0a, URZ ;  /* 0x76cf5d0a0d067890 */ /* 0x000fe8000fffe03f */
[----:B------:R-:W-:Y:S01]  /*5bc0*/  FFMA.FTZ R5, R248, UR5, R5 ;  /* 0x00000005f8057c23 */ /* 0x000fe20008010005 */
[----:B------:R-:W-:Y:S01]  /*5bd0*/  UIADD3 UR7, UR16, -0x255992d5, URZ ;  /* 0xdaa66d2b10077890 */ /* 0x000fe2000fffe03f */
[----:B------:R-:W-:Y:S01]  /*5be0*/  LOP3.LUT R166, R0, R165, RZ, 0x3c, !PT ;  /* 0x000000a500a67212 */ /* 0x000fe200078e3cff */
[----:B------:R-:W-:Y:S01]  /*5bf0*/  IMAD.U32 R2, RZ, RZ, UR24 ;  /* 0x00000018ff027e24 */ /* 0x000fe2000f8e00ff */
[----:B------:R-:W-:Y:S01]  /*5c00*/  LOP3.LUT R190, R177, UR6, R164, 0x96, !PT ;  /* 0x00000006b1be7c12 */ /* 0x000fe2000f8e96a4 */
[----:B------:R-:W-:Y:S02]  /*5c10*/  IMAD.U32 R3, RZ, RZ, UR10 ;  /* 0x0000000aff037e24 */ /* 0x000fe4000f8e00ff */
[----:B------:R-:W-:Y:S01]  /*5c20*/  FFMA.FTZ R7, R248, UR5, R7 ;  /* 0x00000005f8077c23 */ /* 0x000fe20008010007 */
[----:B------:R-:W-:Y:S01]  /*5c30*/  IMAD.WIDE.U32 R166, R166, -0x326172a9, RZ ;  /* 0xcd9e8d57a6a67825 */ /* 0x000fe200078e00ff */
[----:B------:R-:W-:Y:S03]  /*5c40*/  @!P1 IADD3 R2, -R2, 0x1, R36 ;  /* 0x0000000102029810 */ /* 0x000fe60007ffe124 */
[----:B------:R-:W-:Y:S01]  /*5c50*/  FFMA.FTZ R12, R249, UR5, R12 ;  /* 0x00000005f90c7c23 */ /* 0x000fe2000801000c */
[----:B------:R-:W-:Y:S01]  /*5c60*/  IMAD.WIDE.U32 R164, R178, -0x2daee0ad, RZ ;  /* 0xd2511f53b2a47825 */ /* 0x000fe200078e00ff */
[----:B------:R-:W-:Y:S02]  /*5c70*/  LOP3.LUT R192, R184, R167, RZ, 0x3c, !PT ;  /* 0x000000a7b8c07212 */ /* 0x000fe400078e3cff */
[----:B------:R-:W-:Y:S01]  /*5c80*/  @!P1 IADD3 R2, R3, UR17, R2 ;  /* 0x0000001103029c10 */ /* 0x000fe2000fffe002 */
[----:B------:R-:W-:Y:S01]  /*5c90*/  IMAD.WIDE.U32 R188, R188, -0x2daee0ad, RZ ;  /* 0xd2511f53bcbc7825 */ /* 0x000fe200078e00ff */
[----:B------:R-:W-:Y:S02]  /*5ca0*/  LOP3.LUT R178, R0, R165, RZ, 0x3c, !PT ;  /* 0x000000a500b27212 */ /* 0x000fe400078e3cff */
[----:B------:R-:W-:Y:S01]  /*5cb0*/  @!P1 VIMNMX R172, R2, UR17, PT ;  /* 0x0000001102ac9c48 */ /* 0x000fe2000bfe0100 */
[----:B------:R-:W-:Y:S01]  /*5cc0*/  IMAD.WIDE.U32 R192, R192, -0x2daee0ad, RZ ;  /* 0xd2511f53c0c07825 */ /* 0x000fe200078e00ff */
[----:B------:R-:W-:Y:S01]  /*5cd0*/  LOP3.LUT R186, R189, UR6, R164, 0x96, !PT ;  /* 0x00000006bdba7c12 */ /* 0x000fe2000f8e96a4 */
[----:B------:R-:W-:Y:S02]  /*5ce0*/  UIADD3 UR6, UR16, 0x78dde6e4, URZ ;  /* 0x78dde6e410067890 */ /* 0x000fe4000fffe03f */
[----:B------:R-:W-:Y:S01]  /*5cf0*/  FFMA.FTZ R16, R249, UR5, R16 ;  /* 0x00000005f9107c23 */ /* 0x000fe20008010010 */
[----:B------:R-:W-:Y:S01]  /*5d00*/  IMAD.WIDE.U32 R190, R190, -0x326172a9, RZ ;  /* 0xcd9e8d57bebe7825 */ /* 0x000fe200078e00ff */
[----:B------:R-:W-:Y:S03]  /*5d10*/  LOP3.LUT R177, R193, UR8, R176, 0x96, !PT ;  /* 0x00000008c1b17c12 */ /* 0x000fe6000f8e96b0 */
[C---:B------:R-:W-:Y:S01]  /*5d20*/  FFMA.FTZ R17, R250.reuse, UR5, R17 ;  /* 0x00000005fa117c23 */ /* 0x040fe20008010011 */
[----:B------:R-:W-:Y:S01]  /*5d30*/  FFMA.FTZ R18, R249, UR5, R18 ;  /* 0x00000005f9127c23 */ /* 0x000fe20008010012 */
[----:B------:R-:W-:Y:S01]  /*5d40*/  LOP3.LUT R185, R191, UR7, R166, 0x96, !PT ;  /* 0x00000007bfb97c12 */ /* 0x000fe2000f8e96a6 */
[C---:B------:R-:W-:Y:S01]  /*5d50*/  FFMA.FTZ R19, R250.reuse, UR5, R19 ;  /* 0x00000005fa137c23 */ /* 0x040fe20008010013 */
[----:B------:R-:W1:Y:S01]  /*5d60*/  LDSM.16.M88.4 R164, [R216+0x10800] ;  /* 0x01080000d8a4783b */ /* 0x000e620000000200 */
[----:B------:R-:W-:Y:S01]  /*5d70*/  FFMA.FTZ R13, R250, UR5, R13 ;  /* 0x00000005fa0d7c23 */ /* 0x000fe2000801000d */
[----:B------:R-:W-:Y:S01]  /*5d80*/  FFMA.FTZ R9, R248, UR5, R9 ;  /* 0x00000005f8097c23 */ /* 0x000fe20008010009 */
[----:B------:R-:W-:Y:S01]  /*5d90*/  FFMA.FTZ R14, R249, UR5, R14 ;  /* 0x00000005f90e7c23 */ /* 0x000fe2000801000e */
[----:B------:R-:W-:Y:S01]  /*5da0*/  FFMA.FTZ R15, R250, UR5, R15 ;  /* 0x00000005fa0f7c23 */ /* 0x000fe2000801000f */
[----:B------:R-:W-:Y:S01]  /*5db0*/  FFMA.FTZ R11, R248, UR5, R11 ;  /* 0x00000005f80b7c23 */ /* 0x000fe2000801000b */
[-C--:B-1----:R-:W-:Y:S06]  /*5dc0*/  HMMA.16816.F32 R20, R168, R164.reuse, R20 ;  /* 0x000000a4a814723c */ /* 0x082fec0000001814 */
[C---:B------:R-:W-:Y:S06]  /*5dd0*/  HMMA.16816.F32 R24, R180.reuse, R164, R24 ;  /* 0x000000a4b418723c */ /* 0x040fec0000001818 */
[-C--:B------:R-:W-:Y:S06]  /*5de0*/  HMMA.16816.F32 R28, R180, R166.reuse, R28 ;  /* 0x000000a6b41c723c */ /* 0x080fec000000181c */
[----:B------:R-:W-:Y:S05]  /*5df0*/  HMMA.16816.F32 R32, R168, R166, R32 ;  /* 0x000000a6a820723c */ /* 0x000fea0000001820 */
[----:B------:R-:W-:Y:S06]  /*5e00*/  IMAD.WIDE.U32 R182, R177, -0x326172a9, RZ ;  /* 0xcd9e8d57b1b67825 */ /* 0x000fec00078e00ff */
[----:B------:R-:W-:Y:S01]  /*5e10*/  FFMA.FTZ R20, R251, UR5, R20 ;  /* 0x00000005fb147c23 */ /* 0x000fe20008010014 */
[C---:B------:R-:W-:Y:S01]  /*5e20*/  FFMA.FTZ R21, R252.reuse, UR5, R21 ;  /* 0x00000005fc157c23 */ /* 0x040fe20008010015 */
[----:B------:R-:W-:Y:S01]  /*5e30*/  LOP3.LUT R180, R183, UR6, R190, 0x96, !PT ;  /* 0x00000006b7b47c12 */ /* 0x000fe2000f8e96be */
[C---:B------:R-:W-:Y:S01]  /*5e40*/  FFMA.FTZ R22, R251.reuse, UR5, R22 ;  /* 0x00000005fb167c23 */ /* 0x040fe20008010016 */
[C---:B------:R-:W-:Y:S01]  /*5e50*/  FFMA.FTZ R23, R252.reuse, UR5, R23 ;  /* 0x00000005fc177c23 */ /* 0x040fe20008010017 */
[C---:B------:R-:W-:Y:S01]  /*5e60*/  FFMA.FTZ R24, R251.reuse, UR5, R24 ;  /* 0x00000005fb187c23 */ /* 0x040fe20008010018 */
[----:B------:R-:W-:Y:S01]  /*5e70*/  FFMA.FTZ R25, R252, UR5, R25 ;  /* 0x00000005fc197c23 */ /* 0x000fe20008010019 */
[----:B------:R-:W-:Y:S04]  /*5e80*/  IMAD.WIDE.U32 R180, R180, -0x2daee0ad, RZ ;  /* 0xd2511f53b4b47825 */ /* 0x000fe800078e00ff */
[----:B------:R-:W-:Y:S01]  /*5e90*/  FFMA.FTZ R26, R251, UR5, R26 ;  /* 0x00000005fb1a7c23 */ /* 0x000fe2000801001a */
[----:B------:R-:W-:Y:S01]  /*5ea0*/  FFMA.FTZ R27, R252, UR5, R27 ;  /* 0x00000005fc1b7c23 */ /* 0x000fe2000801001b */
[C---:B------:R-:W-:Y:S01]  /*5eb0*/  FSETP.NEU.FTZ.AND P4, PT, R195.reuse, -INF , PT ;  /* 0xff800000c300780b */ /* 0x040fe20003f9d000 */
[----:B------:R-:W-:Y:S01]  /*5ec0*/  FMUL.FTZ R176, R195, 1.4426950216293334961 ;  /* 0x3fb8aa3bc3b07820 */ /* 0x000fe20000410000 */
[----:B------:R-:W-:Y:S01]  /*5ed0*/  IMAD.MOV.U32 R195, RZ, RZ, 0x8 ;  /* 0x00000008ffc37424 */ /* 0x000fe200078e00ff */
[C---:B------:R-:W-:Y:S01]  /*5ee0*/  FSETP.NEU.FTZ.AND P3, PT, R194.reuse, -INF , PT ;  /* 0xff800000c200780b */ /* 0x040fe20003f7d000 */
[----:B------:R-:W-:Y:S02]  /*5ef0*/  FMUL.FTZ R175, R194, 1.4426950216293334961 ;  /* 0x3fb8aa3bc2af7820 */ /* 0x000fe40000410000 */
[----:B------:R-:W-:Y:S01]  /*5f00*/  FSEL R176, R176, RZ, P4 ;  /* 0x000000ffb0b07208 */ /* 0x000fe20002000000 */
[----:B------:R-:W-:Y:S01]  /*5f10*/  IMAD.MOV.U32 R194, RZ, RZ, 0x20 ;  /* 0x00000020ffc27424 */ /* 0x000fe200078e00ff */
[C---:B------:R-:W-:Y:S02]  /*5f20*/  @!P1 VIADDMNMX R3, R2.reuse, R195, UR17, PT ;  /* 0x0000001102039e46 */ /* 0x040fe4000b8001c3 */
[----:B------:R-:W-:Y:S01]  /*5f30*/  FSEL R175, R175, RZ, P3 ;  /* 0x000000ffafaf7208 */ /* 0x000fe20001800000 */
[----:B------:R-:W4:Y:S01]  /*5f40*/  LDL R195, [R1+0x4] ;  /* 0x0000040001c37983 */ /* 0x000f220000100800 */
[C---:B------:R-:W-:Y:S02]  /*5f50*/  @!P1 ISETP.GE.AND P3, PT, R239.reuse, R172, PT ;  /* 0x000000acef00920c */ /* 0x040fe40003f66270 */
[----:B------:R-:W-:Y:S02]  /*5f60*/  @!P1 ISETP.GE.AND P6, PT, R239, R3, PT ;  /* 0x00000003ef00920c */ /* 0x000fe40003fc6270 */
[C---:B---3--:R-:W-:Y:S01]  /*5f70*/  FSETP.NEU.FTZ.AND P2, PT, R187.reuse, -INF , PT ;  /* 0xff800000bb00780b */ /* 0x048fe20003f5d000 */
[----:B------:R-:W-:Y:S01]  /*5f80*/  FMUL.FTZ R174, R187, 1.4426950216293334961 ;  /* 0x3fb8aa3bbbae7820 */ /* 0x000fe20000410000 */
[----:B------:R-:W-:Y:S01]  /*5f90*/  @!P1 FSEL R5, R5, -INF , !P3 ;  /* 0xff80000005059808 */ /* 0x000fe20005800000 */
[----:B------:R-:W-:Y:S01]  /*5fa0*/  IMAD.MOV.U32 R187, RZ, RZ, 0x28 ;  /* 0x00000028ffbb7424 */ /* 0x000fe200078e00ff */
[----:B------:R-:W-:Y:S01]  /*5fb0*/  @!P1 VIADDMNMX R0, R2, R194, UR17, PT ;  /* 0x0000001102009e46 */ /* 0x000fe2000b8001c2 */
[----:B------:R-:W-:Y:S01]  /*5fc0*/  FFMA.FTZ R4, R196, UR5, R4 ;  /* 0x00000005c4047c23 */ /* 0x000fe20008010004 */
[----:B------:R-:W-:Y:S01]  /*5fd0*/  FSEL R174, R174, RZ, P2 ;  /* 0x000000ffaeae7208 */ /* 0x000fe20001000000 */
[----:B------:R-:W-:Y:S01]  /*5fe0*/  FFMA.FTZ R6, R196, UR5, R6 ;  /* 0x00000005c4067c23 */ /* 0x000fe20008010006 */
[----:B------:R-:W-:Y:S01]  /*5ff0*/  @!P1 ISETP.GE.AND P2, PT, R238, R172, PT ;  /* 0x000000acee00920c */ /* 0x000fe20003f46270 */
[C---:B------:R-:W-:Y:S01]  /*6000*/  FFMA.FTZ R8, R196.reuse, UR5, R8 ;  /* 0x00000005c4087c23 */ /* 0x040fe20008010008 */
[----:B------:R-:W-:Y:S01]  /*6010*/  @!P1 FSEL R7, R7, -INF , !P6 ;  /* 0xff80000007079808 */ /* 0x000fe20007000000 */
[----:B------:R-:W-:Y:S01]  /*6020*/  FFMA.FTZ R10, R196, UR5, R10 ;  /* 0x00000005c40a7c23 */ /* 0x000fe2000801000a */
[----:B------:R-:W-:Y:S01]  /*6030*/  @!P1 FSEL R4, R4, -INF , !P2 ;  /* 0xff80000004049808 */ /* 0x000fe20005000000 */
[----:B------:R-:W3:Y:S01]  /*6040*/  LDL R196, [R1] ;  /* 0x0000000001c47983 */ /* 0x000ee20000100800 */
[-C--:B------:R-:W-:Y:S01]  /*6050*/  @!P1 ISETP.GE.AND P4, PT, R238, R0.reuse, PT ;  /* 0x00000000ee00920c */ /* 0x080fe20003f86270 */
[--C-:B------:R-:W-:Y:S01]  /*6060*/  FFMA.FTZ R5, R5, UR18, -R176.reuse ;  /* 0x0000001205057c23 */ /* 0x100fe200080108b0 */
[-C--:B------:R-:W-:Y:S01]  /*6070*/  @!P1 ISETP.GE.AND P6, PT, R243, R0.reuse, PT ;  /* 0x00000000f300920c */ /* 0x080fe20003fc6270 */
[----:B------:R-:W-:Y:S01]  /*6080*/  FFMA.FTZ R4, R4, UR18, -R176 ;  /* 0x0000001204047c23 */ /* 0x000fe200080108b0 */
[----:B------:R-:W-:Y:S01]  /*6090*/  @!P1 VIADDMNMX R2, R2, R187, UR17, PT ;  /* 0x0000001102029e46 */ /* 0x000fe2000b8001bb */
[----:B------:R-:W-:Y:S01]  /*60a0*/  FFMA.FTZ R7, R7, UR18, -R175 ;  /* 0x0000001207077c23 */ /* 0x000fe200080108af */
[----:B------:R-:W-:Y:S01]  /*60b0*/  @!P1 FSEL R8, R8, -INF , !P4 ;  /* 0xff80000008089808 */ /* 0x000fe20006000000 */
[----:B------:R-:W1:Y:S01]  /*60c0*/  MUFU.EX2 R203, R4 ;  /* 0x0000000400cb7308 */ /* 0x000e620000000800 */
[----:B------:R-:W-:Y:S01]  /*60d0*/  @!P1 ISETP.GE.AND P5, PT, R239, R0, PT ;  /* 0x00000000ef00920c */ /* 0x000fe20003fa6270 */
[----:B------:R-:W-:Y:S01]  /*60e0*/  IMAD.WIDE.U32 R186, R186, -0x326172a9, RZ ;  /* 0xcd9e8d57baba7825 */ /* 0x000fe200078e00ff */
[----:B------:R-:W-:Y:S02]  /*60f0*/  @!P1 FSEL R13, R13, -INF , !P6 ;  /* 0xff8000000d0d9808 */ /* 0x000fe40007000000 */
[----:B------:R-:W-:Y:S01]  /*6100*/  @!P1 ISETP.GE.AND P6, PT, R243, R2, PT ;  /* 0x00000002f300920c */ /* 0x000fe20003fc6270 */
[--C-:B------:R-:W-:Y:S01]  /*6110*/  FFMA.FTZ R8, R8, UR18, -R174.reuse ;  /* 0x0000001208087c23 */ /* 0x100fe200080108ae */
[----:B------:R-:W-:Y:S01]  /*6120*/  @!P1 FSEL R9, R9, -INF , !P5 ;  /* 0xff80000009099808 */ /* 0x000fe20006800000 */
[--C-:B------:R-:W-:Y:S01]  /*6130*/  FFMA.FTZ R13, R13, UR18, -R174.reuse ;  /* 0x000000120d0d7c23 */ /* 0x100fe200080108ae */
[----:B------:R-:W-:Y:S01]  /*6140*/  @!P1 FSEL R15, R15, -INF , !P6 ;  /* 0xff8000000f0f9808 */ /* 0x000fe20007000000 */
[----:B------:R1:W-:Y:S01]  /*6150*/  MUFU.EX2 R202, R5 ;  /* 0x0000000500ca7308 */ /* 0x0003e20000000800 */
[----:B------:R-:W-:Y:S01]  /*6160*/  @!P1 ISETP.GE.AND P6, PT, R243, R172, PT ;  /* 0x000000acf300920c */ /* 0x000fe20003fc6270 */
[----:B------:R-:W-:Y:S01]  /*6170*/  FFMA.FTZ R9, R9, UR18, -R174 ;  /* 0x0000001209097c23 */ /* 0x000fe200080108ae */
[----:B------:R-:W-:Y:S02]  /*6180*/  @!P1 ISETP.GE.AND P2, PT, R238, R2, PT ;  /* 0x00000002ee00920c */ /* 0x000fe40003f46270 */
[----:B------:R-:W-:Y:S02]  /*6190*/  @!P1 FSEL R17, R17, -INF , !P6 ;  /* 0xff80000011119808 */ /* 0x000fe40007000000 */
[C---:B--2---:R-:W-:Y:S01]  /*61a0*/  FSETP.NEU.FTZ.AND P0, PT, R179.reuse, -INF , PT ;  /* 0xff800000b300780b */ /* 0x044fe20003f1d000 */
[----:B------:R-:W-:Y:S01]  /*61b0*/  FMUL.FTZ R173, R179, 1.4426950216293334961 ;  /* 0x3fb8aa3bb3ad7820 */ /* 0x000fe20000410000 */
[----:B------:R-:W-:Y:S01]  /*61c0*/  IMAD.WIDE.U32 R178, R178, -0x326172a9, RZ ;  /* 0xcd9e8d57b2b27825 */ /* 0x000fe200078e00ff */
[----:B------:R-:W2:Y:S01]  /*61d0*/  MUFU.EX2 R224, R7 ;  /* 0x0000000700e07308 */ /* 0x000ea20000000800 */
[-C--:B------:R-:W-:Y:S02]  /*61e0*/  @!P1 ISETP.GE.AND P6, PT, R243, R3.reuse, PT ;  /* 0x00000003f300920c */ /* 0x080fe40003fc6270 */
[----:B------:R-:W-:Y:S01]  /*61f0*/  FFMA.FTZ R17, R17, UR18, -R176 ;  /* 0x0000001211117c23 */ /* 0x000fe200080108b0 */
[----:B------:R-:W-:Y:S02]  /*6200*/  FSEL R173, R173, RZ, P0 ;  /* 0x000000ffadad7208 */ /* 0x000fe40000000000 */
[----:B------:R-:W-:Y:S02]  /*6210*/  @!P1 ISETP.GE.AND P0, PT, R238, R3, PT ;  /* 0x00000003ee00920c */ /* 0x000fe40003f06270 */
[----:B------:R-:W-:Y:S02]  /*6220*/  LOP3.LUT R184, R184, R179, RZ, 0x3c, !PT ;  /* 0x000000b3b8b87212 */ /* 0x000fe400078e3cff */
[----:B------:R-:W-:Y:S01]  /*6230*/  MUFU.EX2 R227, R8 ;  /* 0x0000000800e37308 */ /* 0x000fe20000000800 */
[----:B------:R-:W-:Y:S01]  /*6240*/  @!P1 FSEL R6, R6, -INF , !P0 ;  /* 0xff80000006069808 */ /* 0x000fe20004000000 */
[----:B------:R-:W-:Y:S01]  /*6250*/  FFMA.FTZ R15, R15, UR18, -R173 ;  /* 0x000000120f0f7c23 */ /* 0x000fe200080108ad */
[----:B------:R-:W-:Y:S01]  /*6260*/  @!P1 ISETP.GE.AND P0, PT, R242, R0, PT ;  /* 0x00000000f200920c */ /* 0x000fe20003f06270 */
[----:B-1----:R-:W-:Y:S01]  /*6270*/  IMAD.WIDE.U32 R4, R184, -0x2daee0ad, RZ ;  /* 0xd2511f53b8047825 */ /* 0x002fe200078e00ff */
[----:B------:R-:W-:Y:S03]  /*6280*/  @!P1 FSEL R10, R10, -INF , !P2 ;  /* 0xff8000000a0a9808 */ /* 0x000fe60005000000 */
[----:B------:R-:W-:Y:S01]  /*6290*/  FFMA.FTZ R6, R6, UR18, -R175 ;  /* 0x0000001206067c23 */ /* 0x000fe200080108af */
[----:B------:R-:W-:Y:S01]  /*62a0*/  @!P1 FSEL R12, R12, -INF , !P0 ;  /* 0xff8000000c0c9808 */ /* 0x000fe20004000000 */
[----:B------:R-:W-:Y:S01]  /*62b0*/  MUFU.EX2 R225, R9 ;  /* 0x0000000900e17308 */ /* 0x000fe20000000800 */
[----:B------:R-:W-:Y:S01]  /*62c0*/  @!P1 ISETP.GE.AND P0, PT, R242, R2, PT ;  /* 0x00000002f200920c */ /* 0x000fe20003f06270 */
[--C-:B------:R-:W-:Y:S01]  /*62d0*/  FFMA.FTZ R10, R10, UR18, -R173.reuse ;  /* 0x000000120a0a7c23 */ /* 0x100fe200080108ad */
[----:B------:R-:W-:Y:S01]  /*62e0*/  LOP3.LUT R178, R187, UR7, R178, 0x96, !PT ;  /* 0x00000007bbb27c12 */ /* 0x000fe2000f8e96b2 */
[----:B------:R-:W-:Y:S01]  /*62f0*/  UIADD3 UR7, UR13, -0x126145ec, URZ ;  /* 0xed9eba140d077890 */ /* 0x000fe2000fffe03f */
[----:B------:R-:W-:Y:S01]  /*6300*/  @!P1 FSEL R14, R14, -INF , !P0 ;  /* 0xff8000000e0e9808 */ /* 0x000fe20004000000 */
[----:B------:R-:W-:Y:S01]  /*6310*/  FFMA.FTZ R12, R12, UR18, -R174 ;  /* 0x000000120c0c7c23 */ /* 0x000fe200080108ae */
[----:B------:R-:W-:Y:S03]  /*6320*/  @!P1 ISETP.GE.AND P0, PT, R242, R172, PT ;  /* 0x000000acf200920c */ /* 0x000fe60003f06270 */
[----:B------:R1:W2:Y:S01]  /*6330*/  MUFU.EX2 R201, R6 ;  /* 0x0000000600c97308 */ /* 0x0002a20000000800 */
[----:B------:R-:W-:Y:S01]  /*6340*/  LOP3.LUT R164, R5, UR8, R188, 0x96, !PT ;  /* 0x0000000805a47c12 */ /* 0x000fe2000f8e96bc */
[----:B------:R-:W-:Y:S01]  /*6350*/  IMAD.WIDE.U32 R178, R178, -0x2daee0ad, RZ ;  /* 0xd2511f53b2b27825 */ /* 0x000fe200078e00ff */
[----:B------:R-:W-:Y:S01]  /*6360*/  @!P1 FSEL R16, R16, -INF , !P0 ;  /* 0xff80000010109808 */ /* 0x000fe20004000000 */
[----:B------:R-:W-:Y:S01]  /*6370*/  UIADD3 UR8, UR13, -0x56f99767, URZ ;  /* 0xa90668990d087890 */ /* 0x000fe2000fffe03f */
[-C--:B------:R-:W-:Y:S01]  /*6380*/  @!P1 ISETP.GE.AND P0, PT, R242, R3.reuse, PT ;  /* 0x00000003f200920c */ /* 0x080fe20003f06270 */
[----:B------:R-:W-:Y:S01]  /*6390*/  IMAD.WIDE.U32 R164, R164, -0x326172a9, RZ ;  /* 0xcd9e8d57a4a47825 */ /* 0x000fe200078e00ff */
[----:B------:R-:W-:Y:S03]  /*63a0*/  @!P1 ISETP.GE.AND P3, PT, R239, R2, PT ;  /* 0x00000002ef00920c */ /* 0x000fe60003f66270 */
[----:B------:R-:W2:Y:S01]  /*63b0*/  MUFU.EX2 R228, R10 ;  /* 0x0000000a00e47308 */ /* 0x000ea20000000800 */
[----:B------:R-:W-:Y:S01]  /*63c0*/  @!P1 FSEL R18, R18, -INF , !P0 ;  /* 0xff80000012129808 */ /* 0x000fe20004000000 */
[----:B------:R-:W-:Y:S01]  /*63d0*/  FFMA.FTZ R14, R14, UR18, -R173 ;  /* 0x000000120e0e7c23 */ /* 0x000fe200080108ad */
[----:B------:R-:W-:Y:S01]  /*63e0*/  @!P1 FSEL R19, R19, -INF , !P6 ;  /* 0xff80000013139808 */ /* 0x000fe20007000000 */
[--C-:B------:R-:W-:Y:S01]  /*63f0*/  FFMA.FTZ R16, R16, UR18, -R176.reuse ;  /* 0x0000001210107c23 */ /* 0x100fe200080108b0 */
[-C--:B------:R-:W-:Y:S01]  /*6400*/  @!P1 ISETP.GE.AND P0, PT, R244, R172.reuse, PT ;  /* 0x000000acf400920c */ /* 0x080fe20003f06270 */
[----:B------:R-:W-:Y:S01]  /*6410*/  FFMA.FTZ R18, R18, UR18, -R175 ;  /* 0x0000001212127c23 */ /* 0x000fe200080108af */
[----:B------:R-:W-:Y:S03]  /*6420*/  @!P1 ISETP.GE.AND P6, PT, R245, R172, PT ;  /* 0x000000acf500920c */ /* 0x000fe60003fc6270 */
[----:B------:R2:W-:Y:S01]  /*6430*/  MUFU.EX2 R204, R13 ;  /* 0x0000000d00cc7308 */ /* 0x0005e20000000800 */
[----:B------:R-:W-:Y:S01]  /*6440*/  @!P1 FSEL R11, R11, -INF , !P3 ;  /* 0xff8000000b0b9808 */ /* 0x000fe20005800000 */
[----:B-1----:R-:W-:Y:S01]  /*6450*/  IMAD.WIDE.U32 R6, R185, -0x2daee0ad, RZ ;  /* 0xd2511f53b9067825 */ /* 0x002fe200078e00ff */
[----:B------:R-:W-:Y:S02]  /*6460*/  @!P1 FSEL R20, R20, -INF , !P0 ;  /* 0xff80000014149808 */ /* 0x000fe40004000000 */
[----:B------:R-:W-:Y:S01]  /*6470*/  @!P1 FSEL R21, R21, -INF , !P6 ;  /* 0xff80000015159808 */ /* 0x000fe20007000000 */
[----:B------:R-:W-:Y:S01]  /*6480*/  FFMA.FTZ R11, R11, UR18, -R173 ;  /* 0x000000120b0b7c23 */ /* 0x000fe200080108ad */
[CC--:B------:R-:W-:Y:S03]  /*6490*/  @!P1 ISETP.GE.AND P4, PT, R244.reuse, R0.reuse, PT ;  /* 0x00000000f400920c */ /* 0x0c0fe60003f86270 */
[----:B------:R1:W-:Y:S01]  /*64a0*/  MUFU.EX2 R205, R12 ;  /* 0x0000000c00cd7308 */ /* 0x0003e20000000800 */
[-C--:B------:R-:W-:Y:S01]  /*64b0*/  @!P1 ISETP.GE.AND P5, PT, R245, R0.reuse, PT ;  /* 0x00000000f500920c */ /* 0x080fe20003fa6270 */
[--C-:B------:R-:W-:Y:S01]  /*64c0*/  FFMA.FTZ R19, R19, UR18, -R175.reuse ;  /* 0x0000001213137c23 */ /* 0x100fe200080108af */
[-C--:B------:R-:W-:Y:S01]  /*64d0*/  @!P1 ISETP.GE.AND P0, PT, R244, R3.reuse, PT ;  /* 0x00000003f400920c */ /* 0x080fe20003f06270 */
[--C-:B------:R-:W-:Y:S01]  /*64e0*/  FFMA.FTZ R20, R20, UR18, -R176.reuse ;  /* 0x0000001214147c23 */ /* 0x100fe200080108b0 */
[-C--:B------:R-:W-:Y:S01]  /*64f0*/  @!P1 ISETP.GE.AND P6, PT, R245, R3.reuse, PT ;  /* 0x00000003f500920c */ /* 0x080fe20003fc6270 */
[----:B------:R-:W-:Y:S01]  /*6500*/  FFMA.FTZ R21, R21, UR18, -R176 ;  /* 0x0000001215157c23 */ /* 0x000fe200080108b0 */
[----:B------:R-:W-:Y:S03]  /*6510*/  LOP3.LUT R184, R179, UR7, R4, 0x96, !PT ;  /* 0x00000007b3b87c12 */ /* 0x000fe6000f8e9604 */
[----:B------:R3:W3:Y:S01]  /*6520*/  MUFU.EX2 R226, R11 ;  /* 0x0000000b00e27308 */ /* 0x0006e20000000800 */
[----:B------:R-:W-:Y:S01]  /*6530*/  LOP3.LUT R5, R7, UR7, R192, 0x96, !PT ;  /* 0x0000000707057c12 */ /* 0x000fe2000f8e96c0 */
[----:B------:R-:W-:Y:S01]  /*6540*/  UIADD3 UR7, UR16, -0x4ab325aa, URZ ;  /* 0xb54cda5610077890 */ /* 0x000fe2000fffe03f */
[----:B------:R-:W-:Y:S01]  /*6550*/  LOP3.LUT R8, R165, UR6, R186, 0x96, !PT ;  /* 0x00000006a5087c12 */ /* 0x000fe2000f8e96ba */
[----:B------:R-:W-:Y:S01]  /*6560*/  UIADD3 UR6, UR16, 0x1715609d, URZ ;  /* 0x1715609d10067890 */ /* 0x000fe2000fffe03f */
[----:B------:R-:W-:Y:S01]  /*6570*/  @!P1 FSEL R22, R22, -INF , !P0 ;  /* 0xff80000016169808 */ /* 0x000fe20004000000 */
[----:B------:R-:W-:Y:S01]  /*6580*/  IMAD.WIDE.U32 R184, R184, -0x326172a9, RZ ;  /* 0xcd9e8d57b8b87825 */ /* 0x000fe200078e00ff */
[----:B------:R-:W-:Y:S03]  /*6590*/  @!P1 FSEL R23, R23, -INF , !P6 ;  /* 0xff80000017179808 */ /* 0x000fe60007000000 */
[----:B------:R-:W-:Y:S01]  /*65a0*/  MUFU.EX2 R207, R14 ;  /* 0x0000000e00cf7308 */ /* 0x000fe20000000800 */
[----:B------:R-:W-:Y:S01]  /*65b0*/  @!P1 FSEL R24, R24, -INF , !P4 ;  /* 0xff80000018189808 */ /* 0x000fe20006000000 */
[----:B------:R-:W-:Y:S01]  /*65c0*/  IMAD.WIDE.U32 R4, R5, -0x326172a9, RZ ;  /* 0xcd9e8d5705047825 */ /* 0x000fe200078e00ff */
[----:B------:R-:W-:Y:S02]  /*65d0*/  @!P1 FSEL R25, R25, -INF , !P5 ;  /* 0xff80000019199808 */ /* 0x000fe40006800000 */
[C---:B------:R-:W-:Y:S01]  /*65e0*/  @!P1 ISETP.GE.AND P3, PT, R247.reuse, R0, PT ;  /* 0x00000000f700920c */ /* 0x040fe20003f66270 */
[----:B------:R-:W-:Y:S01]  /*65f0*/  IMAD.WIDE.U32 R8, R8, -0x2daee0ad, RZ ;  /* 0xd2511f5308087825 */ /* 0x000fe200078e00ff */
[-C--:B------:R-:W-:Y:S03]  /*6600*/  @!P1 ISETP.GE.AND P4, PT, R246, R2.reuse, PT ;  /* 0x00000002f600920c */ /* 0x080fe60003f86270 */
[----:B------:R-:W-:Y:S01]  /*6610*/  MUFU.EX2 R206, R15 ;  /* 0x0000000f00ce7308 */ /* 0x000fe20000000800 */
[----:B------:R-:W-:Y:S01]  /*6620*/  @!P1 ISETP.GE.AND P5, PT, R247, R2, PT ;  /* 0x00000002f700920c */ /* 0x000fe20003fa6270 */
[--C-:B------:R-:W-:Y:S01]  /*6630*/  FFMA.FTZ R22, R22, UR18, -R175.reuse ;  /* 0x0000001216167c23 */ /* 0x100fe200080108af */
[----:B------:R-:W-:Y:S01]  /*6640*/  @!P1 ISETP.GE.AND P2, PT, R246, R0, PT ;  /* 0x00000000f600920c */ /* 0x000fe20003f46270 */
[----:B------:R-:W-:Y:S01]  /*6650*/  FFMA.FTZ R23, R23, UR18, -R175 ;  /* 0x0000001217177c23 */ /* 0x000fe200080108af */
[-C--:B------:R-:W-:Y:S01]  /*6660*/  @!P1 ISETP.GE.AND P0, PT, R244, R2.reuse, PT ;  /* 0x00000002f400920c */ /* 0x080fe20003f06270 */
[----:B------:R-:W-:Y:S01]  /*6670*/  FFMA.FTZ R24, R24, UR18, -R174 ;  /* 0x0000001218187c23 */ /* 0x000fe200080108ae */
[----:B------:R-:W-:Y:S03]  /*6680*/  @!P1 ISETP.GE.AND P6, PT, R245, R2, PT ;  /* 0x00000002f500920c */ /* 0x000fe60003fc6270 */
[----:B------:R-:W3:Y:S01]  /*6690*/  MUFU.EX2 R194, R16 ;  /* 0x0000001000c27308 */ /* 0x000ee20000000800 */
[----:B------:R-:W-:Y:S01]  /*66a0*/  LOP3.LUT R2, R181, UR8, R6, 0x96, !PT ;  /* 0x00000008b5027c12 */ /* 0x000fe2000f8e9606 */
[----:B------:R-:W-:Y:S01]  /*66b0*/  FFMA.FTZ R25, R25, UR18, -R174 ;  /* 0x0000001219197c23 */ /* 0x000fe200080108ae */
[----:B------:R-:W-:Y:S02]  /*66c0*/  LOP3.LUT R5, R5, UR6, R182, 0x96, !PT ;  /* 0x0000000605057c12 */ /* 0x000fe4000f8e96b6 */
[----:B------:R-:W-:Y:S01]  /*66d0*/  LOP3.LUT R6, R185, UR6, R164, 0x96, !PT ;  /* 0x00000006b9067c12 */ /* 0x000fe2000f8e96a4 */
[----:B------:R-:W-:Y:S01]  /*66e0*/  UIADD3 UR6, UR13, 0x646e171e, URZ ;  /* 0x646e171e0d067890 */ /* 0x000fe2000fffe03f */
[----:B------:R-:W-:Y:S03]  /*66f0*/  LOP3.LUT R178, R9, UR8, R178, 0x96, !PT ;  /* 0x0000000809b27c12 */ /* 0x000fe6000f8e96b2 */
[----:B------:R-:W-:Y:S01]  /*6700*/  MUFU.EX2 R197, R18 ;  /* 0x0000001200c57308 */ /* 0x000fe20000000800 */
[----:B------:R-:W-:Y:S01]  /*6710*/  @!P1 FSEL R26, R26, -INF , !P0 ;  /* 0xff8000001a1a9808 */ /* 0x000fe20004000000 */
[----:B------:R-:W-:Y:S01]  /*6720*/  IMAD.WIDE.U32 R6, R6, -0x2daee0ad, RZ ;  /* 0xd2511f5306067825 */ /* 0x000fe200078e00ff */
[----:B------:R-:W-:Y:S02]  /*6730*/  @!P1 FSEL R27, R27, -INF , !P6 ;  /* 0xff8000001b1b9808 */ /* 0x000fe40007000000 */
[-C--:B------:R-:W-:Y:S01]  /*6740*/  @!P1 ISETP.GE.AND P0, PT, R246, R172.reuse, PT ;  /* 0x000000acf600920c */ /* 0x080fe20003f06270 */
[--C-:B------:R-:W-:Y:S01]  /*6750*/  FFMA.FTZ R26, R26, UR18, -R173.reuse ;  /* 0x000000121a1a7c23 */ /* 0x100fe200080108ad */
[----:B------:R-:W-:Y:S03]  /*6760*/  @!P1 ISETP.GE.AND P6, PT, R247, R172, PT ;  /* 0x000000acf700920c */ /* 0x000fe60003fc6270 */
[----:B------:R-:W-:Y:S01]  /*6770*/  MUFU.EX2 R192, R17 ;  /* 0x0000001100c07308 */ /* 0x000fe20000000800 */
[--C-:B------:R-:W-:Y:S01]  /*6780*/  SHF.R.U32.HI R170, RZ, 0x10, R6.reuse ;  /* 0x00000010ffaa7819 */ /* 0x100fe20000011606 */
[----:B------:R-:W-:Y:S01]  /*6790*/  FFMA.FTZ R27, R27, UR18, -R173 ;  /* 0x000000121b1b7c23 */ /* 0x000fe200080108ad */
[C---:B------:R-:W-:Y:S02]  /*67a0*/  LOP3.LUT R171, R6.reuse, 0xffff, RZ, 0xc0, !PT ;  /* 0x0000ffff06ab7812 */ /* 0x040fe400078ec0ff */
[----:B--2---:R-:W-:Y:S02]  /*67b0*/  SHF.R.U32.HI R13, RZ, 0x18, R6 ;  /* 0x00000018ff0d7819 */ /* 0x004fe40000011606 */
[----:B------:R-:W-:Y:S03]  /*67c0*/  LOP3.LUT R8, R7, UR6, R8, 0x96, !PT ;  /* 0x0000000607087c12 */ /* 0x000fe6000f8e9608 */
[----:B------:R-:W-:Y:S01]  /*67d0*/  MUFU.EX2 R187, R20 ;  /* 0x0000001400bb7308 */ /* 0x000fe20000000800 */
[----:B-1----:R-:W-:Y:S09]  /*67e0*/  LOP3.LUT R12, R6, 0xff, RZ, 0xc0, !PT ;  /* 0x000000ff060c7812 */ /* 0x002ff200078ec0ff */
[----:B------:R-:W-:Y:S10]  /*67f0*/  MUFU.EX2 R193, R22 ;  /* 0x0000001600c17308 */ /* 0x000ff40000000800 */
[----:B------:R-:W-:Y:S10]  /*6800*/  MUFU.EX2 R191, R23 ;  /* 0x0000001700bf7308 */ /* 0x000ff40000000800 */
[----:B------:R-:W-:Y:S10]  /*6810*/  MUFU.EX2 R198, R24 ;  /* 0x0000001800c67308 */ /* 0x000ff40000000800 */
[----:B------:R-:W-:Y:S10]  /*6820*/  MUFU.EX2 R185, R21 ;  /* 0x0000001500b97308 */ /* 0x000ff40000000800 */
[----:B------:R-:W-:Y:S10]  /*6830*/  MUFU.EX2 R200, R26 ;  /* 0x0000001a00c87308 */ /* 0x000ff40000000800 */
[----:B------:R-:W-:Y:S01]  /*6840*/  MUFU.EX2 R199, R27 ;  /* 0x0000001b00c77308 */ /* 0x000fe20000000800 */
[C---:B----4-:R-:W-:Y:S01]  /*6850*/  FFMA.FTZ R29, R195.reuse, UR5, R29 ;  /* 0x00000005c31d7c23 */ /* 0x050fe2000801001d */
[C---:B------:R-:W-:Y:S01]  /*6860*/  FFMA.FTZ R33, R195.reuse, UR5, R33 ;  /* 0x00000005c3217c23 */ /* 0x040fe20008010021 */
[C---:B------:R-:W-:Y:S01]  /*6870*/  FFMA.FTZ R31, R195.reuse, UR5, R31 ;  /* 0x00000005c31f7c23 */ /* 0x040fe2000801001f */
[----:B------:R-:W-:Y:S02]  /*6880*/  FFMA.FTZ R35, R195, UR5, R35 ;  /* 0x00000005c3237c23 */ /* 0x000fe40008010023 */
[----:B------:R-:W-:Y:S04]  /*6890*/  @!P1 FSEL R29, R29, -INF , !P3 ;  /* 0xff8000001d1d9808 */ /* 0x000fe80005800000 */
[----:B------:R-:W-:Y:S01]  /*68a0*/  MUFU.EX2 R195, R25 ;  /* 0x0000001900c37308 */ /* 0x000fe20000000800 */
[-C--:B------:R-:W-:Y:S02]  /*68b0*/  @!P1 ISETP.GE.AND P3, PT, R247, R3.reuse, PT ;  /* 0x00000003f700920c */ /* 0x080fe40003f66270 */
[----:B------:R-:W-:Y:S02]  /*68c0*/  @!P1 FSEL R33, R33, -INF , !P6 ;  /* 0xff80000021219808 */ /* 0x000fe40007000000 */
[----:B------:R-:W-:Y:S02]  /*68d0*/  @!P1 FSEL R31, R31, -INF , !P5 ;  /* 0xff8000001f1f9808 */ /* 0x000fe40006800000 */
[----:B------:R-:W-:Y:S01]  /*68e0*/  @!P1 FSEL R35, R35, -INF , !P3 ;  /* 0xff80000023239808 */ /* 0x000fe20005800000 */
[C---:B---3--:R-:W-:Y:S01]  /*68f0*/  FFMA.FTZ R28, R196.reuse, UR5, R28 ;  /* 0x00000005c41c7c23 */ /* 0x048fe2000801001c */
[C---:B------:R-:W-:Y:S01]  /*6900*/  FFMA.FTZ R32, R196.reuse, UR5, R32 ;  /* 0x00000005c4207c23 */ /* 0x040fe20008010020 */
[C---:B------:R-:W-:Y:S01]  /*6910*/  FFMA.FTZ R30, R196.reuse, UR5, R30 ;  /* 0x00000005c41e7c23 */ /* 0x040fe2000801001e */
[----:B------:R-:W-:Y:S02]  /*6920*/  FFMA.FTZ R34, R196, UR5, R34 ;  /* 0x00000005c4227c23 */ /* 0x000fe40008010022 */
[----:B------:R-:W-:Y:S01]  /*6930*/  @!P1 FSEL R28, R28, -INF , !P2 ;  /* 0xff8000001c1c9808 */ /* 0x000fe20005000000 */
[----:B------:R-:W1:Y:S01]  /*6940*/  MUFU.EX2 R196, R19 ;  /* 0x0000001300c47308 */ /* 0x000e620000000800 */
[----:B------:R-:W-:Y:S01]  /*6950*/  @!P1 ISETP.GE.AND P2, PT, R246, R3, PT ;  /* 0x00000003f600920c */ /* 0x000fe20003f46270 */
[----:B------:R-:W-:Y:S01]  /*6960*/  IMAD.WIDE.U32 R2, R2, -0x326172a9, RZ ;  /* 0xcd9e8d5702027825 */ /* 0x000fe200078e00ff */
[----:B------:R-:W-:Y:S02]  /*6970*/  @!P1 FSEL R32, R32, -INF , !P0 ;  /* 0xff80000020209808 */ /* 0x000fe40004000000 */
[----:B------:R-:W-:Y:S01]  /*6980*/  @!P1 FSEL R30, R30, -INF , !P4 ;  /* 0xff8000001e1e9808 */ /* 0x000fe20006000000 */
[----:B------:R-:W-:Y:S01]  /*6990*/  FFMA.FTZ R28, R28, UR18, -R174 ;  /* 0x000000121c1c7c23 */ /* 0x000fe200080108ae */
[----:B------:R-:W-:Y:S01]  /*69a0*/  LOP3.LUT R10, R3, UR7, R4, 0x96, !PT ;  /* 0x00000007030a7c12 */ /* 0x000fe2000f8e9604 */
[----:B------:R-:W-:Y:S01]  /*69b0*/  IMAD.WIDE.U32 R4, R5, -0x2daee0ad, RZ ;  /* 0xd2511f5305047825 */ /* 0x000fe200078e00ff */
[----:B------:R-:W-:Y:S01]  /*69c0*/  LOP3.LUT R165, R2, 0xff, RZ, 0xc0, !PT ;  /* 0x000000ff02a57812 */ /* 0x000fe200078ec0ff */
[----:B------:R-:W-:Y:S01]  /*69d0*/  MUFU.EX2 R188, R28 ;  /* 0x0000001c00bc7308 */ /* 0x000fe20000000800 */
[----:B------:R-:W-:Y:S01]  /*69e0*/  SHF.R.U32.HI R164, RZ, 0x18, R2 ;  /* 0x00000018ffa47819 */ /* 0x000fe20000011602 */
[--C-:B------:R-:W-:Y:S01]  /*69f0*/  FFMA.FTZ R32, R32, UR18, -R176.reuse ;  /* 0x0000001220207c23 */ /* 0x100fe200080108b0 */
[----:B------:R-:W-:Y:S01]  /*6a00*/  LOP3.LUT R172, R2, 0xffff, RZ, 0xc0, !PT ;  /* 0x0000ffff02ac7812 */ /* 0x000fe200078ec0ff */
[----:B------:R-:W-:Y:S01]  /*6a10*/  FFMA.FTZ R176, R33, UR18, -R176 ;  /* 0x0000001221b07c23 */ /* 0x000fe200080108b0 */
[----:B------:R-:W-:Y:S01]  /*6a20*/  SHF.R.U32.HI R177, RZ, 0x10, R2 ;  /* 0x00000010ffb17819 */ /* 0x000fe20000011602 */
[----:B------:R-:W-:Y:S01]  /*6a30*/  IMAD.WIDE.U32 R2, R178, -0x326172a9, RZ ;  /* 0xcd9e8d57b2027825 */ /* 0x000fe200078e00ff */
[----:B------:R-:W-:Y:S03]  /*6a40*/  LOP3.LUT R168, R4, 0xffff, RZ, 0xc0, !PT ;  /* 0x0000ffff04a87812 */ /* 0x000fe600078ec0ff */
[----:B------:R-:W2:Y:S01]  /*6a50*/  MUFU.EX2 R181, R32 ;  /* 0x0000002000b57308 */ /* 0x000ea20000000800 */
[----:B------:R-:W-:Y:S01]  /*6a60*/  LOP3.LUT R9, R5, UR6, R180, 0x96, !PT ;  /* 0x0000000605097c12 */ /* 0x000fe2000f8e96b4 */
[--C-:B------:R-:W-:Y:S01]  /*6a70*/  FFMA.FTZ R30, R30, UR18, -R173.reuse ;  /* 0x000000121e1e7c23 */ /* 0x100fe200080108ad */
[C---:B------:R-:W-:Y:S01]  /*6a80*/  LOP3.LUT R5, R2.reuse, 0xffff, RZ, 0xc0, !PT ;  /* 0x0000ffff02057812 */ /* 0x040fe200078ec0ff */
[----:B------:R-:W-:Y:S01]  /*6a90*/  FFMA.FTZ R174, R29, UR18, -R174 ;  /* 0x000000121dae7c23 */ /* 0x000fe200080108ae */
[----:B------:R-:W-:Y:S01]  /*6aa0*/  LOP3.LUT R11, R2, 0xff, RZ, 0xc0, !PT ;  /* 0x000000ff020b7812 */ /* 0x000fe200078ec0ff */
[----:B------:R-:W-:Y:S01]  /*6ab0*/  FFMA.FTZ R173, R31, UR18, -R173 ;  /* 0x000000121fad7c23 */ /* 0x000fe200080108ad */
[--C-:B------:R-:W-:Y:S03]  /*6ac0*/  SHF.R.U32.HI R7, RZ, 0x10, R2.reuse ;  /* 0x00000010ff077819 */ /* 0x100fe60000011602 */
[----:B------:R-:W-:Y:S01]  /*6ad0*/  MUFU.EX2 R180, R176 ;  /* 0x000000b000b47308 */ /* 0x000fe20000000800 */
[----:B------:R-:W-:Y:S02]  /*6ae0*/  SHF.R.U32.HI R6, RZ, 0x18, R2 ;  /* 0x00000018ff067819 */ /* 0x000fe40000011602 */
[----:B------:R-:W-:Y:S02]  /*6af0*/  LOP3.LUT R2, R10, 0xff, RZ, 0xc0, !PT ;  /* 0x000000ff0a027812 */ /* 0x000fe400078ec0ff */
[----:B------:R-:W-:Y:S02]  /*6b00*/  LOP3.LUT R0, R3, UR7, R184, 0x96, !PT ;  /* 0x0000000703007c12 */ /* 0x000fe4000f8e96b8 */
[----:B------:R-:W-:Y:S03]  /*6b10*/  ISETP.LE.U32.AND P0, PT, R2, UR19, PT ;  /* 0x0000001302007c0c */ /* 0x000fe6000bf03070 */
[----:B------:R-:W-:Y:S01]  /*6b20*/  MUFU.EX2 R186, R174 ;  /* 0x000000ae00ba7308 */ /* 0x000fe20000000800 */
[--C-:B------:R-:W-:Y:S02]  /*6b30*/  SHF.R.U32.HI R3, RZ, 0x18, R10.reuse ;  /* 0x00000018ff037819 */ /* 0x100fe4000001160a */
[----:B------:R-:W-:Y:S02]  /*6b40*/  LOP3.LUT R2, R10, 0xffff, RZ, 0xc0, !PT ;  /* 0x0000ffff0a027812 */ /* 0x000fe400078ec0ff */
[----:B------:R-:W-:Y:S02]  /*6b50*/  ISETP.LE.U32.AND P6, PT, R3, UR19, PT ;  /* 0x0000001303007c0c */ /* 0x000fe4000bfc3070 */
[----:B------:R-:W-:Y:S03]  /*6b60*/  SHF.R.U32.HI R3, RZ, 0x10, R10 ;  /* 0x00000010ff037819 */ /* 0x000fe6000001160a */
[----:B------:R-:W-:Y:S01]  /*6b70*/  MUFU.EX2 R190, R30 ;  /* 0x0000001e00be7308 */ /* 0x000fe20000000800 */
[----:B------:R-:W-:Y:S02]  /*6b80*/  SHF.R.U32.HI R2, RZ, 0x8, R2 ;  /* 0x00000008ff027819 */ /* 0x000fe40000011602 */
[----:B------:R-:W-:Y:S01]  /*6b90*/  LOP3.LUT R3, R3, 0xff, RZ, 0xc0, !PT ;  /* 0x000000ff03037812 */ /* 0x000fe200078ec0ff */
[----:B------:R-:W-:Y:S01]  /*6ba0*/  @!P0 FADD.FTZ R203, -R203, -RZ ;  /* 0x800000ffcbcb8221 */ /* 0x000fe20000010100 */
[----:B------:R-:W-:Y:S02]  /*6bb0*/  LOP3.LUT R2, R2, 0xffff, RZ, 0xc0, !PT ;  /* 0x0000ffff02027812 */ /* 0x000fe400078ec0ff */
[----:B------:R-:W-:Y:S03]  /*6bc0*/  @!P1 FSEL R34, R34, -INF , !P2 ;  /* 0xff80000022229808 */ /* 0x000fe60005000000 */
[----:B------:R-:W-:Y:S01]  /*6bd0*/  MUFU.EX2 R189, R173 ;  /* 0x000000ad00bd7308 */ /* 0x000fe20000000800 */
[----:B------:R-:W-:Y:S01]  /*6be0*/  ISETP.LE.U32.AND P2, PT, R3, UR19, PT ;  /* 0x0000001303007c0c */ /* 0x000fe2000bf43070 */
[----:B------:R-:W-:Y:S01]  /*6bf0*/  @!P6 FADD.FTZ R224, -R224, -RZ ;  /* 0x800000ffe0e0e221 */ /* 0x000fe20000010100 */
[----:B------:R-:W-:Y:S01]  /*6c00*/  ISETP.LE.U32.AND P1, PT, R2, UR19, PT ;  /* 0x0000001302007c0c */ /* 0x000fe2000bf23070 */
[--C-:B------:R-:W-:Y:S01]  /*6c10*/  FFMA.FTZ R34, R34, UR18, -R175.reuse ;  /* 0x0000001222227c23 */ /* 0x100fe200080108af */
[----:B------:R-:W-:Y:S01]  /*6c20*/  LOP3.LUT R2, R0, 0xffff, RZ, 0xc0, !PT ;  /* 0x0000ffff00027812 */ /* 0x000fe200078ec0ff */
[----:B------:R-:W-:Y:S01]  /*6c30*/  FFMA.FTZ R175, R35, UR18, -R175 ;  /* 0x0000001223af7c23 */ /* 0x000fe200080108af */
[----:B------:R-:W-:Y:S03]  /*6c40*/  LOP3.LUT R166, R4, 0xff, RZ, 0xc0, !PT ;  /* 0x000000ff04a67812 */ /* 0x000fe600078ec0ff */
[----:B------:R-:W3:Y:S01]  /*6c50*/  MUFU.EX2 R183, R34 ;  /* 0x0000002200b77308 */ /* 0x000ee20000000800 */
[--C-:B------:R-:W-:Y:S02]  /*6c60*/  SHF.R.U32.HI R167, RZ, 0x18, R4.reuse ;  /* 0x00000018ffa77819 */ /* 0x100fe40000011604 */
[----:B------:R-:W-:Y:S02]  /*6c70*/  SHF.R.U32.HI R169, RZ, 0x10, R4 ;  /* 0x00000010ffa97819 */ /* 0x000fe40000011604 */
[----:B------:R-:W-:Y:S01]  /*6c80*/  LOP3.LUT R4, R0, 0xff, RZ, 0xc0, !PT ;  /* 0x000000ff00047812 */ /* 0x000fe200078ec0ff */
[----:B------:R-:W-:Y:S01]  /*6c90*/  @!P2 FADD.FTZ R201, -R201, -RZ ;  /* 0x800000ffc9c9a221 */ /* 0x000fe20000010100 */
[----:B------:R-:W-:Y:S01]  /*6ca0*/  SHF.R.U32.HI R2, RZ, 0x8, R2 ;  /* 0x00000008ff027819 */ /* 0x000fe20000011602 */
[----:B------:R-:W-:Y:S01]  /*6cb0*/  @!P1 FADD.FTZ R202, -R202, -RZ ;  /* 0x800000ffcaca9221 */ /* 0x000fe20000010100 */
[--C-:B------:R-:W-:Y:S01]  /*6cc0*/  SHF.R.U32.HI R3, RZ, 0x10, R0.reuse ;  /* 0x00000010ff037819 */ /* 0x100fe20000011600 */
[----:B------:R-:W4:Y:S01]  /*6cd0*/  MUFU.EX2 R182, R175 ;  /* 0x000000af00b67308 */ /* 0x000f220000000800 */
[----:B------:R-:W-:Y:S02]  /*6ce0*/  ISETP.LE.U32.AND P3, PT, R4, UR19, PT ;  /* 0x0000001304007c0c */ /* 0x000fe4000bf63070 */
[----:B------:R-:W-:Y:S02]  /*6cf0*/  LOP3.LUT R2, R2, 0xffff, RZ, 0xc0, !PT ;  /* 0x0000ffff02027812 */ /* 0x000fe400078ec0ff */
[----:B------:R-:W-:Y:S02]  /*6d00*/  LOP3.LUT R3, R3, 0xff, RZ, 0xc0, !PT ;  /* 0x000000ff03037812 */ /* 0x000fe400078ec0ff */
[----:B------:R-:W-:Y:S02]  /*6d10*/  SHF.R.U32.HI R0, RZ, 0x18, R0 ;  /* 0x00000018ff007819 */ /* 0x000fe40000011600 */
[----:B------:R-:W-:Y:S02]  /*6d20*/  ISETP.LE.U32.AND P1, PT, R2, UR19, PT ;  /* 0x0000001302007c0c */ /* 0x000fe4000bf23070 */
[----:B------:R-:W-:Y:S02]  /*6d30*/  ISETP.LE.U32.AND P0, PT, R3, UR19, PT ;  /* 0x0000001303007c0c */ /* 0x000fe4000bf03070 */
[----:B------:R-:W-:Y:S01]  /*6d40*/  ISETP.LE.U32.AND P2, PT, R0, UR19, PT ;  /* 0x0000001300007c0c */ /* 0x000fe2000bf43070 */
[----:B------:R-:W-:Y:S01]  /*6d50*/  @!P3 FADD.FTZ R227, -R227, -RZ ;  /* 0x800000ffe3e3b221 */ /* 0x000fe20000010100 */
[----:B------:R-:W-:Y:S02]  /*6d60*/  SHF.R.U32.HI R2, RZ, 0x8, R5 ;  /* 0x00000008ff027819 */ /* 0x000fe40000011605 */
[----:B------:R-:W-:Y:S02]  /*6d70*/  ISETP.LE.U32.AND P4, PT, R165, UR19, PT ;  /* 0x00000013a5007c0c */ /* 0x000fe4000bf83070 */
[----:B------:R-:W-:Y:S02]  /*6d80*/  LOP3.LUT R0, R2, 0xffff, RZ, 0xc0, !PT ;  /* 0x0000ffff02007812 */ /* 0x000fe400078ec0ff */
[----:B------:R-:W-:Y:S01]  /*6d90*/  ISETP.LE.U32.AND P5, PT, R164, UR19, PT ;  /* 0x00000013a4007c0c */ /* 0x000fe2000bfa3070 */
[----:B------:R-:W-:Y:S01]  /*6da0*/  @!P1 FADD.FTZ R225, -R225, -RZ ;  /* 0x800000ffe1e19221 */ /* 0x000fe20000010100 */
[----:B------:R-:W-:Y:S01]  /*6db0*/  ISETP.LE.U32.AND P3, PT, R0, UR19, PT ;  /* 0x0000001300007c0c */ /* 0x000fe2000bf63070 */
[----:B------:R-:W-:Y:S01]  /*6dc0*/  @!P0 FADD.FTZ R228, -R228, -RZ ;  /* 0x800000ffe4e48221 */ /* 0x000fe20000010100 */
[----:B------:R-:W-:Y:S01]  /*6dd0*/  LOP3.LUT R0, R7, 0xff, RZ, 0xc0, !PT ;  /* 0x000000ff07007812 */ /* 0x000fe200078ec0ff */
[----:B------:R-:W-:Y:S01]  /*6de0*/  @!P2 FADD.FTZ R226, -R226, -RZ ;  /* 0x800000ffe2e2a221 */ /* 0x000fe20000010100 */
[----:B------:R-:W-:Y:S02]  /*6df0*/  ISETP.LE.U32.AND P2, PT, R6, UR19, PT ;  /* 0x0000001306007c0c */ /* 0x000fe4000bf43070 */
[----:B------:R-:W-:Y:S01]  /*6e00*/  ISETP.LE.U32.AND P0, PT, R0, UR19, PT ;  /* 0x0000001300007c0c */ /* 0x000fe2000bf03070 */
[----:B------:R-:W-:Y:S01]  /*6e10*/  @!P4 FADD.FTZ R194, -R194, -RZ ;  /* 0x800000ffc2c2c221 */ /* 0x000fe20000010100 */
[----:B------:R-:W-:Y:S02]  /*6e20*/  SHF.R.U32.HI R0, RZ, 0x8, R172 ;  /* 0x00000008ff007819 */ /* 0x000fe400000116ac */
[--C-:B------:R-:W-:Y:S01]  /*6e30*/  SHF.R.U32.HI R3, RZ, 0x10, R9.reuse ;  /* 0x00000010ff037819 */ /* 0x100fe20000011609 */
[----:B-1----:R-:W-:Y:S01]  /*6e40*/  @!P5 FADD.FTZ R196, -R196, -RZ ;  /* 0x800000ffc4c4d221 */ /* 0x002fe20000010100 */
[----:B------:R-:W-:Y:S01]  /*6e50*/  LOP3.LUT R2, R0, 0xffff, RZ, 0xc0, !PT ;  /* 0x0000ffff00027812 */ /* 0x000fe200078ec0ff */
[----:B------:R-:W-:Y:S01]  /*6e60*/  @!P3 FADD.FTZ R204, -R204, -RZ ;  /* 0x800000ffccccb221 */ /* 0x000fe20000010100 */
[----:B------:R-:W-:Y:S02]  /*6e70*/  LOP3.LUT R0, R177, 0xff, RZ, 0xc0, !PT ;  /* 0x000000ffb1007812 */ /* 0x000fe400078ec0ff */
[----:B------:R-:W-:Y:S01]  /*6e80*/  ISETP.LE.U32.AND P1, PT, R166, UR19, PT ;  /* 0x00000013a6007c0c */ /* 0x000fe2000bf23070 */
[----:B------:R-:W-:Y:S01]  /*6e90*/  @!P2 FADD.FTZ R206, -R206, -RZ ;  /* 0x800000ffcecea221 */ /* 0x000fe20000010100 */
[----:B------:R-:W-:Y:S01]  /*6ea0*/  ISETP.LE.U32.AND P2, PT, R0, UR19, PT ;  /* 0x0000001300007c0c */ /* 0x000fe2000bf43070 */
[----:B------:R-:W-:Y:S01]  /*6eb0*/  @!P0 FADD.FTZ R207, -R207, -RZ ;  /* 0x800000ffcfcf8221 */ /* 0x000fe20000010100 */
[----:B------:R-:W-:Y:S02]  /*6ec0*/  ISETP.LE.U32.AND P0, PT, R2, UR19, PT ;  /* 0x0000001302007c0c */ /* 0x000fe4000bf03070 */
[C---:B------:R-:W-:Y:S02]  /*6ed0*/  LOP3.LUT R2, R9.reuse, 0xff, RZ, 0xc0, !PT ;  /* 0x000000ff09027812 */ /* 0x040fe400078ec0ff */
[----:B------:R-:W-:Y:S02]  /*6ee0*/  LOP3.LUT R0, R9, 0xffff, RZ, 0xc0, !PT ;  /* 0x0000ffff09007812 */ /* 0x000fe400078ec0ff */
[----:B------:R-:W-:Y:S02]  /*6ef0*/  ISETP.LE.U32.AND P4, PT, R2, UR19, PT ;  /* 0x0000001302007c0c */ /* 0x000fe4000bf83070 */
[----:B------:R-:W-:Y:S01]  /*6f00*/  SHF.R.U32.HI R0, RZ, 0x8, R0 ;  /* 0x00000008ff007819 */ /* 0x000fe20000011600 */
[----:B--2---:R-:W-:Y:S01]  /*6f10*/  @!P1 FADD.FTZ R181, -R181, -RZ ;  /* 0x800000ffb5b59221 */ /* 0x004fe20000010100 */
[----:B------:R-:W-:Y:S01]  /*6f20*/  SHF.R.U32.HI R9, RZ, 0x18, R9 ;  /* 0x00000018ff097819 */ /* 0x000fe20000011609 */
[----:B------:R-:W-:Y:S01]  /*6f30*/  @!P2 FADD.FTZ R197, -R197, -RZ ;  /* 0x800000ffc5c5a221 */ /* 0x000fe20000010100 */
[----:B------:R-:W-:Y:S01]  /*6f40*/  LOP3.LUT R2, R0, 0xffff, RZ, 0xc0, !PT ;  /* 0x0000ffff00027812 */ /* 0x000fe200078ec0ff */
[----:B------:R-:W-:Y:S01]  /*6f50*/  @!P0 FADD.FTZ R192, -R192, -RZ ;  /* 0x800000ffc0c08221 */ /* 0x000fe20000010100 */
[----:B------:R-:W-:Y:S02]  /*6f60*/  LOP3.LUT R0, R3, 0xff, RZ, 0xc0, !PT ;  /* 0x000000ff03007812 */ /* 0x000fe400078ec0ff */
[----:B------:R-:W-:Y:S02]  /*6f70*/  ISETP.LE.U32.AND P5, PT, R9, UR19, PT ;  /* 0x0000001309007c0c */ /* 0x000fe4000bfa3070 */
[----:B------:R-:W-:Y:S01]  /*6f80*/  ISETP.LE.U32.AND P2, PT, R0, UR19, PT ;  /* 0x0000001300007c0c */ /* 0x000fe2000bf43070 */
[----:B------:R-:W-:Y:S01]  /*6f90*/  @!P4 FADD.FTZ R187, -R187, -RZ ;  /* 0x800000ffbbbbc221 */ /* 0x000fe20000010100 */
[----:B------:R-:W-:Y:S02]  /*6fa0*/  LOP3.LUT R0, R8, 0xff, RZ, 0xc0, !PT ;  /* 0x000000ff08007812 */ /* 0x000fe400078ec0ff */
        /* <DEDUP_REMOVED lines=16> */
[----:B---3--:R-:W-:Y:S01]  /*70b0*/  @!P2 FADD.FTZ R183, -R183, -RZ ;  /* 0x800000ffb7b7a221 */ /* 0x008fe20000010100 */
[----:B------:R-:W-:Y:S01]  /*70c0*/  LOP3.LUT R0, R0, 0xff, RZ, 0xc0, !PT ;  /* 0x000000ff00007812 */ /* 0x000fe200078ec0ff */
[----:B------:R-:W-:Y:S01]  /*70d0*/  @!P5 FADD.FTZ R180, -R180, -RZ ;  /* 0x800000ffb4b4d221 */ /* 0x000fe20000010100 */
[----:B------:R-:W-:Y:S02]  /*70e0*/  SHF.R.U32.HI R2, RZ, 0x8, R171 ;  /* 0x00000008ff027819 */ /* 0x000fe400000116ab */
[----:B------:R-:W-:Y:S02]  /*70f0*/  ISETP.LE.U32.AND P5, PT, R0, UR19, PT ;  /* 0x0000001300007c0c */ /* 0x000fe4000bfa3070 */
[----:B------:R-:W-:Y:S01]  /*7100*/  LOP3.LUT R0, R2, 0xffff, RZ, 0xc0, !PT ;  /* 0x0000ffff02007812 */ /* 0x000fe200078ec0ff */
[----:B------:R-:W-:Y:S01]  /*7110*/  @!P4 FADD.FTZ R199, -R199, -RZ ;  /* 0x800000ffc7c7c221 */ /* 0x000fe20000010100 */
[----:B------:R-:W-:Y:S02]  /*7120*/  F2FP.RELU.F16.F32.PACK_AB R2, R202, R203 ;  /* 0x000000cbca02723e */ /* 0x000fe400000008ff */
[----:B------:R-:W-:Y:S01]  /*7130*/  ISETP.LE.U32.AND P2, PT, R0, UR19, PT ;  /* 0x0000001300007c0c */ /* 0x000fe2000bf43070 */
[----:B------:R-:W-:Y:S01]  /*7140*/  @!P1 FADD.FTZ R190, -R190, -RZ ;  /* 0x800000ffbebe9221 */ /* 0x000fe20000010100 */
[----:B------:R-:W-:Y:S01]  /*7150*/  F2FP.RELU.F16.F32.PACK_AB R0, R224, R201 ;  /* 0x000000c9e000723e */ /* 0x000fe200000008ff */
[----:B------:R1:W-:Y:S01]  /*7160*/  STS [R229+0x20000], R2 ;  /* 0x02000002e5007388 */ /* 0x0003e20000000800 */
[----:B------:R-:W-:Y:S02]  /*7170*/  ISETP.LE.U32.AND P6, PT, R11, UR19, PT ;  /* 0x000000130b007c0c */ /* 0x000fe4000bfc3070 */
[----:B------:R-:W-:Y:S01]  /*7180*/  LOP3.LUT R3, R8, 0xffff, RZ, 0xc0, !PT ;  /* 0x0000ffff08037812 */ /* 0x000fe200078ec0ff */
[----:B------:R2:W-:Y:S01]  /*7190*/  STS [R229+0x20400], R0 ;  /* 0x02040000e5007388 */ /* 0x0005e20000000800 */
[----:B------:R-:W-:Y:S01]  /*71a0*/  F2FP.RELU.F16.F32.PACK_AB R4, R225, R227 ;  /* 0x000000e3e104723e */ /* 0x000fe200000008ff */
[----:B------:R-:W-:Y:S01]  /*71b0*/  @!P5 FADD.FTZ R200, -R200, -RZ ;  /* 0x800000ffc8c8d221 */ /* 0x000fe20000010100 */
[----:B------:R-:W-:Y:S02]  /*71c0*/  SHF.R.U32.HI R3, RZ, 0x8, R3 ;  /* 0x00000008ff037819 */ /* 0x000fe40000011603 */
[----:B------:R-:W-:Y:S01]  /*71d0*/  ISETP.LE.U32.AND P0, PT, R13, UR19, PT ;  /* 0x000000130d007c0c */ /* 0x000fe2000bf03070 */
[----:B------:R-:W-:Y:S01]  /*71e0*/  @!P2 FADD.FTZ R186, -R186, -RZ ;  /* 0x800000ffbabaa221 */ /* 0x000fe20000010100 */
[----:B------:R-:W-:Y:S02]  /*71f0*/  LOP3.LUT R3, R3, 0xffff, RZ, 0xc0, !PT ;  /* 0x0000ffff03037812 */ /* 0x000fe400078ec0ff */
[----:B------:R-:W-:Y:S01]  /*7200*/  ISETP.LE.U32.AND P3, PT, R12, UR19, PT ;  /* 0x000000130c007c0c */ /* 0x000fe2000bf63070 */
[----:B------:R-:W-:Y:S01]  /*7210*/  @!P6 FADD.FTZ R205, -R205, -RZ ;  /* 0x800000ffcdcde221 */ /* 0x000fe20000010100 */
[----:B------:R-:W-:Y:S02]  /*7220*/  ISETP.LE.U32.AND P6, PT, R167, UR19, PT ;  /* 0x00000013a7007c0c */ /* 0x000fe4000bfc3070 */
[----:B------:R-:W-:Y:S02]  /*7230*/  FSETP.GE.FTZ.AND P2, PT, R203, RZ, PT ;  /* 0x000000ffcb00720b */ /* 0x000fe40003f56000 */
[----:B------:R-:W-:Y:S02]  /*7240*/  F2FP.RELU.F16.F32.PACK_AB R5, R204, R205 ;  /* 0x000000cdcc05723e */ /* 0x000fe400000008ff */
[----:B------:R-:W-:Y:S01]  /*7250*/  FSETP.GE.FTZ.AND P1, PT, R202, RZ, PT ;  /* 0x000000ffca00720b */ /* 0x000fe20003f36000 */
[----:B------:R-:W-:Y:S01]  /*7260*/  @!P0 FADD.FTZ R189, -R189, -RZ ;  /* 0x800000ffbdbd8221 */ /* 0x000fe20000010100 */
[----:B-1----:R-:W-:Y:S03]  /*7270*/  F2FP.RELU.F16.F32.PACK_AB R2, R192, R194 ;  /* 0x000000c2c002723e */ /* 0x002fe600000008ff */
[----:B------:R-:W-:Y:S01]  /*7280*/  @!P3 FADD.FTZ R188, -R188, -RZ ;  /* 0x800000ffbcbcb221 */ /* 0x000fe20000010100 */
[----:B------:R-:W-:Y:S01]  /*7290*/  FSETP.GE.FTZ.AND P3, PT, R194, RZ, PT ;  /* 0x000000ffc200720b */ /* 0x000fe20003f76000 */
[----:B----4-:R-:W-:Y:S01]  /*72a0*/  @!P6 FADD.FTZ R182, -R182, -RZ ;  /* 0x800000ffb6b6e221 */ /* 0x010fe20000010100 */
[----:B--2---:R-:W-:Y:S01]  /*72b0*/  F2FP.RELU.F16.F32.PACK_AB R0, R196, R197 ;  /* 0x000000c5c400723e */ /* 0x004fe200000008ff */
[----:B------:R1:W-:Y:S01]  /*72c0*/  STS [R232+0x20000], R2 ;  /* 0x02000002e8007388 */ /* 0x0003e20000000800 */
[----:B------:R-:W-:Y:S02]  /*72d0*/  ISETP.LE.U32.AND P6, PT, R3, UR19, PT ;  /* 0x0000001303007c0c */ /* 0x000fe4000bfc3070 */
[----:B------:R-:W-:Y:S01]  /*72e0*/  F2FP.RELU.F16.F32.PACK_AB R3, R226, R228 ;  /* 0x000000e4e203723e */ /* 0x000fe200000008ff */
[----:B------:R2:W-:Y:S04]  /*72f0*/  STS [R232+0x20400], R0 ;  /* 0x02040000e8007388 */ /* 0x0005e80000000800 */
[----:B------:R3:W-:Y:S04]  /*7300*/  STS [R229+0x21000], R4 ;  /* 0x02100004e5007388 */ /* 0x0007e80000000800 */
[----:B------:R4:W-:Y:S02]  /*7310*/  STS [R229+0x21400], R3 ;  /* 0x02140003e5007388 */ /* 0x0009e40000000800 */
[----:B------:R-:W-:Y:S02]  /*7320*/  @!P6 FADD.FTZ R195, -R195, -RZ ;  /* 0x800000ffc3c3e221 */ /* 0x000fe40000010100 */
        /* <DEDUP_REMOVED lines=20> */
[----:B-1----:R-:W-:Y:S07]  /*7470*/  LEA R0, R219, UR4, 0x1 ;  /* 0x00000004db007c11 */ /* 0x002fee000f8e08ff */
[----:B------:R-:W-:Y:S01]  /*7480*/  LDSM.16.M88.4 R164, [R214+0x14800] ;  /* 0x01480000d6a4783b */ /* 0x000fe20000000200 */
[C-C-:B------:R-:W-:Y:S07]  /*7490*/  IMAD.IADD R184, R211.reuse, 0x1, R0.reuse ;  /* 0x00000001d3b87824 */ /* 0x140fee00078e0200 */
[----:B------:R-:W1:Y:S01]  /*74a0*/  LDSM.16.M88.4 R32, [R0+0x8000] ;  /* 0x008000000020783b */ /* 0x000e620000000200 */
[----:B--2---:R-:W-:Y:S07]  /*74b0*/  IMAD.IADD R2, R218, 0x1, R0 ;  /* 0x00000001da027824 */ /* 0x004fee00078e0200 */
[----:B------:R-:W2:Y:S01]  /*74c0*/  LDSM.16.M88.4 R28, [R0+0x9000] ;  /* 0x00900000001c783b */ /* 0x000ea20000000200 */
[----:B------:R-:W-:Y:S07]  /*74d0*/  IMAD.IADD R3, R211, 0x1, R2 ;  /* 0x00000001d3037824 */ /* 0x000fee00078e0202 */
        /* <DEDUP_REMOVED lines=29> */
[C---:B------:R-:W-:Y:S06]  /*76b0*/  HMMA.16816.F32 R16, R172.reuse, R178, R16 ;  /* 0x000000b2ac10723c */ /* 0x040fec0000001810 */
[-C--:B---3--:R-:W-:Y:S05]  /*76c0*/  HMMA.16816.F32 R20, R172, R168.reuse, R20 ;  /* 0x000000a8ac14723c */ /* 0x088fea0000001814 */
[C---:B------:R-:W-:Y:S01]  /*76d0*/  LEA R178, P0, R36.reuse, R176, 0x2 ;  /* 0x000000b024b27211 */ /* 0x040fe200078010ff */
[C---:B------:R-:W-:Y:S05]  /*76e0*/  HMMA.16816.F32 R24, R164.reuse, R168, R24 ;  /* 0x000000a8a418723c */ /* 0x040fea0000001818 */
[----:B------:R-:W-:Y:S01]  /*76f0*/  LEA.HI.X.SX32 R179, R36, R177, 0x2, P0 ;  /* 0x000000b124b37211 */ /* 0x000fe200000f16ff */
[-C--:B------:R-:W-:Y:S01]  /*7700*/  HMMA.16816.F32 R28, R164, R170.reuse, R28 ;  /* 0x000000aaa41c723c */ /* 0x080fe2000000181c */
[----:B------:R-:W-:Y:S02]  /*7710*/  LDSM.16.M88.4 R164, [R3+0x8000] ;  /* 0x0080000003a4783b */ /* 0x000fe40000000200 */
[----:B------:R-:W-:Y:S03]  /*7720*/  FSETP.GE.FTZ.AND P0, PT, R201, RZ, PT ;  /* 0x000000ffc900720b */ /* 0x000fe60003f16000 */
[----:B------:R-:W-:Y:S03]  /*7730*/  HMMA.16816.F32 R32, R172, R170, R32 ;  /* 0x000000aaac20723c */ /* 0x000fe60000001820 */
[----:B------:R-:W1:Y:S08]  /*7740*/  LDSM.16.M88.4 R168, [R216+0x14000] ;  /* 0x01400000d8a8783b */ /* 0x000e700000000200 */
[----:B------:R-:W2:Y:S08]  /*7750*/  LDSM.16.M88.4 R172, [R3+0x9000] ;  /* 0x0090000003ac783b */ /* 0x000eb00000000200 */
[----:B------:R-:W3:Y:S04]  /*7760*/  LDG.E R177, desc[UR14][R178.64] ;  /* 0x0000000eb2b17981 */ /* 0x000ee8000c1e1900 */
[----:B------:R-:W4:Y:S04]  /*7770*/  LDG.E R176, desc[UR14][R178.64+0x20] ;  /* 0x0000200eb2b07981 */ /* 0x000f28000c1e1900 */
[----:B------:R2:W5:Y:S01]  /*7780*/  LDL.LU R36, [R1+0x60] ;  /* 0x0000600001247983 */ /* 0x0005620000300800 */
        /* <DEDUP_REMOVED lines=46> */
[----:B------:R-:W1:Y:S03]  /*7a70*/  LDSM.16.M88.4 R164, [R3+0xa000] ;  /* 0x00a0000003a4783b */ /* 0x000e660000000200 */
[-C--:B-1----:R-:W-:Y:S11]  /*7a80*/  HMMA.16816.F32 R4, R164, R168.reuse, R4 ;  /* 0x000000a8a404723c */ /* 0x082ff60000001804 */
[----:B------:R-:W-:Y:S11]  /*7a90*/  @!UPT UIADD3 URZ, URZ, URZ, URZ ;  /* 0x0000003f3f3ff290 */ /* 0x000ff6000fffe03f */
[----:B------:R-:W-:Y:S02]  /*7aa0*/  @!UPT UIADD3 URZ, URZ, URZ, URZ ;  /* 0x0000003f3f3ff290 */ /* 0x000fe4000fffe03f */
[C---:B---3--:R-:W-:Y:S01]  /*7ab0*/  FADD.FTZ R172, -R177.reuse, R4 ;  /* 0x00000004b1ac7221 */ /* 0x048fe20000010100 */
[C---:B----4-:R-:W-:Y:S01]  /*7ac0*/  FADD.FTZ R4, -R176.reuse, R6 ;  /* 0x00000006b0047221 */ /* 0x050fe20000010100 */
[----:B------:R-:W-:Y:S01]  /*7ad0*/  FADD.FTZ R5, -R177, R5 ;  /* 0x00000005b1057221 */ /* 0x000fe20000010100 */
[----:B------:R-:W-:Y:S02]  /*7ae0*/  FADD.FTZ R7, -R176, R7 ;  /* 0x00000007b0077221 */ /* 0x000fe40000010100 */
[-C--:B------:R-:W-:Y:S02]  /*7af0*/  FSEL R6, R172, R177.reuse, P2 ;  /* 0x000000b1ac067208 */ /* 0x080fe40001000000 */
[----:B------:R-:W-:Y:S01]  /*7b00*/  FSEL R5, R5, R177, P1 ;  /* 0x000000b105057208 */ /* 0x000fe20000800000 */
[----:B------:R-:W1:Y:S01]  /*7b10*/  LDSM.16.M88.4 R172, [R3+0xb000] ;  /* 0x00b0000003ac783b */ /* 0x000e620000000200 */
[----:B------:R-:W-:Y:S01]  /*7b20*/  FSEL R4, R4, R176, P0 ;  /* 0x000000b004047208 */ /* 0x000fe20000000000 */
[----:B------:R-:W-:Y:S01]  /*7b30*/  FMUL.FTZ R6, R203, R6 ;  /* 0x00000006cb067220 */ /* 0x000fe20000410000 */
[----:B------:R-:W-:Y:S01]  /*7b40*/  FSETP.GE.FTZ.AND P1, PT, R192, RZ, PT ;  /* 0x000000ffc000720b */ /* 0x000fe20003f36000 */
[----:B------:R-:W-:Y:S01]  /*7b50*/  FMUL.FTZ R202, R202, R5 ;  /* 0x00000005caca7220 */ /* 0x000fe20000410000 */
[----:B------:R-:W-:Y:S01]  /*7b60*/  FSETP.GE.FTZ.AND P0, PT, R185, RZ, PT ;  /* 0x000000ffb900720b */ /* 0x000fe20003f16000 */
[----:B------:R-:W-:Y:S01]  /*7b70*/  FMUL.FTZ R201, R201, R4 ;  /* 0x00000004c9c97220 */ /* 0x000fe20000410000 */
[----:B------:R-:W-:Y:S01]  /*7b80*/  FSETP.GE.FTZ.AND P2, PT, R187, RZ, PT ;  /* 0x000000ffbb00720b */ /* 0x000fe20003f56000 */
[----:B------:R2:W5:Y:S04]  /*7b90*/  LDL R203, [R1+0xc] ;  /* 0x00000c0001cb7983 */ /* 0x0005680000100800 */
[----:B------:R2:W5:Y:S04]  /*7ba0*/  LDG.E R5, desc[UR14][R178.64+0x80] ;  /* 0x0000800eb2057981 */ /* 0x000568000c1e1900 */
[----:B------:R2:W5:Y:S01]  /*7bb0*/  LDG.E R4, desc[UR14][R178.64+0xa0] ;  /* 0x0000a00eb2047981 */ /* 0x000562000c1e1900 */
[C---:B-1----:R-:W-:Y:S06]  /*7bc0*/  HMMA.16816.F32 R8, R172.reuse, R168, R8 ;  /* 0x000000a8ac08723c */ /* 0x042fec0000001808 */
[-C--:B------:R-:W-:Y:S06]  /*7bd0*/  HMMA.16816.F32 R12, R172, R170.reuse, R12 ;  /* 0x000000aaac0c723c */ /* 0x080fec000000180c */
[C---:B------:R-:W-:Y:S01]  /*7be0*/  HMMA.16816.F32 R16, R164.reuse, R170, R16 ;  /* 0x000000aaa410723c */ /* 0x040fe20000001810 */
[----:B------:R-:W1:Y:S11]  /*7bf0*/  LDSM.16.M88.4 R168, [R216+0x18800] ;  /* 0x01880000d8a8783b */ /* 0x000e760000000200 */
[----:B------:R-:W-:Y:S11]  /*7c00*/  @!UPT UIADD3 URZ, URZ, URZ, URZ ;  /* 0x0000003f3f3ff290 */ /* 0x000ff6000fffe03f */
[----:B------:R-:W-:Y:S01]  /*7c10*/  @!UPT UIADD3 URZ, URZ, URZ, URZ ;  /* 0x0000003f3f3ff290 */ /* 0x000fe2000fffe03f */
[----:B------:R-:W-:Y:S05]  /*7c20*/  FADD.FTZ R17, -R177, R17 ;  /* 0x00000011b1117221 */ /* 0x000fea0000010100 */
[----:B------:R-:W-:Y:S02]  /*7c30*/  FSEL R17, R17, R177, P1 ;  /* 0x000000b111117208 */ /* 0x000fe40000800000 */
[----:B------:R-:W-:Y:S03]  /*7c40*/  FSETP.GE.FTZ.AND P1, PT, R180, RZ, PT ;  /* 0x000000ffb400720b */ /* 0x000fe60003f36000 */
[----:B------:R-:W-:Y:S01]  /*7c50*/  FMUL.FTZ R17, R192, R17 ;  /* 0x00000011c0117220 */ /* 0x000fe20000410000 */
[-C--:B-1----:R-:W-:Y:S06]  /*7c60*/  HMMA.16816.F32 R20, R164, R168.reuse, R20 ;  /* 0x000000a8a414723c */ /* 0x082fec0000001814 */
[C---:B------:R-:W-:Y:S06]  /*7c70*/  HMMA.16816.F32 R24, R172.reuse, R168, R24 ;  /* 0x000000a8ac18723c */ /* 0x040fec0000001818 */
[-C--:B------:R-:W-:Y:S06]  /*7c80*/  HMMA.16816.F32 R28, R172, R170.reuse, R28 ;  /* 0x000000aaac1c723c */ /* 0x080fec000000181c */
[----:B------:R-:W-:Y:S07]  /*7c90*/  HMMA.16816.F32 R32, R164, R170, R32 ;  /* 0x000000aaa420723c */ /* 0x000fee0000001820 */
[----:B------:R-:W-:Y:S01]  /*7ca0*/  F2FP.F16.F32.PACK_AB R164, R202, R6 ;  /* 0x00000006caa4723e */ /* 0x000fe200000000ff */
[C---:B------:R-:W-:Y:S03]  /*7cb0*/  FADD.FTZ R6, -R177.reuse, R16 ;  /* 0x00000010b1067221 */ /* 0x040fe60000010100 */
[C---:B------:R-:W-:Y:S02]  /*7cc0*/  FADD.FTZ R16, -R177.reuse, R20 ;  /* 0x00000014b1107221 */ /* 0x040fe40000010100 */
[-C--:B------:R-:W-:Y:S01]  /*7cd0*/  FSEL R20, R6, R177.reuse, P3 ;  /* 0x000000b106147208 */ /* 0x080fe20001800000 */
[----:B------:R-:W-:Y:S02]  /*7ce0*/  FADD.FTZ R6, -R177, R21 ;  /* 0x00000015b1067221 */ /* 0x000fe40000010100 */
[-C--:B------:R-:W-:Y:S02]  /*7cf0*/  FSEL R16, R16, R177.reuse, P2 ;  /* 0x000000b110107208 */ /* 0x080fe40001000000 */
[----:B------:R-:W-:Y:S01]  /*7d00*/  FSETP.GE.FTZ.AND P2, PT, R181, RZ, PT ;  /* 0x000000ffb500720b */ /* 0x000fe20003f56000 */
[----:B------:R-:W-:Y:S01]  /*7d10*/  FMUL.FTZ R21, R194, R20 ;  /* 0x00000014c2157220 */ /* 0x000fe20000410000 */
[----:B------:R-:W-:Y:S01]  /*7d20*/  FSEL R6, R6, R177, P0 ;  /* 0x000000b106067208 */ /* 0x000fe20000000000 */
[----:B------:R-:W-:Y:S01]  /*7d30*/  FMUL.FTZ R20, R187, R16 ;  /* 0x00000010bb147220 */ /* 0x000fe20000410000 */
[----:B------:R-:W-:Y:S02]  /*7d40*/  PLOP3.LUT P0, PT, PT, PT, UP3, 0x80, 0x0 ;  /* 0x000000000000781c */ /* 0x000fe40003f0f038 */
[----:B------:R-:W-:Y:S01]  /*7d50*/  F2FP.F16.F32.PACK_AB R21, R17, R21 ;  /* 0x000000151115723e */ /* 0x000fe200000000ff */
[----:B------:R-:W-:Y:S01]  /*7d60*/  FADD.FTZ R32, -R177, R32 ;  /* 0x00000020b1207221 */ /* 0x000fe20000010100 */
[----:B------:R-:W-:Y:S04]  /*7d70*/  FMUL.FTZ R6, R185, R6 ;  /* 0x00000006b9067220 */ /* 0x000fe80000410000 */
[----:B------:R-:W-:Y:S01]  /*7d80*/  FSEL R16, R32, R177, P2 ;  /* 0x000000b120107208 */ /* 0x000fe20001000000 */
[----:B------:R-:W-:Y:S01]  /*7d90*/  @P1 FADD.FTZ R177, -R177, R33 ;  /* 0x00000021b1b11221 */ /* 0x000fe20000010100 */
[----:B------:R-:W-:Y:S02]  /*7da0*/  FSETP.GE.FTZ.AND P1, PT, R224, RZ, PT ;  /* 0x000000ffe000720b */ /* 0x000fe40003f36000 */
[----:B------:R-:W-:Y:S01]  /*7db0*/  F2FP.F16.F32.PACK_AB R32, R6, R20 ;  /* 0x000000140620723e */ /* 0x000fe200000000ff */
[----:B------:R-:W-:Y:S01]  /*7dc0*/  FMUL.FTZ R166, R181, R16 ;  /* 0x00000010b5a67220 */ /* 0x000fe20000410000 */
[----:B------:R-:W-:Y:S01]  /*7dd0*/  FSEL R165, R7, R176, P1 ;  /* 0x000000b007a57208 */ /* 0x000fe20000800000 */
[----:B------:R-:W-:Y:S01]  /*7de0*/  FMUL.FTZ R177, R180, R177 ;  /* 0x000000b1b4b17220 */ /* 0x000fe20000410000 */
[----:B--2---:R-:W-:Y:S07]  /*7df0*/  @!P0 BRA `(.L_x_949) ;  /* 0x0000000000dc8947 */ /* 0x004fee0003800000 */
[----:B------:R-:W1:Y:S01]  /*7e00*/  LDC R17, c[0x0][0x240] ;  /* 0x00009000ff117b82 */ /* 0x000e620000000800 */
[----:B------:R-:W-:Y:S01]  /*7e10*/  ULOP3.LUT UR6, UR12, 0x1, URZ, 0xc0, !UPT ;  /* 0x000000010c067892 */ /* 0x000fe2000f8ec03f */
[----:B------:R-:W-:Y:S03]  /*7e20*/  ISETP.GE.AND P2, PT, R240, UR28, PT ;  /* 0x0000001cf0007c0c */ /* 0x000fe6000bf46270 */
[----:B------:R-:W-:Y:S03]  /*7e30*/  UISETP.NE.U32.AND UP0, UPT, UR6, 0x1, UPT ;  /* 0x000000010600788c */ /* 0x000fe6000bf05070 */
[----:B------:R-:W2:Y:S01]  /*7e40*/  LDC R167, c[0x0][0x244] ;  /* 0x00009100ffa77b82 */ /* 0x000ea20000000800 */
        /* <DEDUP_REMOVED lines=9> */
[C---:B------:R-:W-:Y:S02]  /*7ee0*/  LEA R6, P1, R20.reuse, R236, 0x1 ;  /* 0x000000ec14067211 */ /* 0x040fe400078208ff */
[----:B------:R-:W-:Y:S02]  /*7ef0*/  SHF.R.S32.HI R33, RZ, 0x1f, R20 ;  /* 0x0000001fff217819 */ /* 0x000fe40000011414 */
[----:B------:R-:W-:Y:S02]  /*7f00*/  LEA.HI.X.SX32 R7, R20, R237, 0x1, P1 ;  /* 0x000000ed14077211 */ /* 0x000fe400008f0eff */
[----:B-----5:R-:W-:Y:S02]  /*7f10*/  ISETP.GE.AND P1, PT, R203, UR28, PT ;  /* 0x0000001ccb007c0c */ /* 0x020fe4000bf26270 */
        /* <DEDUP_REMOVED lines=37> */
.L_x_949:
[----:B------:R-:W-:Y:S01]  /*8170*/  FADD.FTZ R7, -R176, R19 ;  /* 0x00000013b0077221 */ /* 0x000fe20000010100 */
[----:B------:R-:W-:Y:S01]  /*8180*/  FSETP.GE.FTZ.AND P4, PT, R196, RZ, PT ;  /* 0x000000ffc400720b */ /* 0x000fe20003f96000 */
[----:B------:R-:W-:Y:S01]  /*8190*/  FMUL.FTZ R165, R224, R165 ;  /* 0x000000a5e0a57220 */ /* 0x000fe20000410000 */
[C---:B------:R-:W-:Y:S01]  /*81a0*/  FADD.FTZ R6, -R176.reuse, R18 ;  /* 0x00000012b0067221 */ /* 0x040fe20000010100 */
[----:B------:R-:W-:Y:S01]  /*81b0*/  FSETP.GE.FTZ.AND P1, PT, R197, RZ, PT ;  /* 0x000000ffc500720b */ /* 0x000fe20003f36000 */
[C---:B------:R-:W-:Y:S01]  /*81c0*/  FADD.FTZ R22, -R176.reuse, R22 ;  /* 0x00000016b0167221 */ /* 0x040fe20000010100 */
[-C--:B------:R-:W-:Y:S01]  /*81d0*/  FSEL R7, R7, R176.reuse, P4 ;  /* 0x000000b007077208 */ /* 0x080fe20002000000 */
[----:B------:R-:W-:Y:S01]  /*81e0*/  FADD.FTZ R23, -R176, R23 ;  /* 0x00000017b0177221 */ /* 0x000fe20000010100 */
[----:B------:R-:W-:Y:S01]  /*81f0*/  FSEL R6, R6, R176, P1 ;  /* 0x000000b006067208 */ /* 0x000fe20000800000 */
[----:B------:R-:W-:Y:S01]  /*8200*/  STS [R229+0x1c000], R164 ;  /* 0x01c000a4e5007388 */ /* 0x000fe20000000800 */
[----:B------:R-:W-:Y:S01]  /*8210*/  FSETP.GE.FTZ.AND P3, PT, R193, RZ, PT ;  /* 0x000000ffc100720b */ /* 0x000fe20003f76000 */
[----:B------:R-:W-:Y:S01]  /*8220*/  FMUL.FTZ R19, R196, R7 ;  /* 0x00000007c4137220 */ /* 0x000fe20000410000 */
        /* <DEDUP_REMOVED lines=8> */
[----:B------:R-:W-:Y:S02]  /*82b0*/  F2FP.F16.F32.PACK_AB R6, R19, R20 ;  /* 0x000000141306723e */ /* 0x000fe400000000ff */
[----:B------:R-:W-:Y:S01]  /*82c0*/  STS [R232+0x1c000], R21 ;  /* 0x01c00015e8007388 */ /* 0x000fe20000000800 */
[-C--:B------:R-:W-:Y:S01]  /*82d0*/  FSEL R23, R23, R176.reuse, P2 ;  /* 0x000000b017177208 */ /* 0x080fe20001000000 */
[----:B-----5:R-:W-:Y:S01]  /*82e0*/  FADD.FTZ R13, -R5, R13 ;  /* 0x0000000d050d7221 */ /* 0x020fe20000010100 */
[----:B------:R-:W-:Y:S02]  /*82f0*/  FSETP.GE.FTZ.AND P2, PT, R183, RZ, PT ;  /* 0x000000ffb700720b */ /* 0x000fe40003f56000 */
[----:B------:R2:W-:Y:S01]  /*8300*/  STS [R232+0x1c400], R6 ;  /* 0x01c40006e8007388 */ /* 0x0005e20000000800 */
[----:B------:R-:W-:Y:S01]  /*8310*/  FSETP.GE.FTZ.AND P3, PT, R227, RZ, PT ;  /* 0x000000ffe300720b */ /* 0x000fe20003f76000 */
[----:B---3--:R-:W-:Y:S01]  /*8320*/  FMUL.FTZ R16, R191, R23 ;  /* 0x00000017bf107220 */ /* 0x008fe20000410000 */
[----:B------:R-:W-:Y:S01]  /*8330*/  FSEL R34, R34, R176, P2 ;  /* 0x000000b022227208 */ /* 0x000fe20001000000 */
[----:B------:R-:W-:Y:S01]  /*8340*/  @P1 FADD.FTZ R176, -R176, R35 ;  /* 0x00000023b0b01221 */ /* 0x000fe20000010100 */
[----:B------:R-:W-:Y:S01]  /*8350*/  FSETP.GE.FTZ.AND P1, PT, R205, RZ, PT ;  /* 0x000000ffcd00720b */ /* 0x000fe20003f36000 */
[C---:B------:R-:W-:Y:S01]  /*8360*/  FADD.FTZ R24, -R5.reuse, R24 ;  /* 0x0000001805187221 */ /* 0x040fe20000010100 */
[----:B------:R-:W-:Y:S01]  /*8370*/  F2FP.F16.F32.PACK_AB R16, R16, R18 ;  /* 0x000000121010723e */ /* 0x000fe200000000ff */
[C---:B------:R-:W-:Y:S01]  /*8380*/  FADD.FTZ R18, -R5.reuse, R8 ;  /* 0x0000000805127221 */ /* 0x040fe20000010100 */
[----:B------:R-:W-:Y:S01]  /*8390*/  FADD.FTZ R8, -R5, R9 ;  /* 0x0000000905087221 */ /* 0x000fe20000010100 */
[----:B------:R-:W-:Y:S01]  /*83a0*/  FSETP.GE.FTZ.AND P2, PT, R225, RZ, PT ;  /* 0x000000ffe100720b */ /* 0x000fe20003f56000 */
[C---:B------:R-:W-:Y:S01]  /*83b0*/  FADD.FTZ R25, -R5.reuse, R25 ;  /* 0x0000001905197221 */ /* 0x040fe20000010100 */
[C---:B------:R-:W-:Y:S01]  /*83c0*/  FADD.FTZ R28, -R5.reuse, R28 ;  /* 0x0000001c051c7221 */ /* 0x040fe20000010100 */
[-C--:B------:R-:W-:Y:S01]  /*83d0*/  FSEL R9, R18, R5.reuse, P3 ;  /* 0x0000000512097208 */ /* 0x080fe20001800000 */
[----:B------:R-:W-:Y:S01]  /*83e0*/  FADD.FTZ R10, -R4, R10 ;  /* 0x0000000a040a7221 */ /* 0x000fe20000010100 */
[-C--:B------:R-:W-:Y:S01]  /*83f0*/  FSEL R8, R8, R5.reuse, P2 ;  /* 0x0000000508087208 */ /* 0x080fe20001000000 */
[----:B------:R-:W-:Y:S01]  /*8400*/  FADD.FTZ R11, -R4, R11 ;  /* 0x0000000b040b7221 */ /* 0x000fe20000010100 */
[----:B-1----:R-:W-:Y:S01]  /*8410*/  FADD.FTZ R7, -R5, R12 ;  /* 0x0000000c05077221 */ /* 0x002fe20000010100 */
[----:B------:R-:W-:Y:S01]  /*8420*/  FSETP.GE.FTZ.AND P2, PT, R204, RZ, PT ;  /* 0x000000ffcc00720b */ /* 0x000fe20003f56000 */
[C---:B------:R-:W-:Y:S01]  /*8430*/  FADD.FTZ R14, -R4.reuse, R14 ;  /* 0x0000000e040e7221 */ /* 0x040fe20000010100 */
[----:B------:R-:W-:Y:S01]  /*8440*/  FSETP.GE.FTZ.AND P3, PT, R195, RZ, PT ;  /* 0x000000ffc300720b */ /* 0x000fe20003f76000 */
[----:B------:R-:W-:Y:S01]  /*8450*/  FMUL.FTZ R8, R225, R8 ;  /* 0x00000008e1087220 */ /* 0x000fe20000410000 */
[----:B------:R-:W-:Y:S01]  /*8460*/  FSEL R7, R7, R5, P1 ;  /* 0x0000000507077208 */ /* 0x000fe20000800000 */
[----:B------:R-:W-:Y:S01]  /*8470*/  FADD.FTZ R26, -R4, R26 ;  /* 0x0000001a041a7221 */ /* 0x000fe20000010100 */
[----:B------:R-:W-:Y:S01]  /*8480*/  FSETP.GE.FTZ.AND P1, PT, R186, RZ, PT ;  /* 0x000000ffba00720b */ /* 0x000fe20003f36000 */
[----:B--2---:R-:W-:Y:S01]  /*8490*/  FMUL.FTZ R6, R227, R9 ;  /* 0x00000009e3067220 */ /* 0x004fe20000410000 */
[----:B------:R-:W-:Y:S01]  /*84a0*/  FSEL R13, R13, R5, P2 ;  /* 0x000000050d0d7208 */ /* 0x000fe20001000000 */
[----:B------:R-:W-:Y:S01]  /*84b0*/  FMUL.FTZ R18, R205, R7 ;  /* 0x00000007cd127220 */ /* 0x000fe20000410000 */
[----:B------:R-:W-:Y:S01]  /*84c0*/  FSETP.GE.FTZ.AND P4, PT, R198, RZ, PT ;  /* 0x000000ffc600720b */ /* 0x000fe20003f96000 */
[----:B------:R-:W-:Y:S01]  /*84d0*/  FMUL.FTZ R34, R183, R34 ;  /* 0x00000022b7227220 */ /* 0x000fe20000410000 */
[----:B------:R-:W-:Y:S01]  /*84e0*/  FSETP.GE.FTZ.AND P2, PT, R188, RZ, PT ;  /* 0x000000ffbc00720b */ /* 0x000fe20003f56000 */
[----:B------:R-:W-:Y:S01]  /*84f0*/  FMUL.FTZ R9, R204, R13 ;  /* 0x0000000dcc097220 */ /* 0x000fe20000410000 */
[-C--:B------:R-:W-:Y:S01]  /*8500*/  FSEL R25, R25, R5.reuse, P3 ;  /* 0x0000000519197208 */ /* 0x080fe20001800000 */
[----:B------:R-:W-:Y:S01]  /*8510*/  FADD.FTZ R13, -R4, R15 ;  /* 0x0000000f040d7221 */ /* 0x000fe20000010100 */
[-C--:B------:R-:W-:Y:S01]  /*8520*/  FSEL R24, R24, R5.reuse, P4 ;  /* 0x0000000518187208 */ /* 0x080fe20002000000 */
[----:B------:R-:W-:Y:S01]  /*8530*/  FMUL.FTZ R176, R182, R176 ;  /* 0x000000b0b6b07220 */ /* 0x000fe20000410000 */
[----:B------:R-:W-:Y:S01]  /*8540*/  FSEL R28, R28, R5, P2 ;  /* 0x000000051c1c7208 */ /* 0x000fe20001000000 */
[----:B------:R-:W-:Y:S01]  /*8550*/  @P1 FADD.FTZ R5, -R5, R29 ;  /* 0x0000001d05051221 */ /* 0x000fe20000010100 */
[----:B------:R-:W-:Y:S01]  /*8560*/  F2FP.F16.F32.PACK_AB R7, R8, R6 ;  /* 0x000000060807723e */ /* 0x000fe200000000ff */
[----:B------:R-:W-:Y:S01]  /*8570*/  FMUL.FTZ R24, R198, R24 ;  /* 0x00000018c6187220 */ /* 0x000fe20000410000 */
[----:B------:R-:W-:Y:S01]  /*8580*/  FSETP.GE.FTZ.AND P2, PT, R228, RZ, PT ;  /* 0x000000ffe400720b */ /* 0x000fe20003f56000 */
[----:B------:R-:W-:Y:S01]  /*8590*/  FMUL.FTZ R28, R188, R28 ;  /* 0x0000001cbc1c7220 */ /* 0x000fe20000410000 */
[----:B------:R-:W-:Y:S01]  /*85a0*/  FMUL.FTZ R6, R186, R5 ;  /* 0x00000005ba067220 */ /* 0x000fe20000410000 */
[----:B------:R-:W-:Y:S01]  /*85b0*/  FSETP.GE.FTZ.AND P1, PT, R226, RZ, PT ;  /* 0x000000ffe200720b */ /* 0x000fe20003f36000 */
[----:B------:R1:W-:Y:S01]  /*85c0*/  STS [R229+0x1d000], R7 ;  /* 0x01d00007e5007388 */ /* 0x0003e20000000800 */
[-C--:B------:R-:W-:Y:S01]  /*85d0*/  FSEL R5, R10, R4.reuse, P2 ;  /* 0x000000040a057208 */ /* 0x080fe20001000000 */
[----:B------:R-:W-:Y:S01]  /*85e0*/  FMUL.FTZ R8, R195, R25 ;  /* 0x00000019c3087220 */ /* 0x000fe20000410000 */
[----:B------:R-:W-:Y:S02]  /*85f0*/  FSEL R11, R11, R4, P1 ;  /* 0x000000040b0b7208 */ /* 0x000fe40000800000 */
[----:B------:R2:W5:Y:S01]  /*8600*/  LDL R192, [R1+0x34] ;  /* 0x0000340001c07983 */ /* 0x0005620000100800 */
[----:B------:R-:W-:Y:S01]  /*8610*/  F2FP.F16.F32.PACK_AB R10, R6, R28 ;  /* 0x0000001c060a723e */ /* 0x000fe200000000ff */
[----:B------:R-:W-:Y:S01]  /*8620*/  FADD.FTZ R6, -R4, R27 ;  /* 0x0000001b04067221 */ /* 0x000fe20000010100 */
[----:B------:R-:W-:Y:S01]  /*8630*/  FSETP.GE.FTZ.AND P2, PT, R207, RZ, PT ;  /* 0x000000ffcf00720b */ /* 0x000fe20003f56000 */
[----:B------:R-:W-:Y:S01]  /*8640*/  FMUL.FTZ R21, R228, R5 ;  /* 0x00000005e4157220 */ /* 0x000fe20000410000 */
[----:B------:R-:W-:Y:S01]  /*8650*/  FSETP.GE.FTZ.AND P5, PT, R206, RZ, PT ;  /* 0x000000ffce00720b */ /* 0x000fe20003fb6000 */
[----:B------:R-:W-:Y:S01]  /*8660*/  FMUL.FTZ R20, R226, R11 ;  /* 0x0000000be2147220 */ /* 0x000fe20000410000 */
[----:B------:R-:W-:Y:S01]  /*8670*/  FSETP.GE.FTZ.AND P3, PT, R199, RZ, PT ;  /* 0x000000ffc700720b */ /* 0x000fe20003f76000 */
[----:B------:R-:W-:Y:S01]  /*8680*/  FADD.FTZ R5, -R4, R30 ;  /* 0x0000001e04057221 */ /* 0x000fe20000010100 */
[-C--:B------:R-:W-:Y:S01]  /*8690*/  FSEL R11, R14, R4.reuse, P2 ;  /* 0x000000040e0b7208 */ /* 0x080fe20001000000 */
[----:B------:R-:W-:Y:S01]  /*86a0*/  UIMAD UR7, UR30, UR29, URZ ;  /* 0x0000001d1e0772a4 */ /* 0x000fe2000f8e023f */
[-C--:B------:R-:W-:Y:S02]  /*86b0*/  FSEL R13, R13, R4.reuse, P5 ;  /* 0x000000040d0d7208 */ /* 0x080fe40002800000 */
[----:B------:R-:W-:Y:S01]  /*86c0*/  FSEL R6, R6, R4, P3 ;  /* 0x0000000406067208 */ /* 0x000fe20001800000 */
[----:B------:R-:W-:Y:S01]  /*86d0*/  FMUL.FTZ R19, R207, R11 ;  /* 0x0000000bcf137220 */ /* 0x000fe20000410000 */
[----:B------:R-:W-:Y:S01]  /*86e0*/  FSETP.GE.FTZ.AND P2, PT, R190, RZ, PT ;  /* 0x000000ffbe00720b */ /* 0x000fe20003f56000 */
[----:B------:R-:W-:Y:S01]  /*86f0*/  ULEA UR6, -UR7, URZ, 0x6 ;  /* 0x0000003f07067291 */ /* 0x000fe2000f8e313f */
[----:B------:R-:W-:Y:S01]  /*8700*/  F2FP.F16.F32.PACK_AB R9, R9, R18 ;  /* 0x000000120909723e */ /* 0x000fe200000000ff */
[----:B------:R-:W-:Y:S01]  /*8710*/  FMUL.FTZ R18, R206, R13 ;  /* 0x0000000dce127220 */ /* 0x000fe20000410000 */
[----:B------:R-:W-:Y:S01]  /*8720*/  FSETP.GE.FTZ.AND P1, PT, R189, RZ, PT ;  /* 0x000000ffbd00720b */ /* 0x000fe20003f36000 */
[----:B------:R-:W-:Y:S01]  /*8730*/  FMUL.FTZ R14, R199, R6 ;  /* 0x00000006c70e7220 */ /* 0x000fe20000410000 */
[-C--:B------:R-:W-:Y:S02]  /*8740*/  FSEL R5, R5, R4.reuse, P2 ;  /* 0x0000000405057208 */ /* 0x080fe40001000000 */
[----:B------:R-:W-:Y:S02]  /*8750*/  F2FP.F16.F32.PACK_AB R6, R20, R21 ;  /* 0x000000151406723e */ /* 0x000fe400000000ff */
[----:B------:R-:W-:Y:S01]  /*8760*/  FSETP.GE.FTZ.AND P4, PT, R200, RZ, PT ;  /* 0x000000ffc800720b */ /* 0x000fe20003f96000 */
[----:B------:R-:W-:Y:S01]  /*8770*/  FMUL.FTZ R13, R190, R5 ;  /* 0x00000005be0d7220 */ /* 0x000fe20000410000 */
[----:B------:R-:W-:Y:S01]  /*8780*/  F2FP.F16.F32.PACK_AB R5, R18, R19 ;  /* 0x000000131205723e */ /* 0x000fe200000000ff */
[----:B------:R-:W-:Y:S01]  /*8790*/  STS [R229+0x1d400], R6 ;  /* 0x01d40006e5007388 */ /* 0x000fe20000000800 */
[----:B------:R-:W-:Y:S02]  /*87a0*/  FSEL R11, R26, R4, P4 ;  /* 0x000000041a0b7208 */ /* 0x000fe40002000000 */
[----:B------:R-:W-:Y:S02]  /*87b0*/  F2FP.F16.F32.PACK_AB R17, R177, R166 ;  /* 0x000000a6b111723e */ /* 0x000fe400000000ff */
[----:B------:R-:W-:Y:S01]  /*87c0*/  STS [R232+0x1d000], R9 ;  /* 0x01d00009e8007388 */ /* 0x000fe20000000800 */
[----:B------:R-:W-:Y:S01]  /*87d0*/  @P1 FADD.FTZ R4, -R4, R31 ;  /* 0x0000001f04041221 */ /* 0x000fe20000010100 */
[----:B------:R-:W-:Y:S01]  /*87e0*/  FMUL.FTZ R15, R200, R11 ;  /* 0x0000000bc80f7220 */ /* 0x000fe20000410000 */
[----:B------:R-:W-:Y:S02]  /*87f0*/  F2FP.F16.F32.PACK_AB R12, R176, R34 ;  /* 0x00000022b00c723e */ /* 0x000fe400000000ff */
[----:B------:R-:W-:Y:S01]  /*8800*/  STS [R232+0x1d400], R5 ;  /* 0x01d40005e8007388 */ /* 0x000fe20000000800 */
[----:B------:R-:W-:Y:S01]  /*8810*/  FMUL.FTZ R11, R189, R4 ;  /* 0x00000004bd0b7220 */ /* 0x000fe20000410000 */
[----:B------:R-:W-:Y:S01]  /*8820*/  F2FP.F16.F32.PACK_AB R8, R8, R24 ;  /* 0x000000180808723e */ /* 0x000fe200000000ff */
[----:B------:R-:W-:Y:S02]  /*8830*/  IMAD.IADD R176, R212, 0x1, R211 ;  /* 0x00000001d4b07824 */ /* 0x000fe400078e02d3 */
[----:B------:R-:W-:Y:S01]  /*8840*/  STS [R230+0x1c000], R32 ;  /* 0x01c00020e6007388 */ /* 0x000fe20000000800 */
[----:B------:R-:W-:Y:S02]  /*8850*/  F2FP.F16.F32.PACK_AB R4, R14, R15 ;  /* 0x0000000f0e04723e */ /* 0x000fe400000000ff */
[----:B-1----:R-:W-:Y:S02]  /*8860*/  F2FP.F16.F32.PACK_AB R7, R11, R13 ;  /* 0x0000000d0b07723e */ /* 0x002fe400000000ff */
[----:B------:R-:W-:Y:S05]  /*8870*/  STS [R230+0x1c400], R16 ;  /* 0x01c40010e6007388 */ /* 0x000fea0000000800 */
        /* <DEDUP_REMOVED lines=9> */
[----:B------:R-:W3:Y:S05]  /*8910*/  LDSM.16.MT88.4 R12, [R209+0x22000] ;  /* 0x02200000d10c783b */ /* 0x000eea0000004200 */
[----:B------:R-:W4:Y:S05]  /*8920*/  LDSM.16.MT88.4 R16, [R176+0x8000] ;  /* 0x00800000b010783b */ /* 0x000f2a0000004200 */
[----:B------:R-:W2:Y:S05]  /*8930*/  LDSM.16.MT88.4 R20, [R212+0xa000] ;  /* 0x00a00000d414783b */ /* 0x000eaa0000004200 */
[----:B------:R-:W2:Y:S05]  /*8940*/  LDSM.16.MT88.4 R24, [R176+0xa000] ;  /* 0x00a00000b018783b */ /* 0x000eaa0000004200 */
[----:B------:R-:W-:Y:S05]  /*8950*/  LDSM.16.MT88.4 R28, [R209+0x20800] ;  /* 0x02080000d11c783b */ /* 0x000fea0000004200 */
[----:B------:R-:W2:Y:S05]  /*8960*/  LDSM.16.MT88.4 R32, [R212+0x8800] ;  /* 0x00880000d420783b */ /* 0x000eaa0000004200 */
[----:B------:R-:W2:Y:S01]  /*8970*/  LDSM.16.MT88.4 R164, [R209+0x22800] ;  /* 0x02280000d1a4783b */ /* 0x000ea20000004200 */
[-C--:B-1----:R-:W-:Y:S04]  /*8980*/  HMMA.16816.F32 R36, R4, R8.reuse, R36 ;  /* 0x000000080424723c */ /* 0x082fe80000001824 */
[----:B------:R-:W-:Y:S02]  /*8990*/  LDSM.16.MT88.4 R168, [R176+0xb000] ;  /* 0x00b00000b0a8783b */ /* 0x000fe40000004200 */
[C---:B---3--:R-:W-:Y:S03]  /*89a0*/  HMMA.16816.F32 R40, R12.reuse, R8, R40 ;  /* 0x000000080c28723c */ /* 0x048fe60000001828 */
[----:B------:R-:W-:Y:S03]  /*89b0*/  LDSM.16.MT88.4 R172, [R212+0xb800] ;  /* 0x00b80000d4ac783b */ /* 0x000fe60000004200 */
[-C--:B------:R-:W-:Y:S06]  /*89c0*/  HMMA.16816.F32 R44, R12, R10.reuse, R44 ;  /* 0x0000000a0c2c723c */ /* 0x080fec000000182c */
[C---:B------:R-:W-:Y:S01]  /*89d0*/  HMMA.16816.F32 R48, R4.reuse, R10, R48 ;  /* 0x0000000a0430723c */ /* 0x040fe20000001830 */
[----:B------:R-:W1:Y:S05]  /*89e0*/  LDSM.16.MT88.4 R8, [R176+0x8800] ;  /* 0x00880000b008783b */ /* 0x000e6a0000004200 */
[-C--:B----4-:R-:W-:Y:S06]  /*89f0*/  HMMA.16816.F32 R52, R4, R16.reuse, R52 ;  /* 0x000000100434723c */ /* 0x090fec0000001834 */
[C---:B------:R-:W-:Y:S06]  /*8a00*/  HMMA.16816.F32 R56, R12.reuse, R16, R56 ;  /* 0x000000100c38723c */ /* 0x040fec0000001838 */
[-C--:B------:R-:W-:Y:S06]  /*8a10*/  HMMA.16816.F32 R60, R12, R18.reuse, R60 ;  /* 0x000000120c3c723c */ /* 0x080fec000000183c */
[C---:B------:R-:W-:Y:S01]  /*8a20*/  HMMA.16816.F32 R64, R4.reuse, R18, R64 ;  /* 0x000000120440723c */ /* 0x040fe20000001840 */
[----:B------:R-:W3:Y:S05]  /*8a30*/  LDSM.16.MT88.4 R16, [R212+0xa800] ;  /* 0x00a80000d410783b */ /* 0x000eea0000004200 */
[-C--:B--2---:R-:W-:Y:S06]  /*8a40*/  HMMA.16816.F32 R68, R4, R20.reuse, R68 ;  /* 0x000000140444723c */ /* 0x084fec0000001844 */
        /* <DEDUP_REMOVED lines=26> */
[-C--:B--2---:R-:W-:Y:S06]  /*8bf0*/  HMMA.16816.F32 R84, R28, R20.reuse, R84 ;  /* 0x000000141c54723c */ /* 0x084fec0000001854 */
        /* <DEDUP_REMOVED lines=10> */
[----:B------:R-:W-:Y:S05]  /*8ca0*/  BAR.SYNC.DEFER_BLOCKING 0x0 ;  /* 0x0000000000007b1d */ /* 0x000fea0000010000 */
        /* <DEDUP_REMOVED lines=14> */
[----:B------:R-:W-:Y:S04]  /*8d90*/  IMAD.U32 R5, RZ, RZ, UR6 ;  /* 0x00000006ff057e24 */ /* 0x000fe8000f8e00ff */
[----:B------:R-:W-:Y:S01]  /*8da0*/  IMAD.U32 R4, RZ, RZ, UR6 ;  /* 0x00000006ff047e24 */ /* 0x000fe2000f8e00ff */
        /* <DEDUP_REMOVED lines=59> */
.L_x_950:
[----:B------:R-:W-:Y:S01]  /*9160*/  LDSM.16.M88.4 R32, [R0+0x1c000] ;  /* 0x01c000000020783b */ /* 0x000fe20000000200 */
[----:B------:R-:W-:Y:S01]  /*9170*/  IMAD.MOV.U32 R193, RZ, RZ, 0x4 ;  /* 0x00000004ffc17424 */ /* 0x000fe200078e00ff */
[----:B------:R-:W-:Y:S02]  /*9180*/  USHF.L.U32 UR6, UR7, 0x3, URZ ;  /* 0x0000000307067899 */ /* 0x000fe4000800063f */
[----:B------:R-:W1:Y:S01]  /*9190*/  LDSM.16.MT88.4 R16, [R208] ;  /* 0x00000000d010783b */ /* 0x000e620000004200 */
[----:B------:R-:W-:Y:S02]  /*91a0*/  USHF.L.U32 UR11, UR7, 0x4, URZ ;  /* 0x00000004070b7899 */ /* 0x000fe4000800063f */
[----:B------:R-:W-:Y:S01]  /*91b0*/  UIMAD UR8, UR7, 0x18, URZ ;  /* 0x00000018070878a4 */ /* 0x000fe2000f8e023f */
[----:B------:R-:W2:Y:S01]  /*91c0*/  LDSM.16.M88.4 R28, [R0+0x1d000] ;  /* 0x01d00000001c783b */ /* 0x000ea20000000200 */
[----:B------:R-:W-:Y:S02]  /*91d0*/  USHF.L.U32 UR10, UR7, 0x5, URZ ;  /* 0x00000005070a7899 */ /* 0x000fe4000800063f */
[----:B------:R-:W-:Y:S01]  /*91e0*/  UIMAD UR9, UR7, 0x28, URZ ;  /* 0x00000028070978a4 */ /* 0x000fe2000f8e023f */
[----:B------:R-:W3:Y:S01]  /*91f0*/  LDSM.16.MT88.4 R164, [R208+0x4000] ;  /* 0x00400000d0a4783b */ /* 0x000ee20000004200 */
[----:B------:R-:W-:Y:S03]  /*9200*/  UISETP.GT.AND UP2, UPT, UR12, UR25, UPT ;  /* 0x000000190c00728c */ /* 0x000fe6000bf44270 */
[----:B------:R-:W4:Y:S04]  /*9210*/  LDL R194, [R1+0x10] ;  /* 0x0000100001c27983 */ /* 0x000f280000100800 */
[----:B------:R-:W-:Y:S04]  /*9220*/  LDSM.16.M88.4 R168, [R2+0x1c000] ;  /* 0x01c0000002a8783b */ /* 0x000fe80000000200 */
[----:B------:R-:W4:Y:S04]  /*9230*/  LDL R188, [R1+0x18] ;  /* 0x0000180001bc7983 */ /* 0x000f280000100800 */
[----:B------:R-:W3:Y:S04]  /*9240*/  LDSM.16.MT88.4 R172, [R208+0x800] ;  /* 0x00080000d0ac783b */ /* 0x000ee80000004200 */
[----:B------:R-:W4:Y:S04]  /*9250*/  LDL R189, [R1+0x14] ;  /* 0x0000140001bd7983 */ /* 0x000f280000100800 */
[----:B------:R-:W3:Y:S04]  /*9260*/  LDSM.16.M88.4 R176, [R2+0x1d000] ;  /* 0x01d0000002b0783b */ /* 0x000ee80000000200 */
[----:B------:R-:W4:Y:S01]  /*9270*/  LDL R190, [R1+0x20] ;  /* 0x0000200001be7983 */ /* 0x000f220000100800 */
[-C--:B-1----:R-:W-:Y:S03]  /*9280*/  HMMA.16816.F32 R4, R32, R16.reuse, RZ ;  /* 0x000000102004723c */ /* 0x082fe600000018ff */
[----:B------:R-:W1:Y:S04]  /*9290*/  LDSM.16.MT88.4 R180, [R208+0x4800] ;  /* 0x00480000d0b4783b */ /* 0x000e680000004200 */
[----:B------:R-:W4:Y:S01]  /*92a0*/  LDL R191, [R1+0x1c] ;  /* 0x00001c0001bf7983 */ /* 0x000f220000100800 */
        /* <DEDUP_REMOVED lines=12> */
[----:B------:R-:W2:Y:S05]  /*9370*/  LDSM.16.MT88.4 R172, [R208+0x1000] ;  /* 0x00100000d0ac783b */ /* 0x000eaa0000004200 */
[-C--:B-1----:R-:W-:Y:S06]  /*9380*/  HMMA.16816.F32 R20, R168, R180.reuse, R20 ;  /* 0x000000b4a814723c */ /* 0x082fec0000001814 */
[C---:B------:R-:W-:Y:S06]  /*9390*/  HMMA.16816.F32 R24, R176.reuse, R180, R24 ;  /* 0x000000b4b018723c */ /* 0x040fec0000001818 */
[-C--:B------:R-:W-:Y:S01]  /*93a0*/  HMMA.16816.F32 R28, R176, R182.reuse, R28 ;  /* 0x000000b6b01c723c */ /* 0x080fe2000000181c */
[----:B------:R-:W1:Y:S05]  /*93b0*/  LDSM.16.M88.4 R176, [R184+0x1d000] ;  /* 0x01d00000b8b0783b */ /* 0x000e6a0000000200 */
[----:B------:R-:W-:Y:S01]  /*93c0*/  HMMA.16816.F32 R32, R168, R182, R32 ;  /* 0x000000b6a820723c */ /* 0x000fe20000001820 */
[----:B------:R-:W3:Y:S04]  /*93d0*/  LDSM.16.MT88.4 R168, [R208+0x5000] ;  /* 0x00500000d0a8783b */ /* 0x000ee80000004200 */
[----:B------:R-:W-:Y:S01]  /*93e0*/  LDSM.16.M88.4 R180, [R3+0x1d000] ;  /* 0x01d0000003b4783b */ /* 0x000fe20000000200 */
[-C--:B--2---:R-:W-:Y:S06]  /*93f0*/  HMMA.16816.F32 R4, R164, R172.reuse, R4 ;  /* 0x000000aca404723c */ /* 0x084fec0000001804 */
[C---:B-1----:R-:W-:Y:S06]  /*9400*/  HMMA.16816.F32 R8, R176.reuse, R172, R8 ;  /* 0x000000acb008723c */ /* 0x042fec0000001808 */
[-C--:B------:R-:W-:Y:S06]  /*9410*/  HMMA.16816.F32 R12, R176, R174.reuse, R12 ;  /* 0x000000aeb00c723c */ /* 0x080fec000000180c */
[C---:B------:R-:W-:Y:S01]  /*9420*/  HMMA.16816.F32 R16, R164.reuse, R174, R16 ;  /* 0x000000aea410723c */ /* 0x040fe20000001810 */
[----:B------:R-:W-:Y:S05]  /*9430*/  LDSM.16.M88.4 R172, [R3+0x1c000] ;  /* 0x01c0000003ac783b */ /* 0x000fea0000000200 */
[-C--:B---3--:R-:W-:Y:S06]  /*9440*/  HMMA.16816.F32 R20, R164, R168.reuse, R20 ;  /* 0x000000a8a414723c */ /* 0x088fec0000001814 */
[C---:B------:R-:W-:Y:S06]  /*9450*/  HMMA.16816.F32 R24, R176.reuse, R168, R24 ;  /* 0x000000a8b018723c */ /* 0x040fec0000001818 */
[-C--:B------:R-:W-:Y:S01]  /*9460*/  HMMA.16816.F32 R28, R176, R170.reuse, R28 ;  /* 0x000000aab01c723c */ /* 0x080fe2000000181c */
[----:B------:R-:W1:Y:S05]  /*9470*/  LDSM.16.MT88.4 R176, [R208+0x1800] ;  /* 0x00180000d0b0783b */ /* 0x000e6a0000004200 */
[----:B------:R-:W-:Y:S01]  /*9480*/  HMMA.16816.F32 R32, R164, R170, R32 ;  /* 0x000000aaa420723c */ /* 0x000fe20000001820 */
[----:B------:R-:W2:Y:S04]  /*9490*/  LDSM.16.MT88.4 R164, [R208+0x5800] ;  /* 0x00580000d0a4783b */ /* 0x000ea80000004200 */
[----:B------:R-:W-:Y:S01]  /*94a0*/  LDSM.16.M88.4 R168, [R0+0x1e000] ;  /* 0x01e0000000a8783b */ /* 0x000fe20000000200 */
[-C--:B-1----:R-:W-:Y:S06]  /*94b0*/  HMMA.16816.F32 R4, R172, R176.reuse, R4 ;  /* 0x000000b0ac04723c */ /* 0x082fec0000001804 */
[C---:B------:R-:W-:Y:S06]  /*94c0*/  HMMA.16816.F32 R8, R180.reuse, R176, R8 ;  /* 0x000000b0b408723c */ /* 0x040fec0000001808 */
[-C--:B------:R-:W-:Y:S06]  /*94d0*/  HMMA.16816.F32 R12, R180, R178.reuse, R12 ;  /* 0x000000b2b40c723c */ /* 0x080fec000000180c */
[C---:B------:R-:W-:Y:S01]  /*94e0*/  HMMA.16816.F32 R16, R172.reuse, R178, R16 ;  /* 0x000000b2ac10723c */ /* 0x040fe20000001810 */
[----:B------:R-:W1:Y:S05]  /*94f0*/  LDSM.16.MT88.4 R176, [R208+0x2000] ;  /* 0x00200000d0b0783b */ /* 0x000e6a0000004200 */
[-C--:B--2---:R-:W-:Y:S06]  /*9500*/  HMMA.16816.F32 R20, R172, R164.reuse, R20 ;  /* 0x000000a4ac14723c */ /* 0x084fec0000001814 */
[C---:B------:R-:W-:Y:S06]  /*9510*/  HMMA.16816.F32 R24, R180.reuse, R164, R24 ;  /* 0x000000a4b418723c */ /* 0x040fec0000001818 */
[-C--:B------:R-:W-:Y:S01]  /*9520*/  HMMA.16816.F32 R28, R180, R166.reuse, R28 ;  /* 0x000000a6b41c723c */ /* 0x080fe2000000181c */
[----:B------:R2:W3:Y:S05]  /*9530*/  LDSM.16.M88.4 R180, [R0+0x1f000] ;  /* 0x01f0000000b4783b */ /* 0x0004ea0000000200 */
[----:B------:R-:W-:Y:S01]  /*9540*/  HMMA.16816.F32 R32, R172, R166, R32 ;  /* 0x000000a6ac20723c */ /* 0x000fe20000001820 */
[----:B------:R-:W3:Y:S04]  /*9550*/  LDSM.16.MT88.4 R164, [R208+0x6000] ;  /* 0x00600000d0a4783b */ /* 0x000ee80000004200 */
[----:B------:R-:W-:Y:S01]  /*9560*/  LDSM.16.M88.4 R172, [R2+0x1e000] ;  /* 0x01e0000002ac783b */ /* 0x000fe20000000200 */
[-C--:B-1----:R-:W-:Y:S01]  /*9570*/  HMMA.16816.F32 R4, R168, R176.reuse, R4 ;  /* 0x000000b0a804723c */ /* 0x082fe20000001804 */
[----:B--2---:R-:W-:Y:S05]  /*9580*/  IMAD.U32 R0, RZ, RZ, UR6 ;  /* 0x00000006ff007e24 */ /* 0x004fea000f8e00ff */
[C---:B---3--:R-:W-:Y:S06]  /*9590*/  HMMA.16816.F32 R8, R180.reuse, R176, R8 ;  /* 0x000000b0b408723c */ /* 0x048fec0000001808 */
[-C--:B------:R-:W-:Y:S06]  /*95a0*/  HMMA.16816.F32 R12, R180, R178.reuse, R12 ;  /* 0x000000b2b40c723c */ /* 0x080fec000000180c */
[C---:B------:R-:W-:Y:S01]  /*95b0*/  HMMA.16816.F32 R16, R168.reuse, R178, R16 ;  /* 0x000000b2a810723c */ /* 0x040fe20000001810 */
[----:B------:R-:W1:Y:S05]  /*95c0*/  LDSM.16.MT88.4 R176, [R208+0x2800] ;  /* 0x00280000d0b0783b */ /* 0x000e6a0000004200 */
[-C--:B------:R-:W-:Y:S06]  /*95d0*/  HMMA.16816.F32 R20, R168, R164.reuse, R20 ;  /* 0x000000a4a814723c */ /* 0x080fec0000001814 */
[C---:B------:R-:W-:Y:S06]  /*95e0*/  HMMA.16816.F32 R24, R180.reuse, R164, R24 ;  /* 0x000000a4b418723c */ /* 0x040fec0000001818 */
[-C--:B------:R-:W-:Y:S01]  /*95f0*/  HMMA.16816.F32 R28, R180, R166.reuse, R28 ;  /* 0x000000a6b41c723c */ /* 0x080fe2000000181c */
[----:B------:R4:W2:Y:S05]  /*9600*/  LDSM.16.M88.4 R180, [R2+0x1f000] ;  /* 0x01f0000002b4783b */ /* 0x0008aa0000000200 */
[----:B------:R-:W-:Y:S01]  /*9610*/  HMMA.16816.F32 R32, R168, R166, R32 ;  /* 0x000000a6a820723c */ /* 0x000fe20000001820 */
[----:B------:R-:W3:Y:S04]  /*9620*/  LDSM.16.MT88.4 R164, [R208+0x6800] ;  /* 0x00680000d0a4783b */ /* 0x000ee80000004200 */
[----:B------:R-:W-:Y:S04]  /*9630*/  LDSM.16.M88.4 R168, [R184+0x1e000] ;  /* 0x01e00000b8a8783b */ /* 0x000fe80000000200 */
[----:B------:R-:W-:Y:S01]  /*9640*/  LDSM.16.M88.4 R184, [R184+0x1f000] ;  /* 0x01f00000b8b8783b */ /* 0x000fe20000000200 */
[-C--:B-1----:R-:W-:Y:S05]  /*9650*/  HMMA.16816.F32 R4, R172, R176.reuse, R4 ;  /* 0x000000b0ac04723c */ /* 0x082fea0000001804 */
[----:B----4-:R-:W-:Y:S01]  /*9660*/  @P0 VIADD R2, R194, 0xffffffc0 ;  /* 0xffffffc0c2020836 */ /* 0x010fe20000000000 */
[C---:B--2---:R-:W-:Y:S06]  /*9670*/  HMMA.16816.F32 R8, R180.reuse, R176, R8 ;  /* 0x000000b0b408723c */ /* 0x044fec0000001808 */
[-C--:B------:R-:W-:Y:S06]  /*9680*/  HMMA.16816.F32 R12, R180, R178.reuse, R12 ;  /* 0x000000b2b40c723c */ /* 0x080fec000000180c */
[C---:B------:R-:W-:Y:S01]  /*9690*/  HMMA.16816.F32 R16, R172.reuse, R178, R16 ;  /* 0x000000b2ac10723c */ /* 0x040fe20000001810 */
[----:B------:R-:W1:Y:S05]  /*96a0*/  LDSM.16.MT88.4 R176, [R208+0x3000] ;  /* 0x00300000d0b0783b */ /* 0x000e6a0000004200 */
[-C--:B---3--:R-:W-:Y:S06]  /*96b0*/  HMMA.16816.F32 R20, R172, R164.reuse, R20 ;  /* 0x000000a4ac14723c */ /* 0x088fec0000001814 */
[C---:B------:R-:W-:Y:S06]  /*96c0*/  HMMA.16816.F32 R24, R180.reuse, R164, R24 ;  /* 0x000000a4b418723c */ /* 0x040fec0000001818 */
[-C--:B------:R-:W-:Y:S01]  /*96d0*/  HMMA.16816.F32 R28, R180, R166.reuse, R28 ;  /* 0x000000a6b41c723c */ /* 0x080fe2000000181c */
[----:B------:R-:W2:Y:S05]  /*96e0*/  LDSM.16.MT88.4 R180, [R208+0x7000] ;  /* 0x00700000d0b4783b */ /* 0x000eaa0000004200 */
[----:B------:R-:W-:Y:S01]  /*96f0*/  HMMA.16816.F32 R32, R172, R166, R32 ;  /* 0x000000a6ac20723c */ /* 0x000fe20000001820 */
[----:B------:R-:W-:Y:S04]  /*9700*/  LDSM.16.M88.4 R164, [R3+0x1e000] ;  /* 0x01e0000003a4783b */ /* 0x000fe80000000200 */
[----:B------:R-:W3:Y:S01]  /*9710*/  LDSM.16.MT88.4 R172, [R208+0x3800] ;  /* 0x00380000d0ac783b */ /* 0x000ee20000004200 */
[-C--:B-1----:R-:W-:Y:S06]  /*9720*/  HMMA.16816.F32 R4, R168, R176.reuse, R4 ;  /* 0x000000b0a804723c */ /* 0x082fec0000001804 */
[C---:B------:R-:W-:Y:S06]  /*9730*/  HMMA.16816.F32 R8, R184.reuse, R176, R8 ;  /* 0x000000b0b808723c */ /* 0x040fec0000001808 */
[-C--:B------:R-:W-:Y:S06]  /*9740*/  HMMA.16816.F32 R12, R184, R178.reuse, R12 ;  /* 0x000000b2b80c723c */ /* 0x080fec000000180c */
[C---:B------:R-:W-:Y:S01]  /*9750*/  HMMA.16816.F32 R16, R168.reuse, R178, R16 ;  /* 0x000000b2a810723c */ /* 0x040fe20000001810 */
[----:B------:R1:W4:Y:S05]  /*9760*/  LDSM.16.M88.4 R176, [R3+0x1f000] ;  /* 0x01f0000003b0783b */ /* 0x00032a0000000200 */
[-C--:B--2---:R-:W-:Y:S06]  /*9770*/  HMMA.16816.F32 R20, R168, R180.reuse, R20 ;  /* 0x000000b4a814723c */ /* 0x084fec0000001814 */
[C---:B------:R-:W-:Y:S06]  /*9780*/  HMMA.16816.F32 R24, R184.reuse, R180, R24 ;  /* 0x000000b4b818723c */ /* 0x040fec0000001818 */
[-C--:B------:R-:W-:Y:S01]  /*9790*/  HMMA.16816.F32 R28, R184, R182.reuse, R28 ;  /* 0x000000b6b81c723c */ /* 0x080fe2000000181c */
[----:B------:R-:W2:Y:S05]  /*97a0*/  LDSM.16.MT88.4 R184, [R208+0x7800] ;  /* 0x00780000d0b8783b */ /* 0x000eaa0000004200 */
[----:B------:R-:W-:Y:S05]  /*97b0*/  HMMA.16816.F32 R32, R168, R182, R32 ;  /* 0x000000b6a820723c */ /* 0x000fea0000001820 */
[----:B-1----:R-:W-:Y:S01]  /*97c0*/  @P0 IMAD.WIDE R2, R2, R193, UR20 ;  /* 0x0000001402020e25 */ /* 0x002fe2000f8e02c1 */
[-C--:B---3--:R-:W-:Y:S04]  /*97d0*/  HMMA.16816.F32 R4, R164, R172.reuse, R4 ;  /* 0x000000aca404723c */ /* 0x088fe80000001804 */
[----:B------:R-:W3:Y:S04]  /*97e0*/  @P0 LDG.E R188, desc[UR14][R2.64+0xa0] ;  /* 0x0000a00e02bc0981 */ /* 0x000ee8000c1e1900 */
[----:B------:R-:W3:Y:S01]  /*97f0*/  @P0 LDG.E R189, desc[UR14][R2.64+0x80] ;  /* 0x0000800e02bd0981 */ /* 0x000ee2000c1e1900 */
[C---:B----4-:R-:W-:Y:S03]  /*9800*/  HMMA.16816.F32 R8, R176.reuse, R172, R8 ;  /* 0x000000acb008723c */ /* 0x050fe60000001808 */
[----:B------:R-:W4:Y:S04]  /*9810*/  @P0 LDG.E R190, desc[UR14][R2.64+0x20] ;  /* 0x0000200e02be0981 */ /* 0x000f28000c1e1900 */
[----:B------:R1:W4:Y:S01]  /*9820*/  @P0 LDG.E R191, desc[UR14][R2.64] ;  /* 0x0000000e02bf0981 */ /* 0x000322000c1e1900 */
[-C--:B------:R-:W-:Y:S06]  /*9830*/  HMMA.16816.F32 R12, R176, R174.reuse, R12 ;  /* 0x000000aeb00c723c */ /* 0x080fec000000180c */
[C---:B------:R-:W-:Y:S01]  /*9840*/  HMMA.16816.F32 R16, R164.reuse, R174, R16 ;  /* 0x000000aea410723c */ /* 0x040fe20000001810 */
[----:B------:R-:W-:Y:S04]  /*9850*/  LDSM.16.MT88.4 R172, [R210+0x3800] ;  /* 0x00380000d2ac783b */ /* 0x000fe80000004200 */
[----:B------:R1:W-:Y:S01]  /*9860*/  REDG.E.ADD.F32.FTZ.RN.STRONG.GPU desc[UR14][R222.64], R4 ;  /* 0x00000004de0079a6 */ /* 0x0003e2000c10f38e */
[-C--:B--2---:R-:W-:Y:S06]  /*9870*/  HMMA.16816.F32 R20, R164, R184.reuse, R20 ;  /* 0x000000b8a414723c */ /* 0x084fec0000001814 */
[C---:B------:R-:W-:Y:S06]  /*9880*/  HMMA.16816.F32 R24, R176.reuse, R184, R24 ;  /* 0x000000b8b018723c */ /* 0x040fec0000001818 */
[-C--:B------:R-:W-:Y:S01]  /*9890*/  HMMA.16816.F32 R28, R176, R186.reuse, R28 ;  /* 0x000000bab01c723c */ /* 0x080fe2000000181c */
[----:B-1----:R-:W-:Y:S05]  /*98a0*/  IMAD.U32 R2, RZ, RZ, UR6 ;  /* 0x00000006ff027e24 */ /* 0x002fea000f8e00ff */
[----:B------:R-:W-:Y:S07]  /*98b0*/  HMMA.16816.F32 R32, R164, R186, R32 ;  /* 0x000000baa420723c */ /* 0x000fee0000001820 */
[----:B------:R-:W-:Y:S04]  /*98c0*/  IMAD.U32 R164, RZ, RZ, UR11 ;  /* 0x0000000bffa47e24 */ /* 0x000fe8000f8e00ff */
[----:B------:R-:W-:Y:S01]  /*98d0*/  IMAD.U32 R4, RZ, RZ, UR8 ;  /* 0x00000008ff047e24 */ /* 0x000fe2000f8e00ff */
[-C--:B------:R-:W-:Y:S01]  /*98e0*/  LEA R164, P1, R164, R222.reuse, 0x2 ;  /* 0x000000dea4a47211 */ /* 0x080fe200078210ff */
[----:B------:R-:W-:Y:S02]  /*98f0*/  IMAD.U32 R165, RZ, RZ, UR11 ;  /* 0x0000000bffa57e24 */ /* 0x000fe4000f8e00ff */
[----:B------:R-:W-:Y:S03]  /*9900*/  IMAD.U32 R166, RZ, RZ, UR10 ;  /* 0x0000000affa67e24 */ /* 0x000fe6000f8e00ff */
[-C--:B------:R-:W-:Y:S01]  /*9910*/  LEA.HI.X.SX32 R165, R165, R223.reuse, 0x2, P1 ;  /* 0x000000dfa5a57211 */ /* 0x080fe200008f16ff */
[----:B---3--:R-:W-:Y:S04]  /*9920*/  @P0 STL [R1+0x18], R188 ;  /* 0x000018bc01000387 */ /* 0x008fe80000100800 */
[----:B------:R-:W-:Y:S04]  /*9930*/  @P0 STL [R1+0x14], R189 ;  /* 0x000014bd01000387 */ /* 0x000fe80000100800 */
[----:B----4-:R-:W-:Y:S04]  /*9940*/  @P0 STL [R1+0x20], R190 ;  /* 0x000020be01000387 */ /* 0x010fe80000100800 */
[----:B------:R-:W-:Y:S01]  /*9950*/  @P0 STL [R1+0x1c], R191 ;  /* 0x00001cbf01000387 */ /* 0x000fe20000100800 */
[-C--:B------:R-:W-:Y:S03]  /*9960*/  LEA R2, P0, R2, R222.reuse, 0x2 ;  /* 0x000000de02027211 */ /* 0x080fe600078010ff */
[----:B------:R-:W2:Y:S01]  /*9970*/  LDL R211, [R1+0x38] ;  /* 0x0000380001d37983 */ /* 0x000ea20000100800 */
[-C--:B------:R-:W-:Y:S01]  /*9980*/  LEA.HI.X.SX32 R3, R0, R223.reuse, 0x2, P0 ;  /* 0x000000df00037211 */ /* 0x080fe200000f16ff */
[----:B------:R-:W-:Y:S01]  /*9990*/  IMAD.U32 R0, RZ, RZ, UR8 ;  /* 0x00000008ff007e24 */ /* 0x000fe2000f8e00ff */
[-C--:B------:R-:W-:Y:S01]  /*99a0*/  LEA R4, P0, R4, R222.reuse, 0x2 ;  /* 0x000000de04047211 */ /* 0x080fe200078010ff */
[----:B------:R-:W-:Y:S02]  /*99b0*/  UIMAD UR8, UR7, 0x30, URZ ;  /* 0x00000030070878a4 */ /* 0x000fe4000f8e023f */
[----:B------:R1:W-:Y:S01]  /*99c0*/  REDG.E.ADD.F32.FTZ.RN.STRONG.GPU desc[UR14][R2.64], R5 ;  /* 0x00000005020079a6 */ /* 0x0003e2000c10f38e */
[----:B------:R-:W-:Y:S03]  /*99d0*/  UIMAD UR7, UR7, 0x38, URZ ;  /* 0x00000038070778a4 */ /* 0x000fe6000f8e023f */
[----:B------:R3:W-:Y:S01]  /*99e0*/  REDG.E.ADD.F32.FTZ.RN.STRONG.GPU desc[UR14][R164.64], R6 ;  /* 0x00000006a40079a6 */ /* 0x0007e2000c10f38e */
[-C--:B-1----:R-:W-:Y:S01]  /*99f0*/  LEA.HI.X.SX32 R5, R0, R223.reuse, 0x2, P0 ;  /* 0x000000df00057211 */ /* 0x082fe200000f16ff */
[----:B------:R-:W-:Y:S01]  /*9a00*/  IMAD.U32 R0, RZ, RZ, UR10 ;  /* 0x0000000aff007e24 */ /* 0x000fe2000f8e00ff */
[-C--:B------:R-:W-:Y:S01]  /*9a10*/  LEA R166, P0, R166, R222.reuse, 0x2 ;  /* 0x000000dea6a67211 */ /* 0x080fe200078010ff */
[----:B---3--:R-:W-:Y:S02]  /*9a20*/  IMAD.U32 R164, RZ, RZ, UR9 ;  /* 0x00000009ffa47e24 */ /* 0x008fe4000f8e00ff */
[----:B------:R1:W-:Y:S01]  /*9a30*/  REDG.E.ADD.F32.FTZ.RN.STRONG.GPU desc[UR14][R4.64], R7 ;  /* 0x00000007040079a6 */ /* 0x0003e2000c10f38e */
[----:B------:R-:W-:Y:S01]  /*9a40*/  IMAD.U32 R6, RZ, RZ, UR8 ;  /* 0x00000008ff067e24 */ /* 0x000fe2000f8e00ff */
[-C--:B------:R-:W-:Y:S01]  /*9a50*/  LEA.HI.X.SX32 R167, R0, R223.reuse, 0x2, P0 ;  /* 0x000000df00a77211 */ /* 0x080fe200000f16ff */
[----:B------:R-:W-:Y:S01]  /*9a60*/  IMAD.U32 R0, RZ, RZ, UR7 ;  /* 0x00000007ff007e24 */ /* 0x000fe2000f8e00ff */
[-C--:B------:R-:W-:Y:S02]  /*9a70*/  LEA R164, P2, R164, R222.reuse, 0x2 ;  /* 0x000000dea4a47211 */ /* 0x080fe400078410ff */
[-C--:B------:R-:W-:Y:S01]  /*9a80*/  LEA R6, P1, R6, R222.reuse, 0x2 ;  /* 0x000000de06067211 */ /* 0x080fe200078210ff */
        /* <DEDUP_REMOVED lines=23> */
[----:B---3--:R-:W-:Y:S02]  /*9c00*/  IMAD.U32 R6, RZ, RZ, UR7 ;  /* 0x00000007ff067e24 */ /* 0x008fe4000f8e00ff */
[----:B------:R1:W-:Y:S01]  /*9c10*/  REDG.E.ADD.F32.FTZ.RN.STRONG.GPU desc[UR14][R8.64], R18 ;  /* 0x00000012080079a6 */ /* 0x0003e2000c10f38e */
[----:B----4-:R-:W-:Y:S02]  /*9c20*/  IMAD.U32 R5, RZ, RZ, UR7 ;  /* 0x00000007ff057e24 */ /* 0x010fe4000f8e00ff */
        /* <DEDUP_REMOVED lines=8> */
[----:B------:R-:W-:Y:S04]  /*9cb0*/  IMAD.U32 R0, RZ, RZ, UR8 ;  /* 0x00000008ff007e24 */ /* 0x000fe8000f8e00ff */
[----:B------:R4:W-:Y:S01]  /*9cc0*/  REDG.E.ADD.F32.FTZ.RN.STRONG.GPU desc[UR14][R4.64], R12 ;  /* 0x0000000c040079a6 */ /* 0x0009e2000c10f38e */
[----:B-1----:R-:W-:Y:S05]  /*9cd0*/  IMAD.U32 R8, RZ, RZ, UR8 ;  /* 0x00000008ff087e24 */ /* 0x002fea000f8e00ff */
[-C--:B------:R-:W-:Y:S04]  /*9ce0*/  LEA R8, P0, R8, R222.reuse, 0x2 ;  /* 0x000000de08087211 */ /* 0x080fe800078010ff */
[-C--:B------:R-:W-:Y:S01]  /*9cf0*/  LEA.HI.X.SX32 R9, R0, R223.reuse, 0x2, P0 ;  /* 0x000000df00097211 */ /* 0x080fe200000f16ff */
[----:B------:R-:W-:Y:S02]  /*9d00*/  IMAD.U32 R0, RZ, RZ, UR9 ;  /* 0x00000009ff007e24 */ /* 0x000fe4000f8e00ff */
[----:B---3--:R-:W-:Y:S02]  /*9d10*/  IMAD.U32 R6, RZ, RZ, UR7 ;  /* 0x00000007ff067e24 */ /* 0x008fe4000f8e00ff */
[----:B------:R-:W-:Y:S03]  /*9d20*/  REDG.E.ADD.F32.FTZ.RN.STRONG.GPU desc[UR14][R8.64], R13 ;  /* 0x0000000d080079a6 */ /* 0x000fe6000c10f38e */
[-C--:B------:R-:W-:Y:S01]  /*9d30*/  LEA R6, P1, R6, R222.reuse, 0x2 ;  /* 0x000000de06067211 */ /* 0x080fe200078210ff */
[----:B----4-:R-:W-:Y:S01]  /*9d40*/  IMAD.U32 R5, RZ, RZ, UR7 ;  /* 0x00000007ff057e24 */ /* 0x010fe2000f8e00ff */
        /* <DEDUP_REMOVED lines=15> */
[----:B---3--:R-:W-:Y:S02]  /*9e40*/  IMAD.U32 R4, RZ, RZ, UR8 ;  /* 0x00000008ff047e24 */ /* 0x008fe4000f8e00ff */
        /* <DEDUP_REMOVED lines=9> */
[----:B------:R-:W-:Y:S01]  /*9ee0*/  IMAD.U32 R8, RZ, RZ, UR8 ;  /* 0x00000008ff087e24 */ /* 0x000fe2000f8e00ff */
[-C--:B------:R-:W-:Y:S01]  /*9ef0*/  LEA R10, P0, R10, R222.reuse, 0x2 ;  /* 0x000000de0a0a7211 */ /* 0x080fe200078010ff */
[----:B------:R3:W-:Y:S03]  /*9f00*/  REDG.E.ADD.F32.FTZ.RN.STRONG.GPU desc[UR14][R4.64], R23 ;  /* 0x00000017040079a6 */ /* 0x0007e6000c10f38e */
[-C--:B------:R-:W-:Y:S01]  /*9f10*/  LEA.HI.X.SX32 R11, R0, R223.reuse, 0x2, P0 ;  /* 0x000000df000b7211 */ /* 0x080fe200000f16ff */
[----:B------:R-:W-:Y:S01]  /*9f20*/  LDSM.16.MT88.4 R20, [R210+0x2000] ;  /* 0x00200000d214783b */ /* 0x000fe20000004200 */
[-C--:B------:R-:W-:Y:S03]  /*9f30*/  LEA R8, P1, R8, R222.reuse, 0x2 ;  /* 0x000000de08087211 */ /* 0x080fe600078210ff */
[----:B------:R-:W-:Y:S01]  /*9f40*/  REDG.E.ADD.F32.FTZ.RN.STRONG.GPU desc[UR14][R10.64], R24 ;  /* 0x000000180a0079a6 */ /* 0x000fe2000c10f38e */
[----:B-1----:R-:W-:Y:S05]  /*9f50*/  IMAD.U32 R6, RZ, RZ, UR7 ;  /* 0x00000007ff067e24 */ /* 0x002fea000f8e00ff */
[-C--:B------:R-:W-:Y:S01]  /*9f60*/  LEA R6, P0, R6, R222.reuse, 0x2 ;  /* 0x000000de06067211 */ /* 0x080fe200078010ff */
[----:B---3--:R-:W-:Y:S01]  /*9f70*/  IMAD.U32 R5, RZ, RZ, UR8 ;  /* 0x00000008ff057e24 */ /* 0x008fe2000f8e00ff */
[----:B------:R-:W-:Y:S01]  /*9f80*/  UIADD3 UR8, UR6, UR7, URZ ;  /* 0x0000000706087290 */ /* 0x000fe2000fffe03f */
[----:B------:R-:W-:Y:S03]  /*9f90*/  IMAD.U32 R4, RZ, RZ, UR7 ;  /* 0x00000007ff047e24 */ /* 0x000fe6000f8e00ff */
[-C--:B------:R-:W-:Y:S02]  /*9fa0*/  LEA.HI.X.SX32 R9, R5, R223.reuse, 0x2, P1 ;  /* 0x000000df05097211 */ /* 0x080fe400008f16ff */
[----:B------:R-:W-:Y:S01]  /*9fb0*/  IMAD.U32 R0, RZ, RZ, UR8 ;  /* 0x00000008ff007e24 */ /* 0x000fe2000f8e00ff */
[-C--:B------:R-:W-:Y:S01]  /*9fc0*/  LEA.HI.X.SX32 R7, R4, R223.reuse, 0x2, P0 ;  /* 0x000000df04077211 */ /* 0x080fe200000f16ff */
[----:B------:R-:W-:Y:S01]  /*9fd0*/  UIADD3 UR8, UR11, 0x60, URZ ;  /* 0x000000600b087890 */ /* 0x000fe2000fffe03f */
[----:B------:R-:W-:Y:S02]  /*9fe0*/  REDG.E.ADD.F32.FTZ.RN.STRONG.GPU desc[UR14][R8.64], R25 ;  /* 0x00000019080079a6 */ /* 0x000fe4000c10f38e */
[CC--:B------:R-:W-:Y:S01]  /*9ff0*/  LEA R4, P0, R0.reuse, R222.reuse, 0x2 ;  /* 0x000000de00047211 */ /* 0x0c0fe200078010ff */
[----:B------:R-:W-:Y:S01]  /*a000*/  UIADD3 UR7, UR6, UR8, URZ ;  /* 0x0000000806077290 */ /* 0x000fe2000fffe03f */
[----:B------:R1:W-:Y:S02]  /*a010*/  REDG.E.ADD.F32.FTZ.RN.STRONG.GPU desc[UR14][R6.64], R26 ;  /* 0x0000001a060079a6 */ /* 0x0003e4000c10f38e */
[-C--:B------:R-:W-:Y:S01]  /*a020*/  LEA.HI.X.SX32 R5, R0, R223.reuse, 0x2, P0 ;  /* 0x000000df00057211 */ /* 0x080fe200000f16ff */
[----:B------:R-:W-:Y:S01]  /*a030*/  IMAD.U32 R0, RZ, RZ, UR8 ;  /* 0x00000008ff007e24 */ /* 0x000fe2000f8e00ff */
[----:B------:R-:W-:Y:S03]  /*a040*/  UIADD3 UR9, UR6, UR7, URZ ;  /* 0x0000000706097290 */ /* 0x000fe6000fffe03f */
[----:B------:R3:W-:Y:S01]  /*a050*/  REDG.E.ADD.F32.FTZ.RN.STRONG.GPU desc[UR14][R4.64], R27 ;  /* 0x0000001b040079a6 */ /* 0x0007e2000c10f38e */
[----:B------:R-:W-:Y:S03]  /*a060*/  UIADD3 UR8, UR6, UR9, URZ ;  /* 0x0000000906087290 */ /* 0x000fe6000fffe03f */
[----:B------:R-:W-:Y:S04]  /*a070*/  REDG.E.ADD.F32.FTZ.RN.STRONG.GPU desc[UR14][R222.64+0x180], R32 ;  /* 0x00018020de0079a6 */ /* 0x000fe8000c10f38e */
[----:B------:R4:W-:Y:S01]  /*a080*/  REDG.E.ADD.F32.FTZ.RN.STRONG.GPU desc[UR14][R2.64+0x180], R33 ;  /* 0x00018021020079a6 */ /* 0x0009e2000c10f38e */
[----:B-1----:R-:W-:Y:S01]  /*a090*/  IMAD.U32 R6, RZ, RZ, UR7 ;  /* 0x00000007ff067e24 */ /* 0x002fe2000f8e00ff */
[----:B------:R-:W-:Y:S01]  /*a0a0*/  UIADD3 UR7, UR6, UR8, URZ ;  /* 0x0000000806077290 */ /* 0x000fe2000fffe03f */
[----:B------:R-:W-:Y:S01]  /*a0b0*/  IMAD.U32 R7, RZ, RZ, UR8 ;  /* 0x00000008ff077e24 */ /* 0x000fe2000f8e00ff */
[----:B------:R-:W-:Y:S02]  /*a0c0*/  UIADD3 UR8, UR12, -0x1, URZ ;  /* 0xffffffff0c087890 */ /* 0x000fe4000fffe03f */
[----:B------:R-:W-:Y:S01]  /*a0d0*/  UIADD3 UR6, UR6, UR7, URZ ;  /* 0x0000000706067290 */ /* 0x000fe2000fffe03f */
[CC--:B---3--:R-:W-:Y:S04]  /*a0e0*/  LEA R4, P0, R0.reuse, R222.reuse, 0x2 ;  /* 0x000000de00047211 */ /* 0x0c8fe800078010ff */
[-C--:B------:R-:W-:Y:S01]  /*a0f0*/  LEA.HI.X.SX32 R5, R0, R223.reuse, 0x2, P0 ;  /* 0x000000df00057211 */ /* 0x080fe200000f16ff */
[----:B------:R-:W-:Y:S01]  /*a100*/  IMAD.U32 R0, RZ, RZ, UR9 ;  /* 0x00000009ff007e24 */ /* 0x000fe2000f8e00ff */
[CC--:B------:R-:W-:Y:S01]  /*a110*/  LEA R10, P0, R6.reuse, R222.reuse, 0x2 ;  /* 0x000000de060a7211 */ /* 0x0c0fe200078010ff */
[----:B----4-:R-:W-:Y:S02]  /*a120*/  IMAD.U32 R3, RZ, RZ, UR6 ;  /* 0x00000006ff037e24 */ /* 0x010fe4000f8e00ff */
[----:B------:R1:W-:Y:S01]  /*a130*/  REDG.E.ADD.F32.FTZ.RN.STRONG.GPU desc[UR14][R4.64], R34 ;  /* 0x00000022040079a6 */ /* 0x0003e2000c10f38e */
[-C--:B------:R-:W-:Y:S01]  /*a140*/  LEA.HI.X.SX32 R11, R6, R223.reuse, 0x2, P0 ;  /* 0x000000df060b7211 */ /* 0x080fe200000f16ff */
[----:B------:R-:W-:Y:S01]  /*a150*/  ULOP3.LUT UR6, UR12, 0x1, URZ, 0xc0, !UPT ;  /* 0x000000010c067892 */ /* 0x000fe2000f8ec03f */
[CC--:B------:R-:W-:Y:S02]  /*a160*/  LEA R8, P0, R0.reuse, R222.reuse, 0x2 ;  /* 0x000000de00087211 */ /* 0x0c0fe400078010ff */
[-C--:B------:R-:W-:Y:S01]  /*a170*/  LEA R6, P2, R7, R222.reuse, 0x2 ;  /* 0x000000de07067211 */ /* 0x080fe200078410ff */
[----:B------:R-:W-:Y:S01]  /*a180*/  REDG.E.ADD.F32.FTZ.RN.STRONG.GPU desc[UR14][R10.64], R35 ;  /* 0x000000230a0079a6 */ /* 0x000fe2000c10f38e */
[-C--:B------:R-:W-:Y:S01]  /*a190*/  LEA.HI.X.SX32 R9, R0, R223.reuse, 0x2, P0 ;  /* 0x000000df00097211 */ /* 0x080fe200000f16ff */
[----:B--2---:R-:W-:Y:S01]  /*a1a0*/  IMAD.IADD R176, R211, 0x1, R210 ;  /* 0x00000001d3b07824 */ /* 0x004fe200078e02d2 */
[-C--:B------:R-:W-:Y:S01]  /*a1b0*/  LEA.HI.X.SX32 R7, R7, R223.reuse, 0x2, P2 ;  /* 0x000000df07077211 */ /* 0x080fe200010f16ff */
[----:B------:R-:W-:Y:S01]  /*a1c0*/  LDSM.16.MT88.4 R32, [R209+0x1c800] ;  /* 0x01c80000d120783b */ /* 0x000fe20000004200 */
[CC--:B------:R-:W-:Y:S01]  /*a1d0*/  LEA R2, P0, R3.reuse, R222.reuse, 0x2 ;  /* 0x000000de03027211 */ /* 0x0c0fe200078010ff */
[C---:B------:R-:W-:Y:S01]  /*a1e0*/  VIADD R0, R210.reuse, 0xffffc000 ;  /* 0xffffc000d2007836 */ /* 0x040fe20000000000 */
[----:B------:R-:W-:Y:S01]  /*a1f0*/  UISETP.NE.U32.AND UP0, UPT, UR6, 0x1, UPT ;  /* 0x000000010600788c */ /* 0x000fe2000bf05070 */
[----:B------:R-:W-:Y:S01]  /*a200*/  REDG.E.ADD.F32.FTZ.RN.STRONG.GPU desc[UR14][R8.64], R28 ;  /* 0x0000001c080079a6 */ /* 0x000fe2000c10f38e */
[-C--:B------:R-:W-:Y:S01]  /*a210*/  LEA.HI.X.SX32 R3, R3, R223.reuse, 0x2, P0 ;  /* 0x000000df03037211 */ /* 0x080fe200000f16ff */
[----:B------:R-:W-:Y:S01]  /*a220*/  UMOV UR12, UR8 ;  /* 0x00000008000c7c82 */ /* 0x000fe20008000000 */
[----:B------:R-:W-:Y:S01]  /*a230*/  PLOP3.LUT P0, PT, PT, PT, UP2, 0x80, 0x0 ;  /* 0x000000000000781c */ /* 0x000fe20003f0f028 */
[----:B------:R-:W-:Y:S04]  /*a240*/  REDG.E.ADD.F32.FTZ.RN.STRONG.GPU desc[UR14][R6.64], R29 ;  /* 0x0000001d060079a6 */ /* 0x000fe8000c10f38e */
[----:B------:R-:W-:Y:S04]  /*a250*/  LDSM.16.MT88.4 R8, [R210] ;  /* 0x00000000d208783b */ /* 0x000fe80000004200 */
[----:B------:R-:W-:Y:S01]  /*a260*/  LDSM.16.MT88.4 R16, [R176] ;  /* 0x00000000b010783b */ /* 0x000fe20000004200 */
[----:B-1----:R-:W-:Y:S01]  /*a270*/  IMAD.U32 R5, RZ, RZ, UR7 ;  /* 0x00000007ff057e24 */ /* 0x002fe2000f8e00ff */
[----:B------:R-:W-:Y:S02]  /*a280*/  @UP3 UIADD3 UR7, UP1, UR20, -0x100, URZ ;  /* 0xffffff0014073890 */ /* 0x000fe4000ff3e03f */
[----:B------:R-:W-:Y:S02]  /*a290*/  LDSM.16.MT88.4 R24, [R176+0x2000] ;  /* 0x00200000b018783b */ /* 0x000fe40000004200 */
[C---:B------:R-:W-:Y:S01]  /*a2a0*/  LEA R4, P1, R5.reuse, R222, 0x2 ;  /* 0x000000de05047211 */ /* 0x040fe200078210ff */
[----:B------:R-:W-:Y:S01]  /*a2b0*/  @UP3 UIADD3.X UR6, UR21, -0x1, URZ, UP1, !UPT ;  /* 0xffffffff15063890 */ /* 0x000fe20008ffe43f */
[----:B------:R-:W-:Y:S01]  /*a2c0*/  LDSM.16.MT88.4 R168, [R176+0x3000] ;  /* 0x00300000b0a8783b */ /* 0x000fe20000004200 */
        /* <DEDUP_REMOVED lines=290> */
[----:B------:R-:W-:Y:S01]  /*b4f0*/  F2FP.F16.F32.PACK_AB R5, R5, R90 ;  /* 0x0000005a0505723e */ /* 0x000fe200000000ff */
[----:B------:R-:W-:Y:S01]  /*b500*/  UISETP.NE.AND UP0, UPT, UR37, -0x1, UPT ;  /* 0xffffffff2500788c */ /* 0x000fe2000bf05270 */
[----:B------:R-:W-:Y:S02]  /*b510*/  F2FP.F16.F32.PACK_AB R2, R2, R92 ;  /* 0x0000005c0202723e */ /* 0x000fe400000000ff */
[----:B------:R-:W-:-:S03]  /*b520*/  F2FP.F16.F32.PACK_AB R0, R0, R94 ;  /* 0x0000005e0000723e */ /* 0x000fc600000000ff */
[----:B------:R-:W-:Y:S01]  /*b530*/  PLOP3.LUT P0, PT, PT, PT, UP0, 0x80, 0x0 ;  /* 0x000000000000781c */ /* 0x000fe20003f0f008 */
[----:B--2---:R1:W-:Y:S04]  /*b540*/  STS [R183], R59 ;  /* 0x0000003bb7007388 */ /* 0x0043e80000000800 */
[----:B------:R-:W-:Y:S01]  /*b550*/  @UP0 ULDC.64 UR6, c[0x0][0x450] ;  /* 0x0001140000060ab9 */ /* 0x000fe20000000a00 */
[----:B------:R1:W-:Y:S04]  /*b560*/  STS [R183+0x400], R58 ;  /* 0x0004003ab7007388 */ /* 0x0003e80000000800 */
[----:B---3--:R1:W-:Y:S04]  /*b570*/  STS [R182], R55 ;  /* 0x00000037b6007388 */ /* 0x0083e80000000800 */
[----:B----4-:R1:W-:Y:S04]  /*b580*/  STS [R185], R54 ;  /* 0x00000036b9007388 */ /* 0x0103e80000000800 */
[----:B------:R1:W-:Y:S04]  /*b590*/  STS [R183+0x2000], R57 ;  /* 0x00200039b7007388 */ /* 0x0003e80000000800 */
[----:B------:R1:W-:Y:S04]  /*b5a0*/  STS [R183+0x2400], R56 ;  /* 0x00240038b7007388 */ /* 0x0003e80000000800 */
[----:B------:R1:W-:Y:S04]  /*b5b0*/  STS [R182+0x2000], R53 ;  /* 0x00200035b6007388 */ /* 0x0003e80000000800 */
[----:B------:R1:W-:Y:S04]  /*b5c0*/  STS [R182+0x2400], R52 ;  /* 0x00240034b6007388 */ /* 0x0003e80000000800 */
[----:B------:R1:W-:Y:S04]  /*b5d0*/  STS [R181], R51 ;  /* 0x00000033b5007388 */ /* 0x0003e80000000800 */
[----:B------:R1:W-:Y:S04]  /*b5e0*/  STS [R181+0x400], R50 ;  /* 0x00040032b5007388 */ /* 0x0003e80000000800 */
[----:B------:R1:W-:Y:S04]  /*b5f0*/  STS [R180], R47 ;  /* 0x0000002fb4007388 */ /* 0x0003e80000000800 */
[----:B------:R1:W-:Y:S04]  /*b600*/  STS [R184], R46 ;  /* 0x0000002eb8007388 */ /* 0x0003e80000000800 */
        /* <DEDUP_REMOVED lines=52> */
[----:B------:R-:W-:-:S04]  /*b950*/  @UP0 UIADD3 UR5, UR27, UR37, URZ ;  /* 0x000000251b050290 */ /* 0x000fc8000fffe03f */
        /* <DEDUP_REMOVED lines=18> */
.L_x_952:
[----:B------:R-:W-:Y:S01]  /*ba80*/  @UP0 UIADD3 UR12, UR27, UR37, URZ ;  /* 0x000000251b0c0290 */ /* 0x000fe2000fffe03f */
[----:B-1---5:R-:W-:Y:S01]  /*ba90*/  LEA R0, R192, UR4, 0x1 ;  /* 0x00000004c0007c11 */ /* 0x022fe2000f8e08ff */
[----:B------:R-:W-:Y:S01]  /*baa0*/  @UP0 ULDC.64 UR8, c[0x0][0x458] ;  /* 0x0001160000080ab9 */ /* 0x000fe20000000a00 */
[----:B------:R-:W-:Y:S02]  /*bab0*/  USHF.L.U32 UR5, UR26, 0x7, URZ ;  /* 0x000000071a057899 */ /* 0x000fe4000800063f */
        /* <DEDUP_REMOVED lines=18> */
.L_x_953:
[----:B------:R-:W1:Y:S01]  /*bbe0*/  S2R R53, SR_TID.X ;  /* 0x0000000000357919 */ /* 0x000e620000002100 */
[----:B------:R-:W-:Y:S01]  /*bbf0*/  USHF.R.S32.HI UR10, URZ, 0x1f, UR5 ;  /* 0x0000001f3f0a7899 */ /* 0x000fe20008011405 */
[--C-:B------:R-:W-:Y:S01]  /*bc00*/  SHF.R.S32.HI R9, RZ, 0x1f, R240.reuse ;  /* 0x0000001fff097819 */ /* 0x100fe200000114f0 */
[----:B------:R-:W-:Y:S01]  /*bc10*/  IMAD.U32 R2, RZ, RZ, UR6 ;  /* 0x00000006ff027e24 */ /* 0x000fe2000f8e00ff */
[----:B------:R-:W2:Y:S01]  /*bc20*/  S2R R54, SR_TID.X ;  /* 0x0000000000367919 */ /* 0x000ea20000002100 */
[----:B------:R-:W-:Y:S01]  /*bc30*/  UIMAD UR11, UR10, UR6, URZ ;  /* 0x000000060a0b72a4 */ /* 0x000fe2000f8e023f */
[----:B------:R-:W-:Y:S01]  /*bc40*/  IMAD.MOV.U32 R8, RZ, RZ, R240 ;  /* 0x000000ffff087224 */ /* 0x000fe200078e00f0 */
[----:B------:R-:W-:Y:S01]  /*bc50*/  UIMAD UR17, UR26, -0x80, UR17 ;  /* 0xffffff801a1178a4 */ /* 0x000fe2000f8e0211 */
[----:B------:R-:W-:Y:S01]  /*bc60*/  BAR.SYNC.DEFER_BLOCKING 0x0 ;  /* 0x0000000000007b1d */ /* 0x000fe20000010000 */
[----:B------:R-:W-:Y:S01]  /*bc70*/  UIMAD UR11, UR5, UR7, UR11 ;  /* 0x00000007050b72a4 */ /* 0x000fe2000f8e020b */
[----:B------:R-:W-:Y:S01]  /*bc80*/  IMAD.WIDE.U32 R2, R2, UR5, R8 ;  /* 0x0000000502027c25 */ /* 0x000fe2000f8e0008 */
[----:B------:R-:W-:-:S03]  /*bc90*/  USHF.R.S32.HI UR21, URZ, 0x1f, UR58 ;  /* 0x0000001f3f157899 */ /* 0x000fc6000801143a */
[----:B------:R-:W-:Y:S01]  /*bca0*/  ULDC.64 UR12, c[0x0][0x468] ;  /* 0x00011a00000c7ab9 */ /* 0x000fe20000000a00 */
[----:B------:R-:W-:Y:S01]  /*bcb0*/  IADD3 R2, P0, R2, UR19, RZ ;  /* 0x0000001302027c10 */ /* 0x000fe2000ff1e0ff */
[----:B------:R-:W-:Y:S01]  /*bcc0*/  BSSY B0, `(.L_x_954) ;  /* 0x000002c000007945 */ /* 0x000fe20003800000 */
[----:B------:R3:W4:Y:S01]  /*bcd0*/  LDS.128 R24, [R0+0xd000] ;  /* 0x00d0000000187984 */ /* 0x0007220000000c00 */
[----:B-1----:R-:W-:-:S03]  /*bce0*/  SHF.R.S32.HI R53, RZ, 0x1f, R53 ;  /* 0x0000001fff357819 */ /* 0x002fc60000011435 */
[----:B------:R3:W1:Y:S01]  /*bcf0*/  LDS.128 R20, [R0+0x11000] ;  /* 0x0110000000147984 */ /* 0x0006620000000c00 */
[----:B--2---:R-:W-:-:S03]  /*bd00*/  LEA.HI R53, R53, R54, RZ, 0x3 ;  /* 0x0000003635357211 */ /* 0x004fc600078f18ff */
[----:B------:R3:W2:Y:S01]  /*bd10*/  LDS.128 R32, [R0+0x15000] ;  /* 0x0150000000207984 */ /* 0x0006a20000000c00 */
[----:B------:R-:W-:-:S03]  /*bd20*/  SHF.R.S32.HI R53, RZ, 0x3, R53 ;  /* 0x00000003ff357819 */ /* 0x000fc60000011435 */
[----:B------:R3:W1:Y:S01]  /*bd30*/  LDS.128 R40, [R0+0x16000] ;  /* 0x0160000000287984 */ /* 0x0006620000000c00 */
[C---:B------:R-:W-:Y:S01]  /*bd40*/  ISETP.GE.AND P5, PT, R53.reuse, UR17, PT ;  /* 0x0000001135007c0c */ /* 0x040fe2000bfa6270 */
[C---:B------:R-:W-:Y:S01]  /*bd50*/  VIADD R4, R53.reuse, 0x20 ;  /* 0x0000002035047836 */ /* 0x040fe20000000000 */
[----:B------:R-:W-:Y:S01]  /*bd60*/  SHF.R.S32.HI R52, RZ, 0x1f, R53 ;  /* 0x0000001fff347819 */ /* 0x000fe20000011435 */
[----:B------:R3:W1:Y:S01]  /*bd70*/  LDS.128 R48, [R0+0x17000] ;  /* 0x0170000000307984 */ /* 0x0006620000000c00 */
[----:B------:R-:W-:Y:S02]  /*bd80*/  VIADD R5, R53, 0x40 ;  /* 0x0000004035057836 */ /* 0x000fe40000000000 */
[----:B------:R-:W-:Y:S01]  /*bd90*/  ISETP.GE.AND P4, PT, R4, UR17, PT ;  /* 0x0000001104007c0c */ /* 0x000fe2000bf86270 */
[----:B------:R3:W1:Y:S01]  /*bda0*/  LDS.128 R28, [R0+0x19000] ;  /* 0x01900000001c7984 */ /* 0x0006620000000c00 */
[----:B------:R-:W-:Y:S01]  /*bdb0*/  IMAD.U32 R4, RZ, RZ, UR11 ;  /* 0x0000000bff047e24 */ /* 0x000fe2000f8e00ff */
[----:B------:R-:W-:Y:S01]  /*bdc0*/  UIMAD UR11, UR21, UR12, URZ ;  /* 0x0000000c150b72a4 */ /* 0x000fe2000f8e023f */
[----:B------:R-:W-:Y:S01]  /*bdd0*/  ISETP.GE.AND P3, PT, R5, UR17, PT ;  /* 0x0000001105007c0c */ /* 0x000fe2000bf66270 */
[----:B------:R3:W1:Y:S01]  /*bde0*/  LDS.128 R36, [R0+0x1a000] ;  /* 0x01a0000000247984 */ /* 0x0006620000000c00 */
[----:B------:R-:W-:Y:S01]  /*bdf0*/  VIADD R5, R53, 0x60 ;  /* 0x0000006035057836 */ /* 0x000fe20000000000 */
[----:B------:R-:W-:Y:S01]  /*be00*/  IADD3.X R3, R3, UR20, R4, P0, !PT ;  /* 0x0000001403037c10 */ /* 0x000fe200087fe404 */
[----:B------:R-:W-:Y:S01]  /*be10*/  IMAD.U32 R4, RZ, RZ, UR12 ;  /* 0x0000000cff047e24 */ /* 0x000fe2000f8e00ff */
[----:B------:R3:W1:Y:S01]  /*be20*/  LDS.128 R44, [R0+0x1b000] ;  /* 0x01b00000002c7984 */ /* 0x0006620000000c00 */
[----:B------:R-:W-:Y:S01]  /*be30*/  UIMAD UR13, UR58, UR13, UR11 ;  /* 0x0000000d3a0d72a4 */ /* 0x000fe2000f8e020b */
[----:B------:R-:W-:Y:S01]  /*be40*/  ISETP.GE.AND P2, PT, R5, UR17, PT ;  /* 0x0000001105007c0c */ /* 0x000fe2000bf46270 */
[----:B------:R-:W-:-:S04]  /*be50*/  IMAD.WIDE.U32 R2, R4, UR58, R2 ;  /* 0x0000003a04027c25 */ /* 0x000fc8000f8e0002 */
[----:B------:R-:W-:Y:S01]  /*be60*/  VIADD R10, R3, UR13 ;  /* 0x0000000d030a7c36 */ /* 0x000fe20008000000 */
[----:B----4-:R-:W-:Y:S07]  /*be70*/  @P5 BRA `(.L_x_955) ;  /* 0x0000000000405947 */ /* 0x010fee0003800000 */
[----:B------:R-:W-:Y:S01]  /*be80*/  ULDC UR11, c[0x0][0x2d0] ;  /* 0x0000b400000b7ab9 */ /* 0x000fe20000000800 */
[----:B------:R-:W4:Y:S01]  /*be90*/  LDS.128 R16, [R0+0x10000] ;  /* 0x0100000000107984 */ /* 0x000f220000000c00 */
        /* <DEDUP_REMOVED lines=8> */
[----:B------:R-:W5:Y:S01]  /*bf20*/  @!P1 LDS.128 R12, [R0+0xc000] ;  /* 0x00c00000000c9984 */ /* 0x000f620000000c00 */
[----:B------:R-:W-:Y:S01]  /*bf30*/  IMAD.IADD R5, R4, 0x1, R7 ;  /* 0x0000000104057824 */ /* 0x000fe200078e0207 */
[----:B------:R-:W-:-:S04]  /*bf40*/  LEA R4, P6, R6, UR12, 0x1 ;  /* 0x0000000c06047c11 */ /* 0x000fc8000f8c08ff */
[----:B------:R-:W-:-:S05]  /*bf50*/  LEA.HI.X R5, R6, UR13, R5, 0x1, P6 ;  /* 0x0000000d06057c11 */ /* 0x000fca000b0f0c05 */
[----:B----4-:R4:W-:Y:S04]  /*bf60*/  @!P0 STG.E.128 desc[UR14][R4.64+0x80], R16 ;  /* 0x0000801004008986 */ /* 0x0109e8000c101d0e */
[----:B-----5:R4:W-:Y:S02]  /*bf70*/  @!P1 STG.E.128 desc[UR14][R4.64], R12 ;  /* 0x0000000c04009986 */ /* 0x0209e4000c101d0e */
.L_x_955:
[----:B------:R-:W-:Y:S05]  /*bf80*/  BSYNC B0 ;  /* 0x0000000000007941 */ /* 0x000fea0003800000 */
.L_x_954:
[----:B------:R-:W-:Y:S04]  /*bf90*/  BSSY B0, `(.L_x_956) ;  /* 0x0000012000007945 */ /* 0x000fe80003800000 */
[----:B------:R-:W-:Y:S05]  /*bfa0*/  @P4 BRA `(.L_x_957) ;  /* 0x0000000000404947 */ /* 0x000fea0003800000 */
[----:B----4-:R-:W-:Y:S01]  /*bfb0*/  IADD3 R4, P0, R53, 0x20, RZ ;  /* 0x0000002035047810 */ /* 0x010fe20007f1e0ff */
        /* <DEDUP_REMOVED lines=14> */
[----:B-1----:R4:W-:Y:S02]  /*c0a0*/  @!P0 STG.E.128 desc[UR14][R4.64+0x80], R20 ;  /* 0x0000801404008986 */ /* 0x0029e4000c101d0e */
.L_x_957:
[----:B------:R-:W-:Y:S05]  /*c0b0*/  BSYNC B0 ;  /* 0x0000000000007941 */ /* 0x000fea0003800000 */
.L_x_956:
[----:B----4-:R4:W1:Y:S01]  /*c0c0*/  LDS.128 R16, [R0+0xe000] ;  /* 0x00e0000000107984 */ /* 0x0108620000000c00 */
        /* <DEDUP_REMOVED lines=19> */
.L_x_959:
[----:B------:R-:W-:Y:S05]  /*c200*/  BSYNC B0 ;  /* 0x0000000000007941 */ /* 0x000fea0003800000 */
.L_x_958:
[----:B-1----:R1:W1:Y:S01]  /*c210*/  LDS.128 R16, [R0+0xf000] ;  /* 0x00f0000000107984 */ /* 0x0022620000000c00 */
        /* <DEDUP_REMOVED lines=19> */
.L_x_961:
[----:B------:R-:W-:Y:S05]  /*c350*/  BSYNC B0 ;  /* 0x0000000000007941 */ /* 0x000fea0003800000 */
.L_x_960:
        /* <DEDUP_REMOVED lines=14> */
[----:B---34-:R-:W-:-:S05]  /*c440*/  MOV R0, UR6 ;  /* 0x0000000600007c02 */ /* 0x018fca0008000f00 */
        /* <DEDUP_REMOVED lines=17> */
.L_x_963:
[----:B------:R-:W-:Y:S05]  /*c560*/  BSYNC B0 ;  /* 0x0000000000007941 */ /* 0x000fea0003800000 */
.L_x_962:
[----:B------:R-:W-:Y:S04]  /*c570*/  BSSY B0, `(.L_x_964) ;  /* 0x0000012000007945 */ /* 0x000fe80003800000 */
[----:B------:R-:W-:Y:S05]  /*c580*/  @P4 BRA `(.L_x_965) ;  /* 0x0000000000404947 */ /* 0x000fea0003800000 */
[----:B------:R-:W-:Y:S01]  /*c590*/  IADD3 R0, P0, R53, 0x20, RZ ;  /* 0x0000002035007810 */ /* 0x000fe20007f1e0ff */
[----:B------:R-:W-:Y:S01]  /*c5a0*/  ULDC UR5, c[0x0][0x2d0] ;  /* 0x0000b40000057ab9 */ /* 0x000fe20000000800 */
[----:B---3--:R-:W-:Y:S01]  /*c5b0*/  MOV R5, R8 ;  /* 0x0000000800057202 */ /* 0x008fe20000000f00 */
        /* <DEDUP_REMOVED lines=12> */
[----:B------:R4:W-:Y:S02]  /*c680*/  @!P0 STG.E.128 desc[UR14][R4.64+0x80], R28 ;  /* 0x0000801c04008986 */ /* 0x0009e4000c101d0e */
.L_x_965:
[----:B------:R-:W-:Y:S05]  /*c690*/  BSYNC B0 ;  /* 0x0000000000007941 */ /* 0x000fea0003800000 */
.L_x_964:
[----:B------:R-:W-:Y:S04]  /*c6a0*/  BSSY B0, `(.L_x_966) ;  /* 0x0000012000007945 */ /* 0x000fe80003800000 */
[----:B------:R-:W-:Y:S05]  /*c6b0*/  @P3 BRA `(.L_x_967) ;  /* 0x0000000000403947 */ /* 0x000fea0003800000 */
[----:B------:R-:W-:Y:S01]  /*c6c0*/  IADD3 R0, P0, R53, 0x40, RZ ;  /* 0x0000004035007810 */ /* 0x000fe20007f1e0ff */
[----:B------:R-:W-:Y:S01]  /*c6d0*/  ULDC UR5, c[0x0][0x2d0] ;  /* 0x0000b40000057ab9 */ /* 0x000fe20000000800 */
[----:B---34-:R-:W-:Y:S01]  /*c6e0*/  MOV R5, R8 ;  /* 0x0000000800057202 */ /* 0x018fe20000000f00 */
        /* <DEDUP_REMOVED lines=13> */
.L_x_967:
[----:B------:R-:W-:Y:S05]  /*c7c0*/  BSYNC B0 ;  /* 0x0000000000007941 */ /* 0x000fea0003800000 */
.L_x_966:
        /* <DEDUP_REMOVED lines=9> */
[----:B---34-:R-:W-:-:S04]  /*c860*/  IMAD.WIDE.U32 R4, R0, UR8, R2 ;  /* 0x0000000800047c25 */ /* 0x018fc8000f8e0002 */
[----:B------:R-:W-:Y:S01]  /*c870*/  IMAD R0, R0, UR9, R6 ;  /* 0x0000000900007c24 */ /* 0x000fe2000f8e0206 */
[----:B------:R-:W-:-:S03]  /*c880*/  LEA R2, P2, R4, UR6, 0x1 ;  /* 0x0000000604027c11 */ /* 0x000fc6000f8408ff */
[----:B------:R-:W-:-:S05]  /*c890*/  IMAD.IADD R0, R0, 0x1, R5 ;  /* 0x0000000100007824 */ /* 0x000fca00078e0205 */
[----:B------:R-:W-:-:S05]  /*c8a0*/  LEA.HI.X R3, R4, UR7, R0, 0x1, P2 ;  /* 0x0000000704037c11 */ /* 0x000fca00090f0c00 */
[----:B------:R3:W-:Y:S04]  /*c8b0*/  @!P1 STG.E.128 desc[UR14][R2.64], R48 ;  /* 0x0000003002009986 */ /* 0x0007e8000c101d0e */
[----:B------:R3:W-:Y:S02]  /*c8c0*/  @!P0 STG.E.128 desc[UR14][R2.64+0x80], R44 ;  /* 0x0000802c02008986 */ /* 0x0007e4000c101d0e */
.L_x_922:
[----:B------:R-:W-:Y:S05]  /*c8d0*/  BSYNC B1 ;  /* 0x0000000000017941 */ /* 0x000fea0003800000 */
.L_x_900:
        /* <DEDUP_REMOVED lines=11> */
.L_x_968:
[----:B------:R-:W-:Y:S05]  /*c990*/  EXIT ;  /* 0x000000000000794d */ /* 0x000fea0003800000 */
.L_x_970:
        /* <DEDUP_REMOVED lines=14> */
.L_x_1092:


//--------------------- .text._ZN5flash44flash_bwd_dq_dk_dv_loop_seqk_parallel_kernelI23Flash_bwd_kernel_traitsILi128ELi64ELi128ELi8ELi2ELi4ELi2ELb0ELb0EN7cutlass6half_tE19Flash_kernel_traitsILi128ELi64ELi128ELi8ES3_EELb0ELb1ELb0ELb1ELb0ELb0ELb1EEEvNS_16Flash_bwd_paramsE --------------------------
	.section	.text._ZN5flash44flash_bwd_dq_dk_dv_loop_seqk_parallel_kernelI23Flash_bwd_kernel_traitsILi128ELi64ELi128ELi8ELi2ELi4ELi2ELb0ELb0EN7cutlass6half_tE19Flash_kernel_traitsILi128ELi64ELi128ELi8ES3_EELb0ELb1ELb0ELb1ELb0ELb0ELb1EEEvNS_16Flash_bwd_paramsE,"ax",@progbits
	.align	128
        .global         _ZN5flash44flash_bwd_dq_dk_dv_loop_seqk_parallel_kernelI23Flash_bwd_kernel_traitsILi128ELi64ELi128ELi8ELi2ELi4ELi2ELb0ELb0EN7cutlass6half_tE19Flash_kernel_traitsILi128ELi64ELi128ELi8ES3_EELb0ELb1ELb0ELb1ELb0ELb0ELb1EEEvNS_16Flash_bwd_paramsE
        .type           _ZN5flash44flash_bwd_dq_dk_dv_loop_seqk_parallel_kernelI23Flash_bwd_kernel_traitsILi128ELi64ELi128ELi8ELi2ELi4ELi2ELb0ELb0EN7cutlass6half_tE19Flash_kernel_traitsILi128ELi64ELi128ELi8ES3_EELb0ELb1ELb0ELb1ELb0ELb0ELb1EEEvNS_16Flash_bwd_paramsE,@function
        .size           _ZN5flash44flash_bwd_dq_dk_dv_loop_seqk_parallel_kernelI23Flash_bwd_kernel_traitsILi128ELi64ELi128ELi8ELi2ELi4ELi2ELb0ELb0EN7cutlass6half_tE19Flash_kernel_traitsILi128ELi64ELi128ELi8ES3_EELb0ELb1ELb0ELb1ELb0ELb0ELb1EEEvNS_16Flash_bwd_paramsE,(.L_x_1093 - _ZN5flash44flash_bwd_dq_dk_dv_loop_seqk_parallel_kernelI23Flash_bwd_kernel_traitsILi128ELi64ELi128ELi8ELi2ELi4ELi2ELb0ELb0EN7cutlass6half_tE19Flash_kernel_traitsILi128ELi64ELi128ELi8ES3_EELb0ELb1ELb0ELb1ELb0ELb0ELb1EEEvNS_16Flash_bwd_paramsE)
        .other          _ZN5flash44flash_bwd_dq_dk_dv_loop_seqk_parallel_kernelI23Flash_bwd_kernel_traitsILi128ELi64ELi128ELi8ELi2ELi4ELi2ELb0ELb0EN7cutlass6half_tE19Flash_kernel_traitsILi128ELi64ELi128ELi8ES3_EELb0ELb1ELb0ELb1ELb0ELb0ELb1EEEvNS_16Flash_bwd_paramsE,@"STO_CUDA_ENTRY STV_DEFAULT"
_ZN5flash44flash_bwd_dq_dk_dv_loop_seqk_parallel_kernelI23Flash_bwd_kernel_traitsILi128ELi64ELi128ELi8ELi2ELi4ELi2ELb0ELb0EN7cutlass6half_tE19Flash_kernel_traitsILi128ELi64ELi128ELi8ES3_EELb0ELb1ELb0ELb1ELb0ELb0ELb1EEEvNS_16Flash_bwd_paramsE:
.text._ZN5flash44flash_bwd_dq_dk_dv_loop_seqk_parallel_kernelI23Flash_bwd_kernel_traitsILi128ELi64ELi128ELi8ELi2ELi4ELi2ELb0ELb0EN7cutlass6half_tE19Flash_kernel_traitsILi128ELi64ELi128ELi8ES3_EELb0ELb1ELb0ELb1ELb0ELb0ELb1EEEvNS_16Flash_bwd_paramsE:
        /* <DEDUP_REMOVED lines=16> */
[----:B------:R-:W3:Y:S08]  /*0100*/  S2UR UR47, SR_CTAID.Y ;  /* 0x00000000002f79c3 */ /* 0x000ef00000002600 */
[----:B------:R-:W4:Y:S01]  /*0110*/  S2UR UR56, SR_CTAID.Z ;  /* 0x00000000003879c3 */ /* 0x000f220000002700 */
[----:B--2---:R-:W-:Y:S01]  /*0120*/  ULEA UR4, UR4, UR5, 0x18 ;  /* 0x0000000504047291 */ /* 0x004fe2000f8ec03f */
[----:B-1----:R-:W-:Y:S01]  /*0130*/  SHF.R.S32.HI R2, RZ, 0x1f, R6 ;  /* 0x0000001fff027819 */ /* 0x002fe20000011406 */
[----:B---3--:R-:W-:-:S03]  /*0140*/  USHF.L.U32 UR5, UR47, 0x7, URZ ;  /* 0x000000072f057899 */ /* 0x008fc6000800063f */
[CC--:B------:R-:W-:Y:S02]  /*0150*/  LEA.HI R0, R2.reuse, R6.reuse, RZ, 0x2 ;  /* 0x0000000602007211 */ /* 0x0c0fe400078f10ff */
[CC--:B------:R-:W-:Y:S02]  /*0160*/  LEA.HI R11, R2.reuse, R6.reuse, RZ, 0x3 ;  /* 0x00000006020b7211 */ /* 0x0c0fe400078f18ff */
[CC--:B------:R-:W-:Y:S01]  /*0170*/  LEA.HI R13, R2.reuse, R6.reuse, RZ, 0x6 ;  /* 0x00000006020d7211 */ /* 0x0c0fe200078f30ff */
[----:B----4-:R-:W-:Y:S01]  /*0180*/  USHF.R.S32.HI UR6, URZ, 0x1f, UR56 ;  /* 0x0000001f3f067899 */ /* 0x010fe20008011438 */
[CC--:B------:R-:W-:Y:S02]  /*0190*/  LEA.HI R10, R2.reuse, R6.reuse, RZ, 0x5 ;  /* 0x00000006020a7211 */ /* 0x0c0fe400078f28ff */
[CC--:B------:R-:W-:Y:S02]  /*01a0*/  LEA.HI R5, R2.reuse, R6.reuse, RZ, 0x4 ;  /* 0x0000000602057211 */ /* 0x0c0fe400078f20ff */
[----:B------:R-:W-:-:S02]  /*01b0*/  LEA.HI R16, R2, R6, RZ, 0x7 ;  /* 0x0000000602107211 */ /* 0x000fc400078f38ff */
[--C-:B------:R-:W-:Y:S02]  /*01c0*/  SHF.R.S32.HI R4, RZ, 0x2, R0.reuse ;  /* 0x00000002ff047819 */ /* 0x100fe40000011400 */
[----:B------:R-:W-:Y:S02]  /*01d0*/  SHF.R.S32.HI R2, RZ, 0x1f, R0 ;  /* 0x0000001fff027819 */ /* 0x000fe40000011400 */
[----:B------:R-:W-:Y:S02]  /*01e0*/  LOP3.LUT R0, R0, 0x7ffffffc, RZ, 0xc0, !PT ;  /* 0x7ffffffc00007812 */ /* 0x000fe400078ec0ff */
[----:B------:R-:W-:Y:S02]  /*01f0*/  LOP3.LUT R3, R11, 0xfffffff8, RZ, 0xc0, !PT ;  /* 0xfffffff80b037812 */ /* 0x000fe400078ec0ff */
[----:B------:R-:W-:Y:S01]  /*0200*/  LEA.HI R2, R2, R4, RZ, 0x3 ;  /* 0x0000000402027211 */ /* 0x000fe200078f18ff */
[C---:B------:R-:W-:Y:S01]  /*0210*/  IMAD.IADD R15, R6.reuse, 0x1, -R0 ;  /* 0x00000001060f7824 */ /* 0x040fe200078e0a00 */
[----:B------:R-:W-:Y:S01]  /*0220*/  SHF.R.S32.HI R12, RZ, 0x3, R11 ;  /* 0x00000003ff0c7819 */ /* 0x000fe2000001140b */
[----:B------:R-:W-:Y:S01]  /*0230*/  IMAD.IADD R0, R6, 0x1, -R3 ;  /* 0x0000000106007824 */ /* 0x000fe200078e0a03 */
[----:B------:R-:W-:-:S02]  /*0240*/  LOP3.LUT R9, R10, 0xffffffe0, RZ, 0xc0, !PT ;  /* 0xffffffe00a097812 */ /* 0x000fc400078ec0ff */
[C---:B------:R-:W-:Y:S01]  /*0250*/  LOP3.LUT R8, R5.reuse, 0xfffffff0, RZ, 0xc0, !PT ;  /* 0xfffffff005087812 */ /* 0x040fe200078ec0ff */
[----:B------:R-:W-:Y:S01]  /*0260*/  IMAD.SHL.U32 R3, R12, 0x40, RZ ;  /* 0x000000400c037824 */ /* 0x000fe200078e00ff */
[----:B------:R-:W-:Y:S01]  /*0270*/  LOP3.LUT R2, R2, 0xfffffff8, RZ, 0xc0, !PT ;  /* 0xfffffff802027812 */ /* 0x000fe200078ec0ff */
[C---:B------:R-:W-:Y:S01]  /*0280*/  IMAD.IADD R18, R6.reuse, 0x1, -R9 ;  /* 0x0000000106127824 */ /* 0x040fe200078e0a09 */
[----:B------:R-:W-:Y:S01]  /*0290*/  SHF.R.S32.HI R7, RZ, 0x4, R5 ;  /* 0x00000004ff077819 */ /* 0x000fe20000011405 */
[----:B------:R-:W-:Y:S01]  /*02a0*/  IMAD.IADD R6, R6, 0x1, -R8 ;  /* 0x0000000106067824 */ /* 0x000fe200078e0a08 */
[----:B------:R-:W-:Y:S01]  /*02b0*/  SHF.R.S32.HI R19, RZ, 0x5, R10 ;  /* 0x00000005ff137819 */ /* 0x000fe2000001140a */
[----:B------:R-:W-:Y:S01]  /*02c0*/  IMAD.IADD R8, R4, 0x1, -R2 ;  /* 0x0000000104087824 */ /* 0x000fe200078e0a02 */
[----:B------:R-:W-:Y:S01]  /*02d0*/  LEA.HI R4, R5, R7, RZ, 0x1 ;  /* 0x0000000705047211 */ /* 0x000fe200078f08ff */
[----:B------:R-:W-:Y:S01]  /*02e0*/  IMAD.SHL.U32 R236, R0, 0x8, RZ ;  /* 0x0000000800ec7824 */ /* 0x000fe200078e00ff */
[----:B------:R-:W-:Y:S01]  /*02f0*/  LOP3.LUT R2, R3, 0x1c0, RZ, 0xc0, !PT ;  /* 0x000001c003027812 */ /* 0x000fe200078ec0ff */
[----:B------:R-:W-:Y:S01]  /*0300*/  STL [R1+0x4c], R18 ;  /* 0x00004c1201007387 */ /* 0x000fe20000100800 */
[----:B------:R-:W-:-:S02]  /*0310*/  SHF.R.S32.HI R12, RZ, 0x1f, R10 ;  /* 0x0000001fff0c7819 */ /* 0x000fc4000001140a */
[----:B------:R-:W-:Y:S02]  /*0320*/  LOP3.LUT R3, R4, 0xfffffffe, RZ, 0xc0, !PT ;  /* 0xfffffffe04037812 */ /* 0x000fe400078ec0ff */
[----:B------:R-:W-:Y:S02]  /*0330*/  SHF.R.U32.HI R5, RZ, 0x3, R2 ;  /* 0x00000003ff057819 */ /* 0x000fe40000011602 */
[----:B------:R-:W-:Y:S01]  /*0340*/  LOP3.LUT R4, R2, 0x38, R236, 0xf8, !PT ;  /* 0x0000003802047812 */ /* 0x000fe200078ef8ec */
[----:B------:R-:W-:Y:S01]  /*0350*/  IMAD.IADD R9, R7, 0x1, -R3 ;  /* 0x0000000107097824 */ /* 0x000fe200078e0a03 */
[----:B------:R-:W-:Y:S02]  /*0360*/  LEA.HI R2, R12, R19, RZ, 0x2 ;  /* 0x000000130c027211 */ /* 0x000fe400078f10ff */
[----:B------:R-:W-:Y:S01]  /*0370*/  SHF.R.S32.HI R3, RZ, 0x1f, R6 ;  /* 0x0000001fff037819 */ /* 0x000fe20000011406 */
[----:B------:R-:W-:Y:S01]  /*0380*/  IMAD.SHL.U32 R205, R9, 0x200, RZ ;  /* 0x0000020009cd7824 */ /* 0x000fe200078e00ff */
[----:B------:R-:W-:-:S02]  /*0390*/  LOP3.LUT R2, R2, 0xfffffffc, RZ, 0xc0, !PT ;  /* 0xfffffffc02027812 */ /* 0x000fc400078ec0ff */
[C---:B------:R-:W-:Y:S02]  /*03a0*/  LOP3.LUT P4, RZ, R0.reuse, 0x2, RZ, 0xc0, !PT ;  /* 0x0000000200ff7812 */ /* 0x040fe4000788c0ff */
[----:B------:R-:W-:Y:S01]  /*03b0*/  LEA.HI R12, R3, R6, RZ, 0x3 ;  /* 0x00000006030c7211 */ /* 0x000fe200078f18ff */
[----:B------:R-:W-:Y:S01]  /*03c0*/  IMAD.IADD R7, R19, 0x1, -R2 ;  /* 0x0000000113077824 */ /* 0x000fe200078e0a02 */
[C---:B------:R-:W-:Y:S01]  /*03d0*/  LOP3.LUT P3, RZ, R0.reuse, 0x4, RZ, 0xc0, !PT ;  /* 0x0000000400ff7812 */ /* 0x040fe2000786c0ff */
[----:B------:R-:W-:Y:S01]  /*03e0*/  IMAD.SHL.U32 R0, R0, 0x40, RZ ;  /* 0x0000004000007824 */ /* 0x000fe200078e00ff */
[----:B------:R-:W-:Y:S01]  /*03f0*/  LOP3.LUT R14, R4, R5, RZ, 0x3c, !PT ;  /* 0x00000005040e7212 */ /* 0x000fe200078e3cff */
[----:B------:R-:W-:Y:S01]  /*0400*/  IMAD.SHL.U32 R2, R7, 0x10, RZ ;  /* 0x0000001007027824 */ /* 0x000fe200078e00ff */
[----:B------:R-:W-:Y:S02]  /*0410*/  LOP3.LUT R4, R12, 0xfffffff8, RZ, 0xc0, !PT ;  /* 0xfffffff80c047812 */ /* 0x000fe400078ec0ff */
[----:B------:R-:W-:-:S02]  /*0420*/  LOP3.LUT R0, R0, 0x1c0, RZ, 0xc0, !PT ;  /* 0x000001c000007812 */ /* 0x000fc400078ec0ff */
[----:B------:R-:W-:Y:S01]  /*0430*/  SHF.R.S32.HI R3, RZ, 0x6, R13 ;  /* 0x00000006ff037819 */ /* 0x000fe2000001140d */
[----:B------:R-:W-:Y:S01]  /*0440*/  IMAD.IADD R17, R6, 0x1, -R4 ;  /* 0x0000000106117824 */ /* 0x000fe200078e0a04 */
[C---:B------:R-:W-:Y:S01]  /*0450*/  LOP3.LUT R4, R0.reuse, 0x30, R2, 0xf8, !PT ;  /* 0x0000003000047812 */ /* 0x040fe200078ef802 */
[----:B------:R-:W-:Y:S01]  /*0460*/  IMAD.SHL.U32 R2, R9, 0x20, RZ ;  /* 0x0000002009027824 */ /* 0x000fe200078e00ff */
[----:B------:R-:W-:Y:S01]  /*0470*/  LOP3.LUT R209, R0, 0x8, R11, 0xf8, !PT ;  /* 0x0000000800d17812 */ /* 0x000fe200078ef80b */
[C---:B------:R-:W-:Y:S01]  /*0480*/  IMAD.SHL.U32 R13, R3.reuse, 0x8, RZ ;  /* 0x00000008030d7824 */ /* 0x040fe200078e00ff */
[----:B------:R-:W-:Y:S01]  /*0490*/  SHF.R.U32.HI R0, RZ, 0x3, R0 ;  /* 0x00000003ff007819 */ /* 0x000fe20000011600 */
[----:B------:R-:W-:Y:S01]  /*04a0*/  IMAD R5, R3, 0x800, R205 ;  /* 0x0000080003057824 */ /* 0x000fe200078e02cd */
[----:B------:R-:W-:Y:S01]  /*04b0*/  LOP3.LUT R2, R2, 0x20, RZ, 0xc0, !PT ;  /* 0x0000002002027812 */ /* 0x000fe200078ec0ff */
[----:B------:R-:W-:Y:S01]  /*04c0*/  STL [R1+0x48], R17 ;  /* 0x0000481101007387 */ /* 0x000fe20000100800 */
[----:B------:R-:W-:-:S02]  /*04d0*/  LOP3.LUT R4, R4, 0x8, R11, 0xf8, !PT ;  /* 0x0000000804047812 */ /* 0x000fc400078ef80b */
[----:B------:R-:W-:Y:S02]  /*04e0*/  LOP3.LUT R209, R209, R0, RZ, 0x3c, !PT ;  /* 0x00000000d1d17212 */ /* 0x000fe400078e3cff */
[----:B------:R-:W-:Y:S01]  /*04f0*/  LOP3.LUT R13, R2, 0x18, R13, 0xf8, !PT ;  /* 0x00000018020d7812 */ /* 0x000fe200078ef80d */
[----:B------:R-:W-:Y:S01]  /*0500*/  IMAD.SHL.U32 R2, R15, 0x2, RZ ;  /* 0x000000020f027824 */ /* 0x000fe200078e00ff */
[----:B------:R-:W-:Y:S01]  /*0510*/  LOP3.LUT R205, R205, R4, R0, 0xf6, !PT ;  /* 0x00000004cdcd7212 */ /* 0x000fe200078ef600 */
[C---:B------:R-:W-:Y:S01]  /*0520*/  IMAD.SHL.U32 R4, R8.reuse, 0x40, RZ ;  /* 0x0000004008047824 */ /* 0x040fe200078e00ff */
[----:B------:R-:W-:Y:S01]  /*0530*/  SHF.R.S32.HI R0, RZ, 0x7, R16 ;  /* 0x00000007ff007819 */ /* 0x000fe20000011410 */
[--C-:B------:R-:W-:Y:S01]  /*0540*/  IMAD R11, R7, 0x400, R2.reuse ;  /* 0x00000400070b7824 */ /* 0x100fe200078e0202 */
[----:B------:R-:W-:Y:S01]  /*0550*/  LOP3.LUT R6, R8, 0x1, RZ, 0xc0, !PT ;  /* 0x0000000108067812 */ /* 0x000fe200078ec0ff */
[----:B------:R-:W-:Y:S01]  /*0560*/  IMAD.IADD R209, R5, 0x1, R209 ;  /* 0x0000000105d17824 */ /* 0x000fe200078e02d1 */
[----:B------:R-:W-:Y:S01]  /*0570*/  LEA R205, R205, UR4, 0x1 ;  /* 0x00000004cdcd7c11 */ /* 0x000fe2000f8e08ff */
[----:B------:R-:W-:Y:S01]  /*0580*/  IMAD R7, R0, 0x1000, R2 ;  /* 0x0000100000077824 */ /* 0x000fe200078e0202 */
[----:B------:R-:W-:Y:S01]  /*0590*/  ISETP.NE.U32.AND P0, PT, R6, 0x1, PT ;  /* 0x000000010600780c */ /* 0x000fe20003f05070 */
[----:B------:R-:W-:Y:S01]  /*05a0*/  IMAD.SHL.U32 R2, R0, 0x8, RZ ;  /* 0x0000000800027824 */ /* 0x000fe200078e00ff */
[----:B------:R-:W-:Y:S01]  /*05b0*/  LOP3.LUT R0, R4, 0x1c0, RZ, 0xc0, !PT ;  /* 0x000001c004007812 */ /* 0x000fe200078ec0ff */
[C---:B------:R-:W-:Y:S01]  /*05c0*/  IMAD R5, R3.reuse, 0x200, R14 ;  /* 0x0000020003057824 */ /* 0x040fe200078e020e */
[----:B------:R-:W-:Y:S01]  /*05d0*/  R2P PR, R8, 0x6 ;  /* 0x0000000608007804 */ /* 0x000fe20000000000 */
[----:B------:R-:W-:Y:S01]  /*05e0*/  IMAD.SHL.U32 R4, R3, 0x20, RZ ;  /* 0x0000002003047824 */ /* 0x000fe200078e00ff */
[----:B------:R-:W-:Y:S01]  /*05f0*/  LOP3.LUT R2, R2, 0x8, RZ, 0xc0, !PT ;  /* 0x0000000802027812 */ /* 0x000fe200078ec0ff */
[----:B------:R-:W-:Y:S01]  /*0600*/  IMAD.SHL.U32 R6, R9, 0x10, RZ ;  /* 0x0000001009067824 */ /* 0x000fe200078e00ff */
[----:B------:R1:W-:Y:S01]  /*0610*/  STL [R1+0x10], R5 ;  /* 0x0000100501007387 */ /* 0x0003e20000100800 */
[----:B------:R-:W-:Y:S01]  /*0620*/  SHF.R.U32.HI R3, RZ, 0x3, R0 ;  /* 0x00000003ff037819 */ /* 0x000fe20000011600 */
[----:B------:R-:W-:Y:S01]  /*0630*/  IMAD.SHL.U32 R209, R209, 0x2, RZ ;  /* 0x00000002d1d17824 */ /* 0x000fe200078e00ff */
[----:B------:R-:W-:-:S02]  /*0640*/  LOP3.LUT R4, R0, 0x20, R4, 0xf8, !PT ;  /* 0x0000002000047812 */ /* 0x000fc400078ef804 */
[----:B------:R-:W-:Y:S02]  /*0650*/  LOP3.LUT R8, R3, R0, R2, 0x1e, !PT ;  /* 0x0000000003087212 */ /* 0x000fe400078e1e02 */
[----:B------:R-:W-:Y:S02]  /*0660*/  SHF.R.S32.HI R0, RZ, 0x1f, R18 ;  /* 0x0000001fff007819 */ /* 0x000fe40000011412 */
[----:B------:R-:W-:Y:S01]  /*0670*/  SEL R232, R232, 0x10, !P0 ;  /* 0x00000010e8e87807 */ /* 0x000fe20004000000 */
[----:B------:R-:W-:Y:S01]  /*0680*/  IMAD.IADD R8, R11, 0x1, R8 ;  /* 0x000000010b087824 */ /* 0x000fe200078e0208 */
[----:B------:R-:W-:Y:S02]  /*0690*/  LEA.HI R0, R0, R18, RZ, 0x2 ;  /* 0x0000001200007211 */ /* 0x000fe400078f10ff */
[----:B-1----:R-:W-:Y:S02]  /*06a0*/  LEA.HI R5, R10, R19, RZ, 0x1 ;  /* 0x000000130a057211 */ /* 0x002fe400078f08ff */
[----:B------:R-:W-:-:S02]  /*06b0*/  LOP3.LUT R10, R2, 0x10, R6, 0xf8, !PT ;  /* 0x00000010020a7812 */ /* 0x000fc400078ef806 */
[----:B------:R-:W-:Y:S01]  /*06c0*/  LOP3.LUT R6, R4, R3, RZ, 0x3c, !PT ;  /* 0x0000000304067212 */ /* 0x000fe200078e3cff */
[----:B------:R-:W-:Y:S01]  /*06d0*/  IMAD.SHL.U32 R3, R12, 0x40, RZ ;  /* 0x000000400c037824 */ /* 0x000fe200078e00ff */
[----:B------:R-:W-:Y:S01]  /*06e0*/  LOP3.LUT R4, R5, 0xfffffffe, RZ, 0xc0, !PT ;  /* 0xfffffffe05047812 */ /* 0x000fe200078ec0ff */
[----:B------:R-:W-:-:S04]  /*06f0*/  IMAD.SHL.U32 R5, R17, 0x40, RZ ;  /* 0x0000004011057824 */ /* 0x000fc800078e00ff */
[----:B------:R-:W-:Y:S01]  /*0700*/  IMAD.IADD R4, R19, 0x1, -R4 ;  /* 0x0000000113047824 */ /* 0x000fe200078e0a04 */
[----:B------:R-:W-:-:S03]  /*0710*/  LOP3.LUT R5, R5, 0x1c0, RZ, 0xc0, !PT ;  /* 0x000001c005057812 */ /* 0x000fc600078ec0ff */
[----:B------:R-:W-:Y:S02]  /*0720*/  IMAD R2, R4, 0x400, R7 ;  /* 0x0000040004027824 */ /* 0x000fe400078e0207 */
[----:B------:R-:W-:Y:S02]  /*0730*/  IMAD.SHL.U32 R7, R9, 0x8, RZ ;  /* 0x0000000809077824 */ /* 0x000fe400078e00ff */
[----:B------:R-:W-:Y:S01]  /*0740*/  IMAD.IADD R233, R6, 0x1, R2 ;  /* 0x0000000106e97824 */ /* 0x000fe200078e0202 */
[----:B------:R-:W-:Y:S02]  /*0750*/  SHF.R.S32.HI R2, RZ, 0x2, R0 ;  /* 0x00000002ff027819 */ /* 0x000fe40000011400 */
[----:B------:R-:W-:Y:S02]  /*0760*/  LOP3.LUT R0, R3, 0xfffffe00, RZ, 0xc0, !PT ;  /* 0xfffffe0003007812 */ /* 0x000fe400078ec0ff */
[----:B------:R-:W-:Y:S01]  /*0770*/  LOP3.LUT R3, R5, 0x8, R7, 0xf8, !PT ;  /* 0x0000000805037812 */ /* 0x000fe200078ef807 */
[C---:B------:R-:W-:Y:S01]  /*0780*/  IMAD R2, R4.reuse, 0x10, R2 ;  /* 0x0000001004027824 */ /* 0x040fe200078e0202 */
[----:B------:R-:W-:Y:S01]  /*0790*/  SHF.R.U32.HI R6, RZ, 0x3, R5 ;  /* 0x00000003ff067819 */ /* 0x000fe20000011605 */
[----:B------:R-:W-:Y:S01]  /*07a0*/  IMAD R4, R4, 0x400, R0 ;  /* 0x0000040004047824 */ /* 0x000fe200078e0200 */
[----:B------:R-:W-:-:S02]  /*07b0*/  LEA R233, R233, UR4, 0x1 ;  /* 0x00000004e9e97c11 */ /* 0x000fc4000f8e08ff */
[----:B------:R-:W-:Y:S01]  /*07c0*/  LOP3.LUT R3, R3, R6, RZ, 0x3c, !PT ;  /* 0x0000000603037212 */ /* 0x000fe200078e3cff */
[----:B------:R1:W-:Y:S01]  /*07d0*/  STL [R1+0x3c], R2 ;  /* 0x00003c0201007387 */ /* 0x0003e20000100800 */
        /* <DEDUP_REMOVED lines=40> */
.L_x_1041:
        /* <DEDUP_REMOVED lines=67> */
.L_x_971:
        /* <DEDUP_REMOVED lines=19> */
[----:B------:R-:W-:Y:S01]  /*0fc0*/  USHF.L.U32 UR14, UR47, 0x7, URZ ;  /* 0x000000072f0e7899 */ /* 0x000fe2000800063f */
[----:B------:R-:W-:Y:S01]  /*0fd0*/  ULDC.64 UR26, c[0x0][0x240] ;  /* 0x00009000001a7ab9 */ /* 0x000fe20000000a00 */
[----:B------:R-:W-:Y:S01]  /*0fe0*/  ULDC UR61, c[0x0][0x2dc] ;  /* 0x0000b700003d7ab9 */ /* 0x000fe20000000800 */
[----:B------:R-:W-:Y:S01]  /*0ff0*/  ULDC UR60, c[0x0][0x270] ;  /* 0x00009c00003c7ab9 */ /* 0x000fe20000000800 */
[----:B------:R-:W-:Y:S01]  /*1000*/  UIMAD.WIDE.U32 UR16, UR5, UR26, URZ ;  /* 0x0000001a051072a5 */ /* 0x000fe2000f8e003f */
[----:B-1----:R-:W-:Y:S01]  /*1010*/  IABS R5, R6 ;  /* 0x0000000600057213 */ /* 0x002fe20000000000 */
[----:B------:R-:W-:Y:S01]  /*1020*/  @!UP1 UIMAD.WIDE.U32 UR40, UR47, UR8, URZ ;  /* 0x000000082f2892a5 */ /* 0x000fe2000f8e003f */
[----:B------:R-:W-:Y:S01]  /*1030*/  ISETP.NE.AND P3, PT, R6, RZ, PT ;  /* 0x000000ff0600720c */ /* 0x000fe20003f65270 */
[----:B------:R-:W-:Y:S01]  /*1040*/  USEL UR34, UR14, URZ, UP2 ;  /* 0x0000003f0e227287 */ /* 0x000fe20009000000 */
[----:B------:R-:W1:Y:S01]  /*1050*/  I2F.RP R2, R5 ;  /* 0x0000000500027306 */ /* 0x000e620000209400 */
[----:B------:R-:W-:-:S02]  /*1060*/  @UP0 UIADD3 UR18, UR22, UR35, URZ ;  /* 0x0000002316120290 */ /* 0x000fc4000fffe03f */
[----:B------:R-:W-:Y:S02]  /*1070*/  UIMAD.WIDE.U32 UR14, UR47, UR58, URZ ;  /* 0x0000003a2f0e72a5 */ /* 0x000fe4000f8e003f */
[----:B--2---:R-:W-:Y:S02]  /*1080*/  UIMAD.WIDE.U32 UR30, UR11, UR12, URZ ;  /* 0x0000000c0b1e72a5 */ /* 0x004fe4000f8e003f */
[----:B------:R-:W-:Y:S02]  /*1090*/  USEL UR55, UR28, UR16, !UP1 ;  /* 0x000000101c377287 */ /* 0x000fe4000c800000 */
[----:B------:R-:W-:Y:S02]  /*10a0*/  UIMAD UR49, UR11, UR13, UR31 ;  /* 0x0000000d0b3172a4 */ /* 0x000fe4000f8e021f */
[----:B------:R-:W-:Y:S01]  /*10b0*/  @!UP1 UIMAD UR11, UR57, UR8, URZ ;  /* 0x00000008390b92a4 */ /* 0x000fe2000f8e023f */
[----:B------:R-:W-:Y:S01]  /*10c0*/  @UP1 ULDC.64 UR12, c[0x0][0x420] ;  /* 0x00010800000c1ab9 */ /* 0x000fe20000000a00 */
[----:B------:R-:W-:Y:S01]  /*10d0*/  UIADD3 UR50, UR29, UR33, URZ ;  /* 0x000000211d327290 */ /* 0x000fe2000fffe03f */
[----:B-1----:R-:W1:Y:S01]  /*10e0*/  MUFU.RCP R2, R2 ;  /* 0x0000000200027308 */ /* 0x002e620000001000 */
[----:B------:R-:W-:-:S02]  /*10f0*/  @!UP1 UIMAD UR37, UR47, UR9, UR11 ;  /* 0x000000092f2592a4 */ /* 0x000fc4000f8e020b */
[----:B------:R-:W-:Y:S02]  /*1100*/  UIADD3 UR11, UR19, 0x3f, URZ ;  /* 0x0000003f130b7890 */ /* 0x000fe4000fffe03f */
[----:B------:R-:W-:Y:S02]  /*1110*/  @UP1 UIMAD.WIDE.U32 UR42, UR5, UR12, URZ ;  /* 0x0000000c052a12a5 */ /* 0x000fe4000f8e003f */
[----:B------:R-:W-:Y:S02]  /*1120*/  USHF.R.S32.HI UR20, URZ, 0x1f, UR11 ;  /* 0x0000001f3f147899 */ /* 0x000fe4000801140b */
[----:B------:R-:W-:Y:S02]  /*1130*/  USHF.L.U64.HI UR12, UR47, 0x7, UR57 ;  /* 0x000000072f0c7899 */ /* 0x000fe40008010239 */
[----:B------:R-:W-:Y:S02]  /*1140*/  ULEA.HI UR20, UR20, UR11, URZ, 0x6 ;  /* 0x0000000b14147291 */ /* 0x000fe4000f8f303f */
[----:B------:R-:W-:-:S02]  /*1150*/  UIMAD UR11, UR38, UR47, URZ ;  /* 0x0000002f260b72a4 */ /* 0x000fc4000f8e023f */
[----:B------:R-:W-:Y:S01]  /*1160*/  @UP1 UIMAD UR51, UR5, UR13, UR43 ;  /* 0x0000000d053312a4 */ /* 0x000fe2000f8e022b */
[----:B-1----:R-:W-:Y:S02]  /*1170*/  VIADD R2, R2, 0xffffffe ;  /* 0x0ffffffe02027836 */ /* 0x002fe40000000000 */
[----:B------:R-:W-:Y:S01]  /*1180*/  ULDC.U8 UR13, c[0x0][0x3d8] ;  /* 0x0000f600000d7ab9 */ /* 0x000fe20000000000 */
[----:B------:R-:W-:Y:S01]  /*1190*/  UIMAD.WIDE UR8, UR61, UR60, URZ ;  /* 0x0000003c3d0872a5 */ /* 0x000fe2000f8e023f */
[----:B------:R-:W1:Y:S01]  /*11a0*/  F2I.FTZ.U32.TRUNC.NTZ R3, R2 ;  /* 0x0000000200037305 */ /* 0x000e62000021f000 */
[----:B------:R-:W-:Y:S02]  /*11b0*/  USEL UR36, UR12, URZ, UP2 ;  /* 0x0000003f0c247287 */ /* 0x000fe40009000000 */
[----:B------:R-:W-:Y:S02]  /*11c0*/  UISETP.NE.AND UP3, UPT, UR13, URZ, UPT ;  /* 0x0000003f0d00728c */ /* 0x000fe4000bf65270 */
[----:B------:R-:W-:Y:S01]  /*11d0*/  UIMAD UR11, UR57, UR58, UR11 ;  /* 0x0000003a390b72a4 */ /* 0x000fe2000f8e020b */
[----:B------:R-:W-:Y:S01]  /*11e0*/  @UP0 ULDC.64 UR12, c[0x0][0x248] ;  /* 0x00009200000c0ab9 */ /* 0x000fe20000000a00 */
[----:B------:R-:W-:-:S02]  /*11f0*/  UIMAD UR32, UR5, UR27, URZ ;  /* 0x0000001b052072a4 */ /* 0x000fc4000f8e023f */
        /* <DEDUP_REMOVED lines=12> */
[----:B------:R-:W-:Y:S02]  /*12c0*/  ULOP3.LUT UR18, UR20, 0xffffffc0, URZ, 0xc0, !UPT ;  /* 0xffffffc014127892 */ /* 0x000fe4000f8ec03f */
[----:B------:R-:W-:Y:S02]  /*12d0*/  UIMAD.WIDE.U32 UR14, UR8, UR5, URZ ;  /* 0x00000005080e72a5 */ /* 0x000fe4000f8e003f */
[----:B------:R-:W-:Y:S01]  /*12e0*/  IMAD.HI.U32 R0, R0, R2, RZ ;  /* 0x0000000200007227 */ /* 0x000fe200078e00ff */
[----:B------:R-:W-:Y:S02]  /*12f0*/  UIADD3 UR46, UR17, UR11, URZ ;  /* 0x0000000b112e7290 */ /* 0x000fe4000fffe03f */
[----:B------:R-:W-:Y:S01]  /*1300*/  UIADD3 UR11, UR18, -0x40, URZ ;  /* 0xffffffc0120b7890 */ /* 0x000fe2000fffe03f */
[----:B------:R-:W-:Y:S01]  /*1310*/  IMAD.MOV R3, RZ, RZ, -R0 ;  /* 0x000000ffff037224 */ /* 0x000fe200078e0a00 */
[----:B------:R-:W-:-:S02]  /*1320*/  USEL UR54, UR16, UR14, !UP1 ;  /* 0x0000000e10367287 */ /* 0x000fc4000c800000 */
[----:B------:R-:W-:Y:S01]  /*1330*/  USHF.R.S32.HI UR38, URZ, 0x1f, UR11 ;  /* 0x0000001f3f267899 */ /* 0x000fe2000801140b */
[C---:B------:R-:W-:Y:S01]  /*1340*/  IMAD R2, R5.reuse, R3, R2 ;  /* 0x0000000305027224 */ /* 0x040fe200078e0202 */
[----:B------:R-:W-:Y:S02]  /*1350*/  UIADD3 UR16, UP2, UR11, UR34, URZ ;  /* 0x000000220b107290 */ /* 0x000fe4000ff5e03f */
[----:B------:R-:W-:Y:S02]  /*1360*/  UIMAD UR14, UR9, UR5, URZ ;  /* 0x00000005090e72a4 */ /* 0x000fe4000f8e023f */
[----:B------:R-:W-:Y:S01]  /*1370*/  ISETP.GT.U32.AND P1, PT, R5, R2, PT ;  /* 0x000000020500720c */ /* 0x000fe20003f24070 */
[----:B------:R-:W-:Y:S02]  /*1380*/  UIADD3.X UR17, UR38, UR36, URZ, UP2, !UPT ;  /* 0x0000002426117290 */ /* 0x000fe400097fe43f */
[----:B------:R-:W-:Y:S01]  /*1390*/  UIMAD UR9, UR9, UR16, URZ ;  /* 0x00000010090972a4 */ /* 0x000fe2000f8e023f */
[----:B------:R-:W-:Y:S01]  /*13a0*/  ULDC.U8 UR24, c[0x0][0x480] ;  /* 0x0001200000187ab9 */ /* 0x000fe20000000000 */
[----:B------:R-:W-:Y:S01]  /*13b0*/  ULDC UR34, c[0x0][0x2c4] ;  /* 0x0000b10000227ab9 */ /* 0x000fe20000000800 */
[----:B------:R-:W-:-:S02]  /*13c0*/  @UP0 UIADD3 UR31, UR22, UR35, URZ ;  /* 0x00000023161f0290 */ /* 0x000fc4000fffe03f */
[----:B------:R-:W-:Y:S02]  /*13d0*/  UIMAD UR18, UR8, UR17, UR9 ;  /* 0x00000011081272a4 */ /* 0x000fe4000f8e0209 */
[----:B------:R-:W-:-:S03]  /*13e0*/  UISETP.NE.AND UP4, UPT, UR24, URZ, UPT ;  /* 0x0000003f1800728c */ /* 0x000fc6000bf85270 */
[----:B------:R-:W-:Y:S01]  /*13f0*/  @!P1 IMAD.IADD R2, R2, 0x1, -R5 ;  /* 0x0000000102029824 */ /* 0x000fe200078e0a05 */
[----:B------:R-:W-:Y:S01]  /*1400*/  @!P1 IADD3 R0, R0, 0x1, RZ ;  /* 0x0000000100009810 */ /* 0x000fe20007ffe0ff */
[----:B------:R-:W-:Y:S01]  /*1410*/  @UP3 UIMAD UR17, UR47, UR34, URZ ;  /* 0x000000222f1132a4 */ /* 0x000fe2000f8e023f */
[----:B------:R-:W-:Y:S01]  /*1420*/  PLOP3.LUT P1, PT, PT, PT, UP0, 0x80, 0x0 ;  /* 0x000000000000781c */ /* 0x000fe20003f2f008 */
[----:B------:R-:W-:Y:S01]  /*1430*/  @UP0 ULDC.64 UR24, c[0x0][0x250] ;  /* 0x0000940000180ab9 */ /* 0x000fe20000000a00 */
[----:B------:R-:W-:Y:S01]  /*1440*/  ISETP.GE.U32.AND P0, PT, R2, R5, PT ;  /* 0x000000050200720c */ /* 0x000fe20003f06070 */
[----:B------:R-:W-:Y:S01]  /*1450*/  @UP1 UIADD3 UR46, UR15, UR14, URZ ;  /* 0x0000000e0f2e1290 */ /* 0x000fe2000fffe03f */
[----:B------:R-:W-:Y:S01]  /*1460*/  LOP3.LUT R2, R6, UR56, RZ, 0x3c, !PT ;  /* 0x0000003806027c12 */ /* 0x000fe2000f8e3cff */
[----:B------:R-:W-:Y:S02]  /*1470*/  @UP0 UIMAD.WIDE.U32 UR14, UR31, UR24, URZ ;  /* 0x000000181f0e02a5 */ /* 0x000fe4000f8e003f */
[----:B------:R-:W-:Y:S01]  /*1480*/  UIMAD.WIDE.U32 UR32, UR8, UR16, URZ ;  /* 0x00000010082072a5 */ /* 0x000fe2000f8e003f */
[----:B------:R-:W-:Y:S01]  /*1490*/  ISETP.GE.AND P2, PT, R2, RZ, PT ;  /* 0x000000ff0200720c */ /* 0x000fe20003f46270 */
[----:B------:R-:W-:-:S02]  /*14a0*/  @UP3 USEL UR16, UR17, UR5, !UP1 ;  /* 0x0000000511103287 */ /* 0x000fc4000c800000 */
[----:B------:R-:W-:Y:S02]  /*14b0*/  @!UP3 UIMAD UR9, UR47, UR60, UR56 ;  /* 0x0000003c2f09b2a4 */ /* 0x000fe4000f8e0238 */
[----:B------:R-:W-:Y:S02]  /*14c0*/  UIMAD UR48, UR56, UR61, URZ ;  /* 0x0000003d383072a4 */ /* 0x000fe4000f8e023f */
[----:B------:R-:W-:Y:S01]  /*14d0*/  @P0 VIADD R0, R0, 0x1 ;  /* 0x0000000100000836 */ /* 0x000fe20000000000 */
[----:B------:R-:W-:Y:S01]  /*14e0*/  @UP0 UIMAD UR31, UR31, UR25, URZ ;  /* 0x000000191f1f02a4 */ /* 0x000fe2000f8e023f */
[----:B------:R-:W-:Y:S01]  /*14f0*/  PLOP3.LUT P0, PT, PT, PT, UP3, 0x80, 0x0 ;  /* 0x000000000000781c */ /* 0x000fe20003f0f038 */
[----:B------:R-:W-:Y:S01]  /*1500*/  @UP3 ULDC UR8, c[0x0][0x2e4] ;  /* 0x0000b90000083ab9 */ /* 0x000fe20000000800 */
[----:B------:R-:W-:Y:S01]  /*1510*/  IMAD.MOV.U32 R13, RZ, RZ, R0 ;  /* 0x000000ffff0d7224 */ /* 0x000fe200078e0000 */
[----:B------:R-:W-:Y:S02]  /*1520*/  USHF.R.S32.HI UR45, URZ, 0x6, UR20 ;  /* 0x000000063f2d7899 */ /* 0x000fe40008011414 */
[----:B------:R-:W-:-:S02]  /*1530*/  @UP3 UIMAD UR17, UR56, UR8, UR16 ;  /* 0x00000008381132a4 */ /* 0x000fc4000f8e0210 */
[----:B------:R-:W-:Y:S01]  /*1540*/  @!UP1 UIADD3 UR51, UR41, UR37, URZ ;  /* 0x0000002529339290 */ /* 0x000fe2000fffe03f */
[----:B------:R-:W-:Y:S01]  /*1550*/  @!P2 IADD3 R13, -R13, RZ, RZ ;  /* 0x000000ff0d0da210 */ /* 0x000fe20007ffe1ff */
[----:B------:R-:W-:Y:S01]  /*1560*/  @!UP3 UIMAD UR17, UR9, UR34, URZ ;  /* 0x000000220911b2a4 */ /* 0x000fe2000f8e023f */
[----:B------:R-:W-:Y:S01]  /*1570*/  @!P3 LOP3.LUT R13, RZ, R6, RZ, 0x33, !PT ;  /* 0x00000006ff0db212 */ /* 0x000fe200078e33ff */
[----:B------:R-:W-:Y:S02]  /*1580*/  UIADD3 UR20, UR33, UR18, URZ ;  /* 0x0000001221147290 */ /* 0x000fe4000fffe03f */
[----:B------:R-:W-:Y:S02]  /*1590*/  USHF.R.S32.HI UR39, URZ, 0x1f, UR23 ;  /* 0x0000001f3f277899 */ /* 0x000fe40008011417 */
[----:B------:R-:W-:Y:S02]  /*15a0*/  USEL UR53, UR30, URZ, UP4 ;  /* 0x0000003f1e357287 */ /* 0x000fe4000a000000 */
[----:B------:R-:W-:-:S02]  /*15b0*/  USHF.R.S32.HI UR52, URZ, 0x1f, UR48 ;  /* 0x0000001f3f347899 */ /* 0x000fc40008011430 */
[----:B------:R-:W-:Y:S02]  /*15c0*/  @UP0 UIADD3 UR37, UR15, UR31, URZ ;  /* 0x0000001f0f250290 */ /* 0x000fe4000fffe03f */
[----:B------:R-:W-:Y:S02]  /*15d0*/  USEL UR49, UR49, URZ, UP4 ;  /* 0x0000003f31317287 */ /* 0x000fe4000a000000 */
        /* <DEDUP_REMOVED lines=16> */
.L_x_973:
        /* <DEDUP_REMOVED lines=13> */
.L_x_974:
        /* <DEDUP_REMOVED lines=11> */
.L_x_975:
[----:B------:R-:W-:-:S04]  /*1860*/  UIMAD UR5, UR47, UR60, UR56 ;  /* 0x0000003c2f0572a4 */ /* 0x000fc8000f8e0238 */
[----:B------:R-:W-:-:S12]  /*1870*/  UIMAD UR5, UR5, UR58, URZ ;  /* 0x0000003a050572a4 */ /* 0x000fd8000f8e023f */
.L_x_976:
[----:B------:R-:W2:Y:S01]  /*1880*/  LDL R10, [R1+0x4c] ;  /* 0x00004c00010a7983 */ /* 0x000ea20000100800 */
[----:B------:R-:W-:Y:S01]  /*1890*/  UIMAD UR9, UR61, UR60, URZ ;  /* 0x0000003c3d0972a4 */ /* 0x000fe2000f8e023f */
[----:B------:R-:W1:Y:S01]  /*18a0*/  LDC.64 R2, c[0x0][0x420] ;  /* 0x00010800ff027b82 */ /* 0x000e620000000a00 */
[----:B------:R-:W-:Y:S01]  /*18b0*/  UIADD3 UR40, UR11, UR5, URZ ;  /* 0x000000050b287290 */ /* 0x000fe2000fffe03f */
[----:B------:R-:W3:Y:S01]  /*18c0*/  S2R R23, SR_TID.X ;  /* 0x0000000000177919 */ /* 0x000ee20000002100 */
[----:B------:R-:W-:Y:S01]  /*18d0*/  UIADD3 UR5, -UR10, UR19, UR23 ;  /* 0x000000130a057290 */ /* 0x000fe2000fffe117 */
[----:B------:R-:W-:Y:S01]  /*18e0*/  SHF.R.S32.HI R237, RZ, 0x1f, R236 ;  /* 0x0000001fffed7819 */ /* 0x000fe200000114ec */
[----:B------:R-:W-:Y:S01]  /*18f0*/  USHF.L.U32 UR8, UR9, 0x6, URZ ;  /* 0x0000000609087899 */ /* 0x000fe2000800063f */
[----:B------:R-:W4:Y:S01]  /*1900*/  S2R R24, SR_TID.X ;  /* 0x0000000000187919 */ /* 0x000f220000002100 */
[----:B------:R-:W-:Y:S01]  /*1910*/  ULDC UR15, c[0x0][0x398] ;  /* 0x0000e600000f7ab9 */ /* 0x000fe20000000800 */
[C---:B------:R-:W-:Y:S01]  /*1920*/  IADD3 R4, P0, R236.reuse, UR14, RZ ;  /* 0x0000000eec047c10 */ /* 0x040fe2000ff1e0ff */
[----:B------:R-:W-:Y:S01]  /*1930*/  UIADD3 UR5, UR5, -UR15, URZ ;  /* 0x8000000f05057290 */ /* 0x000fe2000fffe03f */
[----:B------:R-:W5:Y:S01]  /*1940*/  S2R R8, SR_TID.X ;  /* 0x0000000000087919 */ /* 0x000f620000002100 */
[----:B------:R-:W-:Y:S01]  /*1950*/  UIADD3 UR15, UP2, UP1, UR32, UR8, UR48 ;  /* 0x00000008200f7290 */ /* 0x000fe2000f95e030 */
[----:B------:R-:W-:Y:S01]  /*1960*/  IADD3.X R5, R237, UR51, RZ, P0, !PT ;  /* 0x00000033ed057c10 */ /* 0x000fe200087fe4ff */
[----:B------:R-:W-:Y:S01]  /*1970*/  USHF.R.S32.HI UR8, URZ, 0x1f, UR8 ;  /* 0x0000001f3f087899 */ /* 0x000fe20008011408 */
[----:B------:R-:W5:Y:S01]  /*1980*/  S2R R9, SR_TID.X ;  /* 0x0000000000097919 */ /* 0x000f620000002100 */
[----:B------:R-:W-:Y:S01]  /*1990*/  ULDC.64 UR30, c[0x0][0x400] ;  /* 0x00010000001e7ab9 */ /* 0x000fe20000000a00 */
[----:B------:R-:W-:Y:S01]  /*19a0*/  USHF.R.S32.HI UR41, URZ, 0x1f, UR56 ;  /* 0x0000001f3f297899 */ /* 0x000fe20008011438 */
[----:B------:R-:W-:Y:S01]  /*19b0*/  BSSY B1, `(.L_x_972) ;  /* 0x0000a30000017945 */ /* 0x000fe20003800000 */
[----:B------:R-:W-:Y:S01]  /*19c0*/  UIADD3.X UR8, UR20, UR8, UR52, UP2, UP1 ;  /* 0x0000000814087290 */ /* 0x000fe200097e2434 */
[----:B------:R-:W-:Y:S01]  /*19d0*/  VIADD R12, R236, 0x40 ;  /* 0x00000040ec0c7836 */ /* 0x000fe20000000000 */
[----:B------:R-:W-:-:S02]  /*19e0*/  USHF.R.S32.HI UR20, URZ, 0x1f, UR5 ;  /* 0x0000001f3f147899 */ /* 0x000fc40008011405 */
[----:B------:R-:W-:Y:S02]  /*19f0*/  UIADD3 UR33, UR11, UR17, URZ ;  /* 0x000000110b217290 */ /* 0x000fe4000fffe03f */
[----:B------:R-:W-:Y:S01]  /*1a00*/  ULEA.HI UR20, UR20, UR5, URZ, 0x6 ;  /* 0x0000000514147291 */ /* 0x000fe2000f8f303f */
[----:B-1----:R-:W-:Y:S01]  /*1a10*/  IMAD.WIDE.U32 R4, R2, UR11, R4 ;  /* 0x0000000b02047c25 */ /* 0x002fe2000f8e0004 */
[----:B------:R-:W-:Y:S01]  /*1a20*/  ULDC.64 UR16, c[0x0][0x428] ;  /* 0x00010a0000107ab9 */ /* 0x000fe20000000a00 */
[----:B------:R-:W-:Y:S01]  /*1a30*/  ULDC.64 UR28, c[0x0][0x258] ;  /* 0x00009600001c7ab9 */ /* 0x000fe20000000a00 */
[----:B------:R-:W-:Y:S02]  /*1a40*/  USHF.R.S32.HI UR20, URZ, 0x6, UR20 ;  /* 0x000000063f147899 */ /* 0x000fe40008011414 */
[----:B------:R-:W-:Y:S02]  /*1a50*/  UIMAD UR14, UR41, UR16, URZ ;  /* 0x00000010290e72a4 */ /* 0x000fe4000f8e023f */
[----:B------:R-:W-:Y:S01]  /*1a60*/  UIMAD UR32, UR41, UR28, URZ ;  /* 0x0000001c292072a4 */ /* 0x000fe2000f8e023f */
[----:B---3--:R-:W-:Y:S01]  /*1a70*/  SHF.R.S32.HI R23, RZ, 0x1f, R23 ;  /* 0x0000001fff177819 */ /* 0x008fe20000011417 */
[----:B------:R-:W-:Y:S01]  /*1a80*/  ULDC.64 UR42, c[0x0][0x2b0] ;  /* 0x0000ac00002a7ab9 */ /* 0x000fe20000000a00 */
[----:B------:R-:W-:Y:S01]  /*1a90*/  ULDC.64 UR60, c[0x0][0x478] ;  /* 0x00011e00003c7ab9 */ /* 0x000fe20000000a00 */
[----:B------:R-:W-:Y:S01]  /*1aa0*/  UIMAD UR5, UR56, UR29, UR32 ;  /* 0x0000001d380572a4 */ /* 0x000fe2000f8e0220 */
[----:B----4-:R-:W-:-:S04]  /*1ab0*/  LEA.HI R23, R23, R24, RZ, 0x3 ;  /* 0x0000001817177211 */ /* 0x010fc800078f18ff */
[----:B------:R-:W-:Y:S02]  /*1ac0*/  SHF.R.S32.HI R23, RZ, 0x3, R23 ;  /* 0x00000003ff177819 */ /* 0x000fe40000011417 */
[----:B-----5:R-:W-:Y:S02]  /*1ad0*/  SHF.R.S32.HI R8, RZ, 0x1f, R8 ;  /* 0x0000001fff087819 */ /* 0x020fe40000011408 */
[----:B------:R-:W-:Y:S02]  /*1ae0*/  SHF.R.S32.HI R21, RZ, 0x1f, R23 ;  /* 0x0000001fff157819 */ /* 0x000fe40000011417 */
[----:B------:R-:W-:Y:S02]  /*1af0*/  IADD3 R6, P2, R23, UR11, RZ ;  /* 0x0000000b17067c10 */ /* 0x000fe4000ff5e0ff */
[----:B------:R-:W-:Y:S01]  /*1b00*/  LEA.HI R8, R8, R9, RZ, 0x5 ;  /* 0x0000000908087211 */ /* 0x000fe200078f28ff */
[----:B------:R-:W-:Y:S01]  /*1b10*/  IMAD R9, R2, UR38, RZ ;  /* 0x0000002602097c24 */ /* 0x000fe2000f8e02ff */
[----:B------:R-:W-:-:S02]  /*1b20*/  IADD3.X R0, R21, UR38, RZ, P2, !PT ;  /* 0x0000002615007c10 */ /* 0x000fc400097fe4ff */
[----:B------:R-:W-:Y:S01]  /*1b30*/  SHF.R.S32.HI R8, RZ, 0x5, R8 ;  /* 0x00000005ff087819 */ /* 0x000fe20000011408 */
[----:B------:R-:W-:Y:S02]  /*1b40*/  IMAD R9, R3, UR11, R9 ;  /* 0x0000000b03097c24 */ /* 0x000fe4000f8e0209 */
[----:B------:R-:W-:Y:S02]  /*1b50*/  IMAD R7, R0, UR26, RZ ;  /* 0x0000001a00077c24 */ /* 0x000fe4000f8e02ff */
[----:B------:R-:W-:Y:S02]  /*1b60*/  IMAD.IADD R5, R5, 0x1, R9 ;  /* 0x0000000105057824 */ /* 0x000fe400078e0209 */
[----:B--2---:R-:W-:Y:S01]  /*1b70*/  IMAD R0, R8, UR9, R10 ;  /* 0x0000000908007c24 */ /* 0x004fe2000f8e020a */
[----:B------:R-:W-:Y:S01]  /*1b80*/  UIADD3 UR9, UP2, UP1, UR53, UR15, UR54 ;  /* 0x0000000f35097290 */ /* 0x000fe2000f95e036 */
[C---:B------:R-:W-:Y:S02]  /*1b90*/  IMAD R10, R6.reuse, UR27, R7 ;  /* 0x0000001b060a7c24 */ /* 0x040fe4000f8e0207 */
[----:B------:R-:W-:Y:S01]  /*1ba0*/  IMAD.WIDE.U32 R6, R6, UR26, R236 ;  /* 0x0000001a06067c25 */ /* 0x000fe2000f8e00ec */
[----:B------:R-:W-:-:S02]  /*1bb0*/  UIADD3.X UR8, UR49, UR8, UR46, UP2, UP1 ;  /* 0x0000000831087290 */ /* 0x000fc400097e242e */
[----:B------:R-:W-:Y:S01]  /*1bc0*/  IADD3 R8, P0, R0, UR9, RZ ;  /* 0x0000000900087c10 */ /* 0x000fe2000ff1e0ff */
[----:B------:R-:W-:Y:S01]  /*1bd0*/  UISETP.LT.AND UP1, UPT, URZ, UR20, UPT ;  /* 0x000000143f00728c */ /* 0x000fe2000bf21270 */
[----:B------:R-:W-:Y:S01]  /*1be0*/  IADD3 R6, P2, R6, UR55, RZ ;  /* 0x0000003706067c10 */ /* 0x000fe2000ff5e0ff */
[----:B------:R-:W-:Y:S01]  /*1bf0*/  UIADD3 UR9, UR45, -0x1, URZ ;  /* 0xffffffff2d097890 */ /* 0x000fe2000fffe03f */
[----:B------:R-:W-:Y:S01]  /*1c00*/  LEA.HI.X.SX32 R0, R0, UR8, 0x1, P0 ;  /* 0x0000000800007c11 */ /* 0x000fe200080f0eff */
[----:B------:R-:W-:Y:S01]  /*1c10*/  USEL UR20, URZ, UR20, !UP1 ;  /* 0x000000143f147287 */ /* 0x000fe2000c800000 */
[C---:B------:R-:W-:Y:S01]  /*1c20*/  LEA R218, P0, R8.reuse, UR30, 0x2 ;  /* 0x0000001e08da7c11 */ /* 0x040fe2000f8010ff */
[----:B------:R-:W-:Y:S01]  /*1c30*/  UIMAD UR8, UR56, UR17, UR14 ;  /* 0x00000011380872a4 */ /* 0x000fe2000f8e020e */
[----:B------:R-:W-:Y:S01]  /*1c40*/  IADD3.X R7, R7, UR50, R10, P2, !PT ;  /* 0x0000003207077c10 */ /* 0x000fe200097fe40a */
[----:B------:R-:W-:Y:S01]  /*1c50*/  UISETP.GT.AND UP1, UPT, UR45, UR20, UPT ;  /* 0x000000142d00728c */ /* 0x000fe2000bf24270 */
[----:B------:R-:W-:Y:S01]  /*1c60*/  LEA.HI.X R219, R8, UR31, R0, 0x2, P0 ;  /* 0x0000001f08db7c11 */ /* 0x000fe200080f1400 */
[----:B------:R-:W-:Y:S01]  /*1c70*/  IMAD.U32 R0, RZ, RZ, UR16 ;  /* 0x00000010ff007e24 */ /* 0x000fe2000f8e00ff */
[----:B------:R-:W-:Y:S01]  /*1c80*/  UIMAD.WIDE UR16, UR33, 0x4, UR42 ;  /* 0x00000004211078a5 */ /* 0x000fe2000f8e022a */
[----:B------:R-:W-:Y:S01]  /*1c90*/  IMAD.U32 R8, RZ, RZ, UR28 ;  /* 0x0000001cff087e24 */ /* 0x000fe2000f8e00ff */
[----:B------:R-:W-:Y:S01]  /*1ca0*/  UIMAD.WIDE UR32, UR40, 0x4, UR60 ;  /* 0x00000004282078a5 */ /* 0x000fe2000f8e023c */
[----:B------:R-:W-:Y:S01]  /*1cb0*/  IMAD.WIDE.U32 R4, R0, UR56, R4 ;  /* 0x0000003800047c25 */ /* 0x000fe2000f8e0004 */
[----:B------:R-:W-:Y:S01]  /*1cc0*/  PLOP3.LUT P0, PT, PT, PT, UP1, 0x80, 0x0 ;  /* 0x000000000000781c */ /* 0x000fe20003f0f018 */
[----:B------:R-:W-:Y:S01]  /*1cd0*/  ULDC.64 UR28, c[0x0][0x210] ;  /* 0x00008400001c7ab9 */ /* 0x000fe20000000a00 */
[----:B------:R-:W-:Y:S01]  /*1ce0*/  ULDC.64 UR30, c[0x0][0x3e0] ;  /* 0x0000f800001e7ab9 */ /* 0x000fe20000000a00 */
[----:B------:R-:W-:Y:S01]  /*1cf0*/  VIADD R5, R5, UR8 ;  /* 0x0000000805057c36 */ /* 0x000fe20008000000 */
[----:B------:R-:W-:Y:S01]  /*1d00*/  UMOV UR15, UR16 ;  /* 0x00000010000f7c82 */ /* 0x000fe20008000000 */
[----:B------:R-:W-:Y:S01]  /*1d10*/  IMAD R10, R21, R2, RZ ;  /* 0x00000002150a7224 */ /* 0x000fe200078e02ff */
[----:B------:R-:W-:Y:S01]  /*1d20*/  UMOV UR14, UR17 ;  /* 0x00000011000e7c82 */ /* 0x000fe20008000000 */
[----:B------:R-:W-:Y:S01]  /*1d30*/  IMAD.WIDE.U32 R6, R8, UR56, R6 ;  /* 0x0000003808067c25 */ /* 0x000fe2000f8e0006 */
[----:B------:R-:W-:Y:S01]  /*1d40*/  UMOV UR17, UR32 ;  /* 0x0000002000117c82 */ /* 0x000fe20008000000 */
[----:B------:R-:W-:-:S02]  /*1d50*/  UMOV UR16, UR33 ;  /* 0x0000002100107c82 */ /* 0x000fc40008000000 */
[C---:B------:R-:W-:Y:S01]  /*1d60*/  IMAD R10, R23.reuse, R3, R10 ;  /* 0x00000003170a7224 */ /* 0x040fe200078e020a */
[----:B------:R-:W-:Y:S01]  /*1d70*/  LEA R242, P3, R6, UR28, 0x1 ;  /* 0x0000001c06f27c11 */ /* 0x000fe2000f8608ff */
[----:B------:R-:W-:-:S04]  /*1d80*/  IMAD.WIDE.U32 R4, R23, R2, R4 ;  /* 0x0000000217047225 */ /* 0x000fc800078e0004 */
[----:B------:R-:W-:Y:S01]  /*1d90*/  VIADD R11, R7, UR5 ;  /* 0x00000005070b7c36 */ /* 0x000fe20008000000 */
[----:B------:R-:W-:Y:S01]  /*1da0*/  LEA R240, P2, R4, UR30, 0x1 ;  /* 0x0000001e04f07c11 */ /* 0x000fe2000f8408ff */
[----:B------:R-:W-:-:S03]  /*1db0*/  IMAD.IADD R10, R5, 0x1, R10 ;  /* 0x00000001050a7824 */ /* 0x000fc600078e020a */
        /* <DEDUP_REMOVED lines=22> */
.L_x_978:
        /* <DEDUP_REMOVED lines=19> */
.L_x_979:
        /* <DEDUP_REMOVED lines=38> */
.L_x_981:
[----:B------:R-:W-:Y:S05]  /*22b0*/  BSYNC B0 ;  /* 0x0000000000007941 */ /* 0x000fea0003800000 */
.L_x_980:
        /* <DEDUP_REMOVED lines=18> */
.L_x_983:
[----:B------:R-:W-:Y:S05]  /*23e0*/  BSYNC B0 ;  /* 0x0000000000007941 */ /* 0x000fea0003800000 */
.L_x_982:
        /* <DEDUP_REMOVED lines=18> */
.L_x_985:
[----:B------:R-:W-:Y:S05]  /*2510*/  BSYNC B0 ;  /* 0x0000000000007941 */ /* 0x000fea0003800000 */
.L_x_984:
        /* <DEDUP_REMOVED lines=18> */
.L_x_987:
[----:B------:R-:W-:Y:S05]  /*2640*/  BSYNC B0 ;  /* 0x0000000000007941 */ /* 0x000fea0003800000 */
.L_x_986:
        /* <DEDUP_REMOVED lines=30> */
.L_x_989:
[----:B------:R-:W-:Y:S05]  /*2830*/  BSYNC B0 ;  /* 0x0000000000007941 */ /* 0x000fea0003800000 */
.L_x_988:
        /* <DEDUP_REMOVED lines=18> */
.L_x_991:
[----:B------:R-:W-:Y:S05]  /*2960*/  BSYNC B0 ;  /* 0x0000000000007941 */ /* 0x000fea0003800000 */
.L_x_990:
        /* <DEDUP_REMOVED lines=18> */
.L_x_993:
[----:B------:R-:W-:Y:S05]  /*2a90*/  BSYNC B0 ;  /* 0x0000000000007941 */ /* 0x000fea0003800000 */
.L_x_992:
        /* <DEDUP_REMOVED lines=19> */
.L_x_977:
        /* <DEDUP_REMOVED lines=30> */
.L_x_996:
[----:B------:R-:W-:Y:S05]  /*2db0*/  BSYNC B0 ;  /* 0x0000000000007941 */ /* 0x000fea0003800000 */
.L_x_995:
        /* <DEDUP_REMOVED lines=27> */
.L_x_998:
[----:B------:R-:W-:Y:S05]  /*2f70*/  BSYNC B0 ;  /* 0x0000000000007941 */ /* 0x000fea0003800000 */
.L_x_997:
        /* <DEDUP_REMOVED lines=12> */
.L_x_1000:
        /* <DEDUP_REMOVED lines=20> */
.L_x_1001:
[----:B------:R-:W-:Y:S05]  /*3180*/  BSYNC B0 ;  /* 0x0000000000007941 */ /* 0x000fea0003800000 */
.L_x_999:
        /* <DEDUP_REMOVED lines=13> */
.L_x_1003:
        /* <DEDUP_REMOVED lines=29> */
.L_x_1004:
[----:B------:R-:W-:Y:S05]  /*3430*/  BSYNC B0 ;  /* 0x0000000000007941 */ /* 0x000fea0003800000 */
.L_x_1002:
        /* <DEDUP_REMOVED lines=56> */
.L_x_1006:
[----:B------:R-:W-:Y:S05]  /*37c0*/  BSYNC B0 ;  /* 0x0000000000007941 */ /* 0x000fea0003800000 */
.L_x_1005:
        /* <DEDUP_REMOVED lines=33> */
.L_x_1008:
[----:B------:R-:W-:Y:S05]  /*39e0*/  BSYNC B0 ;  /* 0x0000000000007941 */ /* 0x000fea0003800000 */
.L_x_1007:
        /* <DEDUP_REMOVED lines=34> */
.L_x_1010:
[----:B------:R-:W-:Y:S05]  /*3c10*/  BSYNC B0 ;  /* 0x0000000000007941 */ /* 0x000fea0003800000 */
.L_x_1009:
        /* <DEDUP_REMOVED lines=33> */
.L_x_1012:
[----:B------:R-:W-:Y:S05]  /*3e30*/  BSYNC B0 ;  /* 0x0000000000007941 */ /* 0x000fea0003800000 */
.L_x_1011:
        /* <DEDUP_REMOVED lines=42> */
.L_x_1014:
[----:B------:R-:W-:Y:S05]  /*40e0*/  BSYNC B0 ;  /* 0x0000000000007941 */ /* 0x000fea0003800000 */
.L_x_1013:
        /* <DEDUP_REMOVED lines=32> */
.L_x_1016:
[----:B------:R-:W-:Y:S05]  /*42f0*/  BSYNC B0 ;  /* 0x0000000000007941 */ /* 0x000fea0003800000 */
.L_x_1015:
        /* <DEDUP_REMOVED lines=32> */
.L_x_1018:
[----:B------:R-:W-:Y:S05]  /*4500*/  BSYNC B0 ;  /* 0x0000000000007941 */ /* 0x000fea0003800000 */
.L_x_1017:
        /* <DEDUP_REMOVED lines=8> */
[----:B------:R-:W-:-:S04]  /*4590*/  IMAD.X R3, RZ, RZ, R21, P0 ;  /* 0x000000ffff037224 */ /* 0x000fc800000e0615 */
[----:B------:R-:W-:Y:S02]  /*45a0*/  IMAD R3, R3, UR24, RZ ;  /* 0x0000001803037c24 */ /* 0x000fe4000f8e02ff */
[----:B------:R-:W-:-:S04]  /*45b0*/  IMAD.WIDE.U32 R4, R2, UR24, R4 ;  /* 0x0000001802047c25 */ /* 0x000fc8000f8e0004 */
[----:B-1----:R-:W1:Y:S01]  /*45c0*/  @!P1 LDC.64 R6, c[0x0][0x220] ;  /* 0x00008800ff069b82 */ /* 0x002e620000000a00 */
[----:B------:R-:W-:Y:S01]  /*45d0*/  IMAD R3, R2, UR25, R3 ;  /* 0x0000001902037c24 */ /* 0x000fe2000f8e0203 */
[----:B------:R1:W-:Y:S02]  /*45e0*/  @P1 STS.128 [R0+0x17000], RZ ;  /* 0x017000ff00001388 */ /* 0x0003e40000000c00 */
[----:B-1----:R-:W-:Y:S01]  /*45f0*/  @!P1 LEA R2, P0, R4, R6, 0x1 ;  /* 0x0000000604029211 */ /* 0x002fe200078008ff */
[----:B------:R-:W-:-:S05]  /*4600*/  IMAD.IADD R6, R5, 0x1, R3 ;  /* 0x0000000105067824 */ /* 0x000fca00078e0203 */
        /* <DEDUP_REMOVED lines=15> */
.L_x_1020:
[----:B------:R-:W-:Y:S05]  /*4700*/  BSYNC B0 ;  /* 0x0000000000007941 */ /* 0x000fea0003800000 */
.L_x_1019:
[----:B------:R-:W-:Y:S01]  /*4710*/  ULDC.64 UR24, c[0x0][0x3c8] ;  /* 0x0000f20000187ab9 */ /* 0x000fe20000000a00 */
[----:B------:R-:W-:Y:S01]  /*4720*/  USHF.R.S32.HI UR8, URZ, 0x1f, UR56 ;  /* 0x0000001f3f087899 */ /* 0x000fe20008011438 */
[----:B------:R-:W-:Y:S01]  /*4730*/  ISETP.NE.AND P3, PT, R17, RZ, PT ;  /* 0x000000ff1100720c */ /* 0x000fe20003f65270 */
[----:B------:R-:W-:Y:S01]  /*4740*/  UISETP.NE.U32.AND UP1, UPT, UR24, URZ, UPT ;  /* 0x0000003f1800728c */ /* 0x000fe2000bf25070 */
[----:B-1----:R-:W-:Y:S01]  /*4750*/  SHF.R.S32.HI R7, RZ, 0x1f, R22 ;  /* 0x0000001fff077819 */ /* 0x002fe20000011416 */
[----:B------:R-:W5:Y:S01]  /*4760*/  LDL R8, [R1+0x48] ;  /* 0x0000480001087983 */ /* 0x000f620000100800 */
[----:B------:R-:W-:Y:S01]  /*4770*/  ISETP.NE.AND P6, PT, R18, RZ, PT ;  /* 0x000000ff1200720c */ /* 0x000fe20003fc5270 */
[----:B------:R-:W-:Y:S01]  /*4780*/  UISETP.NE.AND.EX UP1, UPT, UR25, URZ, UPT, UP1 ;  /* 0x0000003f1900728c */ /* 0x000fe2000bf25310 */
[----:B------:R-:W-:Y:S02]  /*4790*/  ISETP.NE.AND P5, PT, R20, RZ, PT ;  /* 0x000000ff1400720c */ /* 0x000fe40003fa5270 */
[----:B------:R-:W-:Y:S01]  /*47a0*/  ISETP.NE.AND P4, PT, R19, RZ, PT ;  /* 0x000000ff1300720c */ /* 0x000fe20003f85270 */
[----:B------:R-:W-:Y:S01]  /*47b0*/  IMAD.MOV.U32 R12, RZ, RZ, 0x7f800000 ;  /* 0x7f800000ff0c7424 */ /* 0x000fe200078e00ff */
[----:B------:R-:W-:Y:S01]  /*47c0*/  SHF.R.S32.HI R5, RZ, 0x1f, R14 ;  /* 0x0000001fff057819 */ /* 0x000fe2000001140e */
[----:B------:R-:W-:Y:S01]  /*47d0*/  IMAD.MOV.U32 R11, RZ, RZ, 0x7f800000 ;  /* 0x7f800000ff0b7424 */ /* 0x000fe200078e00ff */
[----:B------:R-:W-:Y:S01]  /*47e0*/  PLOP3.LUT P0, PT, PT, PT, UP1, 0x80, 0x0 ;  /* 0x000000000000781c */ /* 0x000fe20003f0f018 */
[----:B------:R-:W-:Y:S01]  /*47f0*/  IMAD.MOV.U32 R10, RZ, RZ, 0x7f800000 ;  /* 0x7f800000ff0a7424 */ /* 0x000fe200078e00ff */
[----:B------:R-:W0:Y:S01]  /*4800*/  LDGDEPBAR ;  /* 0x00000000000079af */ /* 0x000e220000000000 */
        /* <DEDUP_REMOVED lines=12> */
[----:B------:R-:W-:Y:S01]  /*48d0*/  IMAD.MOV.U32 R235, RZ, RZ, R216 ;  /* 0x000000ffffeb7224 */ /* 0x000fe200078e00d8 */
[----:B------:R-:W-:Y:S01]  /*48e0*/  @UP1 ULEA.HI.X UR25, UR12, UR25, UR5, 0x2, UP0 ;  /* 0x000000190c191291 */ /* 0x000fe200080f1405 */
[----:B------:R-:W-:Y:S01]  /*48f0*/  IMAD.U32 R2, RZ, RZ, UR24 ;  /* 0x00000018ff027e24 */ /* 0x000fe2000f8e00ff */
[----:B--234-:R-:W-:Y:S01]  /*4900*/  SHF.L.U64.HI R0, R22, 0x2, R7 ;  /* 0x0000000216007819 */ /* 0x01cfe20000010207 */
[----:B------:R-:W-:Y:S01]  /*4910*/  @UP1 ULDC UR5, c[0x0][0x2e8] ;  /* 0x0000ba0000051ab9 */ /* 0x000fe20000000800 */
[----:B------:R-:W-:-:S02]  /*4920*/  CS2R R156, SRZ ;  /* 0x00000000009c7805 */ /* 0x000fc4000001ff00 */
[----:B------:R-:W-:Y:S01]  /*4930*/  CS2R R162, SRZ ;  /* 0x0000000000a27805 */ /* 0x000fe2000001ff00 */
[----:B------:R-:W-:Y:S01]  /*4940*/  IMAD.U32 R3, RZ, RZ, UR25 ;  /* 0x00000019ff037e24 */ /* 0x000fe2000f8e00ff */
[----:B------:R-:W-:Y:S02]  /*4950*/  CS2R R160, SRZ ;  /* 0x0000000000a07805 */ /* 0x000fe4000001ff00 */
[----:B------:R-:W-:Y:S02]  /*4960*/  CS2R R154, SRZ ;  /* 0x00000000009a7805 */ /* 0x000fe4000001ff00 */
[----:B------:R-:W-:Y:S02]  /*4970*/  CS2R R152, SRZ ;  /* 0x0000000000987805 */ /* 0x000fe4000001ff00 */
[----:B------:R-:W-:Y:S01]  /*4980*/  CS2R R150, SRZ ;  /* 0x0000000000967805 */ /* 0x000fe2000001ff00 */
[----:B------:R1:W2:Y:S01]  /*4990*/  @P0 LDG.E R6, desc[UR6][R2.64] ;  /* 0x0000000602060981 */ /* 0x0002a2000c1e1900 */
        /* <DEDUP_REMOVED lines=24> */
[----:B-1----:R-:W-:Y:S01]  /*4b20*/  IMAD.SHL.U32 R2, R22, 0x4, RZ ;  /* 0x0000000416027824 */ /* 0x002fe200078e00ff */
[----:B------:R-:W-:-:S02]  /*4b30*/  CS2R R100, SRZ ;  /* 0x0000000000647805 */ /* 0x000fc4000001ff00 */
[----:B------:R-:W-:Y:S02]  /*4b40*/  CS2R R94, SRZ ;  /* 0x00000000005e7805 */ /* 0x000fe4000001ff00 */
[----:B------:R-:W-:Y:S02]  /*4b50*/  CS2R R92, SRZ ;  /* 0x00000000005c7805 */ /* 0x000fe4000001ff00 */
[----:B------:R-:W-:Y:S02]  /*4b60*/  CS2R R98, SRZ ;  /* 0x0000000000627805 */ /* 0x000fe4000001ff00 */
[----:B------:R-:W-:Y:S02]  /*4b70*/  IADD3 R2, P1, R2, UR15, RZ ;  /* 0x0000000f02027c10 */ /* 0x000fe4000ff3e0ff */
[----:B------:R-:W-:Y:S02]  /*4b80*/  CS2R R96, SRZ ;  /* 0x0000000000607805 */ /* 0x000fe4000001ff00 */
[----:B------:R-:W-:-:S02]  /*4b90*/  CS2R R90, SRZ ;  /* 0x00000000005a7805 */ /* 0x000fc4000001ff00 */
[----:B------:R-:W-:Y:S02]  /*4ba0*/  CS2R R88, SRZ ;  /* 0x0000000000587805 */ /* 0x000fe4000001ff00 */
[----:B------:R-:W-:Y:S02]  /*4bb0*/  IADD3.X R3, R0, UR14, RZ, P1, !PT ;  /* 0x0000000e00037c10 */ /* 0x000fe40008ffe4ff */
[----:B------:R-:W-:Y:S02]  /*4bc0*/  CS2R R86, SRZ ;  /* 0x0000000000567805 */ /* 0x000fe4000001ff00 */
[C---:B------:R-:W-:Y:S02]  /*4bd0*/  @!P3 LEA R4, P1, R14.reuse, UR15, 0x2 ;  /* 0x0000000f0e04bc11 */ /* 0x040fe4000f8210ff */
[----:B------:R-:W-:Y:S02]  /*4be0*/  CS2R R84, SRZ ;  /* 0x0000000000547805 */ /* 0x000fe4000001ff00 */
[----:B------:R-:W-:Y:S01]  /*4bf0*/  CS2R R78, SRZ ;  /* 0x00000000004e7805 */ /* 0x000fe2000001ff00 */
[----:B------:R-:W3:Y:S01]  /*4c00*/  @!P6 LDG.E R12, desc[UR6][R2.64] ;  /* 0x00000006020ce981 */ /* 0x000ee2000c1e1900 */
[----:B------:R-:W-:-:S02]  /*4c10*/  @!P3 LEA.HI.X R5, R14, UR14, R5, 0x2, P1 ;  /* 0x0000000e0e05bc11 */ /* 0x000fc400088f1405 */
[----:B------:R-:W-:Y:S02]  /*4c20*/  CS2R R76, SRZ ;  /* 0x00000000004c7805 */ /* 0x000fe4000001ff00 */
[----:B------:R-:W-:Y:S01]  /*4c30*/  CS2R R82, SRZ ;  /* 0x0000000000527805 */ /* 0x000fe2000001ff00 */
[----:B------:R-:W4:Y:S01]  /*4c40*/  @!P5 LDG.E R11, desc[UR6][R2.64+0x20] ;  /* 0x00002006020bd981 */ /* 0x000f22000c1e1900 */
[----:B------:R-:W-:Y:S02]  /*4c50*/  CS2R R80, SRZ ;  /* 0x0000000000507805 */ /* 0x000fe4000001ff00 */
[----:B------:R-:W-:Y:S02]  /*4c60*/  CS2R R74, SRZ ;  /* 0x00000000004a7805 */ /* 0x000fe4000001ff00 */
[----:B------:R-:W-:Y:S01]  /*4c70*/  CS2R R72, SRZ ;  /* 0x0000000000487805 */ /* 0x000fe2000001ff00 */
[----:B------:R1:W4:Y:S01]  /*4c80*/  @!P4 LDG.E R10, desc[UR6][R2.64+0x80] ;  /* 0x00008006020ac981 */ /* 0x000322000c1e1900 */
[----:B------:R-:W-:-:S02]  /*4c90*/  CS2R R70, SRZ ;  /* 0x0000000000467805 */ /* 0x000fc4000001ff00 */
[----:B------:R-:W-:Y:S02]  /*4ca0*/  CS2R R68, SRZ ;  /* 0x0000000000447805 */ /* 0x000fe4000001ff00 */
[----:B------:R-:W-:Y:S01]  /*4cb0*/  CS2R R62, SRZ ;  /* 0x00000000003e7805 */ /* 0x000fe2000001ff00 */
[----:B------:R1:W4:Y:S01]  /*4cc0*/  @!P3 LDG.E R9, desc[UR6][R4.64] ;  /* 0x000000060409b981 */ /* 0x000322000c1e1900 */
        /* <DEDUP_REMOVED lines=15> */
[----:B------:R-:W-:Y:S01]  /*4dc0*/  ULDC UR23, c[0x0][0x2d0] ;  /* 0x0000b40000177ab9 */ /* 0x000fe20000000800 */
[----:B------:R-:W-:Y:S01]  /*4dd0*/  ULDC UR24, c[0x0][0x2dc] ;  /* 0x0000b70000187ab9 */ /* 0x000fe20000000800 */
[----:B------:R-:W-:Y:S01]  /*4de0*/  ULDC UR11, c[0x0][0x2ec] ;  /* 0x0000bb00000b7ab9 */ /* 0x000fe20000000800 */
[----:B-1----:R-:W1:Y:S01]  /*4df0*/  S2R R3, SR_TID.X ;  /* 0x0000000000037919 */ /* 0x002e620000002100 */
[----:B------:R-:W2:Y:S01]  /*4e00*/  @P0 MUFU.RCP R0, UR5 ;  /* 0x0000000500000d08 */ /* 0x000ea20008001000 */
[----:B-1----:R-:W-:-:S04]  /*4e10*/  SHF.R.S32.HI R2, RZ, 0x1f, R3 ;  /* 0x0000001fff027819 */ /* 0x002fc80000011403 */
[----:B------:R-:W-:-:S04]  /*4e20*/  LEA.HI R2, R2, R3, RZ, 0x6 ;  /* 0x0000000302027211 */ /* 0x000fc800078f30ff */
[----:B------:R-:W-:Y:S01]  /*4e30*/  SHF.R.S32.HI R2, RZ, 0x6, R2 ;  /* 0x00000006ff027819 */ /* 0x000fe20000011402 */
[----:B------:R-:W-:-:S04]  /*4e40*/  IMAD.SHL.U32 R3, R3, 0x2, RZ ;  /* 0x0000000203037824 */ /* 0x000fc800078e00ff */
[----:B------:R-:W-:-:S05]  /*4e50*/  IMAD.SHL.U32 R2, R2, 0x20, RZ ;  /* 0x0000002002027824 */ /* 0x000fca00078e00ff */
[----:B------:R-:W-:-:S05]  /*4e60*/  LOP3.LUT R2, R2, 0x6, R3, 0xf8, !PT ;  /* 0x0000000602027812 */ /* 0x000fca00078ef803 */
[----:B------:R1:W-:Y:S01]  /*4e70*/  STL [R1+0x28], R2 ;  /* 0x0000280201007387 */ /* 0x0003e20000100800 */
[C---:B------:R-:W-:Y:S01]  /*4e80*/  SHF.L.U64.HI R5, R22.reuse, 0x2, R7 ;  /* 0x0000000216057819 */ /* 0x040fe20000010207 */
[----:B-1----:R-:W-:-:S05]  /*4e90*/  VIADD R2, R22, 0x1 ;  /* 0x0000000116027836 */ /* 0x002fca0000000000 */
[----:B------:R1:W-:Y:S02]  /*4ea0*/  STL [R1+0x24], R2 ;  /* 0x0000240201007387 */ /* 0x0003e40000100800 */
[----:B-1----:R-:W-:-:S05]  /*4eb0*/  IMAD.SHL.U32 R2, R22, 0x4, RZ ;  /* 0x0000000416027824 */ /* 0x002fca00078e00ff */
[----:B------:R1:W-:Y:S01]  /*4ec0*/  STL [R1+0x20], R2 ;  /* 0x0000200201007387 */ /* 0x0003e20000100800 */
[----:B------:R-:W-:Y:S02]  /*4ed0*/  VIADD R3, R214, 0x2000 ;  /* 0x00002000d6037836 */ /* 0x000fe40000000000 */
[----:B------:R-:W-:-:S03]  /*4ee0*/  VIADD R4, R215, 0x2000 ;  /* 0x00002000d7047836 */ /* 0x000fc60000000000 */
[----:B------:R-:W-:Y:S02]  /*4ef0*/  SEL R3, R3, R214, !P2 ;  /* 0x000000d603037207 */ /* 0x000fe40005000000 */
[----:B------:R-:W-:Y:S01]  /*4f00*/  SEL R4, R4, R215, !P2 ;  /* 0x000000d704047207 */ /* 0x000fe20005000000 */
[----:B------:R-:W-:Y:S01]  /*4f10*/  UMOV UR5, URZ ;  /* 0x0000003f00057c82 */ /* 0x000fe20008000000 */
[----:B------:R-:W-:Y:S02]  /*4f20*/  LEA R206, R3, UR4, 0x1 ;  /* 0x0000000403ce7c11 */ /* 0x000fe4000f8e08ff */
[----:B------:R-:W-:Y:S02]  /*4f30*/  LEA R207, R4, UR4, 0x1 ;  /* 0x0000000404cf7c11 */ /* 0x000fe4000f8e08ff */
[----:B-----5:R-:W-:Y:S01]  /*4f40*/  LOP3.LUT P1, RZ, R8, 0x2, RZ, 0xc0, !PT ;  /* 0x0000000208ff7812 */ /* 0x020fe2000782c0ff */
[----:B--2---:R-:W-:-:S05]  /*4f50*/  @P0 FMUL.FTZ R0, R6, R0 ;  /* 0x0000000006000220 */ /* 0x004fca0000410000 */
[----:B------:R-:W-:Y:S01]  /*4f60*/  @P0 R2UR UR8, R0 ;  /* 0x00000000000802ca */ /* 0x000fe200000e0000 */
[----:B------:R-:W-:-:S05]  /*4f70*/  VIADD R0, R22, 0xffffffc0 ;  /* 0xffffffc016007836 */ /* 0x000fca0000000000 */
[----:B-1----:R-:W-:-:S04]  /*4f80*/  SHF.R.S32.HI R2, RZ, 0x1f, R0 ;  /* 0x0000001fff027819 */ /* 0x002fc80000011400 */
[C---:B------:R-:W-:Y:S01]  /*4f90*/  SHF.L.U64.HI R2, R0.reuse, 0x2, R2 ;  /* 0x0000000200027819 */ /* 0x040fe20000010202 */
[----:B------:R-:W-:Y:S01]  /*4fa0*/  IMAD.SHL.U32 R0, R0, 0x4, RZ ;  /* 0x0000000400007824 */ /* 0x000fe200078e00ff */
[----:B------:R-:W-:Y:S01]  /*4fb0*/  LOP3.LUT P0, RZ, R8, 0x4, RZ, 0xc0, !PT ;  /* 0x0000000408ff7812 */ /* 0x000fe2000780c0ff */
[----:B---3--:R1:W-:Y:S04]  /*4fc0*/  STL [R1+0x8], R12 ;  /* 0x0000080c01007387 */ /* 0x0083e80000100800 */
[----:B----4-:R1:W-:Y:S04]  /*4fd0*/  STL [R1+0xc], R11 ;  /* 0x00000c0b01007387 */ /* 0x0103e80000100800 */
[----:B------:R1:W-:Y:S04]  /*4fe0*/  STL [R1], R10 ;  /* 0x0000000a01007387 */ /* 0x0003e80000100800 */
[----:B------:R1:W-:Y:S04]  /*4ff0*/  STL [R1+0x4], R9 ;  /* 0x0000040901007387 */ /* 0x0003e80000100800 */
[----:B------:R1:W-:Y:S04]  /*5000*/  STL [R1+0x1c], R5 ;  /* 0x00001c0501007387 */ /* 0x0003e80000100800 */
[----:B------:R1:W-:Y:S04]  /*5010*/  STL [R1+0x18], R2 ;  /* 0x0000180201007387 */ /* 0x0003e80000100800 */
[----:B------:R1:W-:Y:S01]  /*5020*/  STL [R1+0x14], R0 ;  /* 0x0000140001007387 */ /* 0x0003e20000100800 */
[----:B------:R-:W-:-:S02]  /*5030*/  SEL R213, R213, 0xffffffe0, !P1 ;  /* 0xffffffe0d5d57807 */ /* 0x000fc40004800000 */
[----:B------:R-:W-:Y:S01]  /*5040*/  SEL R212, R212, 0xffffffc0, !P0 ;  /* 0xffffffc0d4d47807 */ /* 0x000fe20004000000 */
[----:B------:R-:W-:Y:S01]  /*5050*/  @UP1 UMOV UR5, UR8 ;  /* 0x0000000800051c82 */ /* 0x000fe20008000000 */
[----:B------:R-:W-:-:S05]  /*5060*/  ULDC UR8, c[0x0][0x39c] ;  /* 0x0000e70000087ab9 */ /* 0x000fca0000000800 */
.L_x_1023:
[----:B------:R-:W0:Y:S01]  /*5070*/  LDGDEPBAR ;  /* 0x00000000000079af */ /* 0x000e220000000000 */
[C---:B-1----:R-:W-:Y:S01]  /*5080*/  IADD3 R0, R207.reuse, R213, RZ ;  /* 0x000000d5cf007210 */ /* 0x042fe20007ffe0ff */
[----:B------:R-:W-:Y:S01]  /*5090*/  USHF.L.U32 UR12, UR21, 0x7, URZ ;  /* 0x00000007150c7899 */ /* 0x000fe2000800063f */
[-C--:B------:R-:W-:Y:S01]  /*50a0*/  IADD3 R2, R207, R212.reuse, RZ ;  /* 0x000000d4cf027210 */ /* 0x080fe20007ffe0ff */
[----:B------:R-:W2:Y:S01]  /*50b0*/  LDL R224, [R1+0x24] ;  /* 0x0000240001e07983 */ /* 0x000ea20000100800 */
[----:B------:R-:W-:Y:S01]  /*50c0*/  IADD3 R3, R0, R212, RZ ;  /* 0x000000d400037210 */ /* 0x000fe20007ffe0ff */
[----:B------:R-:W-:Y:S02]  /*50d0*/  UIADD3 UR18, UR19, 0x80, UR12 ;  /* 0x0000008013127890 */ /* 0x000fe4000fffe00c */
[----:B------:R-:W3:Y:S01]  /*50e0*/  LDL R223, [R1+0x28] ;  /* 0x0000280001df7983 */ /* 0x000ee20000100800 */
[----:B------:R-:W-:Y:S02]  /*50f0*/  USHF.L.U32 UR13, UR9, 0x6, URZ ;  /* 0x00000006090d7899 */ /* 0x000fe4000800063f */
[----:B------:R-:W-:Y:S01]  /*5100*/  UIADD3 UR18, UR18, -UR10, URZ ;  /* 0x8000000a12127290 */ /* 0x000fe2000fffe03f */
[----:B------:R-:W4:Y:S01]  /*5110*/  LDL R220, [R1+0x8] ;  /* 0x0000080001dc7983 */ /* 0x000f220000100800 */
[----:B------:R-:W-:Y:S02]  /*5120*/  UIADD3 UR12, UR12, 0x80, URZ ;  /* 0x000000800c0c7890 */ /* 0x000fe4000fffe03f */
[----:B------:R-:W-:Y:S01]  /*5130*/  UISETP.GE.AND UP0, UPT, UR13, UR18, UPT ;  /* 0x000000120d00728c */ /* 0x000fe2000bf06270 */
[----:B------:R-:W2:Y:S03]  /*5140*/  LDL R217, [R1+0xc] ;  /* 0x00000c0001d97983 */ /* 0x000ea60000100800 */
[----:B------:R-:W-:Y:S01]  /*5150*/  UISETP.LT.AND UP0, UPT, UR12, UR10, UP0 ;  /* 0x0000000a0c00728c */ /* 0x000fe20008701270 */
[----:B------:R-:W-:Y:S04]  /*5160*/  STL [R1+0x9c], R55 ;  /* 0x00009c3701007387 */ /* 0x000fe80000100800 */
[----:B------:R-:W-:Y:S01]  /*5170*/  STL [R1+0x98], R54 ;  /* 0x0000983601007387 */ /* 0x000fe20000100800 */
[----:B------:R-:W-:Y:S01]  /*5180*/  PLOP3.LUT P1, PT, PT, PT, UP0, 0x80, 0x0 ;  /* 0x000000000000781c */ /* 0x000fe20003f2f008 */
[----:B------:R-:W-:Y:S02]  /*5190*/  UISETP.GT.AND UP0, UPT, UR9, UR20, UPT ;  /* 0x000000140900728c */ /* 0x000fe4000bf04270 */
[----:B------:R-:W-:Y:S04]  /*51a0*/  STL [R1+0x94], R53 ;  /* 0x0000943501007387 */ /* 0x000fe80000100800 */
        /* <DEDUP_REMOVED lines=16> */
[----:B------:R-:W-:Y:S01]  /*52b0*/  STL [R1+0x50], R36 ;  /* 0x0000502401007387 */ /* 0x000fe20000100800 */
[----:B--2---:R-:W-:Y:S01]  /*52c0*/  FSETP.NEU.FTZ.AND P2, PT, R217, -INF , PT ;  /* 0xff800000d900780b */ /* 0x004fe20003f5d000 */
[----:B------:R-:W-:Y:S04]  /*52d0*/  DEPBAR.LE SB0, 0x0 ;  /* 0x000080000000791a */ /* 0x000fe80000000000 */
[----:B------:R-:W-:Y:S01]  /*52e0*/  BAR.SYNC.DEFER_BLOCKING 0x0 ;  /* 0x0000000000007b1d */ /* 0x000fe20000010000 */
[----:B----4-:R-:W-:Y:S05]  /*52f0*/  FSETP.NEU.FTZ.AND P3, PT, R220, -INF , PT ;  /* 0xff800000dc00780b */ /* 0x010fea0003f7d000 */
[----:B------:R-:W-:Y:S04]  /*5300*/  LDSM.16.M88.4 R32, [R207] ;  /* 0x00000000cf20783b */ /* 0x000fe80000000200 */
[----:B------:R-:W1:Y:S04]  /*5310*/  LDSM.16.M88.4 R16, [R209+UR4+0xc000] ;  /* 0x00c00004d110783b */ /* 0x000e680008000200 */
[----:B------:R-:W2:Y:S04]  /*5320*/  LDSM.16.M88.4 R28, [R207+0x1000] ;  /* 0x00100000cf1c783b */ /* 0x000ea80000000200 */
[----:B------:R-:W4:Y:S04]  /*5330*/  LDSM.16.M88.4 R164, [R209+UR4+0xc800] ;  /* 0x00c80004d1a4783b */ /* 0x000f280008000200 */
[----:B------:R-:W-:Y:S04]  /*5340*/  LDSM.16.M88.4 R168, [R0] ;  /* 0x0000000000a8783b */ /* 0x000fe80000000200 */
[----:B------:R-:W3:Y:S04]  /*5350*/  LDSM.16.M88.4 R172, [R208] ;  /* 0x00000000d0ac783b */ /* 0x000ee80000000200 */
[----:B------:R-:W3:Y:S04]  /*5360*/  LDSM.16.M88.4 R176, [R0+0x1000] ;  /* 0x0010000000b0783b */ /* 0x000ee80000000200 */
[----:B------:R-:W3:Y:S04]  /*5370*/  LDSM.16.M88.4 R180, [R208+0x800] ;  /* 0x00080000d0b4783b */ /* 0x000ee80000000200 */
[----:B------:R-:W-:Y:S04]  /*5380*/  LDSM.16.M88.4 R184, [R2] ;  /* 0x0000000002b8783b */ /* 0x000fe80000000200 */
[----:B------:R-:W3:Y:S04]  /*5390*/  LDSM.16.M88.4 R188, [R211] ;  /* 0x00000000d3bc783b */ /* 0x000ee80000000200 */
[----:B------:R-:W-:Y:S01]  /*53a0*/  LDSM.16.M88.4 R192, [R211+0x800] ;  /* 0x00080000d3c0783b */ /* 0x000fe20000000200 */
[-C--:B-1----:R-:W-:Y:S03]  /*53b0*/  HMMA.16816.F32 R4, R32, R16.reuse, RZ ;  /* 0x000000102004723c */ /* 0x082fe600000018ff */
[----:B------:R-:W-:Y:S04]  /*53c0*/  LDSM.16.M88.4 R196, [R3] ;  /* 0x0000000003c4783b */ /* 0x000fe80000000200 */
[----:B------:R-:W-:Y:S01]  /*53d0*/  LDSM.16.M88.4 R200, [R210] ;  /* 0x00000000d2c8783b */ /* 0x000fe20000000200 */
[C---:B--2---:R-:W-:Y:S06]  /*53e0*/  HMMA.16816.F32 R8, R28.reuse, R16, RZ ;  /* 0x000000101c08723c */ /* 0x044fec00000018ff */
[-C--:B------:R-:W-:Y:S06]  /*53f0*/  HMMA.16816.F32 R12, R28, R18.reuse, RZ ;  /* 0x000000121c0c723c */ /* 0x080fec00000018ff */
[C---:B------:R-:W-:Y:S06]  /*5400*/  HMMA.16816.F32 R16, R32.reuse, R18, RZ ;  /* 0x000000122010723c */ /* 0x040fec00000018ff */
[-C--:B----4-:R-:W-:Y:S06]  /*5410*/  HMMA.16816.F32 R20, R32, R164.reuse, RZ ;  /* 0x000000a42014723c */ /* 0x090fec00000018ff */
[C---:B------:R-:W-:Y:S06]  /*5420*/  HMMA.16816.F32 R24, R28.reuse, R164, RZ ;  /* 0x000000a41c18723c */ /* 0x040fec00000018ff */
[-C--:B------:R-:W-:Y:S06]  /*5430*/  HMMA.16816.F32 R28, R28, R166.reuse, RZ ;  /* 0x000000a61c1c723c */ /* 0x080fec00000018ff */
[----:B------:R-:W-:Y:S01]  /*5440*/  HMMA.16816.F32 R32, R32, R166, RZ ;  /* 0x000000a62020723c */ /* 0x000fe200000018ff */
[----:B------:R-:W1:Y:S05]  /*5450*/  LDSM.16.M88.4 R164, [R2+0x1000] ;  /* 0x0010000002a4783b */ /* 0x000e6a0000000200 */
        /* <DEDUP_REMOVED lines=10> */
[----:B------:R-:W2:Y:S04]  /*5500*/  LDSM.16.M88.4 R168, [R3+0x1000] ;  /* 0x0010000003a8783b */ /* 0x000ea80000000200 */
[----:B------:R-:W3:Y:S01]  /*5510*/  LDSM.16.M88.4 R180, [R209+UR4+0x10000] ;  /* 0x01000004d1b4783b */ /* 0x000ee20008000200 */
[-C--:B------:R-:W-:Y:S06]  /*5520*/  HMMA.16816.F32 R4, R184, R188.reuse, R4 ;  /* 0x000000bcb804723c */ /* 0x080fec0000001804 */
[C---:B-1----:R-:W-:Y:S06]  /*5530*/  HMMA.16816.F32 R8, R164.reuse, R188, R8 ;  /* 0x000000bca408723c */ /* 0x042fec0000001808 */
        /* <DEDUP_REMOVED lines=8> */
[----:B------:R-:W4:Y:S04]  /*55c0*/  LDSM.16.M88.4 R184, [R209+UR4+0x10800] ;  /* 0x01080004d1b8783b */ /* 0x000f280008000200 */
[----:B------:R-:W4:Y:S01]  /*55d0*/  LDSM.16.M88.4 R192, [R208+0x4000] ;  /* 0x00400000d0c0783b */ /* 0x000f220000000200 */
[-C--:B------:R-:W-:Y:S06]  /*55e0*/  HMMA.16816.F32 R4, R196, R200.reuse, R4 ;  /* 0x000000c8c404723c */ /* 0x080fec0000001804 */
[C---:B--2---:R-:W-:Y:S06]  /*55f0*/  HMMA.16816.F32 R8, R168.reuse, R200, R8 ;  /* 0x000000c8a808723c */ /* 0x044fec0000001808 */
        /* <DEDUP_REMOVED lines=8> */
[----:B------:R-:W4:Y:S04]  /*5680*/  LDSM.16.M88.4 R172, [R208+0x4800] ;  /* 0x00480000d0ac783b */ /* 0x000f280000000200 */
[----:B------:R-:W4:Y:S01]  /*5690*/  LDSM.16.M88.4 R196, [R2+0x2000] ;  /* 0x0020000002c4783b */ /* 0x000f220000000200 */
[-C--:B---3--:R-:W-:Y:S06]  /*56a0*/  HMMA.16816.F32 R4, R176, R180.reuse, R4 ;  /* 0x000000b4b004723c */ /* 0x088fec0000001804 */
[C---:B-1----:R-:W-:Y:S06]  /*56b0*/  HMMA.16816.F32 R8, R164.reuse, R180, R8 ;  /* 0x000000b4a408723c */ /* 0x042fec0000001808 */
[-C--:B------:R-:W-:Y:S01]  /*56c0*/  HMMA.16816.F32 R12, R164, R182.reuse, R12 ;  /* 0x000000b6a40c723c */ /* 0x080fe2000000180c */
[----:B--2---:R-:W-:Y:S04]  /*56d0*/  MOV R0, UR21 ;  /* 0x0000001500007c02 */ /* 0x004fe80008000f00 */
[----:B------:R-:W-:Y:S01]  /*56e0*/  LEA R0, R0, R223, 0x7 ;  /* 0x000000df00007211 */ /* 0x000fe200078e38ff */
[C---:B------:R-:W-:Y:S01]  /*56f0*/  HMMA.16816.F32 R16, R176.reuse, R182, R16 ;  /* 0x000000b6b010723c */ /* 0x040fe20000001810 */
[----:B------:R-:W-:Y:S05]  /*5700*/  LDSM.16.M88.4 R180, [R3+0x2000] ;  /* 0x0020000003b4783b */ /* 0x000fea0000000200 */
[-C--:B----4-:R-:W-:Y:S06]  /*5710*/  HMMA.16816.F32 R20, R176, R184.reuse, R20 ;  /* 0x000000b8b014723c */ /* 0x090fec0000001814 */
[C---:B------:R-:W-:Y:S06]  /*5720*/  HMMA.16816.F32 R24, R164.reuse, R184, R24 ;  /* 0x000000b8a418723c */ /* 0x040fec0000001818 */
[-C--:B------:R-:W-:Y:S01]  /*5730*/  HMMA.16816.F32 R28, R164, R186.reuse, R28 ;  /* 0x000000baa41c723c */ /* 0x080fe2000000181c */
[----:B------:R1:W2:Y:S05]  /*5740*/  LDSM.16.M88.4 R164, [R2+0x3000] ;  /* 0x0030000002a4783b */ /* 0x0002aa0000000200 */
[----:B------:R-:W-:Y:S01]  /*5750*/  HMMA.16816.F32 R32, R176, R186, R32 ;  /* 0x000000bab020723c */ /* 0x000fe20000001820 */
[----:B------:R-:W3:Y:S04]  /*5760*/  LDSM.16.M88.4 R176, [R211+0x4800] ;  /* 0x00480000d3b0783b */ /* 0x000ee80000000200 */
[----:B------:R-:W4:Y:S01]  /*5770*/  LDSM.16.M88.4 R184, [R210+0x4000] ;  /* 0x00400000d2b8783b */ /* 0x000f220000000200 */
[-C--:B------:R-:W-:Y:S06]  /*5780*/  HMMA.16816.F32 R4, R188, R192.reuse, R4 ;  /* 0x000000c0bc04723c */ /* 0x080fec0000001804 */
[C---:B------:R-:W-:Y:S06]  /*5790*/  HMMA.16816.F32 R8, R168.reuse, R192, R8 ;  /* 0x000000c0a808723c */ /* 0x040fec0000001808 */
[-C--:B------:R-:W-:Y:S05]  /*57a0*/  HMMA.16816.F32 R12, R168, R194.reuse, R12 ;  /* 0x000000c2a80c723c */ /* 0x080fea000000180c */
[----:B-1----:R-:W-:Y:S01]  /*57b0*/  IADD3 R2, R0, 0x1, RZ ;  /* 0x0000000100027810 */ /* 0x002fe20007ffe0ff */
[C---:B------:R-:W-:Y:S06]  /*57c0*/  HMMA.16816.F32 R16, R188.reuse, R194, R16 ;  /* 0x000000c2bc10723c */ /* 0x040fec0000001810 */
[-C--:B------:R-:W-:Y:S06]  /*57d0*/  HMMA.16816.F32 R20, R188, R172.reuse, R20 ;  /* 0x000000acbc14723c */ /* 0x080fec0000001814 */
[C---:B------:R-:W-:Y:S06]  /*57e0*/  HMMA.16816.F32 R24, R168.reuse, R172, R24 ;  /* 0x000000aca818723c */ /* 0x040fec0000001818 */
[-C--:B------:R-:W-:Y:S01]  /*57f0*/  HMMA.16816.F32 R28, R168, R174.reuse, R28 ;  /* 0x000000aea81c723c */ /* 0x080fe2000000181c */
[----:B------:R-:W1:Y:S05]  /*5800*/  LDSM.16.M88.4 R168, [R3+0x3000] ;  /* 0x0030000003a8783b */ /* 0x000e6a0000000200 */
[----:B------:R-:W-:Y:S06]  /*5810*/  HMMA.16816.F32 R32, R188, R174, R32 ;  /* 0x000000aebc20723c */ /* 0x000fec0000001820 */
[-C--:B------:R-:W-:Y:S06]  /*5820*/  HMMA.16816.F32 R4, R196, R200.reuse, R4 ;  /* 0x000000c8c404723c */ /* 0x080fec0000001804 */
[C---:B--2---:R-:W-:Y:S06]  /*5830*/  HMMA.16816.F32 R8, R164.reuse, R200, R8 ;  /* 0x000000c8a408723c */ /* 0x044fec0000001808 */
[-C--:B------:R-:W-:Y:S06]  /*5840*/  HMMA.16816.F32 R12, R164, R202.reuse, R12 ;  /* 0x000000caa40c723c */ /* 0x080fec000000180c */
[C---:B------:R-:W-:Y:S06]  /*5850*/  HMMA.16816.F32 R16, R196.reuse, R202, R16 ;  /* 0x000000cac410723c */ /* 0x040fec0000001810 */
[-C--:B---3--:R-:W-:Y:S06]  /*5860*/  HMMA.16816.F32 R20, R196, R176.reuse, R20 ;  /* 0x000000b0c414723c */ /* 0x088fec0000001814 */
[C---:B------:R-:W-:Y:S06]  /*5870*/  HMMA.16816.F32 R24, R164.reuse, R176, R24 ;  /* 0x000000b0a418723c */ /* 0x040fec0000001818 */
[-C--:B------:R-:W-:Y:S06]  /*5880*/  HMMA.16816.F32 R28, R164, R178.reuse, R28 ;  /* 0x000000b2a41c723c */ /* 0x080fec000000181c */
[----:B------:R-:W-:Y:S06]  /*5890*/  HMMA.16816.F32 R32, R196, R178, R32 ;  /* 0x000000b2c420723c */ /* 0x000fec0000001820 */
[-C--:B----4-:R-:W-:Y:S06]  /*58a0*/  HMMA.16816.F32 R4, R180, R184.reuse, R4 ;  /* 0x000000b8b404723c */ /* 0x090fec0000001804 */
[C---:B-1----:R-:W-:Y:S06]  /*58b0*/  HMMA.16816.F32 R8, R168.reuse, R184, R8 ;  /* 0x000000b8a808723c */ /* 0x042fec0000001808 */
        /* <DEDUP_REMOVED lines=20> */
[----:B------:R-:W-:Y:S08]  /*5a00*/  FMUL.FTZ R18, R18, UR8 ;  /* 0x0000000812127c20 */ /* 0x000ff00008410000 */
[----:B------:R3:W-:Y:S10]  /*5a10*/  MUFU.TANH R250, R16 ;  /* 0x0000001000fa7308 */ /* 0x0007f40000002400 */
[----:B------:R4:W-:Y:S10]  /*5a20*/  MUFU.TANH R41, R19 ;  /* 0x0000001300297308 */ /* 0x0009f40000002400 */
[----:B------:R1:W-:Y:S01]  /*5a30*/  MUFU.TANH R222, R12 ;  /* 0x0000000c00de7308 */ /* 0x0003e20000002400 */
[----:B---3--:R-:W3:Y:S09]  /*5a40*/  LDL R16, [R1+0x4] ;  /* 0x0000040001107983 */ /* 0x008ef20000100800 */
[----:B------:R-:W2:Y:S01]  /*5a50*/  MUFU.TANH R48, R6 ;  /* 0x0000000600307308 */ /* 0x000ea20000002400 */
[----:B----4-:R-:W4:Y:S09]  /*5a60*/  LDL R19, [R1] ;  /* 0x0000000001137983 */ /* 0x010f320000100800 */
[----:B------:R2:W-:Y:S01]  /*5a70*/  MUFU.TANH R226, R8 ;  /* 0x0000000800e27308 */ /* 0x0005e20000002400 */
[----:B-1----:R-:W-:Y:S05]  /*5a80*/  I2FP.F32.S32 R12, R0 ;  /* 0x00000000000c7245 */ /* 0x002fea0000201400 */
[----:B------:R-:W-:Y:S04]  /*5a90*/  FFMA.FTZ R3, R12, UR5, R246 ;  /* 0x000000050c037c23 */ /* 0x000fe800080100f6 */
[----:B------:R1:W1:Y:S10]  /*5aa0*/  MUFU.TANH R47, R7 ;  /* 0x00000007002f7308 */ /* 0x0002740000002400 */
[----:B------:R1:W-:Y:S01]  /*5ab0*/  MUFU.TANH R221, R13 ;  /* 0x0000000d00dd7308 */ /* 0x0003e20000002400 */
[----:B--2---:R-:W-:Y:S01]  /*5ac0*/  FMUL.FTZ R8, R217, 1.4426950216293334961 ;  /* 0x3fb8aa3bd9087820 */ /* 0x004fe20000410000 */
[----:B------:R-:W-:Y:S04]  /*5ad0*/  MOV R217, 0x8 ;  /* 0x0000000800d97802 */ /* 0x000fe80000000f00 */
[----:B------:R-:W-:Y:S04]  /*5ae0*/  FSEL R8, R8, RZ, P2 ;  /* 0x000000ff08087208 */ /* 0x000fe80001000000 */
[----:B------:R2:W-:Y:S01]  /*5af0*/  MUFU.TANH R225, R9 ;  /* 0x0000000900e17308 */ /* 0x0005e20000002400 */
[----:B-1----:R-:W1:Y:S09]  /*5b00*/  LDSM.16.M88.4 R4, [R210+0x4800] ;  /* 0x00480000d204783b */ /* 0x002e720000000200 */
[----:B------:R2:W-:Y:S01]  /*5b10*/  MUFU.TANH R228, R14 ;  /* 0x0000000e00e47308 */ /* 0x0005e20000002400 */
[----:B------:R-:W-:Y:S09]  /*5b20*/  I2FP.F32.S32 R13, R2 ;  /* 0x00000002000d7245 */ /* 0x000ff20000201400 */
[----:B------:R-:W-:Y:S01]  /*5b30*/  MUFU.TANH R249, R17 ;  /* 0x0000001100f97308 */ /* 0x000fe20000002400 */
[----:B--2---:R-:W-:Y:S05]  /*5b40*/  FMUL.FTZ R9, R220, 1.4426950216293334961 ;  /* 0x3fb8aa3bdc097820 */ /* 0x004fea0000410000 */
[----:B------:R-:W-:Y:S04]  /*5b50*/  FSEL R9, R9, RZ, P3 ;  /* 0x000000ff09097208 */ /* 0x000fe80001800000 */
[----:B------:R-:W-:Y:S01]  /*5b60*/  MUFU.TANH R230, R10 ;  /* 0x0000000a00e67308 */ /* 0x000fe20000002400 */
[----:B------:R-:W-:Y:S09]  /*5b70*/  FFMA.FTZ R14, R13, UR5, R54 ;  /* 0x000000050d0e7c23 */ /* 0x000ff20008010036 */
[----:B------:R2:W-:Y:S10]  /*5b80*/  MUFU.TANH R42, R18 ;  /* 0x00000012002a7308 */ /* 0x0005f40000002400 */
[----:B------:R2:W-:Y:S01]  /*5b90*/  MUFU.TANH R227, R15 ;  /* 0x0000000f00e37308 */ /* 0x0005e20000002400 */
[-C--:B-1----:R-:W-:Y:S06]  /*5ba0*/  HMMA.16816.F32 R20, R180, R4.reuse, R20 ;  /* 0x00000004b414723c */ /* 0x082fec0000001814 */
[C---:B------:R-:W-:Y:S01]  /*5bb0*/  HMMA.16816.F32 R24, R168.reuse, R4, R24 ;  /* 0x00000004a818723c */ /* 0x040fe20000001818 */
[----:B--2---:R-:W-:Y:S05]  /*5bc0*/  MOV R18, 0x20 ;  /* 0x0000002000127802 */ /* 0x004fea0000000f00 */
[-C--:B------:R-:W-:Y:S01]  /*5bd0*/  HMMA.16816.F32 R28, R168, R6.reuse, R28 ;  /* 0x00000006a81c723c */ /* 0x080fe2000000181c */
[----:B------:R-:W-:Y:S04]  /*5be0*/  MOV R4, UR10 ;  /* 0x0000000a00047c02 */ /* 0x000fe80008000f00 */
[----:B------:R-:W-:Y:S01]  /*5bf0*/  IADD3 R4, R4, -UR19, R224 ;  /* 0x8000001304047c10 */ /* 0x000fe2000fffe0e0 */
[----:B------:R-:W-:Y:S01]  /*5c00*/  HMMA.16816.F32 R32, R180, R6, R32 ;  /* 0x00000006b420723c */ /* 0x000fe20000001820 */
[----:B------:R-:W-:Y:S01]  /*5c10*/  MOV R15, 0x28 ;  /* 0x00000028000f7802 */ /* 0x000fe20000000f00 */
[----:B------:R-:W2:Y:S03]  /*5c20*/  LDL R180, [R1+0x20] ;  /* 0x0000200001b47983 */ /* 0x000ea60000100800 */
[----:B------:R-:W-:Y:S01]  /*5c30*/  @!P1 IADD3 R4, R4, UR13, RZ ;  /* 0x0000000d04049c10 */ /* 0x000fe2000fffe0ff */
[----:B------:R-:W-:Y:S01]  /*5c40*/  FFMA.FTZ R5, R12, UR5, R48 ;  /* 0x000000050c057c23 */ /* 0x000fe20008010030 */
[----:B------:R-:W-:Y:S01]  /*5c50*/  FMUL.FTZ R20, R20, UR8 ;  /* 0x0000000814147c20 */ /* 0x000fe20008410000 */
[----:B------:R-:W-:Y:S03]  /*5c60*/  FMUL.FTZ R21, R21, UR8 ;  /* 0x0000000815157c20 */ /* 0x000fe60008410000 */
[----:B------:R-:W-:Y:S01]  /*5c70*/  MUFU.TANH R248, R20 ;  /* 0x0000001400f87308 */ /* 0x000fe20000002400 */
[----:B------:R-:W-:Y:S01]  /*5c80*/  @!P1 VIMNMX R11, R4, UR10, PT ;  /* 0x0000000a040b9c48 */ /* 0x000fe2000bfe0100 */
[----:B------:R-:W-:Y:S01]  /*5c90*/  FMUL.FTZ R22, R22, UR8 ;  /* 0x0000000816167c20 */ /* 0x000fe20008410000 */
[----:B------:R-:W-:Y:S01]  /*5ca0*/  @!P1 VIADDMNMX R10, R4, R217, UR10, PT ;  /* 0x0000000a040a9e46 */ /* 0x000fe2000b8001d9 */
[----:B------:R-:W-:Y:S01]  /*5cb0*/  FMUL.FTZ R23, R23, UR8 ;  /* 0x0000000817177c20 */ /* 0x000fe20008410000 */
[-C--:B------:R-:W-:Y:S01]  /*5cc0*/  @!P1 ISETP.GE.AND P4, PT, R0, R11.reuse, PT ;  /* 0x0000000b0000920c */ /* 0x080fe20003f86270 */
[----:B------:R-:W-:Y:S01]  /*5cd0*/  FMUL.FTZ R24, R24, UR8 ;  /* 0x0000000818187c20 */ /* 0x000fe20008410000 */
[----:B------:R-:W-:Y:S03]  /*5ce0*/  @!P1 ISETP.GE.AND P2, PT, R2, R11, PT ;  /* 0x0000000b0200920c */ /* 0x000fe60003f46270 */
[----:B------:R-:W-:Y:S01]  /*5cf0*/  MUFU.TANH R247, R21 ;  /* 0x0000001500f77308 */ /* 0x000fe20000002400 */
[----:B------:R-:W-:Y:S01]  /*5d00*/  @!P1 FSEL R3, R3, -INF , !P4 ;  /* 0xff80000003039808 */ /* 0x000fe20006000000 */
[----:B------:R-:W-:Y:S01]  /*5d10*/  FMUL.FTZ R25, R25, UR8 ;  /* 0x0000000819197c20 */ /* 0x000fe20008410000 */
[----:B------:R-:W-:Y:S01]  /*5d20*/  @!P1 FSEL R14, R14, -INF , !P2 ;  /* 0xff8000000e0e9808 */ /* 0x000fe20005000000 */
[----:B------:R-:W-:Y:S01]  /*5d30*/  FMUL.FTZ R26, R26, UR8 ;  /* 0x000000081a1a7c20 */ /* 0x000fe20008410000 */
[-C--:B------:R-:W-:Y:S01]  /*5d40*/  @!P1 ISETP.GE.AND P3, PT, R0, R10.reuse, PT ;  /* 0x0000000a0000920c */ /* 0x080fe20003f66270 */
[--C-:B------:R-:W-:Y:S01]  /*5d50*/  FFMA.FTZ R3, R3, UR11, -R9.reuse ;  /* 0x0000000b03037c23 */ /* 0x100fe20008010809 */
[----:B------:R-:W-:Y:S01]  /*5d60*/  @!P1 ISETP.GE.AND P2, PT, R2, R10, PT ;  /* 0x0000000a0200920c */ /* 0x000fe20003f46270 */
[----:B------:R-:W-:Y:S01]  /*5d70*/  FFMA.FTZ R14, R14, UR11, -R9 ;  /* 0x0000000b0e0e7c23 */ /* 0x000fe20008010809 */
[----:B------:R-:W-:Y:S01]  /*5d80*/  @!P1 FSEL R5, R5, -INF , !P3 ;  /* 0xff80000005059808 */ /* 0x000fe20005800000 */
[----:B------:R1:W1:Y:S01]  /*5d90*/  MUFU.EX2 R17, R3 ;  /* 0x0000000300117308 */ /* 0x0002620000000800 */
[----:B------:R-:W-:Y:S01]  /*5da0*/  FMUL.FTZ R27, R27, UR8 ;  /* 0x000000081b1b7c20 */ /* 0x000fe20008410000 */
[----:B------:R-:W-:Y:S01]  /*5db0*/  FMUL.FTZ R28, R28, UR8 ;  /* 0x000000081c1c7c20 */ /* 0x000fe20008410000 */
[----:B------:R-:W-:Y:S01]  /*5dc0*/  FMUL.FTZ R29, R29, UR8 ;  /* 0x000000081d1d7c20 */ /* 0x000fe20008410000 */
[--C-:B------:R-:W-:Y:S01]  /*5dd0*/  FFMA.FTZ R5, R5, UR11, -R8.reuse ;  /* 0x0000000b05057c23 */ /* 0x100fe20008010808 */
[----:B------:R-:W-:Y:S01]  /*5de0*/  FMUL.FTZ R32, R32, UR8 ;  /* 0x0000000820207c20 */ /* 0x000fe20008410000 */
[----:B------:R-:W-:Y:S01]  /*5df0*/  FMUL.FTZ R33, R33, UR8 ;  /* 0x0000000821217c20 */ /* 0x000fe20008410000 */
[----:B------:R-:W-:Y:S03]  /*5e00*/  FMUL.FTZ R34, R34, UR8 ;  /* 0x0000000822227c20 */ /* 0x000fe60008410000 */
[----:B------:R1:W-:Y:S01]  /*5e10*/  MUFU.EX2 R49, R5 ;  /* 0x0000000500317308 */ /* 0x0003e20000000800 */
[----:B------:R-:W-:Y:S01]  /*5e20*/  FMUL.FTZ R35, R35, UR8 ;  /* 0x0000000823237c20 */ /* 0x000fe20008410000 */
[----:B------:R-:W-:Y:S01]  /*5e30*/  FMUL.FTZ R30, R30, UR8 ;  /* 0x000000081e1e7c20 */ /* 0x000fe20008410000 */
[----:B------:R-:W-:Y:S07]  /*5e40*/  FMUL.FTZ R31, R31, UR8 ;  /* 0x000000081f1f7c20 */ /* 0x000fee0008410000 */
[----:B------:R1:W-:Y:S02]  /*5e50*/  MUFU.EX2 R55, R14 ;  /* 0x0000000e00377308 */ /* 0x0003e40000000800 */
[----:B-1----:R-:W-:Y:S01]  /*5e60*/  FFMA.FTZ R3, R13, UR5, R47 ;  /* 0x000000050d037c23 */ /* 0x002fe2000801002f */
[----:B------:R-:W-:Y:S04]  /*5e70*/  MOV R182, R17 ;  /* 0x0000001100b67202 */ /* 0x000fe80000000f00 */
[----:B------:R-:W-:Y:S03]  /*5e80*/  @!P1 FSEL R3, R3, -INF , !P2 ;  /* 0xff80000003039808 */ /* 0x000fe60005000000 */
[----:B------:R-:W1:Y:S01]  /*5e90*/  MUFU.TANH R37, R22 ;  /* 0x0000001600257308 */ /* 0x000e620000002400 */
[C---:B------:R-:W-:Y:S01]  /*5ea0*/  @!P1 VIADDMNMX R5, R4.reuse, R18, UR10, PT ;  /* 0x0000000a04059e46 */ /* 0x040fe2000b800112 */
[----:B------:R-:W-:Y:S01]  /*5eb0*/  FFMA.FTZ R3, R3, UR11, -R8 ;  /* 0x0000000b03037c23 */ /* 0x000fe20008010808 */
[----:B------:R-:W-:Y:S01]  /*5ec0*/  @!P1 VIADDMNMX R4, R4, R15, UR10, PT ;  /* 0x0000000a04049e46 */ /* 0x000fe2000b80010f */
[----:B------:R-:W-:Y:S01]  /*5ed0*/  FFMA.FTZ R15, R12, UR5, R226 ;  /* 0x000000050c0f7c23 */ /* 0x000fe200080100e2 */
[-C--:B------:R-:W-:Y:S01]  /*5ee0*/  @!P1 ISETP.GE.AND P4, PT, R2, R5.reuse, PT ;  /* 0x000000050200920c */ /* 0x080fe20003f86270 */
[----:B------:R-:W-:Y:S04]  /*5ef0*/  FFMA.FTZ R12, R12, UR5, R230 ;  /* 0x000000050c0c7c23 */ /* 0x000fe800080100e6 */
[----:B------:R4:W-:Y:S01]  /*5f00*/  MUFU.EX2 R46, R3 ;  /* 0x00000003002e7308 */ /* 0x0009e20000000800 */
[-C--:B------:R-:W-:Y:S01]  /*5f10*/  @!P1 ISETP.GE.AND P3, PT, R2, R4.reuse, PT ;  /* 0x000000040200920c */ /* 0x080fe20003f66270 */
[C---:B------:R-:W-:Y:S01]  /*5f20*/  FFMA.FTZ R14, R13.reuse, UR5, R225 ;  /* 0x000000050d0e7c23 */ /* 0x040fe200080100e1 */
[----:B------:R-:W-:Y:S01]  /*5f30*/  FFMA.FTZ R13, R13, UR5, R229 ;  /* 0x000000050d0d7c23 */ /* 0x000fe200080100e5 */
[----:B------:R-:W-:Y:S03]  /*5f40*/  @!P1 ISETP.GE.AND P5, PT, R0, R5, PT ;  /* 0x000000050000920c */ /* 0x000fe60003fa6270 */
[----:B------:R-:W-:Y:S03]  /*5f50*/  @!P1 FSEL R14, R14, -INF , !P4 ;  /* 0xff8000000e0e9808 */ /* 0x000fe60006000000 */
[----:B------:R-:W1:Y:S01]  /*5f60*/  MUFU.TANH R36, R23 ;  /* 0x0000001700247308 */ /* 0x000e620000002400 */
[----:B------:R-:W-:Y:S02]  /*5f70*/  @!P1 FSEL R13, R13, -INF , !P3 ;  /* 0xff8000000d0d9808 */ /* 0x000fe40005800000 */
[-C--:B------:R-:W-:Y:S02]  /*5f80*/  @!P1 ISETP.GE.AND P4, PT, R0, R4.reuse, PT ;  /* 0x000000040000920c */ /* 0x080fe40003f86270 */
[----:B------:R-:W-:Y:S02]  /*5f90*/  @!P1 FSEL R15, R15, -INF , !P5 ;  /* 0xff8000000f0f9808 */ /* 0x000fe40006800000 */
[----:B------:R-:W-:Y:S03]  /*5fa0*/  @!P1 FSEL R12, R12, -INF , !P4 ;  /* 0xff8000000c0c9808 */ /* 0x000fe60006000000 */
[----:B------:R-:W1:Y:S10]  /*5fb0*/  MUFU.TANH R203, R24 ;  /* 0x0000001800cb7308 */ /* 0x000e740000002400 */
[----:B------:R-:W1:Y:S10]  /*5fc0*/  MUFU.TANH R202, R25 ;  /* 0x0000001900ca7308 */ /* 0x000e740000002400 */
[----:B------:R-:W1:Y:S10]  /*5fd0*/  MUFU.TANH R224, R26 ;  /* 0x0000001a00e07308 */ /* 0x000e740000002400 */
[----:B------:R-:W1:Y:S10]  /*5fe0*/  MUFU.TANH R223, R27 ;  /* 0x0000001b00df7308 */ /* 0x000e740000002400 */
[----:B------:R-:W1:Y:S10]  /*5ff0*/  MUFU.TANH R198, R28 ;  /* 0x0000001c00c67308 */ /* 0x000e740000002400 */
[----:B------:R-:W-:Y:S10]  /*6000*/  MUFU.TANH R197, R29 ;  /* 0x0000001d00c57308 */ /* 0x000ff40000002400 */
[----:B-----5:R-:W1:Y:S10]  /*6010*/  MUFU.TANH R238, R32 ;  /* 0x0000002000ee7308 */ /* 0x020e740000002400 */
[----:B------:R-:W2:Y:S10]  /*6020*/  MUFU.TANH R239, R33 ;  /* 0x0000002100ef7308 */ /* 0x000eb40000002400 */
[----:B------:R-:W2:Y:S10]  /*6030*/  MUFU.TANH R245, R34 ;  /* 0x0000002200f57308 */ /* 0x000eb40000002400 */
[----:B------:R-:W-:Y:S10]  /*6040*/  MUFU.TANH R244, R35 ;  /* 0x0000002300f47308 */ /* 0x000ff40000002400 */
[----:B------:R-:W2:Y:S10]  /*6050*/  MUFU.TANH R220, R30 ;  /* 0x0000001e00dc7308 */ /* 0x000eb40000002400 */
[----:B------:R-:W2:Y:S01]  /*6060*/  MUFU.TANH R217, R31 ;  /* 0x0000001f00d97308 */ /* 0x000ea20000002400 */
[C---:B---3--:R-:W-:Y:S01]  /*6070*/  FMUL.FTZ R2, R16.reuse, 1.4426950216293334961 ;  /* 0x3fb8aa3b10027820 */ /* 0x048fe20000410000 */
[C---:B----4-:R-:W-:Y:S01]  /*6080*/  FMUL.FTZ R3, R19.reuse, 1.4426950216293334961 ;  /* 0x3fb8aa3b13037820 */ /* 0x050fe20000410000 */
[----:B------:R-:W-:Y:S04]  /*6090*/  FSETP.NEU.FTZ.AND P2, PT, R19, -INF , PT ;  /* 0xff8000001300780b */ /* 0x000fe80003f5d000 */
[----:B------:R-:W-:Y:S02]  /*60a0*/  FSEL R3, R3, RZ, P2 ;  /* 0x000000ff03037208 */ /* 0x000fe40001000000 */
[----:B------:R-:W-:Y:S03]  /*60b0*/  FSETP.NEU.FTZ.AND P2, PT, R16, -INF , PT ;  /* 0xff8000001000780b */ /* 0x000fe60003f5d000 */
[--C-:B------:R-:W-:Y:S01]  /*60c0*/  FFMA.FTZ R14, R14, UR11, -R3.reuse ;  /* 0x0000000b0e0e7c23 */ /* 0x100fe20008010803 */
[----:B------:R-:W-:Y:S01]  /*60d0*/  FSEL R2, R2, RZ, P2 ;  /* 0x000000ff02027208 */ /* 0x000fe20001000000 */
[--C-:B------:R-:W-:Y:S02]  /*60e0*/  FFMA.FTZ R15, R15, UR11, -R3.reuse ;  /* 0x0000000b0f0f7c23 */ /* 0x100fe40008010803 */
[----:B------:R-:W-:Y:S02]  /*60f0*/  MUFU.EX2 R193, R14 ;  /* 0x0000000e00c17308 */ /* 0x000fe40000000800 */
[--C-:B------:R-:W-:Y:S01]  /*6100*/  FFMA.FTZ R13, R13, UR11, -R2.reuse ;  /* 0x0000000b0d0d7c23 */ /* 0x100fe20008010802 */
[----:B------:R-:W-:Y:S07]  /*6110*/  FFMA.FTZ R12, R12, UR11, -R2 ;  /* 0x0000000b0c0c7c23 */ /* 0x000fee0008010802 */
[----:B------:R3:W-:Y:S10]  /*6120*/  MUFU.EX2 R199, R13 ;  /* 0x0000000d00c77308 */ /* 0x0007f40000000800 */
[----:B------:R4:W-:Y:S10]  /*6130*/  MUFU.EX2 R201, R12 ;  /* 0x0000000c00c97308 */ /* 0x0009f40000000800 */
[----:B------:R1:W2:Y:S01]  /*6140*/  MUFU.EX2 R194, R15 ;  /* 0x0000000f00c27308 */ /* 0x0002a20000000800 */
[C---:B---3--:R-:W-:Y:S04]  /*6150*/  IADD3 R13, R0.reuse, 0x8, RZ ;  /* 0x00000008000d7810 */ /* 0x048fe80007ffe0ff */
[----:B------:R-:W-:Y:S02]  /*6160*/  I2FP.F32.S32 R14, R13 ;  /* 0x0000000d000e7245 */ /* 0x000fe40000201400 */
[CC--:B------:R-:W-:Y:S02]  /*6170*/  @!P1 ISETP.GE.AND P2, PT, R13.reuse, R5.reuse, PT ;  /* 0x000000050d00920c */ /* 0x0c0fe40003f46270 */
[----:B----4-:R-:W-:Y:S01]  /*6180*/  IADD3 R12, R0, 0x9, RZ ;  /* 0x00000009000c7810 */ /* 0x010fe20007ffe0ff */
[----:B------:R-:W-:Y:S01]  /*6190*/  FFMA.FTZ R16, R14, UR5, R222 ;  /* 0x000000050e107c23 */ /* 0x000fe200080100de */
[----:B------:R-:W-:Y:S04]  /*61a0*/  @!P1 ISETP.GE.AND P3, PT, R13, R4, PT ;  /* 0x000000040d00920c */ /* 0x000fe80003f66270 */
[----:B------:R-:W-:Y:S02]  /*61b0*/  @!P1 FSEL R16, R16, -INF , !P2 ;  /* 0xff80000010109808 */ /* 0x000fe40005000000 */
[----:B-1----:R-:W-:Y:S02]  /*61c0*/  I2FP.F32.S32 R15, R12 ;  /* 0x0000000c000f7245 */ /* 0x002fe40000201400 */
[----:B------:R-:W-:Y:S01]  /*61d0*/  @!P1 ISETP.GE.AND P2, PT, R12, R5, PT ;  /* 0x000000050c00920c */ /* 0x000fe20003f46270 */
[----:B------:R-:W-:Y:S01]  /*61e0*/  FFMA.FTZ R6, R16, UR11, -R3 ;  /* 0x0000000b10067c23 */ /* 0x000fe20008010803 */
[----:B------:R-:W-:Y:S01]  /*61f0*/  FFMA.FTZ R16, R14, UR5, R228 ;  /* 0x000000050e107c23 */ /* 0x000fe200080100e4 */
[----:B------:R-:W-:Y:S02]  /*6200*/  FFMA.FTZ R7, R15, UR5, R221 ;  /* 0x000000050f077c23 */ /* 0x000fe400080100dd */
[----:B------:R1:W-:Y:S02]  /*6210*/  MUFU.EX2 R190, R6 ;  /* 0x0000000600be7308 */ /* 0x0003e40000000800 */
[----:B------:R-:W-:Y:S02]  /*6220*/  @!P1 FSEL R16, R16, -INF , !P3 ;  /* 0xff80000010109808 */ /* 0x000fe40005800000 */
[----:B------:R-:W-:Y:S02]  /*6230*/  @!P1 FSEL R7, R7, -INF , !P2 ;  /* 0xff80000007079808 */ /* 0x000fe40005000000 */
[----:B------:R-:W-:Y:S01]  /*6240*/  @!P1 ISETP.GE.AND P2, PT, R12, R4, PT ;  /* 0x000000040c00920c */ /* 0x000fe20003f46270 */
[--C-:B------:R-:W-:Y:S01]  /*6250*/  FFMA.FTZ R16, R16, UR11, -R2.reuse ;  /* 0x0000000b10107c23 */ /* 0x100fe20008010802 */
[-C--:B------:R-:W-:Y:S01]  /*6260*/  @!P1 ISETP.GE.AND P3, PT, R13, R10.reuse, PT ;  /* 0x0000000a0d00920c */ /* 0x080fe20003f66270 */
[----:B------:R-:W-:Y:S02]  /*6270*/  FFMA.FTZ R7, R7, UR11, -R3 ;  /* 0x0000000b07077c23 */ /* 0x000fe40008010803 */
[----:B------:R-:W-:Y:S01]  /*6280*/  MUFU.EX2 R196, R16 ;  /* 0x0000001000c47308 */ /* 0x000fe20000000800 */
[----:B-1----:R-:W-:Y:S09]  /*6290*/  FFMA.FTZ R6, R15, UR5, R227 ;  /* 0x000000050f067c23 */ /* 0x002ff200080100e3 */
[----:B------:R1:W-:Y:S01]  /*62a0*/  MUFU.EX2 R189, R7 ;  /* 0x0000000700bd7308 */ /* 0x0003e20000000800 */
[----:B------:R-:W-:Y:S02]  /*62b0*/  @!P1 FSEL R6, R6, -INF , !P2 ;  /* 0xff80000006069808 */ /* 0x000fe40005000000 */
[-C--:B------:R-:W-:Y:S03]  /*62c0*/  @!P1 ISETP.GE.AND P2, PT, R13, R11.reuse, PT ;  /* 0x0000000b0d00920c */ /* 0x080fe60003f46270 */
[----:B------:R-:W-:Y:S04]  /*62d0*/  FFMA.FTZ R6, R6, UR11, -R2 ;  /* 0x0000000b06067c23 */ /* 0x000fe80008010802 */
[----:B------:R3:W-:Y:S01]  /*62e0*/  MUFU.EX2 R195, R6 ;  /* 0x0000000600c37308 */ /* 0x0007e20000000800 */
[C---:B-1----:R-:W-:Y:S01]  /*62f0*/  FFMA.FTZ R7, R14.reuse, UR5, R250 ;  /* 0x000000050e077c23 */ /* 0x042fe200080100fa */
[----:B------:R-:W-:Y:S04]  /*6300*/  FFMA.FTZ R14, R14, UR5, R42 ;  /* 0x000000050e0e7c23 */ /* 0x000fe8000801002a */
[----:B------:R-:W-:Y:S02]  /*6310*/  @!P1 FSEL R7, R7, -INF , !P2 ;  /* 0xff80000007079808 */ /* 0x000fe40005000000 */
[----:B------:R-:W-:Y:S02]  /*6320*/  @!P1 ISETP.GE.AND P2, PT, R12, R11, PT ;  /* 0x0000000b0c00920c */ /* 0x000fe40003f46270 */
[----:B------:R-:W-:Y:S01]  /*6330*/  @!P1 FSEL R14, R14, -INF , !P3 ;  /* 0xff8000000e0e9808 */ /* 0x000fe20005800000 */
[----:B------:R-:W-:Y:S01]  /*6340*/  FFMA.FTZ R7, R7, UR11, -R9 ;  /* 0x0000000b07077c23 */ /* 0x000fe20008010809 */
[C---:B---3--:R-:W-:Y:S01]  /*6350*/  FFMA.FTZ R6, R15.reuse, UR5, R249 ;  /* 0x000000050f067c23 */ /* 0x048fe200080100f9 */
[----:B------:R-:W-:Y:S02]  /*6360*/  FFMA.FTZ R15, R15, UR5, R41 ;  /* 0x000000050f0f7c23 */ /* 0x000fe40008010029 */
[----:B------:R1:W-:Y:S01]  /*6370*/  MUFU.EX2 R53, R7 ;  /* 0x0000000700357308 */ /* 0x0003e20000000800 */
[--C-:B------:R-:W-:Y:S01]  /*6380*/  FFMA.FTZ R14, R14, UR11, -R8.reuse ;  /* 0x0000000b0e0e7c23 */ /* 0x100fe20008010808 */
[----:B------:R-:W-:Y:S02]  /*6390*/  @!P1 FSEL R6, R6, -INF , !P2 ;  /* 0xff80000006069808 */ /* 0x000fe40005000000 */
[----:B------:R-:W-:Y:S03]  /*63a0*/  @!P1 ISETP.GE.AND P2, PT, R12, R10, PT ;  /* 0x0000000a0c00920c */ /* 0x000fe60003f46270 */
[----:B------:R-:W-:Y:S03]  /*63b0*/  FFMA.FTZ R6, R6, UR11, -R9 ;  /* 0x0000000b06067c23 */ /* 0x000fe60008010809 */
[----:B------:R3:W-:Y:S01]  /*63c0*/  MUFU.EX2 R45, R14 ;  /* 0x0000000e002d7308 */ /* 0x0007e20000000800 */
[----:B------:R-:W-:Y:S05]  /*63d0*/  @!P1 FSEL R15, R15, -INF , !P2 ;  /* 0xff8000000f0f9808 */ /* 0x000fea0005000000 */
[----:B------:R-:W-:Y:S04]  /*63e0*/  FFMA.FTZ R15, R15, UR11, -R8 ;  /* 0x0000000b0f0f7c23 */ /* 0x000fe80008010808 */
[----:B------:R4:W-:Y:S01]  /*63f0*/  MUFU.EX2 R52, R6 ;  /* 0x0000000600347308 */ /* 0x0009e20000000800 */
[C---:B-1----:R-:W-:Y:S04]  /*6400*/  IADD3 R7, R0.reuse, 0x11, RZ ;  /* 0x0000001100077810 */ /* 0x042fe80007ffe0ff */
[----:B------:R-:W-:Y:S05]  /*6410*/  I2FP.F32.S32 R13, R7 ;  /* 0x00000007000d7245 */ /* 0x000fea0000201400 */
[----:B------:R1:W2:Y:S01]  /*6420*/  MUFU.EX2 R44, R15 ;  /* 0x0000000f002c7308 */ /* 0x0002a20000000800 */
[----:B---3--:R-:W-:Y:S01]  /*6430*/  FFMA.FTZ R14, R13, UR5, R247 ;  /* 0x000000050d0e7c23 */ /* 0x008fe200080100f7 */
[----:B----4-:R-:W-:Y:S04]  /*6440*/  IADD3 R6, R0, 0x10, RZ ;  /* 0x0000001000067810 */ /* 0x010fe80007ffe0ff */
[----:B------:R-:W-:Y:S02]  /*6450*/  I2FP.F32.S32 R12, R6 ;  /* 0x00000006000c7245 */ /* 0x000fe40000201400 */
[-C--:B------:R-:W-:Y:S03]  /*6460*/  @!P1 ISETP.GE.AND P2, PT, R6, R11.reuse, PT ;  /* 0x0000000b0600920c */ /* 0x080fe60003f46270 */
[C---:B------:R-:W-:Y:S01]  /*6470*/  FFMA.FTZ R16, R12.reuse, UR5, R248 ;  /* 0x000000050c107c23 */ /* 0x040fe200080100f8 */
[----:B-1----:R-:W-:Y:S04]  /*6480*/  FFMA.FTZ R15, R12, UR5, R37 ;  /* 0x000000050c0f7c23 */ /* 0x002fe80008010025 */
[----:B------:R-:W-:Y:S02]  /*6490*/  @!P1 FSEL R16, R16, -INF , !P2 ;  /* 0xff80000010109808 */ /* 0x000fe40005000000 */
[----:B------:R-:W-:Y:S03]  /*64a0*/  @!P1 ISETP.GE.AND P2, PT, R7, R11, PT ;  /* 0x0000000b0700920c */ /* 0x000fe60003f46270 */
[--C-:B------:R-:W-:Y:S01]  /*64b0*/  FFMA.FTZ R16, R16, UR11, -R9.reuse ;  /* 0x0000000b10107c23 */ /* 0x100fe20008010809 */
[----:B------:R-:W-:Y:S02]  /*64c0*/  @!P1 FSEL R14, R14, -INF , !P2 ;  /* 0xff8000000e0e9808 */ /* 0x000fe40005000000 */
[-C--:B------:R-:W-:Y:S01]  /*64d0*/  @!P1 ISETP.GE.AND P2, PT, R6, R10.reuse, PT ;  /* 0x0000000a0600920c */ /* 0x080fe20003f46270 */
[----:B------:R-:W-:Y:S02]  /*64e0*/  MUFU.EX2 R51, R16 ;  /* 0x0000001000337308 */ /* 0x000fe40000000800 */
[----:B------:R-:W-:Y:S01]  /*64f0*/  FFMA.FTZ R14, R14, UR11, -R9 ;  /* 0x0000000b0e0e7c23 */ /* 0x000fe20008010809 */
[----:B------:R-:W-:Y:S02]  /*6500*/  @!P1 FSEL R15, R15, -INF , !P2 ;  /* 0xff8000000f0f9808 */ /* 0x000fe40005000000 */
[----:B------:R-:W-:Y:S05]  /*6510*/  @!P1 ISETP.GE.AND P2, PT, R7, R10, PT ;  /* 0x0000000a0700920c */ /* 0x000fea0003f46270 */
[----:B------:R1:W-:Y:S01]  /*6520*/  MUFU.EX2 R50, R14 ;  /* 0x0000000e00327308 */ /* 0x0003e20000000800 */
[----:B------:R-:W-:Y:S09]  /*6530*/  FFMA.FTZ R15, R15, UR11, -R8 ;  /* 0x0000000b0f0f7c23 */ /* 0x000ff20008010808 */
[----:B------:R3:W-:Y:S01]  /*6540*/  MUFU.EX2 R43, R15 ;  /* 0x0000000f002b7308 */ /* 0x0007e20000000800 */
[----:B-1----:R-:W-:Y:S05]  /*6550*/  FFMA.FTZ R14, R13, UR5, R36 ;  /* 0x000000050d0e7c23 */ /* 0x002fea0008010024 */
[----:B------:R-:W-:Y:S02]  /*6560*/  @!P1 FSEL R14, R14, -INF , !P2 ;  /* 0xff8000000e0e9808 */ /* 0x000fe40005000000 */
[-C--:B------:R-:W-:Y:S01]  /*6570*/  @!P1 ISETP.GE.AND P2, PT, R6, R5.reuse, PT ;  /* 0x000000050600920c */ /* 0x080fe20003f46270 */
[----:B---3--:R-:W-:Y:S02]  /*6580*/  FFMA.FTZ R15, R12, UR5, R203 ;  /* 0x000000050c0f7c23 */ /* 0x008fe400080100cb */
[----:B------:R-:W-:Y:S03]  /*6590*/  FFMA.FTZ R14, R14, UR11, -R8 ;  /* 0x0000000b0e0e7c23 */ /* 0x000fe60008010808 */
[----:B------:R-:W-:Y:S01]  /*65a0*/  @!P1 FSEL R15, R15, -INF , !P2 ;  /* 0xff8000000f0f9808 */ /* 0x000fe20005000000 */
[----:B------:R1:W-:Y:S01]  /*65b0*/  MUFU.EX2 R40, R14 ;  /* 0x0000000e00287308 */ /* 0x0003e20000000800 */
[-C--:B------:R-:W-:Y:S03]  /*65c0*/  @!P1 ISETP.GE.AND P2, PT, R7, R5.reuse, PT ;  /* 0x000000050700920c */ /* 0x080fe60003f46270 */
[--C-:B------:R-:W-:Y:S06]  /*65d0*/  FFMA.FTZ R15, R15, UR11, -R3.reuse ;  /* 0x0000000b0f0f7c23 */ /* 0x100fec0008010803 */
[----:B------:R3:W-:Y:S01]  /*65e0*/  MUFU.EX2 R186, R15 ;  /* 0x0000000f00ba7308 */ /* 0x0007e20000000800 */
[----:B-1----:R-:W-:Y:S05]  /*65f0*/  FFMA.FTZ R14, R13, UR5, R202 ;  /* 0x000000050d0e7c23 */ /* 0x002fea00080100ca */
[----:B------:R-:W-:Y:S02]  /*6600*/  @!P1 FSEL R14, R14, -INF , !P2 ;  /* 0xff8000000e0e9808 */ /* 0x000fe40005000000 */
[-C--:B------:R-:W-:Y:S01]  /*6610*/  @!P1 ISETP.GE.AND P2, PT, R6, R4.reuse, PT ;  /* 0x000000040600920c */ /* 0x080fe20003f46270 */
[----:B---3--:R-:W-:Y:S01]  /*6620*/  FFMA.FTZ R15, R12, UR5, R224 ;  /* 0x000000050c0f7c23 */ /* 0x008fe200080100e0 */
[----:B------:R-:W-:Y:S01]  /*6630*/  IADD3 R6, R0, 0x18, RZ ;  /* 0x0000001800067810 */ /* 0x000fe20007ffe0ff */
[----:B------:R-:W-:Y:S01]  /*6640*/  FFMA.FTZ R14, R14, UR11, -R3 ;  /* 0x0000000b0e0e7c23 */ /* 0x000fe20008010803 */
[----:B------:R-:W-:Y:S02]  /*6650*/  IADD3 R0, R0, 0x19, RZ ;  /* 0x0000001900007810 */ /* 0x000fe40007ffe0ff */
[----:B------:R-:W-:Y:S01]  /*6660*/  @!P1 FSEL R15, R15, -INF , !P2 ;  /* 0xff8000000f0f9808 */ /* 0x000fe20005000000 */
[----:B------:R1:W-:Y:S01]  /*6670*/  MUFU.EX2 R185, R14 ;  /* 0x0000000e00b97308 */ /* 0x0003e20000000800 */
[----:B------:R-:W-:Y:S02]  /*6680*/  @!P1 ISETP.GE.AND P2, PT, R7, R4, PT ;  /* 0x000000040700920c */ /* 0x000fe40003f46270 */
[----:B------:R-:W-:Y:S01]  /*6690*/  I2FP.F32.S32 R12, R6 ;  /* 0x00000006000c7245 */ /* 0x000fe20000201400 */
[----:B------:R-:W-:Y:S01]  /*66a0*/  FFMA.FTZ R15, R15, UR11, -R2 ;  /* 0x0000000b0f0f7c23 */ /* 0x000fe20008010802 */
[----:B------:R-:W-:Y:S02]  /*66b0*/  I2FP.F32.S32 R7, R0 ;  /* 0x0000000000077245 */ /* 0x000fe40000201400 */
[----:B------:R-:W-:Y:S03]  /*66c0*/  @!P1 ISETP.GE.AND P3, PT, R6, R4, PT ;  /* 0x000000040600920c */ /* 0x000fe60003f66270 */
[----:B------:R-:W-:Y:S01]  /*66d0*/  MUFU.EX2 R192, R15 ;  /* 0x0000000f00c07308 */ /* 0x000fe20000000800 */
[----:B-1----:R-:W-:Y:S01]  /*66e0*/  FFMA.FTZ R14, R13, UR5, R223 ;  /* 0x000000050d0e7c23 */ /* 0x002fe200080100df */
[----:B------:R-:W-:Y:S04]  /*66f0*/  FFMA.FTZ R13, R12, UR5, R198 ;  /* 0x000000050c0d7c23 */ /* 0x000fe800080100c6 */
[----:B------:R-:W-:Y:S02]  /*6700*/  @!P1 FSEL R14, R14, -INF , !P2 ;  /* 0xff8000000e0e9808 */ /* 0x000fe40005000000 */
[-C--:B------:R-:W-:Y:S03]  /*6710*/  @!P1 ISETP.GE.AND P2, PT, R6, R5.reuse, PT ;  /* 0x000000050600920c */ /* 0x080fe60003f46270 */
[----:B------:R-:W-:Y:S01]  /*6720*/  FFMA.FTZ R14, R14, UR11, -R2 ;  /* 0x0000000b0e0e7c23 */ /* 0x000fe20008010802 */
[----:B------:R-:W-:Y:S02]  /*6730*/  @!P1 FSEL R13, R13, -INF , !P2 ;  /* 0xff8000000d0d9808 */ /* 0x000fe40005000000 */
[----:B------:R-:W-:Y:S01]  /*6740*/  @!P1 ISETP.GE.AND P2, PT, R0, R5, PT ;  /* 0x000000050000920c */ /* 0x000fe20003f46270 */
[----:B------:R1:W-:Y:S01]  /*6750*/  MUFU.EX2 R191, R14 ;  /* 0x0000000e00bf7308 */ /* 0x0003e20000000800 */
[----:B------:R-:W-:Y:S01]  /*6760*/  FFMA.FTZ R5, R12, UR5, R238 ;  /* 0x000000050c057c23 */ /* 0x000fe200080100ee */
[----:B------:R-:W-:Y:S08]  /*6770*/  FFMA.FTZ R13, R13, UR11, -R3 ;  /* 0x0000000b0d0d7c23 */ /* 0x000ff00008010803 */
[----:B------:R-:W-:Y:S01]  /*6780*/  MUFU.EX2 R184, R13 ;  /* 0x0000000d00b87308 */ /* 0x000fe20000000800 */
[----:B-1----:R-:W-:Y:S05]  /*6790*/  FFMA.FTZ R14, R7, UR5, R197 ;  /* 0x00000005070e7c23 */ /* 0x002fea00080100c5 */
[----:B------:R-:W-:Y:S02]  /*67a0*/  @!P1 FSEL R14, R14, -INF , !P2 ;  /* 0xff8000000e0e9808 */ /* 0x000fe40005000000 */
[-C--:B------:R-:W-:Y:S03]  /*67b0*/  @!P1 ISETP.GE.AND P2, PT, R6, R11.reuse, PT ;  /* 0x0000000b0600920c */ /* 0x080fe60003f46270 */
[----:B------:R-:W-:Y:S01]  /*67c0*/  FFMA.FTZ R3, R14, UR11, -R3 ;  /* 0x0000000b0e037c23 */ /* 0x000fe20008010803 */
[----:B------:R-:W-:Y:S02]  /*67d0*/  @!P1 FSEL R5, R5, -INF , !P2 ;  /* 0xff80000005059808 */ /* 0x000fe40005000000 */
[----:B------:R-:W-:Y:S01]  /*67e0*/  @!P1 ISETP.GE.AND P2, PT, R0, R11, PT ;  /* 0x0000000b0000920c */ /* 0x000fe20003f46270 */
[----:B------:R2:W-:Y:S02]  /*67f0*/  MUFU.EX2 R183, R3 ;  /* 0x0000000300b77308 */ /* 0x0005e40000000800 */
[----:B------:R-:W-:Y:S08]  /*6800*/  FFMA.FTZ R5, R5, UR11, -R9 ;  /* 0x0000000b05057c23 */ /* 0x000ff00008010809 */
[----:B------:R1:W-:Y:S01]  /*6810*/  MUFU.EX2 R252, R5 ;  /* 0x0000000500fc7308 */ /* 0x0003e20000000800 */
[----:B--2---:R-:W-:Y:S05]  /*6820*/  FFMA.FTZ R3, R7, UR5, R239 ;  /* 0x0000000507037c23 */ /* 0x004fea00080100ef */
[----:B------:R-:W-:Y:S02]  /*6830*/  @!P1 FSEL R3, R3, -INF , !P2 ;  /* 0xff80000003039808 */ /* 0x000fe40005000000 */
[-C--:B------:R-:W-:Y:S01]  /*6840*/  @!P1 ISETP.GE.AND P2, PT, R6, R10.reuse, PT ;  /* 0x0000000a0600920c */ /* 0x080fe20003f46270 */
[C---:B-1----:R-:W-:Y:S01]  /*6850*/  FFMA.FTZ R5, R12.reuse, UR5, R245 ;  /* 0x000000050c057c23 */ /* 0x042fe200080100f5 */
[----:B------:R-:W-:Y:S01]  /*6860*/  FFMA.FTZ R12, R12, UR5, R220 ;  /* 0x000000050c0c7c23 */ /* 0x000fe200080100dc */
[----:B------:R-:W-:Y:S01]  /*6870*/  FFMA.FTZ R9, R3, UR11, -R9 ;  /* 0x0000000b03097c23 */ /* 0x000fe20008010809 */
[C---:B------:R-:W-:Y:S01]  /*6880*/  FFMA.FTZ R3, R7.reuse, UR5, R244 ;  /* 0x0000000507037c23 */ /* 0x040fe200080100f4 */
[----:B------:R-:W-:Y:S01]  /*6890*/  FFMA.FTZ R7, R7, UR5, R217 ;  /* 0x0000000507077c23 */ /* 0x000fe200080100d9 */
[----:B------:R-:W-:Y:S01]  /*68a0*/  @!P1 FSEL R5, R5, -INF , !P2 ;  /* 0xff80000005059808 */ /* 0x000fe20005000000 */
[----:B------:R-:W1:Y:S01]  /*68b0*/  MUFU.EX2 R251, R9 ;  /* 0x0000000900fb7308 */ /* 0x000e620000000800 */
[----:B------:R-:W-:Y:S02]  /*68c0*/  @!P1 ISETP.GE.AND P2, PT, R0, R10, PT ;  /* 0x0000000a0000920c */ /* 0x000fe40003f46270 */
[----:B------:R-:W-:Y:S01]  /*68d0*/  @!P1 FSEL R12, R12, -INF , !P3 ;  /* 0xff8000000c0c9808 */ /* 0x000fe20005800000 */
[--C-:B------:R-:W-:Y:S01]  /*68e0*/  FFMA.FTZ R5, R5, UR11, -R8.reuse ;  /* 0x0000000b05057c23 */ /* 0x100fe20008010808 */
[----:B------:R-:W-:Y:S02]  /*68f0*/  @!P1 FSEL R3, R3, -INF , !P2 ;  /* 0xff80000003039808 */ /* 0x000fe40005000000 */
[----:B------:R-:W-:Y:S03]  /*6900*/  @!P1 ISETP.GE.AND P2, PT, R0, R4, PT ;  /* 0x000000040000920c */ /* 0x000fe60003f46270 */
[----:B------:R2:W-:Y:S01]  /*6910*/  MUFU.EX2 R39, R5 ;  /* 0x0000000500277308 */ /* 0x0005e20000000800 */
[----:B------:R-:W-:Y:S01]  /*6920*/  F2FP.F16.F32.PACK_AB R0, R55, R182 ;  /* 0x000000b63700723e */ /* 0x000fe200000000ff */
[----:B------:R-:W-:Y:S01]  /*6930*/  FFMA.FTZ R8, R3, UR11, -R8 ;  /* 0x0000000b03087c23 */ /* 0x000fe20008010808 */
[----:B------:R-:W-:Y:S01]  /*6940*/  F2FP.F16.F32.PACK_AB R3, R46, R49 ;  /* 0x000000312e03723e */ /* 0x000fe200000000ff */
[--C-:B------:R-:W-:Y:S01]  /*6950*/  FFMA.FTZ R12, R12, UR11, -R2.reuse ;  /* 0x0000000b0c0c7c23 */ /* 0x100fe20008010802 */
[----:B------:R-:W-:Y:S01]  /*6960*/  F2FP.F16.F32.PACK_AB R4, R193, R194 ;  /* 0x000000c2c104723e */ /* 0x000fe200000000ff */
[----:B------:R3:W-:Y:S01]  /*6970*/  STS [R233+0x20000], R0 ;  /* 0x02000000e9007388 */ /* 0x0007e20000000800 */
[----:B------:R-:W-:Y:S03]  /*6980*/  @!P1 FSEL R7, R7, -INF , !P2 ;  /* 0xff80000007079808 */ /* 0x000fe60005000000 */
[----:B------:R-:W4:Y:S01]  /*6990*/  MUFU.EX2 R38, R8 ;  /* 0x0000000800267308 */ /* 0x000f220000000800 */
[----:B------:R-:W-:Y:S01]  /*69a0*/  IADD3 R180, P1, R180, UR17, RZ ;  /* 0x00000011b4b47c10 */ /* 0x000fe2000ff3e0ff */
[----:B------:R4:W-:Y:S01]  /*69b0*/  STS [R233+0x20400], R3 ;  /* 0x02040003e9007388 */ /* 0x0009e20000000800 */
[----:B------:R-:W-:Y:S01]  /*69c0*/  PLOP3.LUT P2, PT, PT, PT, UP0, 0x80, 0x0 ;  /* 0x000000000000781c */ /* 0x000fe20003f4f008 */
[----:B------:R-:W-:Y:S06]  /*69d0*/  FFMA.FTZ R2, R7, UR11, -R2 ;  /* 0x0000000b07027c23 */ /* 0x000fec0008010802 */
[----:B------:R1:W-:Y:S01]  /*69e0*/  MUFU.EX2 R187, R2 ;  /* 0x0000000200bb7308 */ /* 0x0003e20000000800 */
[----:B--2---:R-:W-:Y:S05]  /*69f0*/  F2FP.F16.F32.PACK_AB R5, R44, R45 ;  /* 0x0000002d2c05723e */ /* 0x004fea00000000ff */
[----:B------:R2:W-:Y:S04]  /*6a00*/  STS [R234+0x20400], R5 ;  /* 0x02040005ea007388 */ /* 0x0005e80000000800 */
[----:B------:R-:W2:Y:S01]  /*6a10*/  MUFU.EX2 R188, R12 ;  /* 0x0000000c00bc7308 */ /* 0x000ea20000000800 */
[----:B---3--:R-:W-:Y:S02]  /*6a20*/  F2FP.F16.F32.PACK_AB R0, R52, R53 ;  /* 0x000000353400723e */ /* 0x008fe400000000ff */
[----:B-1----:R-:W-:Y:S02]  /*6a30*/  F2FP.F16.F32.PACK_AB R2, R251, R252 ;  /* 0x000000fcfb02723e */ /* 0x002fe400000000ff */
[----:B----4-:R-:W-:Y:S01]  /*6a40*/  F2FP.F16.F32.PACK_AB R3, R199, R201 ;  /* 0x000000c9c703723e */ /* 0x010fe200000000ff */
[----:B------:R1:W-:Y:S04]  /*6a50*/  STS [R234+0x20000], R0 ;  /* 0x02000000ea007388 */ /* 0x0003e80000000800 */
[----:B------:R3:W-:Y:S04]  /*6a60*/  STS [R233+0x21000], R4 ;  /* 0x02100004e9007388 */ /* 0x0007e80000000800 */
[----:B------:R4:W-:Y:S01]  /*6a70*/  STS [R233+0x21400], R3 ;  /* 0x02140003e9007388 */ /* 0x0009e20000000800 */
[----:B--2---:R-:W-:Y:S05]  /*6a80*/  F2FP.F16.F32.PACK_AB R5, R195, R196 ;  /* 0x000000c4c305723e */ /* 0x004fea00000000ff */
[----:B------:R2:W-:Y:S01]  /*6a90*/  STS [R234+0x21400], R5 ;  /* 0x02140005ea007388 */ /* 0x0005e20000000800 */
[----:B-1----:R-:W-:Y:S02]  /*6aa0*/  F2FP.F16.F32.PACK_AB R0, R189, R190 ;  /* 0x000000bebd00723e */ /* 0x002fe400000000ff */
[----:B---3--:R-:W-:Y:S03]  /*6ab0*/  F2FP.F16.F32.PACK_AB R4, R50, R51 ;  /* 0x000000333204723e */ /* 0x008fe600000000ff */
[----:B------:R1:W-:Y:S01]  /*6ac0*/  STS [R234+0x21000], R0 ;  /* 0x02100000ea007388 */ /* 0x0003e20000000800 */
[----:B----4-:R-:W-:Y:S03]  /*6ad0*/  F2FP.F16.F32.PACK_AB R3, R40, R43 ;  /* 0x0000002b2803723e */ /* 0x010fe600000000ff */
[----:B------:R3:W-:Y:S04]  /*6ae0*/  STS [R231+0x20000], R4 ;  /* 0x02000004e7007388 */ /* 0x0007e80000000800 */
[----:B------:R4:W-:Y:S01]  /*6af0*/  STS [R231+0x20400], R3 ;  /* 0x02040003e7007388 */ /* 0x0009e20000000800 */
[----:B--2---:R-:W-:Y:S03]  /*6b00*/  F2FP.F16.F32.PACK_AB R5, R185, R186 ;  /* 0x000000bab905723e */ /* 0x004fe600000000ff */
[----:B------:R2:W-:Y:S01]  /*6b10*/  STS [R232+0x20000], R2 ;  /* 0x02000002e8007388 */ /* 0x0005e20000000800 */
[----:B-1----:R-:W-:Y:S02]  /*6b20*/  F2FP.F16.F32.PACK_AB R0, R38, R39 ;  /* 0x000000272600723e */ /* 0x002fe400000000ff */
[----:B---3--:R-:W-:Y:S03]  /*6b30*/  F2FP.F16.F32.PACK_AB R4, R191, R192 ;  /* 0x000000c0bf04723e */ /* 0x008fe600000000ff */
[----:B------:R1:W-:Y:S01]  /*6b40*/  STS [R232+0x20400], R0 ;  /* 0x02040000e8007388 */ /* 0x0003e20000000800 */
[----:B----4-:R-:W-:Y:S03]  /*6b50*/  F2FP.F16.F32.PACK_AB R3, R183, R184 ;  /* 0x000000b8b703723e */ /* 0x010fe600000000ff */
[----:B------:R-:W-:Y:S01]  /*6b60*/  STS [R231+0x21000], R5 ;  /* 0x02100005e7007388 */ /* 0x000fe20000000800 */
[----:B--2---:R-:W-:Y:S03]  /*6b70*/  F2FP.F16.F32.PACK_AB R2, R187, R188 ;  /* 0x000000bcbb02723e */ /* 0x004fe600000000ff */
[----:B------:R-:W-:Y:S04]  /*6b80*/  STS [R231+0x21400], R4 ;  /* 0x02140004e7007388 */ /* 0x000fe80000000800 */
[----:B------:R-:W-:Y:S04]  /*6b90*/  STS [R232+0x21000], R3 ;  /* 0x02100003e8007388 */ /* 0x000fe80000000800 */
[----:B------:R2:W-:Y:S04]  /*6ba0*/  STS [R232+0x21400], R2 ;  /* 0x02140002e8007388 */ /* 0x0005e80000000800 */
[----:B------:R-:W-:Y:S04]  /*6bb0*/  LDSM.16.M88.4 R16, [R209+UR4+0x14000] ;  /* 0x01400004d110783b */ /* 0x000fe80008000200 */
[----:B------:R-:W-:Y:S01]  /*6bc0*/  LDSM.16.M88.4 R164, [R209+UR4+0x14800] ;  /* 0x01480004d1a4783b */ /* 0x000fe20008000200 */
[----:B-1----:R-:W-:Y:S03]  /*6bd0*/  LEA R0, R215, UR4, 0x1 ;  /* 0x00000004d7007c11 */ /* 0x002fe6000f8e08ff */
[----:B------:R-:W-:Y:S01]  /*6be0*/  LDSM.16.M88.4 R172, [R208+0x8000] ;  /* 0x00800000d0ac783b */ /* 0x000fe20000000200 */
[CC--:B------:R-:W-:Y:S03]  /*6bf0*/  IADD3 R200, R212.reuse, R0.reuse, RZ ;  /* 0x00000000d4c87210 */ /* 0x0c0fe60007ffe0ff */
[----:B------:R-:W1:Y:S04]  /*6c00*/  LDSM.16.M88.4 R32, [R0+0x8000] ;  /* 0x008000000020783b */ /* 0x000e680000000200 */
[----:B------:R-:W3:Y:S01]  /*6c10*/  LDSM.16.M88.4 R28, [R0+0x9000] ;  /* 0x00900000001c783b */ /* 0x000ee20000000200 */
[----:B--2---:R-:W-:Y:S04]  /*6c20*/  IADD3 R2, R213, R0, RZ ;  /* 0x00000000d5027210 */ /* 0x004fe80007ffe0ff */
[----:B------:R-:W-:Y:S01]  /*6c30*/  IADD3 R3, R212, R2, RZ ;  /* 0x00000002d4037210 */ /* 0x000fe20007ffe0ff */
[----:B------:R-:W2:Y:S04]  /*6c40*/  LDSM.16.M88.4 R168, [R2+0x8000] ;  /* 0x0080000002a8783b */ /* 0x000ea80000000200 */
        /* <DEDUP_REMOVED lines=20> */
[----:B------:R-:W2:Y:S04]  /*6d90*/  LDSM.16.M88.4 R164, [R200+0x9000] ;  /* 0x00900000c8a4783b */ /* 0x000ea80000000200 */
        /* <DEDUP_REMOVED lines=11> */
[----:B------:R-:W1:Y:S04]  /*6e50*/  LDSM.16.M88.4 R168, [R210+0x8000] ;  /* 0x00800000d2a8783b */ /* 0x000e680000000200 */
        /* <DEDUP_REMOVED lines=11> */
[----:B------:R-:W1:Y:S04]  /*6f10*/  LDSM.16.M88.4 R164, [R209+UR4+0x18000] ;  /* 0x01800004d1a4783b */ /* 0x000e680008000200 */
        /* <DEDUP_REMOVED lines=11> */
[----:B------:R-:W1:Y:S04]  /*6fd0*/  LDSM.16.M88.4 R164, [R208+0xc000] ;  /* 0x00c00000d0a4783b */ /* 0x000e680000000200 */
[----:B------:R-:W3:Y:S01]  /*6fe0*/  LDSM.16.M88.4 R172, [R2+0xb000] ;  /* 0x00b0000002ac783b */ /* 0x000ee20000000200 */
[----:B--2---:R-:W-:Y:S05]  /*6ff0*/  IADD3.X R181, R177, UR16, RZ, P1, !PT ;  /* 0x00000010b1b57c10 */ /* 0x004fea0008ffe4ff */
[----:B------:R-:W2:Y:S04]  /*7000*/  LDG.E R178, desc[UR6][R180.64] ;  /* 0x00000006b4b27981 */ /* 0x000ea8000c1e1900 */
        /* <DEDUP_REMOVED lines=30> */
[C---:B--2---:R-:W-:Y:S01]  /*71f0*/  FADD.FTZ R4, -R178.reuse, R4 ;  /* 0x00000004b2047221 */ /* 0x044fe20000010100 */
[----:B------:R-:W-:Y:S01]  /*7200*/  FADD.FTZ R5, -R178, R5 ;  /* 0x00000005b2057221 */ /* 0x000fe20000010100 */
[-C--:B-1----:R-:W-:Y:S03]  /*7210*/  HMMA.16816.F32 R20, R168, R164.reuse, R20 ;  /* 0x000000a4a814723c */ /* 0x082fe60000001814 */
[----:B------:R-:W-:Y:S01]  /*7220*/  FMUL.FTZ R179, R182, R4 ;  /* 0x00000004b6b37220 */ /* 0x000fe20000410000 */
[----:B------:R-:W-:Y:S01]  /*7230*/  FMUL.FTZ R182, R55, R5 ;  /* 0x0000000537b67220 */ /* 0x000fe20000410000 */
[----:B------:R-:W-:Y:S01]  /*7240*/  FFMA.FTZ R4, -R246, R246, 1 ;  /* 0x3f800000f6047423 */ /* 0x000fe200000101f6 */
[----:B------:R1:W5:Y:S01]  /*7250*/  LDL.LU R55, [R1+0x9c] ;  /* 0x00009c0001377983 */ /* 0x0003620000300800 */
[C---:B------:R-:W-:Y:S03]  /*7260*/  HMMA.16816.F32 R24, R172.reuse, R164, R24 ;  /* 0x000000a4ac18723c */ /* 0x040fe60000001818 */
[----:B------:R1:W5:Y:S08]  /*7270*/  LDG.E R5, desc[UR6][R180.64+0x80] ;  /* 0x00008006b4057981 */ /* 0x000370000c1e1900 */
[----:B------:R-:W-:Y:S01]  /*7280*/  FADD.FTZ R16, -R178, R16 ;  /* 0x00000010b2107221 */ /* 0x000fe20000010100 */
[----:B------:R-:W-:Y:S01]  /*7290*/  FMUL.FTZ R4, R4, UR8 ;  /* 0x0000000804047c20 */ /* 0x000fe20008410000 */
[-C--:B------:R-:W-:Y:S01]  /*72a0*/  HMMA.16816.F32 R28, R172, R166.reuse, R28 ;  /* 0x000000a6ac1c723c */ /* 0x080fe2000000181c */
[----:B------:R-:W-:Y:S02]  /*72b0*/  MOV R164, UR4 ;  /* 0x0000000400a47c02 */ /* 0x000fe40008000f00 */
[----:B------:R-:W-:Y:S03]  /*72c0*/  FFMA.FTZ R165, -R54, R54, 1 ;  /* 0x3f80000036a57423 */ /* 0x000fe60000010136 */
[----:B------:R-:W-:Y:S01]  /*72d0*/  HMMA.16816.F32 R32, R168, R166, R32 ;  /* 0x000000a6a820723c */ /* 0x000fe20000001820 */
[----:B------:R1:W5:Y:S04]  /*72e0*/  LDL.LU R54, [R1+0x98] ;  /* 0x0000980001367983 */ /* 0x0003680000300800 */
[----:B------:R-:W-:Y:S01]  /*72f0*/  SHF.L.U32 R172, R214, 0x1, RZ ;  /* 0x00000001d6ac7819 */ /* 0x000fe200000006ff */
[C---:B------:R-:W-:Y:S01]  /*7300*/  FADD.FTZ R20, -R178.reuse, R20 ;  /* 0x00000014b2147221 */ /* 0x040fe20000010100 */
[----:B------:R-:W-:Y:S01]  /*7310*/  FMUL.FTZ R165, R165, UR8 ;  /* 0x00000008a5a57c20 */ /* 0x000fe20008410000 */
[----:B------:R-:W-:Y:S03]  /*7320*/  FADD.FTZ R17, -R178, R17 ;  /* 0x00000011b2117221 */ /* 0x000fe60000010100 */
[----:B------:R-:W-:Y:S01]  /*7330*/  FMUL.FTZ R16, R53, R16 ;  /* 0x0000001035107220 */ /* 0x000fe20000410000 */
[----:B------:R-:W-:Y:S01]  /*7340*/  IADD3 R164, R172, 0x8000, R164 ;  /* 0x00008000aca47810 */ /* 0x000fe20007ffe0a4 */
[----:B------:R1:W5:Y:S01]  /*7350*/  LDL.LU R53, [R1+0x94] ;  /* 0x0000940001357983 */ /* 0x0003620000300800 */
[----:B------:R-:W-:Y:S01]  /*7360*/  FMUL.FTZ R179, R4, R179 ;  /* 0x000000b304b37220 */ /* 0x000fe20000410000 */
[----:B------:R-:W-:Y:S01]  /*7370*/  FMUL.FTZ R167, R51, R20 ;  /* 0x0000001433a77220 */ /* 0x000fe20000410000 */
[----:B------:R-:W-:Y:S01]  /*7380*/  FMUL.FTZ R165, R165, R182 ;  /* 0x000000b6a5a57220 */ /* 0x000fe20000410000 */
[----:B------:R1:W5:Y:S01]  /*7390*/  LDG.E R4, desc[UR6][R180.64+0xa0] ;  /* 0x0000a006b4047981 */ /* 0x000362000c1e1900 */
[----:B------:R-:W-:Y:S01]  /*73a0*/  FFMA.FTZ R20, -R249, R249, 1 ;  /* 0x3f800000f9147423 */ /* 0x000fe200000101f9 */
[----:B------:R-:W-:Y:S01]  /*73b0*/  FMUL.FTZ R166, R52, R17 ;  /* 0x0000001134a67220 */ /* 0x000fe20000410000 */
[----:B------:R-:W-:Y:S01]  /*73c0*/  FFMA.FTZ R17, -R250, R250, 1 ;  /* 0x3f800000fa117423 */ /* 0x000fe200000101fa */
[----:B------:R1:W5:Y:S01]  /*73d0*/  LDL.LU R52, [R1+0x90] ;  /* 0x0000900001347983 */ /* 0x0003620000300800 */
[----:B------:R-:W-:Y:S01]  /*73e0*/  IADD3 R176, R164, 0x40, RZ ;  /* 0x00000040a4b07810 */ /* 0x000fe20007ffe0ff */
[----:B------:R-:W-:Y:S01]  /*73f0*/  FADD.FTZ R21, -R178, R21 ;  /* 0x00000015b2157221 */ /* 0x000fe20000010100 */
[----:B------:R-:W-:Y:S01]  /*7400*/  @P0 IADD3 R176, R164, -0x40, RZ ;  /* 0xffffffc0a4b00810 */ /* 0x000fe20007ffe0ff */
[----:B------:R1:W5:Y:S01]  /*7410*/  LDL.LU R51, [R1+0x8c] ;  /* 0x00008c0001337983 */ /* 0x0003620000300800 */
[----:B----4-:R-:W-:Y:S01]  /*7420*/  FADD.FTZ R6, -R177, R6 ;  /* 0x00000006b1067221 */ /* 0x010fe20000010100 */
[----:B------:R-:W-:Y:S01]  /*7430*/  FMUL.FTZ R168, R50, R21 ;  /* 0x0000001532a87220 */ /* 0x000fe20000410000 */
[----:B------:R-:W-:Y:S01]  /*7440*/  FMUL.FTZ R20, R20, UR8 ;  /* 0x0000000814147c20 */ /* 0x000fe20008410000 */
[----:B------:R1:W5:Y:S01]  /*7450*/  LDL.LU R50, [R1+0x88] ;  /* 0x0000880001327983 */ /* 0x0003620000300800 */
[----:B------:R-:W-:Y:S01]  /*7460*/  F2FP.F16.F32.PACK_AB R164, R165, R179 ;  /* 0x000000b3a5a4723e */ /* 0x000fe200000000ff */
[C---:B------:R-:W-:Y:S01]  /*7470*/  FADD.FTZ R18, -R177.reuse, R18 ;  /* 0x00000012b1127221 */ /* 0x040fe20000010100 */
[C---:B------:R-:W-:Y:S01]  /*7480*/  FADD.FTZ R34, -R177.reuse, R34 ;  /* 0x00000022b1227221 */ /* 0x040fe20000010100 */
[----:B------:R-:W-:Y:S01]  /*7490*/  FADD.FTZ R35, -R177, R35 ;  /* 0x00000023b1237221 */ /* 0x000fe20000010100 */
[----:B------:R-:W-:Y:S01]  /*74a0*/  FFMA.FTZ R165, -R248, R248, 1 ;  /* 0x3f800000f8a57423 */ /* 0x000fe200000101f8 */
[----:B------:R-:W-:Y:S01]  /*74b0*/  FMUL.FTZ R17, R17, UR8 ;  /* 0x0000000811117c20 */ /* 0x000fe20008410000 */
[----:B------:R-:W-:Y:S01]  /*74c0*/  FMUL.FTZ R20, R20, R166 ;  /* 0x000000a614147220 */ /* 0x000fe20000410000 */
[----:B------:R-:W-:Y:S01]  /*74d0*/  FFMA.FTZ R21, -R247, R247, 1 ;  /* 0x3f800000f7157423 */ /* 0x000fe200000101f7 */
[C---:B------:R-:W-:Y:S01]  /*74e0*/  FADD.FTZ R166, -R178.reuse, R32 ;  /* 0x00000020b2a67221 */ /* 0x040fe20000010100 */
[----:B------:R-:W-:Y:S01]  /*74f0*/  FMUL.FTZ R165, R165, UR8 ;  /* 0x00000008a5a57c20 */ /* 0x000fe20008410000 */
[----:B------:R-:W-:Y:S01]  /*7500*/  FMUL.FTZ R17, R17, R16 ;  /* 0x0000001011117220 */ /* 0x000fe20000410000 */
[----:B------:R-:W-:Y:S01]  /*7510*/  FADD.FTZ R33, -R178, R33 ;  /* 0x00000021b2217221 */ /* 0x000fe20000010100 */
[----:B------:R-:W-:Y:S01]  /*7520*/  FFMA.FTZ R16, -R238, R238, 1 ;  /* 0x3f800000ee107423 */ /* 0x000fe200000101ee */
[----:B------:R-:W-:Y:S01]  /*7530*/  FMUL.FTZ R32, R21, UR8 ;  /* 0x0000000815207c20 */ /* 0x000fe20008410000 */
[----:B------:R-:W-:Y:S01]  /*7540*/  FMUL.FTZ R21, R252, R166 ;  /* 0x000000a6fc157220 */ /* 0x000fe20000410000 */
[----:B------:R-:W-:Y:S01]  /*7550*/  FMUL.FTZ R165, R165, R167 ;  /* 0x000000a7a5a57220 */ /* 0x000fe20000410000 */
[----:B------:R-:W-:Y:S01]  /*7560*/  FMUL.FTZ R166, R49, R6 ;  /* 0x0000000631a67220 */ /* 0x000fe20000410000 */
[----:B------:R-:W-:Y:S01]  /*7570*/  FMUL.FTZ R167, R251, R33 ;  /* 0x00000021fba77220 */ /* 0x000fe20000410000 */
[----:B------:R1:W5:Y:S01]  /*7580*/  LDL.LU R49, [R1+0x84] ;  /* 0x0000840001317983 */ /* 0x0003620000300800 */
[----:B------:R-:W-:Y:S01]  /*7590*/  FADD.FTZ R33, -R177, R7 ;  /* 0x00000007b1217221 */ /* 0x000fe20000010100 */
[----:B------:R-:W-:Y:S01]  /*75a0*/  FMUL.FTZ R16, R16, UR8 ;  /* 0x0000000810107c20 */ /* 0x000fe20008410000 */
[----:B------:R-:W-:Y:S01]  /*75b0*/  FFMA.FTZ R7, -R48, R48, 1 ;  /* 0x3f80000030077423 */ /* 0x000fe20000010130 */
[----:B------:R-:W-:Y:S01]  /*75c0*/  FFMA.FTZ R6, -R47, R47, 1 ;  /* 0x3f8000002f067423 */ /* 0x000fe2000001012f */
[----:B------:R1:W5:Y:S01]  /*75d0*/  LDL.LU R48, [R1+0x80] ;  /* 0x0000800001307983 */ /* 0x0003620000300800 */
[----:B------:R-:W-:Y:S01]  /*75e0*/  FMUL.FTZ R16, R16, R21 ;  /* 0x0000001510107220 */ /* 0x000fe20000410000 */
[----:B------:R-:W-:Y:S01]  /*75f0*/  FMUL.FTZ R33, R46, R33 ;  /* 0x000000212e217220 */ /* 0x000fe20000410000 */
[----:B------:R-:W-:Y:S01]  /*7600*/  FMUL.FTZ R7, R7, UR8 ;  /* 0x0000000807077c20 */ /* 0x000fe20008410000 */
[----:B------:R1:W5:Y:S01]  /*7610*/  LDL.LU R47, [R1+0x7c] ;  /* 0x00007c00012f7983 */ /* 0x0003620000300800 */
[----:B------:R-:W-:Y:S01]  /*7620*/  FMUL.FTZ R6, R6, UR8 ;  /* 0x0000000806067c20 */ /* 0x000fe20008410000 */
[----:B------:R-:W-:Y:S01]  /*7630*/  FFMA.FTZ R21, -R239, R239, 1 ;  /* 0x3f800000ef157423 */ /* 0x000fe200000101ef */
[----:B------:R-:W-:Y:S01]  /*7640*/  FMUL.FTZ R7, R7, R166 ;  /* 0x000000a607077220 */ /* 0x000fe20000410000 */
[----:B------:R1:W5:Y:S01]  /*7650*/  LDL.LU R46, [R1+0x78] ;  /* 0x00007800012e7983 */ /* 0x0003620000300800 */
[----:B------:R-:W-:Y:S01]  /*7660*/  FMUL.FTZ R6, R6, R33 ;  /* 0x0000002106067220 */ /* 0x000fe20000410000 */
[----:B------:R-:W-:Y:S01]  /*7670*/  FMUL.FTZ R21, R21, UR8 ;  /* 0x0000000815157c20 */ /* 0x000fe20008410000 */
[----:B------:R-:W-:Y:S01]  /*7680*/  F2FP.F16.F32.PACK_AB R20, R20, R17 ;  /* 0x000000111414723e */ /* 0x000fe200000000ff */
[----:B------:R-:W-:Y:S01]  /*7690*/  FADD.FTZ R17, -R177, R19 ;  /* 0x00000013b1117221 */ /* 0x000fe20000010100 */
[----:B------:R-:W-:Y:S01]  /*76a0*/  FFMA.FTZ R33, -R42, R42, 1 ;  /* 0x3f8000002a217423 */ /* 0x000fe2000001012a */
[----:B------:R-:W-:Y:S01]  /*76b0*/  FMUL.FTZ R21, R21, R167 ;  /* 0x000000a715157220 */ /* 0x000fe20000410000 */
[----:B------:R-:W-:Y:S01]  /*76c0*/  F2FP.F16.F32.PACK_AB R19, R6, R7 ;  /* 0x000000070613723e */ /* 0x000fe200000000ff */
[----:B------:R-:W-:Y:S01]  /*76d0*/  FMUL.FTZ R6, R45, R18 ;  /* 0x000000122d067220 */ /* 0x000fe20000410000 */
[----:B------:R-:W-:Y:S01]  /*76e0*/  FMUL.FTZ R7, R44, R17 ;  /* 0x000000112c077220 */ /* 0x000fe20000410000 */
[----:B------:R1:W5:Y:S01]  /*76f0*/  LDL.LU R45, [R1+0x74] ;  /* 0x00007400012d7983 */ /* 0x0003620000300800 */
[----:B------:R-:W-:Y:S01]  /*7700*/  F2FP.F16.F32.PACK_AB R21, R21, R16 ;  /* 0x000000101515723e */ /* 0x000fe200000000ff */
[C---:B------:R-:W-:Y:S01]  /*7710*/  FADD.FTZ R16, -R177.reuse, R22 ;  /* 0x00000016b1107221 */ /* 0x040fe20000010100 */
[----:B------:R-:W-:Y:S01]  /*7720*/  FADD.FTZ R17, -R177, R23 ;  /* 0x00000017b1117221 */ /* 0x000fe20000010100 */
[----:B------:R1:W5:Y:S01]  /*7730*/  LDL.LU R44, [R1+0x70] ;  /* 0x00007000012c7983 */ /* 0x0003620000300800 */
[----:B------:R-:W-:Y:S01]  /*7740*/  FFMA.FTZ R23, -R41, R41, 1 ;  /* 0x3f80000029177423 */ /* 0x000fe20000010129 */
[----:B------:R-:W-:Y:S01]  /*7750*/  FMUL.FTZ R16, R43, R16 ;  /* 0x000000102b107220 */ /* 0x000fe20000410000 */
[----:B------:R-:W-:Y:S01]  /*7760*/  FMUL.FTZ R17, R40, R17 ;  /* 0x0000001128117220 */ /* 0x000fe20000410000 */
[----:B------:R1:W5:Y:S01]  /*7770*/  LDL.LU R43, [R1+0x6c] ;  /* 0x00006c00012b7983 */ /* 0x0003620000300800 */
[----:B------:R-:W-:Y:S01]  /*7780*/  FMUL.FTZ R33, R33, UR8 ;  /* 0x0000000821217c20 */ /* 0x000fe20008410000 */
[----:B------:R-:W-:Y:S01]  /*7790*/  FMUL.FTZ R23, R23, UR8 ;  /* 0x0000000817177c20 */ /* 0x000fe20008410000 */
[----:B------:R-:W-:Y:S01]  /*77a0*/  FMUL.FTZ R32, R32, R168 ;  /* 0x000000a820207220 */ /* 0x000fe20000410000 */
[----:B------:R1:W5:Y:S01]  /*77b0*/  LDL.LU R42, [R1+0x68] ;  /* 0x00006800012a7983 */ /* 0x0003620000300800 */
[----:B------:R-:W-:Y:S01]  /*77c0*/  FMUL.FTZ R33, R33, R6 ;  /* 0x0000000621217220 */ /* 0x000fe20000410000 */
[----:B------:R-:W-:Y:S01]  /*77d0*/  FMUL.FTZ R6, R39, R34 ;  /* 0x0000002227067220 */ /* 0x000fe20000410000 */
[----:B------:R-:W-:Y:S01]  /*77e0*/  FFMA.FTZ R34, -R36, R36, 1 ;  /* 0x3f80000024227423 */ /* 0x000fe20000010124 */
[----:B------:R1:W5:Y:S01]  /*77f0*/  LDL.LU R41, [R1+0x64] ;  /* 0x0000640001297983 */ /* 0x0003620000300800 */
[----:B------:R-:W-:Y:S01]  /*7800*/  FMUL.FTZ R23, R23, R7 ;  /* 0x0000000717177220 */ /* 0x000fe20000410000 */
[----:B------:R-:W-:Y:S01]  /*7810*/  FMUL.FTZ R7, R38, R35 ;  /* 0x0000002326077220 */ /* 0x000fe20000410000 */
[----:B------:R-:W-:Y:S01]  /*7820*/  FFMA.FTZ R35, -R37, R37, 1 ;  /* 0x3f80000025237423 */ /* 0x000fe20000010125 */
[----:B------:R1:W5:Y:S01]  /*7830*/  LDL.LU R40, [R1+0x60] ;  /* 0x0000600001287983 */ /* 0x0003620000300800 */
[----:B------:R-:W-:Y:S01]  /*7840*/  F2FP.F16.F32.PACK_AB R32, R32, R165 ;  /* 0x000000a52020723e */ /* 0x000fe200000000ff */
[----:B------:R-:W-:Y:S01]  /*7850*/  FFMA.FTZ R166, -R245, R245, 1 ;  /* 0x3f800000f5a67423 */ /* 0x000fe200000101f5 */
[----:B------:R-:W-:Y:S01]  /*7860*/  FFMA.FTZ R165, -R244, R244, 1 ;  /* 0x3f800000f4a57423 */ /* 0x000fe200000101f4 */
[----:B------:R1:W5:Y:S01]  /*7870*/  LDL.LU R39, [R1+0x5c] ;  /* 0x00005c0001277983 */ /* 0x0003620000300800 */
[----:B------:R-:W-:Y:S01]  /*7880*/  FMUL.FTZ R35, R35, UR8 ;  /* 0x0000000823237c20 */ /* 0x000fe20008410000 */
[----:B------:R-:W-:Y:S01]  /*7890*/  FMUL.FTZ R34, R34, UR8 ;  /* 0x0000000822227c20 */ /* 0x000fe20008410000 */
[----:B------:R-:W-:Y:S01]  /*78a0*/  FMUL.FTZ R166, R166, UR8 ;  /* 0x00000008a6a67c20 */ /* 0x000fe20008410000 */
[----:B------:R1:W5:Y:S01]  /*78b0*/  LDL.LU R38, [R1+0x58] ;  /* 0x0000580001267983 */ /* 0x0003620000300800 */
[----:B------:R-:W-:Y:S01]  /*78c0*/  FMUL.FTZ R165, R165, UR8 ;  /* 0x00000008a5a57c20 */ /* 0x000fe20008410000 */
[----:B------:R-:W-:Y:S01]  /*78d0*/  FMUL.FTZ R35, R35, R16 ;  /* 0x0000001023237220 */ /* 0x000fe20000410000 */
[----:B------:R-:W-:Y:S01]  /*78e0*/  FMUL.FTZ R34, R34, R17 ;  /* 0x0000001122227220 */ /* 0x000fe20000410000 */
[----:B------:R1:W5:Y:S01]  /*78f0*/  LDL.LU R37, [R1+0x54] ;  /* 0x0000540001257983 */ /* 0x0003620000300800 */
[----:B------:R-:W-:Y:S01]  /*7900*/  FMUL.FTZ R166, R166, R6 ;  /* 0x00000006a6a67220 */ /* 0x000fe20000410000 */
[----:B------:R-:W-:Y:S02]  /*7910*/  FMUL.FTZ R165, R165, R7 ;  /* 0x00000007a5a57220 */ /* 0x000fe40000410000 */
[----:B------:R1:W5:Y:S01]  /*7920*/  LDL.LU R36, [R1+0x50] ;  /* 0x0000500001247983 */ /* 0x0003620000300800 */
[----:B------:R-:W-:Y:S05]  /*7930*/  @!P2 BRA `(.L_x_1021) ;  /* 0x0000000000e0a947 */ /* 0x000fea0003800000 */
[----:B------:R-:W2:Y:S01]  /*7940*/  LDC R17, c[0x0][0x240] ;  /* 0x00009000ff117b82 */ /* 0x000ea20000000800 */
[----:B------:R-:W-:Y:S01]  /*7950*/  ULOP3.LUT UR12, UR9, 0x1, URZ, 0xc0, !UPT ;  /* 0x00000001090c7892 */ /* 0x000fe2000f8ec03f */
[C---:B------:R-:W-:Y:S01]  /*7960*/  ISETP.GE.AND P3, PT, R236.reuse, UR23, PT ;  /* 0x00000017ec007c0c */ /* 0x040fe2000bf66270 */
[----:B------:R-:W-:Y:S02]  /*7970*/  VIADD R6, R236, 0x40 ;  /* 0x00000040ec067836 */ /* 0x000fe40000000000 */
[----:B------:R-:W-:Y:S03]  /*7980*/  UISETP.NE.U32.AND UP1, UPT, UR12, 0x1, UPT ;  /* 0x000000010c00788c */ /* 0x000fe6000bf25070 */
[----:B------:R-:W3:Y:S01]  /*7990*/  LDC R167, c[0x0][0x244] ;  /* 0x00009100ffa77b82 */ /* 0x000ee20000000800 */
[----:B------:R-:W-:Y:S01]  /*79a0*/  USEL UR12, UR59, 0x4000, !UP1 ;  /* 0x000040003b0c7887 */ /* 0x000fe2000c800000 */
[----:B------:R-:W-:Y:S05]  /*79b0*/  ISETP.GE.AND P1, PT, R6, UR23, PT ;  /* 0x0000001706007c0c */ /* 0x000fea000bf26270 */
[----:B------:R-:W-:Y:S02]  /*79c0*/  VIADD R216, R216, UR12 ;  /* 0x0000000cd8d87c36 */ /* 0x000fe40008000000 */
[----:B------:R-:W-:Y:S02]  /*79d0*/  VIADD R235, R235, UR12 ;  /* 0x0000000cebeb7c36 */ /* 0x000fe40008000000 */
[----:B------:R-:W-:Y:S01]  /*79e0*/  VIADD R207, R207, UR12 ;  /* 0x0000000ccfcf7c36 */ /* 0x000fe20008000000 */
[----:B------:R4:W-:Y:S04]  /*79f0*/  @P3 STS [R216], RZ ;  /* 0x000000ffd8003388 */ /* 0x0009e80000000800 */
[----:B------:R4:W-:Y:S04]  /*7a00*/  @P3 STS [R216+0x4], RZ ;  /* 0x000004ffd8003388 */ /* 0x0009e80000000800 */
[----:B------:R4:W-:Y:S04]  /*7a10*/  @P3 STS [R216+0x8], RZ ;  /* 0x000008ffd8003388 */ /* 0x0009e80000000800 */
[----:B------:R4:W-:Y:S01]  /*7a20*/  @P3 STS [R216+0xc], RZ ;  /* 0x00000cffd8003388 */ /* 0x0009e20000000800 */
[C---:B--2---:R-:W-:Y:S05]  /*7a30*/  IMAD.U32 R18, R17.reuse, -0x40, RZ ;  /* 0xffffffc011127824 */ /* 0x044fea00078e00ff */
[C---:B------:R-:W-:Y:S02]  /*7a40*/  LEA R6, P4, R18.reuse, R242, 0x1 ;  /* 0x000000f212067211 */ /* 0x040fe400078808ff */
[----:B------:R-:W-:Y:S02]  /*7a50*/  SHF.R.S32.HI R22, RZ, 0x1f, R18 ;  /* 0x0000001fff167819 */ /* 0x000fe40000011412 */
[----:B------:R-:W-:Y:S02]  /*7a60*/  LEA.HI.X.SX32 R7, R18, R243, 0x1, P4 ;  /* 0x000000f312077211 */ /* 0x000fe400020f0eff */
[C---:B------:R-:W-:Y:S02]  /*7a70*/  @!P3 LEA R16, P4, R17.reuse, R6, 0x6 ;  /* 0x000000061110b211 */ /* 0x040fe400078830ff */
[C---:B------:R-:W-:Y:S01]  /*7a80*/  LEA R18, P5, R17.reuse, R18, 0x5 ;  /* 0x0000001211127211 */ /* 0x040fe200078a28ff */
[----:B------:R-:W-:Y:S01]  /*7a90*/  @!PT LDS RZ, [RZ] ;  /* 0x00000000fffff984 */ /* 0x000fe20000000800 */
[----:B------:R-:W-:Y:S01]  /*7aa0*/  @!PT LDS RZ, [RZ] ;  /* 0x00000000fffff984 */ /* 0x000fe20000000800 */
[----:B------:R-:W-:Y:S01]  /*7ab0*/  @!PT LDS RZ, [RZ] ;  /* 0x00000000fffff984 */ /* 0x000fe20000000800 */
[----:B------:R-:W-:Y:S03]  /*7ac0*/  @!P3 LDGSTS.E.BYPASS.LTC128B.128 [R235], desc[UR6][R6.64] ;  /* 0x0000000006ebbfae */ /* 0x000fe6000b901d46 */
[C-C-:B---3--:R-:W-:Y:S01]  /*7ad0*/  LEA.HI.X R22, R17.reuse, R22, R167.reuse, 0x5, P5 ;  /* 0x0000001611167211 */ /* 0x148fe200028f2ca7 */
[----:B------:R4:W-:Y:S01]  /*7ae0*/  @P1 STS [R216+0x2000], RZ ;  /* 0x002000ffd8001388 */ /* 0x0009e20000000800 */
[----:B------:R-:W-:Y:S03]  /*7af0*/  @!P3 LEA.HI.X R17, R17, R7, R167, 0x6, P4 ;  /* 0x000000071111b211 */ /* 0x000fe600020f34a7 */
        /* <DEDUP_REMOVED lines=19> */
[C---:B--2---:R-:W-:Y:S01]  /*7c30*/  @!P1 LEA R16, P3, R18.reuse, R242, 0x1 ;  /* 0x000000f212109211 */ /* 0x044fe200078608ff */
        /* <DEDUP_REMOVED lines=8> */
.L_x_1021:
[----:B------:R-:W-:Y:S01]  /*7cc0*/  STS [R233+0x1c000], R164 ;  /* 0x01c000a4e9007388 */ /* 0x000fe20000000800 */
[----:B------:R-:W-:Y:S01]  /*7cd0*/  F2FP.F16.F32.PACK_AB R6, R23, R33 ;  /* 0x000000211706723e */ /* 0x000fe200000000ff */
[C---:B-----5:R-:W-:Y:S01]  /*7ce0*/  FADD.FTZ R12, -R5.reuse, R12 ;  /* 0x0000000c050c7221 */ /* 0x060fe20000010100 */
[C---:B------:R-:W-:Y:S01]  /*7cf0*/  FADD.FTZ R8, -R5.reuse, R8 ;  /* 0x0000000805087221 */ /* 0x040fe20000010100 */
[----:B------:R2:W-:Y:S01]  /*7d00*/  STS [R233+0x1c400], R19 ;  /* 0x01c40013e9007388 */ /* 0x0005e20000000800 */
[C---:B------:R-:W-:Y:S01]  /*7d10*/  FADD.FTZ R7, -R5.reuse, R13 ;  /* 0x0000000d05077221 */ /* 0x040fe20000010100 */
[----:B------:R-:W-:Y:S01]  /*7d20*/  FMUL.FTZ R18, R190, R12 ;  /* 0x0000000cbe127220 */ /* 0x000fe20000410000 */
[----:B------:R-:W-:Y:S01]  /*7d30*/  FADD.FTZ R9, -R5, R9 ;  /* 0x0000000905097221 */ /* 0x000fe20000010100 */
[----:B------:R3:W-:Y:S01]  /*7d40*/  STS [R234+0x1c000], R20 ;  /* 0x01c00014ea007388 */ /* 0x0007e20000000800 */
[----:B------:R-:W-:Y:S01]  /*7d50*/  FFMA.FTZ R13, -R226, R226, 1 ;  /* 0x3f800000e20d7423 */ /* 0x000fe200000101e2 */
[----:B------:R-:W-:Y:S01]  /*7d60*/  FFMA.FTZ R12, -R225, R225, 1 ;  /* 0x3f800000e10c7423 */ /* 0x000fe200000101e1 */
[----:B------:R-:W-:Y:S01]  /*7d70*/  FMUL.FTZ R7, R189, R7 ;  /* 0x00000007bd077220 */ /* 0x000fe20000410000 */
[----:B------:R1:W-:Y:S01]  /*7d80*/  STS [R234+0x1c400], R6 ;  /* 0x01c40006ea007388 */ /* 0x0003e20000000800 */
[----:B------:R-:W-:Y:S01]  /*7d90*/  FMUL.FTZ R13, R13, UR8 ;  /* 0x000000080d0d7c20 */ /* 0x000fe20008410000 */
[----:B------:R-:W-:Y:S01]  /*7da0*/  FMUL.FTZ R12, R12, UR8 ;  /* 0x000000080c0c7c20 */ /* 0x000fe20008410000 */
[C---:B------:R-:W-:Y:S01]  /*7db0*/  FADD.FTZ R24, -R5.reuse, R24 ;  /* 0x0000001805187221 */ /* 0x040fe20000010100 */
[C---:B------:R-:W-:Y:S01]  /*7dc0*/  FADD.FTZ R25, -R5.reuse, R25 ;  /* 0x0000001905197221 */ /* 0x040fe20000010100 */
[C---:B------:R-:W-:Y:S01]  /*7dd0*/  FADD.FTZ R28, -R5.reuse, R28 ;  /* 0x0000001c051c7221 */ /* 0x040fe20000010100 */
[----:B------:R-:W-:Y:S01]  /*7de0*/  FADD.FTZ R5, -R5, R29 ;  /* 0x0000001d05057221 */ /* 0x000fe20000010100 */
[----:B------:R-:W-:Y:S01]  /*7df0*/  FMUL.FTZ R24, R186, R24 ;  /* 0x00000018ba187220 */ /* 0x000fe20000410000 */
[----:B------:R-:W-:Y:S01]  /*7e00*/  FADD.FTZ R10, -R4, R10 ;  /* 0x0000000a040a7221 */ /* 0x000fe20000010100 */
        /* <DEDUP_REMOVED lines=8> */
[----:B--2---:R-:W-:Y:S01]  /*7e90*/  FMUL.FTZ R19, R193, R9 ;  /* 0x00000009c1137220 */ /* 0x004fe20000410000 */
[----:B------:R-:W-:Y:S01]  /*7ea0*/  FFMA.FTZ R9, -R222, R222, 1 ;  /* 0x3f800000de097423 */ /* 0x000fe200000101de */
[----:B------:R-:W-:Y:S01]  /*7eb0*/  FMUL.FTZ R30, R188, R30 ;  /* 0x0000001ebc1e7220 */ /* 0x000fe20000410000 */
[----:B------:R-:W-:Y:S01]  /*7ec0*/  FMUL.FTZ R25, R185, R25 ;  /* 0x00000019b9197220 */ /* 0x000fe20000410000 */
[----:B---3--:R-:W-:Y:S01]  /*7ed0*/  FMUL.FTZ R20, R194, R8 ;  /* 0x00000008c2147220 */ /* 0x008fe20000410000 */
[----:B------:R-:W-:Y:S01]  /*7ee0*/  FFMA.FTZ R8, -R221, R221, 1 ;  /* 0x3f800000dd087423 */ /* 0x000fe200000101dd */
[----:B------:R-:W-:Y:S01]  /*7ef0*/  FMUL.FTZ R19, R12, R19 ;  /* 0x000000130c137220 */ /* 0x000fe20000410000 */
[----:B------:R-:W-:Y:S01]  /*7f00*/  FMUL.FTZ R9, R9, UR8 ;  /* 0x0000000809097c20 */ /* 0x000fe20008410000 */
[----:B------:R-:W-:Y:S01]  /*7f10*/  FMUL.FTZ R20, R13, R20 ;  /* 0x000000140d147220 */ /* 0x000fe20000410000 */
[----:B------:R-:W-:Y:S01]  /*7f20*/  FMUL.FTZ R8, R8, UR8 ;  /* 0x0000000808087c20 */ /* 0x000fe20008410000 */
[----:B------:R-:W-:Y:S01]  /*7f30*/  FFMA.FTZ R12, -R203, R203, 1 ;  /* 0x3f800000cb0c7423 */ /* 0x000fe200000101cb */
[----:B------:R-:W-:Y:S01]  /*7f40*/  FMUL.FTZ R18, R9, R18 ;  /* 0x0000001209127220 */ /* 0x000fe20000410000 */
[----:B-1----:R-:W-:Y:S01]  /*7f50*/  FADD.FTZ R6, -R4, R15 ;  /* 0x0000000f04067221 */ /* 0x002fe20000010100 */
[----:B------:R-:W-:Y:S01]  /*7f60*/  FMUL.FTZ R13, R8, R7 ;  /* 0x00000007080d7220 */ /* 0x000fe20000410000 */
[----:B------:R-:W-:Y:S01]  /*7f70*/  FFMA.FTZ R8, -R198, R198, 1 ;  /* 0x3f800000c6087423 */ /* 0x000fe200000101c6 */
[----:B------:R-:W-:Y:S01]  /*7f80*/  FFMA.FTZ R7, -R197, R197, 1 ;  /* 0x3f800000c5077423 */ /* 0x000fe200000101c5 */
[----:B------:R-:W-:Y:S01]  /*7f90*/  FMUL.FTZ R12, R12, UR8 ;  /* 0x000000080c0c7c20 */ /* 0x000fe20008410000 */
[----:B------:R-:W-:Y:S01]  /*7fa0*/  FMUL.FTZ R15, R199, R11 ;  /* 0x0000000bc70f7220 */ /* 0x000fe20000410000 */
[----:B------:R-:W-:Y:S01]  /*7fb0*/  FMUL.FTZ R8, R8, UR8 ;  /* 0x0000000808087c20 */ /* 0x000fe20008410000 */
[----:B------:R-:W-:Y:S01]  /*7fc0*/  FMUL.FTZ R7, R7, UR8 ;  /* 0x0000000807077c20 */ /* 0x000fe20008410000 */
[----:B------:R-:W-:Y:S01]  /*7fd0*/  FMUL.FTZ R24, R12, R24 ;  /* 0x000000180c187220 */ /* 0x000fe20000410000 */
[----:B------:R-:W-:Y:S01]  /*7fe0*/  F2FP.F16.F32.PACK_AB R12, R13, R18 ;  /* 0x000000120d0c723e */ /* 0x000fe200000000ff */
[----:B------:R-:W-:Y:S01]  /*7ff0*/  FMUL.FTZ R28, R8, R28 ;  /* 0x0000001c081c7220 */ /* 0x000fe20000410000 */
[----:B------:R-:W-:Y:S01]  /*8000*/  FMUL.FTZ R8, R7, R5 ;  /* 0x0000000507087220 */ /* 0x000fe20000410000 */
[----:B------:R-:W-:Y:S01]  /*8010*/  FFMA.FTZ R13, -R230, R230, 1 ;  /* 0x3f800000e60d7423 */ /* 0x000fe200000101e6 */
[----:B------:R-:W-:Y:S01]  /*8020*/  FFMA.FTZ R7, -R227, R227, 1 ;  /* 0x3f800000e3077423 */ /* 0x000fe200000101e3 */
[----:B------:R-:W-:Y:S01]  /*8030*/  FMUL.FTZ R18, R201, R10 ;  /* 0x0000000ac9127220 */ /* 0x000fe20000410000 */
[----:B------:R-:W-:Y:S01]  /*8040*/  F2FP.F16.F32.PACK_AB R5, R19, R20 ;  /* 0x000000141305723e */ /* 0x000fe200000000ff */
[----:B------:R-:W-:Y:S01]  /*8050*/  FMUL.FTZ R13, R13, UR8 ;  /* 0x000000080d0d7c20 */ /* 0x000fe20008410000 */
[----:B------:R-:W-:Y:S01]  /*8060*/  FMUL.FTZ R6, R195, R6 ;  /* 0x00000006c3067220 */ /* 0x000fe20000410000 */
[----:B------:R-:W-:Y:S01]  /*8070*/  FMUL.FTZ R7, R7, UR8 ;  /* 0x0000000807077c20 */ /* 0x000fe20008410000 */
[----:B------:R-:W-:Y:S01]  /*8080*/  FFMA.FTZ R11, -R229, R229, 1 ;  /* 0x3f800000e50b7423 */ /* 0x000fe200000101e5 */
[----:B------:R-:W-:Y:S01]  /*8090*/  FMUL.FTZ R18, R13, R18 ;  /* 0x000000120d127220 */ /* 0x000fe20000410000 */
[----:B------:R1:W-:Y:S01]  /*80a0*/  STS [R233+0x1d000], R5 ;  /* 0x01d00005e9007388 */ /* 0x0003e20000000800 */
[----:B------:R-:W-:Y:S01]  /*80b0*/  FMUL.FTZ R13, R7, R6 ;  /* 0x00000006070d7220 */ /* 0x000fe20000410000 */
[----:B------:R-:W-:Y:S01]  /*80c0*/  FMUL.FTZ R11, R11, UR8 ;  /* 0x000000080b0b7c20 */ /* 0x000fe20008410000 */
[----:B------:R-:W-:Y:S01]  /*80d0*/  FFMA.FTZ R10, -R228, R228, 1 ;  /* 0x3f800000e40a7423 */ /* 0x000fe200000101e4 */
[----:B------:R-:W-:Y:S01]  /*80e0*/  FFMA.FTZ R7, -R220, R220, 1 ;  /* 0x3f800000dc077423 */ /* 0x000fe200000101dc */
[----:B------:R-:W-:Y:S01]  /*80f0*/  FADD.FTZ R4, -R4, R31 ;  /* 0x0000001f04047221 */ /* 0x000fe20000010100 */
[----:B------:R-:W-:Y:S01]  /*8100*/  FMUL.FTZ R15, R11, R15 ;  /* 0x0000000f0b0f7220 */ /* 0x000fe20000410000 */
[----:B------:R-:W-:Y:S01]  /*8110*/  FMUL.FTZ R10, R10, UR8 ;  /* 0x000000080a0a7c20 */ /* 0x000fe20008410000 */
[----:B------:R-:W-:Y:S01]  /*8120*/  FMUL.FTZ R7, R7, UR8 ;  /* 0x0000000807077c20 */ /* 0x000fe20008410000 */
[----:B------:R-:W-:Y:S01]  /*8130*/  FFMA.FTZ R6, -R217, R217, 1 ;  /* 0x3f800000d9067423 */ /* 0x000fe200000101d9 */
[----:B------:R-:W-:Y:S01]  /*8140*/  FMUL.FTZ R4, R187, R4 ;  /* 0x00000004bb047220 */ /* 0x000fe20000410000 */
[----:B------:R-:W-:Y:S01]  /*8150*/  FMUL.FTZ R14, R10, R14 ;  /* 0x0000000e0a0e7220 */ /* 0x000fe20000410000 */
[----:B------:R-:W-:Y:S01]  /*8160*/  FMUL.FTZ R30, R7, R30 ;  /* 0x0000001e071e7220 */ /* 0x000fe20000410000 */
[----:B------:R-:W-:Y:S01]  /*8170*/  FMUL.FTZ R6, R6, UR8 ;  /* 0x0000000806067c20 */ /* 0x000fe20008410000 */
[----:B------:R-:W-:Y:S01]  /*8180*/  F2FP.F16.F32.PACK_AB R7, R15, R18 ;  /* 0x000000120f07723e */ /* 0x000fe200000000ff */
[----:B------:R-:W-:Y:S01]  /*8190*/  FFMA.FTZ R11, -R224, R224, 1 ;  /* 0x3f800000e00b7423 */ /* 0x000fe200000101e0 */
[----:B------:R-:W-:Y:S01]  /*81a0*/  FFMA.FTZ R10, -R223, R223, 1 ;  /* 0x3f800000df0a7423 */ /* 0x000fe200000101df */
[----:B------:R-:W-:Y:S01]  /*81b0*/  FMUL.FTZ R4, R6, R4 ;  /* 0x0000000406047220 */ /* 0x000fe20000410000 */
[----:B------:R-:W-:Y:S01]  /*81c0*/  FFMA.FTZ R9, -R202, R202, 1 ;  /* 0x3f800000ca097423 */ /* 0x000fe200000101ca */
[----:B------:R-:W-:Y:S01]  /*81d0*/  F2FP.F16.F32.PACK_AB R6, R13, R14 ;  /* 0x0000000e0d06723e */ /* 0x000fe200000000ff */
[----:B------:R-:W-:Y:S01]  /*81e0*/  STS [R233+0x1d400], R7 ;  /* 0x01d40007e9007388 */ /* 0x000fe20000000800 */
[----:B------:R-:W-:Y:S01]  /*81f0*/  FMUL.FTZ R11, R11, UR8 ;  /* 0x000000080b0b7c20 */ /* 0x000fe20008410000 */
[----:B------:R-:W-:Y:S01]  /*8200*/  FMUL.FTZ R10, R10, UR8 ;  /* 0x000000080a0a7c20 */ /* 0x000fe20008410000 */
[----:B------:R-:W-:Y:S01]  /*8210*/  FMUL.FTZ R9, R9, UR8 ;  /* 0x0000000809097c20 */ /* 0x000fe20008410000 */
[----:B------:R-:W-:Y:S01]  /*8220*/  FMUL.FTZ R26, R192, R26 ;  /* 0x0000001ac01a7220 */ /* 0x000fe20000410000 */
[----:B------:R-:W-:Y:S01]  /*8230*/  FMUL.FTZ R27, R191, R27 ;  /* 0x0000001bbf1b7220 */ /* 0x000fe20000410000 */
[----:B----4-:R-:W-:Y:S01]  /*8240*/  F2FP.F16.F32.PACK_AB R17, R34, R35 ;  /* 0x000000232211723e */ /* 0x010fe200000000ff */
[----:B------:R-:W-:Y:S01]  /*8250*/  STS [R234+0x1d000], R12 ;  /* 0x01d0000cea007388 */ /* 0x000fe20000000800 */
[----:B------:R-:W-:Y:S01]  /*8260*/  FMUL.FTZ R9, R9, R25 ;  /* 0x0000001909097220 */ /* 0x000fe20000410000 */
[----:B------:R-:W-:Y:S01]  /*8270*/  FMUL.FTZ R26, R11, R26 ;  /* 0x0000001a0b1a7220 */ /* 0x000fe20000410000 */
[----:B------:R-:W-:Y:S01]  /*8280*/  FMUL.FTZ R27, R10, R27 ;  /* 0x0000001b0a1b7220 */ /* 0x000fe20000410000 */
[----:B------:R-:W-:Y:S01]  /*8290*/  STS [R234+0x1d400], R6 ;  /* 0x01d40006ea007388 */ /* 0x000fe20000000800 */
[----:B------:R-:W-:Y:S02]  /*82a0*/  F2FP.F16.F32.PACK_AB R16, R165, R166 ;  /* 0x000000a6a510723e */ /* 0x000fe400000000ff */
[----:B------:R-:W-:Y:S01]  /*82b0*/  F2FP.F16.F32.PACK_AB R9, R9, R24 ;  /* 0x000000180909723e */ /* 0x000fe200000000ff */
[----:B------:R-:W-:Y:S01]  /*82c0*/  STS [R231+0x1c000], R32 ;  /* 0x01c00020e7007388 */ /* 0x000fe20000000800 */
[----:B-1----:R-:W-:Y:S02]  /*82d0*/  F2FP.F16.F32.PACK_AB R5, R27, R26 ;  /* 0x0000001a1b05723e */ /* 0x002fe400000000ff */
[----:B------:R-:W-:Y:S01]  /*82e0*/  F2FP.F16.F32.PACK_AB R8, R8, R28 ;  /* 0x0000001c0808723e */ /* 0x000fe200000000ff */
[----:B------:R-:W-:Y:S01]  /*82f0*/  STS [R231+0x1c400], R17 ;  /* 0x01c40011e7007388 */ /* 0x000fe20000000800 */
[----:B------:R-:W-:Y:S03]  /*8300*/  F2FP.F16.F32.PACK_AB R4, R4, R30 ;  /* 0x0000001e0404723e */ /* 0x000fe600000000ff */
        /* <DEDUP_REMOVED lines=108> */
[C---:B------:R-:W-:Y:S02]  /*89d0*/  @!P3 LEA R7, P5, R12.reuse, R5, 0x5 ;  /* 0x000000050c07b211 */ /* 0x040fe400078a28ff */
[CC--:B------:R-:W-:Y:S04]  /*89e0*/  LEA R4, P1, R5.reuse, R240.reuse, 0x1 ;  /* 0x000000f005047211 */ /* 0x0c0fe800078208ff */
[----:B------:R-:W-:Y:S02]  /*89f0*/  LEA.HI.X.SX32 R5, R5, R241, 0x1, P1 ;  /* 0x000000f105057211 */ /* 0x000fe400008f0eff */
[C---:B------:R-:W-:Y:S01]  /*8a00*/  @!P3 LEA R8, P1, R7.reuse, R240, 0x1 ;  /* 0x000000f00708b211 */ /* 0x040fe200078208ff */
[----:B------:R-:W-:Y:S01]  /*8a10*/  IMAD.MOV.U32 R240, RZ, RZ, R4 ;  /* 0x000000fffff07224 */ /* 0x000fe200078e0004 */
[----:B---3--:R-:W-:Y:S02]  /*8a20*/  @!P3 LEA.HI.X R9, R12, R9, R6, 0x5, P5 ;  /* 0x000000090c09b211 */ /* 0x008fe400028f2c06 */
[----:B-----5:R-:W-:Y:S02]  /*8a30*/  LEA R6, R238, UR4, 0x1 ;  /* 0x00000004ee067c11 */ /* 0x020fe4000f8e08ff */
[C---:B------:R-:W-:Y:S02]  /*8a40*/  @!P4 LEA R10, P5, R12.reuse, R4, 0x6 ;  /* 0x000000040c0ac211 */ /* 0x040fe400078a30ff */
        /* <DEDUP_REMOVED lines=24> */
.L_x_1022:
        /* <DEDUP_REMOVED lines=9> */
[----:B------:R-:W4:Y:S04]  /*8c60*/  LDL R223, [R1+0x18] ;  /* 0x0000180001df7983 */ /* 0x000f280000100800 */
[----:B------:R2:W4:Y:S04]  /*8c70*/  LDL R217, [R1+0x4] ;  /* 0x0000040001d97983 */ /* 0x0005280000100800 */
[----:B------:R-:W-:Y:S04]  /*8c80*/  LDSM.16.M88.4 R168, [R2+0x1c000] ;  /* 0x01c0000002a8783b */ /* 0x000fe80000000200 */
[----:B------:R3:W4:Y:S04]  /*8c90*/  LDL R220, [R1] ;  /* 0x0000000001dc7983 */ /* 0x0007280000100800 */
[----:B------:R-:W3:Y:S04]  /*8ca0*/  LDSM.16.MT88.4 R172, [R204+0x800] ;  /* 0x00080000ccac783b */ /* 0x000ee80000004200 */
[----:B------:R3:W4:Y:S01]  /*8cb0*/  LDL R221, [R1+0xc] ;  /* 0x00000c0001dd7983 */ /* 0x0007220000100800 */
[-C--:B-1----:R-:W-:Y:S03]  /*8cc0*/  HMMA.16816.F32 R4, R32, R16.reuse, RZ ;  /* 0x000000102004723c */ /* 0x082fe600000018ff */
[----:B------:R-:W1:Y:S04]  /*8cd0*/  LDSM.16.M88.4 R176, [R2+0x1d000] ;  /* 0x01d0000002b0783b */ /* 0x000e680000000200 */
[----:B------:R1:W4:Y:S01]  /*8ce0*/  LDL R222, [R1+0x8] ;  /* 0x0000080001de7983 */ /* 0x0003220000100800 */
[C---:B--2---:R-:W-:Y:S03]  /*8cf0*/  HMMA.16816.F32 R8, R28.reuse, R16, RZ ;  /* 0x000000101c08723c */ /* 0x044fe600000018ff */
[----:B------:R-:W2:Y:S03]  /*8d00*/  LDSM.16.MT88.4 R180, [R204+0x4800] ;  /* 0x00480000ccb4783b */ /* 0x000ea60000004200 */
[-C--:B------:R-:W-:Y:S01]  /*8d10*/  HMMA.16816.F32 R12, R28, R18.reuse, RZ ;  /* 0x000000121c0c723c */ /* 0x080fe200000018ff */
[----:B------:R-:W-:Y:S04]  /*8d20*/  LDSM.16.M88.4 R184, [R200+0x1c000] ;  /* 0x01c00000c8b8783b */ /* 0x000fe80000000200 */
[----:B------:R-:W2:Y:S01]  /*8d30*/  LDSM.16.MT88.4 R188, [R204+0x1000] ;  /* 0x00100000ccbc783b */ /* 0x000ea20000004200 */
[C---:B------:R-:W-:Y:S03]  /*8d40*/  HMMA.16816.F32 R16, R32.reuse, R18, RZ ;  /* 0x000000122010723c */ /* 0x040fe600000018ff */
[----:B------:R-:W2:Y:S03]  /*8d50*/  LDSM.16.M88.4 R192, [R200+0x1d000] ;  /* 0x01d00000c8c0783b */ /* 0x000ea60000000200 */
[-C--:B---3--:R-:W-:Y:S01]  /*8d60*/  HMMA.16816.F32 R20, R32, R164.reuse, RZ ;  /* 0x000000a42014723c */ /* 0x088fe200000018ff */
[----:B------:R-:W-:Y:S05]  /*8d70*/  LDSM.16.M88.4 R196, [R3+0x1d000] ;  /* 0x01d0000003c4783b */ /* 0x000fea0000000200 */
[C---:B------:R-:W-:Y:S06]  /*8d80*/  HMMA.16816.F32 R24, R28.reuse, R164, RZ ;  /* 0x000000a41c18723c */ /* 0x040fec00000018ff */
[-C--:B------:R-:W-:Y:S06]  /*8d90*/  HMMA.16816.F32 R28, R28, R166.reuse, RZ ;  /* 0x000000a61c1c723c */ /* 0x080fec00000018ff */
[----:B------:R-:W-:Y:S01]  /*8da0*/  HMMA.16816.F32 R32, R32, R166, RZ ;  /* 0x000000a62020723c */ /* 0x000fe200000018ff */
[----:B------:R-:W3:Y:S05]  /*8db0*/  LDSM.16.MT88.4 R164, [R204+0x5000] ;  /* 0x00500000cca4783b */ /* 0x000eea0000004200 */
[-C--:B------:R-:W-:Y:S06]  /*8dc0*/  HMMA.16816.F32 R4, R168, R172.reuse, R4 ;  /* 0x000000aca804723c */ /* 0x080fec0000001804 */
[C---:B-1----:R-:W-:Y:S06]  /*8dd0*/  HMMA.16816.F32 R8, R176.reuse, R172, R8 ;  /* 0x000000acb008723c */ /* 0x042fec0000001808 */
[-C--:B------:R-:W-:Y:S06]  /*8de0*/  HMMA.16816.F32 R12, R176, R174.reuse, R12 ;  /* 0x000000aeb00c723c */ /* 0x080fec000000180c */
[C---:B------:R-:W-:Y:S01]  /*8df0*/  HMMA.16816.F32 R16, R168.reuse, R174, R16 ;  /* 0x000000aea810723c */ /* 0x040fe20000001810 */
[----:B------:R-:W-:Y:S05]  /*8e00*/  LDSM.16.M88.4 R172, [R3+0x1c000] ;  /* 0x01c0000003ac783b */ /* 0x000fea0000000200 */
[-C--:B--2---:R-:W-:Y:S06]  /*8e10*/  HMMA.16816.F32 R20, R168, R180.reuse, R20 ;  /* 0x000000b4a814723c */ /* 0x084fec0000001814 */
[C---:B------:R-:W-:Y:S06]  /*8e20*/  HMMA.16816.F32 R24, R176.reuse, R180, R24 ;  /* 0x000000b4b018723c */ /* 0x040fec0000001818 */
[-C--:B------:R-:W-:Y:S01]  /*8e30*/  HMMA.16816.F32 R28, R176, R182.reuse, R28 ;  /* 0x000000b6b01c723c */ /* 0x080fe2000000181c */
[----:B------:R-:W1:Y:S05]  /*8e40*/  LDSM.16.MT88.4 R176, [R204+0x1800] ;  /* 0x00180000ccb0783b */ /* 0x000e6a0000004200 */
[----:B------:R-:W-:Y:S01]  /*8e50*/  HMMA.16816.F32 R32, R168, R182, R32 ;  /* 0x000000b6a820723c */ /* 0x000fe20000001820 */
[----:B------:R-:W2:Y:S04]  /*8e60*/  LDSM.16.MT88.4 R168, [R204+0x5800] ;  /* 0x00580000cca8783b */ /* 0x000ea80000004200 */
[----:B------:R-:W-:Y:S01]  /*8e70*/  LDSM.16.M88.4 R180, [R0+0x1e000] ;  /* 0x01e0000000b4783b */ /* 0x000fe20000000200 */
[-C--:B------:R-:W-:Y:S06]  /*8e80*/  HMMA.16816.F32 R4, R184, R188.reuse, R4 ;  /* 0x000000bcb804723c */ /* 0x080fec0000001804 */
[C---:B------:R-:W-:Y:S06]  /*8e90*/  HMMA.16816.F32 R8, R192.reuse, R188, R8 ;  /* 0x000000bcc008723c */ /* 0x040fec0000001808 */
[-C--:B------:R-:W-:Y:S06]  /*8ea0*/  HMMA.16816.F32 R12, R192, R190.reuse, R12 ;  /* 0x000000bec00c723c */ /* 0x080fec000000180c */
[C---:B------:R-:W-:Y:S01]  /*8eb0*/  HMMA.16816.F32 R16, R184.reuse, R190, R16 ;  /* 0x000000beb810723c */ /* 0x040fe20000001810 */
[----:B------:R-:W2:Y:S05]  /*8ec0*/  LDSM.16.MT88.4 R188, [R204+0x2000] ;  /* 0x00200000ccbc783b */ /* 0x000eaa0000004200 */
[-C--:B---3--:R-:W-:Y:S06]  /*8ed0*/  HMMA.16816.F32 R20, R184, R164.reuse, R20 ;  /* 0x000000a4b814723c */ /* 0x088fec0000001814 */
[C---:B------:R-:W-:Y:S06]  /*8ee0*/  HMMA.16816.F32 R24, R192.reuse, R164, R24 ;  /* 0x000000a4c018723c */ /* 0x040fec0000001818 */
[-C--:B------:R-:W-:Y:S01]  /*8ef0*/  HMMA.16816.F32 R28, R192, R166.reuse, R28 ;  /* 0x000000a6c01c723c */ /* 0x080fe2000000181c */
[----:B------:R3:W2:Y:S05]  /*8f00*/  LDSM.16.M88.4 R192, [R0+0x1f000] ;  /* 0x01f0000000c0783b */ /* 0x0006aa0000000200 */
[----:B------:R-:W-:Y:S01]  /*8f10*/  HMMA.16816.F32 R32, R184, R166, R32 ;  /* 0x000000a6b820723c */ /* 0x000fe20000001820 */
[----:B------:R-:W2:Y:S04]  /*8f20*/  LDSM.16.MT88.4 R164, [R204+0x6000] ;  /* 0x00600000cca4783b */ /* 0x000ea80000004200 */
[----:B------:R-:W-:Y:S01]  /*8f30*/  LDSM.16.MT88.4 R184, [R204+0x2800] ;  /* 0x00280000ccb8783b */ /* 0x000fe20000004200 */
[-C--:B-1----:R-:W-:Y:S06]  /*8f40*/  HMMA.16816.F32 R4, R172, R176.reuse, R4 ;  /* 0x000000b0ac04723c */ /* 0x082fec0000001804 */
[C---:B------:R-:W-:Y:S06]  /*8f50*/  HMMA.16816.F32 R8, R196.reuse, R176, R8 ;  /* 0x000000b0c408723c */ /* 0x040fec0000001808 */
[-C--:B------:R-:W-:Y:S01]  /*8f60*/  HMMA.16816.F32 R12, R196, R178.reuse, R12 ;  /* 0x000000b2c40c723c */ /* 0x080fe2000000180c */
[----:B---3--:R-:W1:Y:S05]  /*8f70*/  LDC R0, c[0x0][0x270] ;  /* 0x00009c00ff007b82 */ /* 0x008e6a0000000800 */
[C---:B------:R-:W-:Y:S01]  /*8f80*/  HMMA.16816.F32 R16, R172.reuse, R178, R16 ;  /* 0x000000b2ac10723c */ /* 0x040fe20000001810 */
[----:B------:R-:W3:Y:S05]  /*8f90*/  LDSM.16.M88.4 R176, [R2+0x1e000] ;  /* 0x01e0000002b0783b */ /* 0x000eea0000000200 */
[-C--:B--2---:R-:W-:Y:S06]  /*8fa0*/  HMMA.16816.F32 R20, R172, R168.reuse, R20 ;  /* 0x000000a8ac14723c */ /* 0x084fec0000001814 */
[C---:B------:R-:W-:Y:S06]  /*8fb0*/  HMMA.16816.F32 R24, R196.reuse, R168, R24 ;  /* 0x000000a8c418723c */ /* 0x040fec0000001818 */
[-C--:B------:R-:W-:Y:S01]  /*8fc0*/  HMMA.16816.F32 R28, R196, R170.reuse, R28 ;  /* 0x000000aac41c723c */ /* 0x080fe2000000181c */
[----:B------:R-:W2:Y:S05]  /*8fd0*/  LDSM.16.M88.4 R196, [R2+0x1f000] ;  /* 0x01f0000002c4783b */ /* 0x000eaa0000000200 */
[----:B------:R-:W-:Y:S01]  /*8fe0*/  HMMA.16816.F32 R32, R172, R170, R32 ;  /* 0x000000aaac20723c */ /* 0x000fe20000001820 */
[----:B------:R-:W1:Y:S04]  /*8ff0*/  LDSM.16.MT88.4 R168, [R204+0x6800] ;  /* 0x00680000cca8783b */ /* 0x000e680000004200 */
[----:B------:R-:W-:Y:S01]  /*9000*/  LDSM.16.M88.4 R172, [R200+0x1e000] ;  /* 0x01e00000c8ac783b */ /* 0x000fe20000000200 */
[-C--:B------:R-:W-:Y:S03]  /*9010*/  HMMA.16816.F32 R4, R180, R188.reuse, R4 ;  /* 0x000000bcb404723c */ /* 0x080fe60000001804 */
[----:B------:R-:W-:Y:S03]  /*9020*/  LDSM.16.M88.4 R200, [R200+0x1f000] ;  /* 0x01f00000c8c8783b */ /* 0x000fe60000000200 */
[C---:B------:R-:W-:Y:S06]  /*9030*/  HMMA.16816.F32 R8, R192.reuse, R188, R8 ;  /* 0x000000bcc008723c */ /* 0x040fec0000001808 */
[-C--:B------:R-:W-:Y:S06]  /*9040*/  HMMA.16816.F32 R12, R192, R190.reuse, R12 ;  /* 0x000000bec00c723c */ /* 0x080fec000000180c */
[C---:B------:R-:W-:Y:S01]  /*9050*/  HMMA.16816.F32 R16, R180.reuse, R190, R16 ;  /* 0x000000beb410723c */ /* 0x040fe20000001810 */
[----:B------:R-:W1:Y:S05]  /*9060*/  LDSM.16.MT88.4 R188, [R204+0x3000] ;  /* 0x00300000ccbc783b */ /* 0x000e6a0000004200 */
[-C--:B------:R-:W-:Y:S06]  /*9070*/  HMMA.16816.F32 R20, R180, R164.reuse, R20 ;  /* 0x000000a4b414723c */ /* 0x080fec0000001814 */
[C---:B------:R-:W-:Y:S06]  /*9080*/  HMMA.16816.F32 R24, R192.reuse, R164, R24 ;  /* 0x000000a4c018723c */ /* 0x040fec0000001818 */
[-C--:B------:R-:W-:Y:S01]  /*9090*/  HMMA.16816.F32 R28, R192, R166.reuse, R28 ;  /* 0x000000a6c01c723c */ /* 0x080fe2000000181c */
[----:B------:R-:W4:Y:S05]  /*90a0*/  LDSM.16.MT88.4 R192, [R204+0x7000] ;  /* 0x00700000ccc0783b */ /* 0x000f2a0000004200 */
[----:B------:R-:W-:Y:S01]  /*90b0*/  HMMA.16816.F32 R32, R180, R166, R32 ;  /* 0x000000a6b420723c */ /* 0x000fe20000001820 */
[----:B------:R-:W-:Y:S04]  /*90c0*/  LDSM.16.M88.4 R164, [R3+0x1e000] ;  /* 0x01e0000003a4783b */ /* 0x000fe80000000200 */
[----:B------:R-:W4:Y:S01]  /*90d0*/  LDSM.16.MT88.4 R180, [R204+0x3800] ;  /* 0x00380000ccb4783b */ /* 0x000f220000004200 */
[-C--:B---3--:R-:W-:Y:S06]  /*90e0*/  HMMA.16816.F32 R4, R176, R184.reuse, R4 ;  /* 0x000000b8b004723c */ /* 0x088fec0000001804 */
[C---:B--2---:R-:W-:Y:S06]  /*90f0*/  HMMA.16816.F32 R8, R196.reuse, R184, R8 ;  /* 0x000000b8c408723c */ /* 0x044fec0000001808 */
[-C--:B------:R-:W-:Y:S06]  /*9100*/  HMMA.16816.F32 R12, R196, R186.reuse, R12 ;  /* 0x000000bac40c723c */ /* 0x080fec000000180c */
[C---:B------:R-:W-:Y:S01]  /*9110*/  HMMA.16816.F32 R16, R176.reuse, R186, R16 ;  /* 0x000000bab010723c */ /* 0x040fe20000001810 */
[----:B------:R-:W2:Y:S05]  /*9120*/  LDSM.16.M88.4 R184, [R3+0x1f000] ;  /* 0x01f0000003b8783b */ /* 0x000eaa0000000200 */
[-C--:B-1----:R-:W-:Y:S06]  /*9130*/  HMMA.16816.F32 R20, R176, R168.reuse, R20 ;  /* 0x000000a8b014723c */ /* 0x082fec0000001814 */
[C---:B------:R-:W-:Y:S06]  /*9140*/  HMMA.16816.F32 R24, R196.reuse, R168, R24 ;  /* 0x000000a8c418723c */ /* 0x040fec0000001818 */
[-C--:B------:R-:W-:Y:S01]  /*9150*/  HMMA.16816.F32 R28, R196, R170.reuse, R28 ;  /* 0x000000aac41c723c */ /* 0x080fe2000000181c */
[----:B------:R-:W1:Y:S05]  /*9160*/  LDSM.16.MT88.4 R196, [R204+0x7800] ;  /* 0x00780000ccc4783b */ /* 0x000e6a0000004200 */
        /* <DEDUP_REMOVED lines=9> */
[----:B------:R-:W-:Y:S01]  /*9200*/  IMAD.IADD R176, R212, 0x1, R206 ;  /* 0x00000001d4b07824 */ /* 0x000fe200078e02ce */
[C---:B------:R-:W-:Y:S02]  /*9210*/  HMMA.16816.F32 R16, R172.reuse, R190, R16 ;  /* 0x000000beac10723c */ /* 0x040fe40000001810 */
[----:B------:R-:W4:Y:S04]  /*9220*/  @P2 LDG.E R220, desc[UR6][R170.64+0x80] ;  /* 0x00008006aadc2981 */ /* 0x000f28000c1e1900 */
[-C--:B------:R-:W-:Y:S01]  /*9230*/  HMMA.16816.F32 R20, R172, R192.reuse, R20 ;  /* 0x000000c0ac14723c */ /* 0x080fe20000001814 */
[----:B------:R-:W4:Y:S04]  /*9240*/  @P2 LDG.E R221, desc[UR6][R170.64+0x20] ;  /* 0x00002006aadd2981 */ /* 0x000f28000c1e1900 */
[----:B------:R-:W4:Y:S01]  /*9250*/  @P2 LDG.E R222, desc[UR6][R170.64] ;  /* 0x00000006aade2981 */ /* 0x000f22000c1e1900 */
[C---:B------:R-:W-:Y:S06]  /*9260*/  HMMA.16816.F32 R24, R200.reuse, R192, R24 ;  /* 0x000000c0c818723c */ /* 0x040fec0000001818 */
[-C--:B------:R-:W-:Y:S06]  /*9270*/  HMMA.16816.F32 R28, R200, R194.reuse, R28 ;  /* 0x000000c2c81c723c */ /* 0x080fec000000181c */
[----:B------:R-:W-:Y:S06]  /*9280*/  HMMA.16816.F32 R32, R172, R194, R32 ;  /* 0x000000c2ac20723c */ /* 0x000fec0000001820 */
[-C--:B------:R-:W-:Y:S05]  /*9290*/  HMMA.16816.F32 R4, R164, R180.reuse, R4 ;  /* 0x000000b4a404723c */ /* 0x080fea0000001804 */
[----:B------:R-:W-:Y:S01]  /*92a0*/  IMAD R173, R0, UR24, RZ ;  /* 0x0000001800ad7c24 */ /* 0x000fe2000f8e02ff */
[C---:B--2---:R-:W-:Y:S05]  /*92b0*/  HMMA.16816.F32 R8, R184.reuse, R180, R8 ;  /* 0x000000b4b808723c */ /* 0x044fea0000001808 */
[C---:B------:R-:W-:Y:S01]  /*92c0*/  IMAD.U32 R0, R173.reuse, -0x40, RZ ;  /* 0xffffffc0ad007824 */ /* 0x040fe200078e00ff */
[-C--:B------:R-:W-:Y:S05]  /*92d0*/  HMMA.16816.F32 R12, R184, R182.reuse, R12 ;  /* 0x000000b6b80c723c */ /* 0x080fea000000180c */
[C---:B------:R-:W-:Y:S01]  /*92e0*/  LEA R218, P1, R0.reuse, R218, 0x2 ;  /* 0x000000da00da7211 */ /* 0x040fe200078210ff */
[C---:B------:R-:W-:Y:S05]  /*92f0*/  HMMA.16816.F32 R16, R164.reuse, R182, R16 ;  /* 0x000000b6a410723c */ /* 0x040fea0000001810 */
[----:B------:R-:W-:Y:S01]  /*9300*/  LEA.HI.X.SX32 R219, R0, R219, 0x2, P1 ;  /* 0x000000db00db7211 */ /* 0x000fe200008f16ff */
[-C--:B-1----:R-:W-:Y:S05]  /*9310*/  HMMA.16816.F32 R20, R164, R196.reuse, R20 ;  /* 0x000000c4a414723c */ /* 0x082fea0000001814 */
[C---:B------:R-:W-:Y:S01]  /*9320*/  IMAD.SHL.U32 R0, R173.reuse, 0x8, RZ ;  /* 0x00000008ad007824 */ /* 0x040fe200078e00ff */
[C---:B------:R-:W-:Y:S05]  /*9330*/  HMMA.16816.F32 R24, R184.reuse, R196, R24 ;  /* 0x000000c4b818723c */ /* 0x040fea0000001818 */
[----:B------:R-:W-:Y:S01]  /*9340*/  IMAD.MOV.U32 R2, RZ, RZ, R218 ;  /* 0x000000ffff027224 */ /* 0x000fe200078e00da */
        /* <DEDUP_REMOVED lines=8> */
[C---:B------:R-:W-:Y:S02]  /*93d0*/  IMAD.SHL.U32 R167, R173.reuse, 0x20, RZ ;  /* 0x00000020ada77824 */ /* 0x040fe400078e00ff */
[----:B------:R-:W-:Y:S02]  /*93e0*/  IMAD R165, R173, 0x28, RZ ;  /* 0x00000028ada57824 */ /* 0x000fe400078e02ff */
[----:B------:R2:W-:Y:S01]  /*93f0*/  REDG.E.ADD.F32.FTZ.RN.STRONG.GPU desc[UR6][R168.64], R5 ;  /* 0x00000005a80079a6 */ /* 0x0005e2000c10f386 */
[CC--:B------:R-:W-:Y:S04]  /*9400*/  LEA R166, P1, R167.reuse, R2.reuse, 0x2 ;  /* 0x00000002a7a67211 */ /* 0x0c0fe800078210ff */
[-C--:B------:R-:W-:Y:S01]  /*9410*/  LEA.HI.X.SX32 R167, R167, R3.reuse, 0x2, P1 ;  /* 0x00000003a7a77211 */ /* 0x080fe200008f16ff */
[----:B---3--:R-:W-:Y:S04]  /*9420*/  @P2 STL [R1+0x4], R217 ;  /* 0x000004d901002387 */ /* 0x008fe80000100800 */
[----:B----4-:R-:W-:Y:S04]  /*9430*/  @P2 STL [R1], R220 ;  /* 0x000000dc01002387 */ /* 0x010fe80000100800 */
[----:B------:R-:W-:Y:S04]  /*9440*/  @P2 STL [R1+0xc], R221 ;  /* 0x00000cdd01002387 */ /* 0x000fe80000100800 */
[----:B------:R-:W-:Y:S01]  /*9450*/  @P2 STL [R1+0x8], R222 ;  /* 0x000008de01002387 */ /* 0x000fe20000100800 */
[CC--:B------:R-:W-:Y:S04]  /*9460*/  LEA R170, P2, R172.reuse, R2.reuse, 0x2 ;  /* 0x00000002acaa7211 */ /* 0x0c0fe800078410ff */
[-C--:B------:R-:W-:Y:S02]  /*9470*/  LEA.HI.X.SX32 R171, R172, R3.reuse, 0x2, P2 ;  /* 0x00000003acab7211 */ /* 0x080fe400010f16ff */
[CC--:B-1----:R-:W-:Y:S03]  /*9480*/  LEA R4, P2, R164.reuse, R2.reuse, 0x2 ;  /* 0x00000002a4047211 */ /* 0x0c2fe600078410ff */
[----:B------:R1:W-:Y:S01]  /*9490*/  REDG.E.ADD.F32.FTZ.RN.STRONG.GPU desc[UR6][R170.64], R6 ;  /* 0x00000006aa0079a6 */ /* 0x0003e2000c10f386 */
[-C--:B--2---:R-:W-:Y:S02]  /*94a0*/  LEA.HI.X.SX32 R5, R164, R3.reuse, 0x2, P2 ;  /* 0x00000003a4057211 */ /* 0x084fe400010f16ff */
[CC--:B------:R-:W-:Y:S03]  /*94b0*/  LEA R164, P3, R165.reuse, R2.reuse, 0x2 ;  /* 0x00000002a5a47211 */ /* 0x0c0fe600078610ff */
[----:B------:R2:W-:Y:S01]  /*94c0*/  REDG.E.ADD.F32.FTZ.RN.STRONG.GPU desc[UR6][R4.64], R7 ;  /* 0x00000007040079a6 */ /* 0x0005e2000c10f386 */
[-C--:B------:R-:W-:Y:S03]  /*94d0*/  LEA.HI.X.SX32 R165, R165, R3.reuse, 0x2, P3 ;  /* 0x00000003a5a57211 */ /* 0x080fe600018f16ff */
[----:B------:R3:W-:Y:S04]  /*94e0*/  REDG.E.ADD.F32.FTZ.RN.STRONG.GPU desc[UR6][R166.64], R8 ;  /* 0x00000008a60079a6 */ /* 0x0007e8000c10f386 */
[----:B------:R-:W-:Y:S01]  /*94f0*/  REDG.E.ADD.F32.FTZ.RN.STRONG.GPU desc[UR6][R164.64], R9 ;  /* 0x00000009a40079a6 */ /* 0x000fe2000c10f386 */
[C---:B-1----:R-:W-:Y:S02]  /*9500*/  IMAD R171, R173.reuse, 0x30, RZ ;  /* 0x00000030adab7824 */ /* 0x042fe400078e02ff */
[----:B------:R-:W-:Y:S03]  /*9510*/  IMAD R170, R173, 0x38, RZ ;  /* 0x00000038adaa7824 */ /* 0x000fe600078e02ff */
[CC--:B------:R-:W-:Y:S02]  /*9520*/  LEA R6, P2, R171.reuse, R2.reuse, 0x2 ;  /* 0x00000002ab067211 */ /* 0x0c0fe400078410ff */
[-C--:B--2---:R-:W-:Y:S02]  /*9530*/  LEA R4, P1, R170, R2.reuse, 0x2 ;  /* 0x00000002aa047211 */ /* 0x084fe400078210ff */
[-C--:B------:R-:W-:Y:S01]  /*9540*/  LEA.HI.X.SX32 R7, R171, R3.reuse, 0x2, P2 ;  /* 0x00000003ab077211 */ /* 0x080fe200010f16ff */
[----:B---3--:R-:W-:Y:S01]  /*9550*/  VIADD R166, R172, 0x20 ;  /* 0x00000020aca67836 */ /* 0x008fe20000000000 */
[-C--:B------:R-:W-:Y:S03]  /*9560*/  LEA.HI.X.SX32 R5, R170, R3.reuse, 0x2, P1 ;  /* 0x00000003aa057211 */ /* 0x080fe600008f16ff */
        /* <DEDUP_REMOVED lines=118> */
[-C--:B---3--:R-:W-:Y:S06]  /*9cd0*/  HMMA.16816.F32 R100, R32, R28.reuse, R100 ;  /* 0x0000001c2064723c */ /* 0x088fec0000001864 */
        /* <DEDUP_REMOVED lines=202> */
[----:B--2---:R1:W-:Y:S04]  /*a980*/  STS [R183], R32 ;  /* 0x00000020b7007388 */ /* 0x0043e80000000800 */
        /* <DEDUP_REMOVED lines=77> */
.L_x_1024:
        /* <DEDUP_REMOVED lines=22> */
.L_x_1025:
        /* <DEDUP_REMOVED lines=12> */
[----:B------:R-:W-:Y:S01]  /*b080*/  BSSY B0, `(.L_x_1026) ;  /* 0x000002f000007945 */ /* 0x000fe20003800000 */
[----:B------:R-:W-:Y:S01]  /*b090*/  IADD3 R2, P0, R2, UR19, RZ ;  /* 0x0000001302027c10 */ /* 0x000fe2000ff1e0ff */
[----:B------:R-:W-:Y:S01]  /*b0a0*/  VIADD R20, R236, 0x40 ;  /* 0x00000040ec147836 */ /* 0x000fe20000000000 */
        /* <DEDUP_REMOVED lines=15> */
[----:B------:R-:W-:Y:S01]  /*b1a0*/  ULDC.64 UR14, c[0x0][0x468] ;  /* 0x00011a00000e7ab9 */ /* 0x000fe20000000a00 */
[----:B------:R-:W-:Y:S01]  /*b1b0*/  ISETP.GE.AND P3, PT, R5, UR10, PT ;  /* 0x0000000a05007c0c */ /* 0x000fe2000bf66270 */
[----:B------:R3:W1:Y:S01]  /*b1c0*/  LDS.128 R40, [R0+0x1a000] ;  /* 0x01a0000000287984 */ /* 0x0006620000000c00 */
[----:B------:R-:W-:Y:S01]  /*b1d0*/  UIMAD UR16, UR16, UR14, URZ ;  /* 0x0000000e101072a4 */ /* 0x000fe2000f8e023f */
[----:B------:R-:W-:Y:S01]  /*b1e0*/  IADD3.X R3, R3, UR20, R4, P0, !PT ;  /* 0x0000001403037c10 */ /* 0x000fe200087fe404 */
[----:B------:R-:W-:Y:S01]  /*b1f0*/  IMAD.U32 R4, RZ, RZ, UR14 ;  /* 0x0000000eff047e24 */ /* 0x000fe2000f8e00ff */
[----:B------:R3:W1:Y:S01]  /*b200*/  LDS.128 R48, [R0+0x1b000] ;  /* 0x01b0000000307984 */ /* 0x0006620000000c00 */
[----:B------:R-:W-:Y:S01]  /*b210*/  UIMAD UR15, UR56, UR15, UR16 ;  /* 0x0000000f380f72a4 */ /* 0x000fe2000f8e0210 */
[----:B------:R-:W-:-:S02]  /*b220*/  VIADD R5, R22, 0x60 ;  /* 0x0000006016057836 */ /* 0x000fc40000000000 */
[----:B------:R-:W-:-:S03]  /*b230*/  IMAD.WIDE.U32 R2, R4, UR56, R2 ;  /* 0x0000003804027c25 */ /* 0x000fc6000f8e0002 */
[----:B------:R-:W-:Y:S01]  /*b240*/  ISETP.GE.AND P2, PT, R5, UR10, PT ;  /* 0x0000000a05007c0c */ /* 0x000fe2000bf46270 */
[----:B------:R-:W-:Y:S01]  /*b250*/  VIADD R10, R3, UR15 ;  /* 0x0000000f030a7c36 */ /* 0x000fe20008000000 */
[----:B----4-:R-:W-:Y:S11]  /*b260*/  @P5 BRA `(.L_x_1027) ;  /* 0x0000000000405947 */ /* 0x010ff60003800000 */
        /* <DEDUP_REMOVED lines=16> */
.L_x_1027:
[----:B------:R-:W-:Y:S05]  /*b370*/  BSYNC B0 ;  /* 0x0000000000007941 */ /* 0x000fea0003800000 */
.L_x_1026:
        /* <DEDUP_REMOVED lines=18> */
.L_x_1029:
[----:B------:R-:W-:Y:S05]  /*b4a0*/  BSYNC B0 ;  /* 0x0000000000007941 */ /* 0x000fea0003800000 */
.L_x_1028:
        /* <DEDUP_REMOVED lines=20> */
.L_x_1031:
[----:B------:R-:W-:Y:S05]  /*b5f0*/  BSYNC B0 ;  /* 0x0000000000007941 */ /* 0x000fea0003800000 */
.L_x_1030:
        /* <DEDUP_REMOVED lines=19> */
.L_x_1033:
[----:B------:R-:W-:Y:S05]  /*b730*/  BSYNC B0 ;  /* 0x0000000000007941 */ /* 0x000fea0003800000 */
.L_x_1032:
        /* <DEDUP_REMOVED lines=32> */
.L_x_1035:
[----:B------:R-:W-:Y:S05]  /*b940*/  BSYNC B0 ;  /* 0x0000000000007941 */ /* 0x000fea0003800000 */
.L_x_1034:
        /* <DEDUP_REMOVED lines=18> */
.L_x_1037:
[----:B------:R-:W-:Y:S05]  /*ba70*/  BSYNC B0 ;  /* 0x0000000000007941 */ /* 0x000fea0003800000 */
.L_x_1036:
        /* <DEDUP_REMOVED lines=18> */
.L_x_1039:
[----:B------:R-:W-:Y:S05]  /*bba0*/  BSYNC B0 ;  /* 0x0000000000007941 */ /* 0x000fea0003800000 */
.L_x_1038:
        /* <DEDUP_REMOVED lines=16> */
.L_x_994:
[----:B------:R-:W-:Y:S05]  /*bcb0*/  BSYNC B1 ;  /* 0x0000000000017941 */ /* 0x000fea0003800000 */
.L_x_972:
        /* <DEDUP_REMOVED lines=11> */
.L_x_1040:
[----:B------:R-:W-:Y:S05]  /*bd70*/  EXIT ;  /* 0x000000000000794d */ /* 0x000fea0003800000 */
.L_x_1042:
        /* <DEDUP_REMOVED lines=16> */
.L_x_1093:


//--------------------- .text._ZN5flash25flash_bwd_dot_do_o_kernelILb0E23Flash_bwd_kernel_traitsILi128ELi64ELi128ELi8ELi2ELi4ELi2ELb0ELb0EN7cutlass6half_tE19Flash_kernel_traitsILi128ELi64ELi128ELi8ES3_EEEEvNS_16Flash_bwd_paramsE --------------------------
	.section	.text._ZN5flash25flash_bwd_dot_do_o_kernelILb0E23Flash_bwd_kernel_traitsILi128ELi64ELi128ELi8ELi2ELi4ELi2ELb0ELb0EN7cutlass6half_tE19Flash_kernel_traitsILi128ELi64ELi128ELi8ES3_EEEEvNS_16Flash_bwd_paramsE,"ax",@progbits
	.align	128
        .global         _ZN5flash25flash_bwd_dot_do_o_kernelILb0E23Flash_bwd_kernel_traitsILi128ELi64ELi128ELi8ELi2ELi4ELi2ELb0ELb0EN7cutlass6half_tE19Flash_kernel_traitsILi128ELi64ELi128ELi8ES3_EEEEvNS_16Flash_bwd_paramsE
        .type           _ZN5flash25flash_bwd_dot_do_o_kernelILb0E23Flash_bwd_kernel_traitsILi128ELi64ELi128ELi8ELi2ELi4ELi2ELb0ELb0EN7cutlass6half_tE19Flash_kernel_traitsILi128ELi64ELi128ELi8ES3_EEEEvNS_16Flash_bwd_paramsE,@function
        .size           _ZN5flash25flash_bwd_dot_do_o_kernelILb0E23Flash_bwd_kernel_traitsILi128ELi64ELi128ELi8ELi2ELi4ELi2ELb0ELb0EN7cutlass6half_tE19Flash_kernel_traitsILi128ELi64ELi128ELi8ES3_EEEEvNS_16Flash_bwd_paramsE,(.L_x_1094 - _ZN5flash25flash_bwd_dot_do_o_kernelILb0E23Flash_bwd_kernel_traitsILi128ELi64ELi128ELi8ELi2ELi4ELi2ELb0ELb0EN7cutlass6half_tE19Flash_kernel_traitsILi128ELi64ELi128ELi8ES3_EEEEvNS_16Flash_bwd_paramsE)
        .other          _ZN5flash25flash_bwd_dot_do_o_kernelILb0E23Flash_bwd_kernel_traitsILi128ELi64ELi128ELi8ELi2ELi4ELi2ELb0ELb0EN7cutlass6half_tE19Flash_kernel_traitsILi128ELi64ELi128ELi8ES3_EEEEvNS_16Flash_bwd_paramsE,@"STO_CUDA_ENTRY STV_DEFAULT"
_ZN5flash25flash_bwd_dot_do_o_kernelILb0E23Flash_bwd_kernel_traitsILi128ELi64ELi128ELi8ELi2ELi4ELi2ELb0ELb0EN7cutlass6half_tE19Flash_kernel_traitsILi128ELi64ELi128ELi8ES3_EEEEvNS_16Flash_bwd_paramsE:
.text._ZN5flash25flash_bwd_dot_do_o_kernelILb0E23Flash_bwd_kernel_traitsILi128ELi64ELi128ELi8ELi2ELi4ELi2ELb0ELb0EN7cutlass6half_tE19Flash_kernel_traitsILi128ELi64ELi128ELi8ES3_EEEEvNS_16Flash_bwd_paramsE:
        /* <DEDUP_REMOVED lines=52> */
.L_x_1043:
[----:B------:R-:W0:Y:S08]  /*0340*/  LDC R4, c[0x0][0x270] ;  /* 0x00009c00ff047b82 */ /* 0x000e300000000800 */
[----:B------:R-:W1:Y:S01]  /*0350*/  LDC R3, c[0x0][0x2d4] ;  /* 0x0000b500ff037b82 */ /* 0x000e620000000800 */
[----:B0-----:R-:W-:-:S04]  /*0360*/  IMAD R4, R9, R4, UR5 ;  /* 0x0000000509047e24 */ /* 0x001fc8000f8e0204 */
[----:B-1----:R-:W-:-:S07]  /*0370*/  IMAD R4, R4, R3, RZ ;  /* 0x0000000304047224 */ /* 0x002fce00078e02ff */
.L_x_1044:
        /* <DEDUP_REMOVED lines=50> */
.L_x_1046:
[----:B------:R-:W-:Y:S05]  /*06a0*/  BSYNC B0 ;  /* 0x0000000000007941 */ /* 0x000fea0003800000 */
.L_x_1045:
        /* <DEDUP_REMOVED lines=19> */
.L_x_1048:
[----:B------:R-:W-:Y:S05]  /*07e0*/  BSYNC B0 ;  /* 0x0000000000007941 */ /* 0x000fea0003800000 */
.L_x_1047:
        /* <DEDUP_REMOVED lines=39> */
.L_x_1050:
[----:B------:R-:W-:Y:S05]  /*0a60*/  BSYNC B0 ;  /* 0x0000000000007941 */ /* 0x000fea0003800000 */
.L_x_1049:
        /* <DEDUP_REMOVED lines=20> */
.L_x_1052:
[----:B------:R-:W-:Y:S05]  /*0bb0*/  BSYNC B0 ;  /* 0x0000000000007941 */ /* 0x000fea0003800000 */
.L_x_1051:
        /* <DEDUP_REMOVED lines=122> */
.L_x_1053:
        /* <DEDUP_REMOVED lines=10> */
.L_x_1094:


//--------------------- .text._ZN5flash25flash_bwd_dot_do_o_kernelILb1E23Flash_bwd_kernel_traitsILi128ELi64ELi128ELi8ELi2ELi4ELi2ELb0ELb0EN7cutlass6half_tE19Flash_kernel_traitsILi128ELi64ELi128ELi8ES3_EEEEvNS_16Flash_bwd_paramsE --------------------------
	.section	.text._ZN5flash25flash_bwd_dot_do_o_kernelILb1E23Flash_bwd_kernel_traitsILi128ELi64ELi128ELi8ELi2ELi4ELi2ELb0ELb0EN7cutlass6half_tE19Flash_kernel_traitsILi128ELi64ELi128ELi8ES3_EEEEvNS_16Flash_bwd_paramsE,"ax",@progbits
	.align	128
        .global         _ZN5flash25flash_bwd_dot_do_o_kernelILb1E23Flash_bwd_kernel_traitsILi128ELi64ELi128ELi8ELi2ELi4ELi2ELb0ELb0EN7cutlass6half_tE19Flash_kernel_traitsILi128ELi64ELi128ELi8ES3_EEEEvNS_16Flash_bwd_paramsE
        .type           _ZN5flash25flash_bwd_dot_do_o_kernelILb1E23Flash_bwd_kernel_traitsILi128ELi64ELi128ELi8ELi2ELi4ELi2ELb0ELb0EN7cutlass6half_tE19Flash_kernel_traitsILi128ELi64ELi128ELi8ES3_EEEEvNS_16Flash_bwd_paramsE,@function
        .size           _ZN5flash25flash_bwd_dot_do_o_kernelILb1E23Flash_bwd_kernel_traitsILi128ELi64ELi128ELi8ELi2ELi4ELi2ELb0ELb0EN7cutlass6half_tE19Flash_kernel_traitsILi128ELi64ELi128ELi8ES3_EEEEvNS_16Flash_bwd_paramsE,(.L_x_1095 - _ZN5flash25flash_bwd_dot_do_o_kernelILb1E23Flash_bwd_kernel_traitsILi128ELi64ELi128ELi8ELi2ELi4ELi2ELb0ELb0EN7cutlass6half_tE19Flash_kernel_traitsILi128ELi64ELi128ELi8ES3_EEEEvNS_16Flash_bwd_paramsE)
        .other          _ZN5flash25flash_bwd_dot_do_o_kernelILb1E23Flash_bwd_kernel_traitsILi128ELi64ELi128ELi8ELi2ELi4ELi2ELb0ELb0EN7cutlass6half_tE19Flash_kernel_traitsILi128ELi64ELi128ELi8ES3_EEEEvNS_16Flash_bwd_paramsE,@"STO_CUDA_ENTRY STV_DEFAULT"
_ZN5flash25flash_bwd_dot_do_o_kernelILb1E23Flash_bwd_kernel_traitsILi128ELi64ELi128ELi8ELi2ELi4ELi2ELb0ELb0EN7cutlass6half_tE19Flash_kernel_traitsILi128ELi64ELi128ELi8ES3_EEEEvNS_16Flash_bwd_paramsE:
.text._ZN5flash25flash_bwd_dot_do_o_kernelILb1E23Flash_bwd_kernel_traitsILi128ELi64ELi128ELi8ELi2ELi4ELi2ELb0ELb0EN7cutlass6half_tE19Flash_kernel_traitsILi128ELi64ELi128ELi8ES3_EEEEvNS_16Flash_bwd_paramsE:
        /* <DEDUP_REMOVED lines=60> */
.L_x_1054:
        /* <DEDUP_REMOVED lines=27> */
.L_x_1055:
[----:B------:R-:W-:-:S04]  /*0570*/  IMAD R12, R12, R37, R21 ;  /* 0x000000250c0c7224 */ /* 0x000fc800078e0215 */
[----:B------:R-:W-:-:S07]  /*0580*/  IMAD R36, R12, R11, RZ ;  /* 0x0000000b0c247224 */ /* 0x000fce00078e02ff */
.L_x_1056:
        /* <DEDUP_REMOVED lines=66> */
.L_x_1058:
[----:B------:R-:W-:Y:S05]  /*09b0*/  BSYNC B0 ;  /* 0x0000000000007941 */ /* 0x000fea0003800000 */
.L_x_1057:
        /* <DEDUP_REMOVED lines=25> */
.L_x_1060:
[----:B------:R-:W-:Y:S05]  /*0b50*/  BSYNC B0 ;  /* 0x0000000000007941 */ /* 0x000fea0003800000 */
.L_x_1059:
        /* <DEDUP_REMOVED lines=30> */
.L_x_1062:
[----:B------:R-:W-:Y:S05]  /*0d40*/  BSYNC B0 ;  /* 0x0000000000007941 */ /* 0x000fea0003800000 */
.L_x_1061:
        /* <DEDUP_REMOVED lines=24> */
.L_x_1064:
[----:B------:R-:W-:Y:S05]  /*0ed0*/  BSYNC B0 ;  /* 0x0000000000007941 */ /* 0x000fea0003800000 */
.L_x_1063:
        /* <DEDUP_REMOVED lines=137> */
.L_x_1065:
        /* <DEDUP_REMOVED lines=9> */
.L_x_1095:


//--------------------- .nv.shared._ZN5flash44flash_bwd_dq_dk_dv_loop_seqk_parallel_kernelI23Flash_bwd_kernel_traitsILi128ELi64ELi64ELi8ELi4ELi2ELi2ELb1ELb0EN7cutlass6half_tE19Flash_kernel_traitsILi128ELi64ELi64ELi8ES3_EELb0ELb1ELb0ELb0ELb0ELb0ELb0EEEvNS_16Flash_bwd_paramsE --------------------------
	.section	.nv.shared._ZN5flash44flash_bwd_dq_dk_dv_loop_seqk_parallel_kernelI23Flash_bwd_kernel_traitsILi128ELi64ELi64ELi8ELi4ELi2ELi2ELb1ELb0EN7cutlass6half_tE19Flash_kernel_traitsILi128ELi64ELi64ELi8ES3_EELb0ELb1ELb0ELb0ELb0ELb0ELb0EEEvNS_16Flash_bwd_paramsE,"aw",@nobits
	.sectionflags	@""
	.align	16
	.zero		1024


//--------------------- .nv.shared.reserved.0     --------------------------
	.section	.nv.shared.reserved.0,"aw",@nobits
	.weak		__nv_reservedSMEM_offset_0_alias
	.size		__nv_reservedSMEM_offset_0_alias, 0, 0
	.other		__nv_reservedSMEM_offset_0_alias,@"STO_CUDA_RESERVED_SHARED STV_DEFAULT"
__nv_reservedSMEM_offset_0_alias:
	.zero		0


//--------------------- .nv.global                --------------------------
	.section	.nv.global,"aw",@nobits
.nv.global:
	.type		_ZN73_INTERNAL_70c7535a_37_flash_bwd_hdim128_fp16_causal_sm80_cu_ea41c527_37834cute1_E,@object
	.size		_ZN73_INTERNAL_70c7535a_37_flash_bwd_hdim128_fp16_causal_sm80_cu_ea41c527_37834cute1_E,(_ZN73_INTERNAL_70c7535a_37_flash_bwd_hdim128_fp16_causal_sm80_cu_ea41c527_37834cuda3std3__45__cpo6cbeginE - _ZN73_INTERNAL_70c7535a_37_flash_bwd_hdim128_fp16_causal_sm80_cu_ea41c527_37834cute1_E)
_ZN73_INTERNAL_70c7535a_37_flash_bwd_hdim128_fp16_causal_sm80_cu_ea41c527_37834cute1_E:
	.zero		1
	.type		_ZN73_INTERNAL_70c7535a_37_flash_bwd_hdim128_fp16_causal_sm80_cu_ea41c527_37834cuda3std3__45__cpo6cbeginE,@object
	.size		_ZN73_INTERNAL_70c7535a_37_flash_bwd_hdim128_fp16_causal_sm80_cu_ea41c527_37834cuda3std3__45__cpo6cbeginE,(_ZN73_INTERNAL_70c7535a_37_flash_bwd_hdim128_fp16_causal_sm80_cu_ea41c527_37834cuda3std3__48in_placeE - _ZN73_INTERNAL_70c7535a_37_flash_bwd_hdim128_fp16_causal_sm80_cu_ea41c527_37834cuda3std3__45__cpo6cbeginE)
_ZN73_INTERNAL_70c7535a_37_flash_bwd_hdim128_fp16_causal_sm80_cu_ea41c527_37834cuda3std3__45__cpo6cbeginE:
	.zero		1
	.type		_ZN73_INTERNAL_70c7535a_37_flash_bwd_hdim128_fp16_causal_sm80_cu_ea41c527_37834cuda3std3__48in_placeE,@object
	.size		_ZN73_INTERNAL_70c7535a_37_flash_bwd_hdim128_fp16_causal_sm80_cu_ea41c527_37834cuda3std3__48in_placeE,(_ZN73_INTERNAL_70c7535a_37_flash_bwd_hdim128_fp16_causal_sm80_cu_ea41c527_37834cuda3std6ranges3__45__cpo9iter_moveE - _ZN73_INTERNAL_70c7535a_37_flash_bwd_hdim128_fp16_causal_sm80_cu_ea41c527_37834cuda3std3__48in_placeE)
_ZN73_INTERNAL_70c7535a_37_flash_bwd_hdim128_fp16_causal_sm80_cu_ea41c527_37834cuda3std3__48in_placeE:
	.zero		1
	.type		_ZN73_INTERNAL_70c7535a_37_flash_bwd_hdim128_fp16_causal_sm80_cu_ea41c527_37834cuda3std6ranges3__45__cpo9iter_moveE,@object
	.size		_ZN73_INTERNAL_70c7535a_37_flash_bwd_hdim128_fp16_causal_sm80_cu_ea41c527_37834cuda3std6ranges3__45__cpo9iter_moveE,(_ZN73_INTERNAL_70c7535a_37_flash_bwd_hdim128_fp16_causal_sm80_cu_ea41c527_37834cuda3std3__45__cpo5beginE - _ZN73_INTERNAL_70c7535a_37_flash_bwd_hdim128_fp16_causal_sm80_cu_ea41c527_37834cuda3std6ranges3__45__cpo9iter_moveE)
_ZN73_INTERNAL_70c7535a_37_flash_bwd_hdim128_fp16_causal_sm80_cu_ea41c527_37834cuda3std6ranges3__45__cpo9iter_moveE:
	.zero		1
	.type		_ZN73_INTERNAL_70c7535a_37_flash_bwd_hdim128_fp16_causal_sm80_cu_ea41c527_37834cuda3std3__45__cpo5beginE,@object
	.size		_ZN73_INTERNAL_70c7535a_37_flash_bwd_hdim128_fp16_causal_sm80_cu_ea41c527_37834cuda3std3__45__cpo5beginE,(_ZN73_INTERNAL_70c7535a_37_flash_bwd_hdim128_fp16_causal_sm80_cu_ea41c527_37834cuda3std3__475_GLOBAL__N__70c7535a_37_flash_bwd_hdim128_fp16_causal_sm80_cu_ea41c527_37836ignoreE - _ZN73_INTERNAL_70c7535a_37_flash_bwd_hdim128_fp16_causal_sm80_cu_ea41c527_37834cuda3std3__45__cpo5beginE)
_ZN73_INTERNAL_70c7535a_37_flash_bwd_hdim128_fp16_causal_sm80_cu_ea41c527_37834cuda3std3__45__cpo5beginE:
	.zero		1
	.type		_ZN73_INTERNAL_70c7535a_37_flash_bwd_hdim128_fp16_causal_sm80_cu_ea41c527_37834cuda3std3__475_GLOBAL__N__70c7535a_37_flash_bwd_hdim128_fp16_causal_sm80_cu_ea41c527_37836ignoreE,@object
	.size		_ZN73_INTERNAL_70c7535a_37_flash_bwd_hdim128_fp16_causal_sm80_cu_ea41c527_37834cuda3std3__475_GLOBAL__N__70c7535a_37_flash_bwd_hdim128_fp16_causal_sm80_cu_ea41c527_37836ignoreE,(_ZN73_INTERNAL_70c7535a_37_flash_bwd_hdim128_fp16_causal_sm80_cu_ea41c527_37834cute7productE - _ZN73_INTERNAL_70c7535a_37_flash_bwd_hdim128_fp16_causal_sm80_cu_ea41c527_37834cuda3std3__475_GLOBAL__N__70c7535a_37_flash_bwd_hdim128_fp16_causal_sm80_cu_ea41c527_37836ignoreE)
_ZN73_INTERNAL_70c7535a_37_flash_bwd_hdim128_fp16_causal_sm80_cu_ea41c527_37834cuda3std3__475_GLOBAL__N__70c7535a_37_flash_bwd_hdim128_fp16_causal_sm80_cu_ea41c527_37836ignoreE:
	.zero		1
	.type		_ZN73_INTERNAL_70c7535a_37_flash_bwd_hdim128_fp16_causal_sm80_cu_ea41c527_37834cute7productE,@object
	.size		_ZN73_INTERNAL_70c7535a_37_flash_bwd_hdim128_fp16_causal_sm80_cu_ea41c527_37834cute7productE,(_ZN73_INTERNAL_70c7535a_37_flash_bwd_hdim128_fp16_causal_sm80_cu_ea41c527_37834cuda3std3__45__cpo3endE - _ZN73_INTERNAL_70c7535a_37_flash_bwd_hdim128_fp16_causal_sm80_cu_ea41c527_37834cute7productE)
_ZN73_INTERNAL_70c7535a_37_flash_bwd_hdim128_fp16_causal_sm80_cu_ea41c527_37834cute7productE:
	.zero		1
	.type		_ZN73_INTERNAL_70c7535a_37_flash_bwd_hdim128_fp16_causal_sm80_cu_ea41c527_37834cuda3std3__45__cpo3endE,@object
	.size		_ZN73_INTERNAL_70c7535a_37_flash_bwd_hdim128_fp16_causal_sm80_cu_ea41c527_37834cuda3std3__45__cpo3endE,(_ZN73_INTERNAL_70c7535a_37_flash_bwd_hdim128_fp16_causal_sm80_cu_ea41c527_37834cuda3std3__419piecewise_constructE - _ZN73_INTERNAL_70c7535a_37_flash_bwd_hdim128_fp16_causal_sm80_cu_ea41c527_37834cuda3std3__45__cpo3endE)
_ZN73_INTERNAL_70c7535a_37_flash_bwd_hdim128_fp16_causal_sm80_cu_ea41c527_37834cuda3std3__45__cpo3endE:
	.zero		1
	.type		_ZN73_INTERNAL_70c7535a_37_flash_bwd_hdim128_fp16_causal_sm80_cu_ea41c527_37834cuda3std3__419piecewise_constructE,@object
	.size		_ZN73_INTERNAL_70c7535a_37_flash_bwd_hdim128_fp16_causal_sm80_cu_ea41c527_37834cuda3std3__419piecewise_constructE,(_ZN73_INTERNAL_70c7535a_37_flash_bwd_hdim128_fp16_causal_sm80_cu_ea41c527_37834cuda3std3__45__cpo4cendE - _ZN73_INTERNAL_70c7535a_37_flash_bwd_hdim128_fp16_causal_sm80_cu_ea41c527_37834cuda3std3__419piecewise_constructE)
_ZN73_INTERNAL_70c7535a_37_flash_bwd_hdim128_fp16_causal_sm80_cu_ea41c527_37834cuda3std3__419piecewise_constructE:
	.zero		1
	.type		_ZN73_INTERNAL_70c7535a_37_flash_bwd_hdim128_fp16_causal_sm80_cu_ea41c527_37834cuda3std3__45__cpo4cendE,@object
	.size		_ZN73_INTERNAL_70c7535a_37_flash_bwd_hdim128_fp16_causal_sm80_cu_ea41c527_37834cuda3std3__45__cpo4cendE,(_ZN73_INTERNAL_70c7535a_37_flash_bwd_hdim128_fp16_causal_sm80_cu_ea41c527_37834cuda3std6ranges3__45__cpo4swapE - _ZN73_INTERNAL_70c7535a_37_flash_bwd_hdim128_fp16_causal_sm80_cu_ea41c527_37834cuda3std3__45__cpo4cendE)
_ZN73_INTERNAL_70c7535a_37_flash_bwd_hdim128_fp16_causal_sm80_cu_ea41c527_37834cuda3std3__45__cpo4cendE:
	.zero		1
	.type		_ZN73_INTERNAL_70c7535a_37_flash_bwd_hdim128_fp16_causal_sm80_cu_ea41c527_37834cuda3std6ranges3__45__cpo4swapE,@object
	.size		_ZN73_INTERNAL_70c7535a_37_flash_bwd_hdim128_fp16_causal_sm80_cu_ea41c527_37834cuda3std6ranges3__45__cpo4swapE,(.L_7 - _ZN73_INTERNAL_70c7535a_37_flash_bwd_hdim128_fp16_causal_sm80_cu_ea41c527_37834cuda3std6ranges3__45__cpo4swapE)
_ZN73_INTERNAL_70c7535a_37_flash_bwd_hdim128_fp16_causal_sm80_cu_ea41c527_37834cuda3std6ranges3__45__cpo4swapE:
	.zero		1
.L_7:


//--------------------- .nv.shared._ZN5flash44flash_bwd_dq_dk_dv_loop_seqk_parallel_kernelI23Flash_bwd_kernel_traitsILi128ELi64ELi64ELi8ELi4ELi2ELi2ELb1ELb0EN7cutlass6half_tE19Flash_kernel_traitsILi128ELi64ELi64ELi8ES3_EELb0ELb1ELb0ELb0ELb1ELb1ELb0EEEvNS_16Flash_bwd_paramsE --------------------------
	.section	.nv.shared._ZN5flash44flash_bwd_dq_dk_dv_loop_seqk_parallel_kernelI23Flash_bwd_kernel_traitsILi128ELi64ELi64ELi8ELi4ELi2ELi2ELb1ELb0EN7cutlass6half_tE19Flash_kernel_traitsILi128ELi64ELi64ELi8ES3_EELb0ELb1ELb0ELb0ELb1ELb1ELb0EEEvNS_16Flash_bwd_paramsE,"aw",@nobits
	.sectionflags	@""
	.align	16
	.zero		1024


//--------------------- .nv.shared._ZN5flash44flash_bwd_dq_dk_dv_loop_seqk_parallel_kernelI23Flash_bwd_kernel_traitsILi128ELi64ELi64ELi8ELi4ELi2ELi2ELb1ELb0EN7cutlass6half_tE19Flash_kernel_traitsILi128ELi64ELi64ELi8ES3_EELb0ELb1ELb0ELb0ELb0ELb1ELb0EEEvNS_16Flash_bwd_paramsE --------------------------
	.section	.nv.shared._ZN5flash44flash_bwd_dq_dk_dv_loop_seqk_parallel_kernelI23Flash_bwd_kernel_traitsILi128ELi64ELi64ELi8ELi4ELi2ELi2ELb1ELb0EN7cutlass6half_tE19Flash_kernel_traitsILi128ELi64ELi64ELi8ES3_EELb0ELb1ELb0ELb0ELb0ELb1ELb0EEEvNS_16Flash_bwd_paramsE,"aw",@nobits
	.sectionflags	@""
	.align	16
	.zero		1024


//--------------------- .nv.shared._ZN5flash44flash_bwd_dq_dk_dv_loop_seqk_parallel_kernelI23Flash_bwd_kernel_traitsILi128ELi64ELi64ELi8ELi4ELi2ELi2ELb1ELb0EN7cutlass6half_tE19Flash_kernel_traitsILi128ELi64ELi64ELi8ES3_EELb0ELb1ELb0ELb1ELb0ELb0ELb0EEEvNS_16Flash_bwd_paramsE --------------------------
	.section	.nv.shared._ZN5flash44flash_bwd_dq_dk_dv_loop_seqk_parallel_kernelI23Flash_bwd_kernel_traitsILi128ELi64ELi64ELi8ELi4ELi2ELi2ELb1ELb0EN7cutlass6half_tE19Flash_kernel_traitsILi128ELi64ELi64ELi8ES3_EELb0ELb1ELb0ELb1ELb0ELb0ELb0EEEvNS_16Flash_bwd_paramsE,"aw",@nobits
	.sectionflags	@""
	.align	16
	.zero		1024


//--------------------- .nv.shared._ZN5flash44flash_bwd_dq_dk_dv_loop_seqk_parallel_kernelI23Flash_bwd_kernel_traitsILi128ELi64ELi128ELi8ELi2ELi4ELi2ELb0ELb0EN7cutlass6half_tE19Flash_kernel_traitsILi128ELi64ELi128ELi8ES3_EELb0ELb1ELb0ELb0ELb0ELb0ELb0EEEvNS_16Flash_bwd_paramsE --------------------------
	.section	.nv.shared._ZN5flash44flash_bwd_dq_dk_dv_loop_seqk_parallel_kernelI23Flash_bwd_kernel_traitsILi128ELi64ELi128ELi8ELi2ELi4ELi2ELb0ELb0EN7cutlass6half_tE19Flash_kernel_traitsILi128ELi64ELi128ELi8ES3_EELb0ELb1ELb0ELb0ELb0ELb0ELb0EEEvNS_16Flash_bwd_paramsE,"aw",@nobits
	.sectionflags	@""
	.align	16
	.zero		1024


//--------------------- .nv.shared._ZN5flash44flash_bwd_dq_dk_dv_loop_seqk_parallel_kernelI23Flash_bwd_kernel_traitsILi128ELi64ELi128ELi8ELi2ELi4ELi2ELb0ELb0EN7cutlass6half_tE19Flash_kernel_traitsILi128ELi64ELi128ELi8ES3_EELb0ELb1ELb0ELb0ELb1ELb1ELb0EEEvNS_16Flash_bwd_paramsE --------------------------
	.section	.nv.shared._ZN5flash44flash_bwd_dq_dk_dv_loop_seqk_parallel_kernelI23Flash_bwd_kernel_traitsILi128ELi64ELi128ELi8ELi2ELi4ELi2ELb0ELb0EN7cutlass6half_tE19Flash_kernel_traitsILi128ELi64ELi128ELi8ES3_EELb0ELb1ELb0ELb0ELb1ELb1ELb0EEEvNS_16Flash_bwd_paramsE,"aw",@nobits
	.sectionflags	@""
	.align	16
	.zero		1024


//--------------------- .nv.shared._ZN5flash44flash_bwd_dq_dk_dv_loop_seqk_parallel_kernelI23Flash_bwd_kernel_traitsILi128ELi64ELi128ELi8ELi2ELi4ELi2ELb0ELb0EN7cutlass6half_tE19Flash_kernel_traitsILi128ELi64ELi128ELi8ES3_EELb0ELb1ELb0ELb0ELb0ELb1ELb0EEEvNS_16Flash_bwd_paramsE --------------------------
	.section	.nv.shared._ZN5flash44flash_bwd_dq_dk_dv_loop_seqk_parallel_kernelI23Flash_bwd_kernel_traitsILi128ELi64ELi128ELi8ELi2ELi4ELi2ELb0ELb0EN7cutlass6half_tE19Flash_kernel_traitsILi128ELi64ELi128ELi8ES3_EELb0ELb1ELb0ELb0ELb0ELb1ELb0EEEvNS_16Flash_bwd_paramsE,"aw",@nobits
	.sectionflags	@""
	.align	16
	.zero		1024


//--------------------- .nv.shared._ZN5flash44flash_bwd_dq_dk_dv_loop_seqk_parallel_kernelI23Flash_bwd_kernel_traitsILi128ELi64ELi128ELi8ELi2ELi4ELi2ELb0ELb0EN7cutlass6half_tE19Flash_kernel_traitsILi128ELi64ELi128ELi8ES3_EELb0ELb1ELb0ELb1ELb0ELb0ELb0EEEvNS_16Flash_bwd_paramsE --------------------------
	.section	.nv.shared._ZN5flash44flash_bwd_dq_dk_dv_loop_seqk_parallel_kernelI23Flash_bwd_kernel_traitsILi128ELi64ELi128ELi8ELi2ELi4ELi2ELb0ELb0EN7cutlass6half_tE19Flash_kernel_traitsILi128ELi64ELi128ELi8ES3_EELb0ELb1ELb0ELb1ELb0ELb0ELb0EEEvNS_16Flash_bwd_paramsE,"aw",@nobits
	.sectionflags	@""
	.align	16
	.zero		1024


//--------------------- .nv.shared._ZN5flash27flash_bwd_convert_dq_kernelI23Flash_bwd_kernel_traitsILi128ELi64ELi64ELi8ELi4ELi2ELi2ELb1ELb0EN7cutlass6half_tE19Flash_kernel_traitsILi128ELi64ELi64ELi8ES3_EEEEvNS_16Flash_bwd_paramsEi --------------------------
	.section	.nv.shared._ZN5flash27flash_bwd_convert_dq_kernelI23Flash_bwd_kernel_traitsILi128ELi64ELi64ELi8ELi4ELi2ELi2ELb1ELb0EN7cutlass6half_tE19Flash_kernel_traitsILi128ELi64ELi64ELi8ES3_EEEEvNS_16Flash_bwd_paramsEi,"aw",@nobits
	.sectionflags	@""
	.align	16
	.zero		1024


//--------------------- .nv.shared._ZN5flash44flash_bwd_dq_dk_dv_loop_seqk_parallel_kernelI23Flash_bwd_kernel_traitsILi128ELi64ELi64ELi8ELi4ELi2ELi2ELb1ELb0EN7cutlass6half_tE19Flash_kernel_traitsILi128ELi64ELi64ELi8ES3_EELb1ELb1ELb0ELb0ELb0ELb0ELb0EEEvNS_16Flash_bwd_paramsE --------------------------
	.section	.nv.shared._ZN5flash44flash_bwd_dq_dk_dv_loop_seqk_parallel_kernelI23Flash_bwd_kernel_traitsILi128ELi64ELi64ELi8ELi4ELi2ELi2ELb1ELb0EN7cutlass6half_tE19Flash_kernel_traitsILi128ELi64ELi64ELi8ES3_EELb1ELb1ELb0ELb0ELb0ELb0ELb0EEEvNS_16Flash_bwd_paramsE,"aw",@nobits
	.sectionflags	@""
	.align	16
	.zero		1024


//--------------------- .nv.shared._ZN5flash44flash_bwd_dq_dk_dv_loop_seqk_parallel_kernelI23Flash_bwd_kernel_traitsILi128ELi64ELi64ELi8ELi4ELi2ELi2ELb1ELb0EN7cutlass6half_tE19Flash_kernel_traitsILi128ELi64ELi64ELi8ES3_EELb0ELb1ELb0ELb0ELb0ELb0ELb1EEEvNS_16Flash_bwd_paramsE --------------------------
	.section	.nv.shared._ZN5flash44flash_bwd_dq_dk_dv_loop_seqk_parallel_kernelI23Flash_bwd_kernel_traitsILi128ELi64ELi64ELi8ELi4ELi2ELi2ELb1ELb0EN7cutlass6half_tE19Flash_kernel_traitsILi128ELi64ELi64ELi8ES3_EELb0ELb1ELb0ELb0ELb0ELb0ELb1EEEvNS_16Flash_bwd_paramsE,"aw",@nobits
	.sectionflags	@""
	.align	16
	.zero		1024


//--------------------- .nv.shared._ZN5flash44flash_bwd_dq_dk_dv_loop_seqk_parallel_kernelI23Flash_bwd_kernel_traitsILi128ELi64ELi64ELi8ELi4ELi2ELi2ELb1ELb0EN7cutlass6half_tE19Flash_kernel_traitsILi128ELi64ELi64ELi8ES3_EELb1ELb1ELb0ELb0ELb1ELb1ELb0EEEvNS_16Flash_bwd_paramsE --------------------------
	.section	.nv.shared._ZN5flash44flash_bwd_dq_dk_dv_loop_seqk_parallel_kernelI23Flash_bwd_kernel_traitsILi128ELi64ELi64ELi8ELi4ELi2ELi2ELb1ELb0EN7cutlass6half_tE19Flash_kernel_traitsILi128ELi64ELi64ELi8ES3_EELb1ELb1ELb0ELb0ELb1ELb1ELb0EEEvNS_16Flash_bwd_paramsE,"aw",@nobits
	.sectionflags	@""
	.align	16
	.zero		1024


//--------------------- .nv.shared._ZN5flash44flash_bwd_dq_dk_dv_loop_seqk_parallel_kernelI23Flash_bwd_kernel_traitsILi128ELi64ELi64ELi8ELi4ELi2ELi2ELb1ELb0EN7cutlass6half_tE19Flash_kernel_traitsILi128ELi64ELi64ELi8ES3_EELb0ELb1ELb0ELb0ELb1ELb1ELb1EEEvNS_16Flash_bwd_paramsE --------------------------
	.section	.nv.shared._ZN5flash44flash_bwd_dq_dk_dv_loop_seqk_parallel_kernelI23Flash_bwd_kernel_traitsILi128ELi64ELi64ELi8ELi4ELi2ELi2ELb1ELb0EN7cutlass6half_tE19Flash_kernel_traitsILi128ELi64ELi64ELi8ES3_EELb0ELb1ELb0ELb0ELb1ELb1ELb1EEEvNS_16Flash_bwd_paramsE,"aw",@nobits
	.sectionflags	@""
	.align	16
	.zero		1024


//--------------------- .nv.shared._ZN5flash44flash_bwd_dq_dk_dv_loop_seqk_parallel_kernelI23Flash_bwd_kernel_traitsILi128ELi64ELi64ELi8ELi4ELi2ELi2ELb1ELb0EN7cutlass6half_tE19Flash_kernel_traitsILi128ELi64ELi64ELi8ES3_EELb1ELb1ELb0ELb0ELb0ELb1ELb0EEEvNS_16Flash_bwd_paramsE --------------------------
	.section	.nv.shared._ZN5flash44flash_bwd_dq_dk_dv_loop_seqk_parallel_kernelI23Flash_bwd_kernel_traitsILi128ELi64ELi64ELi8ELi4ELi2ELi2ELb1ELb0EN7cutlass6half_tE19Flash_kernel_traitsILi128ELi64ELi64ELi8ES3_EELb1ELb1ELb0ELb0ELb0ELb1ELb0EEEvNS_16Flash_bwd_paramsE,"aw",@nobits
	.sectionflags	@""
	.align	16
	.zero		1024


//--------------------- .nv.shared._ZN5flash44flash_bwd_dq_dk_dv_loop_seqk_parallel_kernelI23Flash_bwd_kernel_traitsILi128ELi64ELi64ELi8ELi4ELi2ELi2ELb1ELb0EN7cutlass6half_tE19Flash_kernel_traitsILi128ELi64ELi64ELi8ES3_EELb0ELb1ELb0ELb0ELb0ELb1ELb1EEEvNS_16Flash_bwd_paramsE --------------------------
	.section	.nv.shared._ZN5flash44flash_bwd_dq_dk_dv_loop_seqk_parallel_kernelI23Flash_bwd_kernel_traitsILi128ELi64ELi64ELi8ELi4ELi2ELi2ELb1ELb0EN7cutlass6half_tE19Flash_kernel_traitsILi128ELi64ELi64ELi8ES3_EELb0ELb1ELb0ELb0ELb0ELb1ELb1EEEvNS_16Flash_bwd_paramsE,"aw",@nobits
	.sectionflags	@""
	.align	16
	.zero		1024


//--------------------- .nv.shared._ZN5flash44flash_bwd_dq_dk_dv_loop_seqk_parallel_kernelI23Flash_bwd_kernel_traitsILi128ELi64ELi64ELi8ELi4ELi2ELi2ELb1ELb0EN7cutlass6half_tE19Flash_kernel_traitsILi128ELi64ELi64ELi8ES3_EELb1ELb1ELb0ELb1ELb0ELb0ELb0EEEvNS_16Flash_bwd_paramsE --------------------------
	.section	.nv.shared._ZN5flash44flash_bwd_dq_dk_dv_loop_seqk_parallel_kernelI23Flash_bwd_kernel_traitsILi128ELi64ELi64ELi8ELi4ELi2ELi2ELb1ELb0EN7cutlass6half_tE19Flash_kernel_traitsILi128ELi64ELi64ELi8ES3_EELb1ELb1ELb0ELb1ELb0ELb0ELb0EEEvNS_16Flash_bwd_paramsE,"aw",@nobits
	.sectionflags	@""
	.align	16
	.zero		1024


//--------------------- .nv.shared._ZN5flash44flash_bwd_dq_dk_dv_loop_seqk_parallel_kernelI23Flash_bwd_kernel_traitsILi128ELi64ELi64ELi8ELi4ELi2ELi2ELb1ELb0EN7cutlass6half_tE19Flash_kernel_traitsILi128ELi64ELi64ELi8ES3_EELb0ELb1ELb0ELb1ELb0ELb0ELb1EEEvNS_16Flash_bwd_paramsE --------------------------
	.section	.nv.shared._ZN5flash44flash_bwd_dq_dk_dv_loop_seqk_parallel_kernelI23Flash_bwd_kernel_traitsILi128ELi64ELi64ELi8ELi4ELi2ELi2ELb1ELb0EN7cutlass6half_tE19Flash_kernel_traitsILi128ELi64ELi64ELi8ES3_EELb0ELb1ELb0ELb1ELb0ELb0ELb1EEEvNS_16Flash_bwd_paramsE,"aw",@nobits
	.sectionflags	@""
	.align	16
	.zero		1024


//--------------------- .nv.shared._ZN5flash25flash_bwd_dot_do_o_kernelILb0E23Flash_bwd_kernel_traitsILi128ELi64ELi64ELi8ELi4ELi2ELi2ELb1ELb0EN7cutlass6half_tE19Flash_kernel_traitsILi128ELi64ELi64ELi8ES3_EEEEvNS_16Flash_bwd_paramsE --------------------------
	.section	.nv.shared._ZN5flash25flash_bwd_dot_do_o_kernelILb0E23Flash_bwd_kernel_traitsILi128ELi64ELi64ELi8ELi4ELi2ELi2ELb1ELb0EN7cutlass6half_tE19Flash_kernel_traitsILi128ELi64ELi64ELi8ES3_EEEEvNS_16Flash_bwd_paramsE,"aw",@nobits
	.sectionflags	@""
	.align	16
	.zero		1024


//--------------------- .nv.shared._ZN5flash25flash_bwd_dot_do_o_kernelILb1E23Flash_bwd_kernel_traitsILi128ELi64ELi64ELi8ELi4ELi2ELi2ELb1ELb0EN7cutlass6half_tE19Flash_kernel_traitsILi128ELi64ELi64ELi8ES3_EEEEvNS_16Flash_bwd_paramsE --------------------------
	.section	.nv.shared._ZN5flash25flash_bwd_dot_do_o_kernelILb1E23Flash_bwd_kernel_traitsILi128ELi64ELi64ELi8ELi4ELi2ELi2ELb1ELb0EN7cutlass6half_tE19Flash_kernel_traitsILi128ELi64ELi64ELi8ES3_EEEEvNS_16Flash_bwd_paramsE,"aw",@nobits
	.sectionflags	@""
	.align	16
	.zero		1024


//--------------------- .nv.shared._ZN5flash27flash_bwd_convert_dq_kernelI23Flash_bwd_kernel_traitsILi128ELi64ELi128ELi8ELi2ELi4ELi2ELb0ELb0EN7cutlass6half_tE19Flash_kernel_traitsILi128ELi64ELi128ELi8ES3_EEEEvNS_16Flash_bwd_paramsEi --------------------------
	.section	.nv.shared._ZN5flash27flash_bwd_convert_dq_kernelI23Flash_bwd_kernel_traitsILi128ELi64ELi128ELi8ELi2ELi4ELi2ELb0ELb0EN7cutlass6half_tE19Flash_kernel_traitsILi128ELi64ELi128ELi8ES3_EEEEvNS_16Flash_bwd_paramsEi,"aw",@nobits
	.sectionflags	@""
	.align	16
	.zero		1024


//--------------------- .nv.shared._ZN5flash44flash_bwd_dq_dk_dv_loop_seqk_parallel_kernelI23Flash_bwd_kernel_traitsILi128ELi64ELi128ELi8ELi2ELi4ELi2ELb0ELb0EN7cutlass6half_tE19Flash_kernel_traitsILi128ELi64ELi128ELi8ES3_EELb1ELb1ELb0ELb0ELb0ELb0ELb0EEEvNS_16Flash_bwd_paramsE --------------------------
	.section	.nv.shared._ZN5flash44flash_bwd_dq_dk_dv_loop_seqk_parallel_kernelI23Flash_bwd_kernel_traitsILi128ELi64ELi128ELi8ELi2ELi4ELi2ELb0ELb0EN7cutlass6half_tE19Flash_kernel_traitsILi128ELi64ELi128ELi8ES3_EELb1ELb1ELb0ELb0ELb0ELb0ELb0EEEvNS_16Flash_bwd_paramsE,"aw",@nobits
	.sectionflags	@""
	.align	16
	.zero		1024


//--------------------- .nv.shared._ZN5flash44flash_bwd_dq_dk_dv_loop_seqk_parallel_kernelI23Flash_bwd_kernel_traitsILi128ELi64ELi128ELi8ELi2ELi4ELi2ELb0ELb0EN7cutlass6half_tE19Flash_kernel_traitsILi128ELi64ELi128ELi8ES3_EELb0ELb1ELb0ELb0ELb0ELb0ELb1EEEvNS_16Flash_bwd_paramsE --------------------------
	.section	.nv.shared._ZN5flash44flash_bwd_dq_dk_dv_loop_seqk_parallel_kernelI23Flash_bwd_kernel_traitsILi128ELi64ELi128ELi8ELi2ELi4ELi2ELb0ELb0EN7cutlass6half_tE19Flash_kernel_traitsILi128ELi64ELi128ELi8ES3_EELb0ELb1ELb0ELb0ELb0ELb0ELb1EEEvNS_16Flash_bwd_paramsE,"aw",@nobits
	.sectionflags	@""
	.align	16
	.zero		1024


//--------------------- .nv.shared._ZN5flash44flash_bwd_dq_dk_dv_loop_seqk_parallel_kernelI23Flash_bwd_kernel_traitsILi128ELi64ELi128ELi8ELi2ELi4ELi2ELb0ELb0EN7cutlass6half_tE19Flash_kernel_traitsILi128ELi64ELi128ELi8ES3_EELb1ELb1ELb0ELb0ELb1ELb1ELb0EEEvNS_16Flash_bwd_paramsE --------------------------
	.section	.nv.shared._ZN5flash44flash_bwd_dq_dk_dv_loop_seqk_parallel_kernelI23Flash_bwd_kernel_traitsILi128ELi64ELi128ELi8ELi2ELi4ELi2ELb0ELb0EN7cutlass6half_tE19Flash_kernel_traitsILi128ELi64ELi128ELi8ES3_EELb1ELb1ELb0ELb0ELb1ELb1ELb0EEEvNS_16Flash_bwd_paramsE,"aw",@nobits
	.sectionflags	@""
	.align	16
	.zero		1024


//--------------------- .nv.shared._ZN5flash44flash_bwd_dq_dk_dv_loop_seqk_parallel_kernelI23Flash_bwd_kernel_traitsILi128ELi64ELi128ELi8ELi2ELi4ELi2ELb0ELb0EN7cutlass6half_tE19Flash_kernel_traitsILi128ELi64ELi128ELi8ES3_EELb0ELb1ELb0ELb0ELb1ELb1ELb1EEEvNS_16Flash_bwd_paramsE --------------------------
	.section	.nv.shared._ZN5flash44flash_bwd_dq_dk_dv_loop_seqk_parallel_kernelI23Flash_bwd_kernel_traitsILi128ELi64ELi128ELi8ELi2ELi4ELi2ELb0ELb0EN7cutlass6half_tE19Flash_kernel_traitsILi128ELi64ELi128ELi8ES3_EELb0ELb1ELb0ELb0ELb1ELb1ELb1EEEvNS_16Flash_bwd_paramsE,"aw",@nobits
	.sectionflags	@""
	.align	16
	.zero		1024


//--------------------- .nv.shared._ZN5flash44flash_bwd_dq_dk_dv_loop_seqk_parallel_kernelI23Flash_bwd_kernel_traitsILi128ELi64ELi128ELi8ELi2ELi4ELi2ELb0ELb0EN7cutlass6half_tE19Flash_kernel_traitsILi128ELi64ELi128ELi8ES3_EELb1ELb1ELb0ELb0ELb0ELb1ELb0EEEvNS_16Flash_bwd_paramsE --------------------------
	.section	.nv.shared._ZN5flash44flash_bwd_dq_dk_dv_loop_seqk_parallel_kernelI23Flash_bwd_kernel_traitsILi128ELi64ELi128ELi8ELi2ELi4ELi2ELb0ELb0EN7cutlass6half_tE19Flash_kernel_traitsILi128ELi64ELi128ELi8ES3_EELb1ELb1ELb0ELb0ELb0ELb1ELb0EEEvNS_16Flash_bwd_paramsE,"aw",@nobits
	.sectionflags	@""
	.align	16
	.zero		1024


//--------------------- .nv.shared._ZN5flash44flash_bwd_dq_dk_dv_loop_seqk_parallel_kernelI23Flash_bwd_kernel_traitsILi128ELi64ELi128ELi8ELi2ELi4ELi2ELb0ELb0EN7cutlass6half_tE19Flash_kernel_traitsILi128ELi64ELi128ELi8ES3_EELb0ELb1ELb0ELb0ELb0ELb1ELb1EEEvNS_16Flash_bwd_paramsE --------------------------
	.section	.nv.shared._ZN5flash44flash_bwd_dq_dk_dv_loop_seqk_parallel_kernelI23Flash_bwd_kernel_traitsILi128ELi64ELi128ELi8ELi2ELi4ELi2ELb0ELb0EN7cutlass6half_tE19Flash_kernel_traitsILi128ELi64ELi128ELi8ES3_EELb0ELb1ELb0ELb0ELb0ELb1ELb1EEEvNS_16Flash_bwd_paramsE,"aw",@nobits
	.sectionflags	@""
	.align	16
	.zero		1024


//--------------------- .nv.shared._ZN5flash44flash_bwd_dq_dk_dv_loop_seqk_parallel_kernelI23Flash_bwd_kernel_traitsILi128ELi64ELi128ELi8ELi2ELi4ELi2ELb0ELb0EN7cutlass6half_tE19Flash_kernel_traitsILi128ELi64ELi128ELi8ES3_EELb1ELb1ELb0ELb1ELb0ELb0ELb0EEEvNS_16Flash_bwd_paramsE --------------------------
	.section	.nv.shared._ZN5flash44flash_bwd_dq_dk_dv_loop_seqk_parallel_kernelI23Flash_bwd_kernel_traitsILi128ELi64ELi128ELi8ELi2ELi4ELi2ELb0ELb0EN7cutlass6half_tE19Flash_kernel_traitsILi128ELi64ELi128ELi8ES3_EELb1ELb1ELb0ELb1ELb0ELb0ELb0EEEvNS_16Flash_bwd_paramsE,"aw",@nobits
	.sectionflags	@""
	.align	16
	.zero		1024


//--------------------- .nv.shared._ZN5flash44flash_bwd_dq_dk_dv_loop_seqk_parallel_kernelI23Flash_bwd_kernel_traitsILi128ELi64ELi128ELi8ELi2ELi4ELi2ELb0ELb0EN7cutlass6half_tE19Flash_kernel_traitsILi128ELi64ELi128ELi8ES3_EELb0ELb1ELb0ELb1ELb0ELb0ELb1EEEvNS_16Flash_bwd_paramsE --------------------------
	.section	.nv.shared._ZN5flash44flash_bwd_dq_dk_dv_loop_seqk_parallel_kernelI23Flash_bwd_kernel_traitsILi128ELi64ELi128ELi8ELi2ELi4ELi2ELb0ELb0EN7cutlass6half_tE19Flash_kernel_traitsILi128ELi64ELi128ELi8ES3_EELb0ELb1ELb0ELb1ELb0ELb0ELb1EEEvNS_16Flash_bwd_paramsE,"aw",@nobits
	.sectionflags	@""
	.align	16
	.zero		1024


//--------------------- .nv.shared._ZN5flash25flash_bwd_dot_do_o_kernelILb0E23Flash_bwd_kernel_traitsILi128ELi64ELi128ELi8ELi2ELi4ELi2ELb0ELb0EN7cutlass6half_tE19Flash_kernel_traitsILi128ELi64ELi128ELi8ES3_EEEEvNS_16Flash_bwd_paramsE --------------------------
	.section	.nv.shared._ZN5flash25flash_bwd_dot_do_o_kernelILb0E23Flash_bwd_kernel_traitsILi128ELi64ELi128ELi8ELi2ELi4ELi2ELb0ELb0EN7cutlass6half_tE19Flash_kernel_traitsILi128ELi64ELi128ELi8ES3_EEEEvNS_16Flash_bwd_paramsE,"aw",@nobits
	.sectionflags	@""
	.align	16
	.zero		1024


//--------------------- .nv.shared._ZN5flash25flash_bwd_dot_do_o_kernelILb1E23Flash_bwd_kernel_traitsILi128ELi64ELi128ELi8ELi2ELi4ELi2ELb0ELb0EN7cutlass6half_tE19Flash_kernel_traitsILi128ELi64ELi128ELi8ES3_EEEEvNS_16Flash_bwd_paramsE --------------------------
	.section	.nv.shared._ZN5flash25flash_bwd_dot_do_o_kernelILb1E23Flash_bwd_kernel_traitsILi128ELi64ELi128ELi8ELi2ELi4ELi2ELb0ELb0EN7cutlass6half_tE19Flash_kernel_traitsILi128ELi64ELi128ELi8ES3_EEEEvNS_16Flash_bwd_paramsE,"aw",@nobits
	.sectionflags	@""
	.align	16
	.zero		1024


//--------------------- .nv.constant0._ZN5flash44flash_bwd_dq_dk_dv_loop_seqk_parallel_kernelI23Flash_bwd_kernel_traitsILi128ELi64ELi64ELi8ELi4ELi2ELi2ELb1ELb0EN7cutlass6half_tE19Flash_kernel_traitsILi128ELi64ELi64ELi8ES3_EELb0ELb1ELb0ELb0ELb0ELb0ELb0EEEvNS_16Flash_bwd_paramsE --------------------------
	.section	.nv.constant0._ZN5flash44flash_bwd_dq_dk_dv_loop_seqk_parallel_kernelI23Flash_bwd_kernel_traitsILi128ELi64ELi64ELi8ELi4ELi2ELi2ELb1ELb0EN7cutlass6half_tE19Flash_kernel_traitsILi128ELi64ELi64ELi8ES3_EELb0ELb1ELb0ELb0ELb0ELb0ELb0EEEvNS_16Flash_bwd_paramsE,"a",@progbits
	.sectionflags	@""
	.align	4
.nv.constant0._ZN5flash44flash_bwd_dq_dk_dv_loop_seqk_parallel_kernelI23Flash_bwd_kernel_traitsILi128ELi64ELi64ELi8ELi4ELi2ELi2ELb1ELb0EN7cutlass6half_tE19Flash_kernel_traitsILi128ELi64ELi64ELi8ES3_EELb0ELb1ELb0ELb0ELb0ELb0ELb0EEEvNS_16Flash_bwd_paramsE:
	.zero		1168


//--------------------- .nv.constant0._ZN5flash44flash_bwd_dq_dk_dv_loop_seqk_parallel_kernelI23Flash_bwd_kernel_traitsILi128ELi64ELi64ELi8ELi4ELi2ELi2ELb1ELb0EN7cutlass6half_tE19Flash_kernel_traitsILi128ELi64ELi64ELi8ES3_EELb0ELb1ELb0ELb0ELb1ELb1ELb0EEEvNS_16Flash_bwd_paramsE --------------------------
	.section	.nv.constant0._ZN5flash44flash_bwd_dq_dk_dv_loop_seqk_parallel_kernelI23Flash_bwd_kernel_traitsILi128ELi64ELi64ELi8ELi4ELi2ELi2ELb1ELb0EN7cutlass6half_tE19Flash_kernel_traitsILi128ELi64ELi64ELi8ES3_EELb0ELb1ELb0ELb0ELb1ELb1ELb0EEEvNS_16Flash_bwd_paramsE,"a",@progbits
	.sectionflags	@""
	.align	4
.nv.constant0._ZN5flash44flash_bwd_dq_dk_dv_loop_seqk_parallel_kernelI23Flash_bwd_kernel_traitsILi128ELi64ELi64ELi8ELi4ELi2ELi2ELb1ELb0EN7cutlass6half_tE19Flash_kernel_traitsILi128ELi64ELi64ELi8ES3_EELb0ELb1ELb0ELb0ELb1ELb1ELb0EEEvNS_16Flash_bwd_paramsE:
	.zero		1168


//--------------------- .nv.constant0._ZN5flash44flash_bwd_dq_dk_dv_loop_seqk_parallel_kernelI23Flash_bwd_kernel_traitsILi128ELi64ELi64ELi8ELi4ELi2ELi2ELb1ELb0EN7cutlass6half_tE19Flash_kernel_traitsILi128ELi64ELi64ELi8ES3_EELb0ELb1ELb0ELb0ELb0ELb1ELb0EEEvNS_16Flash_bwd_paramsE --------------------------
	.section	.nv.constant0._ZN5flash44flash_bwd_dq_dk_dv_loop_seqk_parallel_kernelI23Flash_bwd_kernel_traitsILi128ELi64ELi64ELi8ELi4ELi2ELi2ELb1ELb0EN7cutlass6half_tE19Flash_kernel_traitsILi128ELi64ELi64ELi8ES3_EELb0ELb1ELb0ELb0ELb0ELb1ELb0EEEvNS_16Flash_bwd_paramsE,"a",@progbits
	.sectionflags	@""
	.align	4
.nv.constant0._ZN5flash44flash_bwd_dq_dk_dv_loop_seqk_parallel_kernelI23Flash_bwd_kernel_traitsILi128ELi64ELi64ELi8ELi4ELi2ELi2ELb1ELb0EN7cutlass6half_tE19Flash_kernel_traitsILi128ELi64ELi64ELi8ES3_EELb0ELb1ELb0ELb0ELb0ELb1ELb0EEEvNS_16Flash_bwd_paramsE:
	.zero		1168


//--------------------- .nv.constant0._ZN5flash44flash_bwd_dq_dk_dv_loop_seqk_parallel_kernelI23Flash_bwd_kernel_traitsILi128ELi64ELi64ELi8ELi4ELi2ELi2ELb1ELb0EN7cutlass6half_tE19Flash_kernel_traitsILi128ELi64ELi64ELi8ES3_EELb0ELb1ELb0ELb1ELb0ELb0ELb0EEEvNS_16Flash_bwd_paramsE --------------------------
	.section	.nv.constant0._ZN5flash44flash_bwd_dq_dk_dv_loop_seqk_parallel_kernelI23Flash_bwd_kernel_traitsILi128ELi64ELi64ELi8ELi4ELi2ELi2ELb1ELb0EN7cutlass6half_tE19Flash_kernel_traitsILi128ELi64ELi64ELi8ES3_EELb0ELb1ELb0ELb1ELb0ELb0ELb0EEEvNS_16Flash_bwd_paramsE,"a",@progbits
	.sectionflags	@""
	.align	4
.nv.constant0._ZN5flash44flash_bwd_dq_dk_dv_loop_seqk_parallel_kernelI23Flash_bwd_kernel_traitsILi128ELi64ELi64ELi8ELi4ELi2ELi2ELb1ELb0EN7cutlass6half_tE19Flash_kernel_traitsILi128ELi64ELi64ELi8ES3_EELb0ELb1ELb0ELb1ELb0ELb0ELb0EEEvNS_16Flash_bwd_paramsE:
	.zero		1168


//--------------------- .nv.constant0._ZN5flash44flash_bwd_dq_dk_dv_loop_seqk_parallel_kernelI23Flash_bwd_kernel_traitsILi128ELi64ELi128ELi8ELi2ELi4ELi2ELb0ELb0EN7cutlass6half_tE19Flash_kernel_traitsILi128ELi64ELi128ELi8ES3_EELb0ELb1ELb0ELb0ELb0ELb0ELb0EEEvNS_16Flash_bwd_paramsE --------------------------
	.section	.nv.constant0._ZN5flash44flash_bwd_dq_dk_dv_loop_seqk_parallel_kernelI23Flash_bwd_kernel_traitsILi128ELi64ELi128ELi8ELi2ELi4ELi2ELb0ELb0EN7cutlass6half_tE19Flash_kernel_traitsILi128ELi64ELi128ELi8ES3_EELb0ELb1ELb0ELb0ELb0ELb0ELb0EEEvNS_16Flash_bwd_paramsE,"a",@progbits
	.sectionflags	@""
	.align	4
.nv.constant0._ZN5flash44flash_bwd_dq_dk_dv_loop_seqk_parallel_kernelI23Flash_bwd_kernel_traitsILi128ELi64ELi128ELi8ELi2ELi4ELi2ELb0ELb0EN7cutlass6half_tE19Flash_kernel_traitsILi128ELi64ELi128ELi8ES3_EELb0ELb1ELb0ELb0ELb0ELb0ELb0EEEvNS_16Flash_bwd_paramsE:
	.zero		1168


//--------------------- .nv.constant0._ZN5flash44flash_bwd_dq_dk_dv_loop_seqk_parallel_kernelI23Flash_bwd_kernel_traitsILi128ELi64ELi128ELi8ELi2ELi4ELi2ELb0ELb0EN7cutlass6half_tE19Flash_kernel_traitsILi128ELi64ELi128ELi8ES3_EELb0ELb1ELb0ELb0ELb1ELb1ELb0EEEvNS_16Flash_bwd_paramsE --------------------------
	.section	.nv.constant0._ZN5flash44flash_bwd_dq_dk_dv_loop_seqk_parallel_kernelI23Flash_bwd_kernel_traitsILi128ELi64ELi128ELi8ELi2ELi4ELi2ELb0ELb0EN7cutlass6half_tE19Flash_kernel_traitsILi128ELi64ELi128ELi8ES3_EELb0ELb1ELb0ELb0ELb1ELb1ELb0EEEvNS_16Flash_bwd_paramsE,"a",@progbits
	.sectionflags	@""
	.align	4
.nv.constant0._ZN5flash44flash_bwd_dq_dk_dv_loop_seqk_parallel_kernelI23Flash_bwd_kernel_traitsILi128ELi64ELi128ELi8ELi2ELi4ELi2ELb0ELb0EN7cutlass6half_tE19Flash_kernel_traitsILi128ELi64ELi128ELi8ES3_EELb0ELb1ELb0ELb0ELb1ELb1ELb0EEEvNS_16Flash_bwd_paramsE:
	.zero		1168


//--------------------- .nv.constant0._ZN5flash44flash_bwd_dq_dk_dv_loop_seqk_parallel_kernelI23Flash_bwd_kernel_traitsILi128ELi64ELi128ELi8ELi2ELi4ELi2ELb0ELb0EN7cutlass6half_tE19Flash_kernel_traitsILi128ELi64ELi128ELi8ES3_EELb0ELb1ELb0ELb0ELb0ELb1ELb0EEEvNS_16Flash_bwd_paramsE --------------------------
	.section	.nv.constant0._ZN5flash44flash_bwd_dq_dk_dv_loop_seqk_parallel_kernelI23Flash_bwd_kernel_traitsILi128ELi64ELi128ELi8ELi2ELi4ELi2ELb0ELb0EN7cutlass6half_tE19Flash_kernel_traitsILi128ELi64ELi128ELi8ES3_EELb0ELb1ELb0ELb0ELb0ELb1ELb0EEEvNS_16Flash_bwd_paramsE,"a",@progbits
	.sectionflags	@""
	.align	4
.nv.constant0._ZN5flash44flash_bwd_dq_dk_dv_loop_seqk_parallel_kernelI23Flash_bwd_kernel_traitsILi128ELi64ELi128ELi8ELi2ELi4ELi2ELb0ELb0EN7cutlass6half_tE19Flash_kernel_traitsILi128ELi64ELi128ELi8ES3_EELb0ELb1ELb0ELb0ELb0ELb1ELb0EEEvNS_16Flash_bwd_paramsE:
	.zero		1168


//--------------------- .nv.constant0._ZN5flash44flash_bwd_dq_dk_dv_loop_seqk_parallel_kernelI23Flash_bwd_kernel_traitsILi128ELi64ELi128ELi8ELi2ELi4ELi2ELb0ELb0EN7cutlass6half_tE19Flash_kernel_traitsILi128ELi64ELi128ELi8ES3_EELb0ELb1ELb0ELb1ELb0ELb0ELb0EEEvNS_16Flash_bwd_paramsE --------------------------
	.section	.nv.constant0._ZN5flash44flash_bwd_dq_dk_dv_loop_seqk_parallel_kernelI23Flash_bwd_kernel_traitsILi128ELi64ELi128ELi8ELi2ELi4ELi2ELb0ELb0EN7cutlass6half_tE19Flash_kernel_traitsILi128ELi64ELi128ELi8ES3_EELb0ELb1ELb0ELb1ELb0ELb0ELb0EEEvNS_16Flash_bwd_paramsE,"a",@progbits
	.sectionflags	@""
	.align	4
.nv.constant0._ZN5flash44flash_bwd_dq_dk_dv_loop_seqk_parallel_kernelI23Flash_bwd_kernel_traitsILi128ELi64ELi128ELi8ELi2ELi4ELi2ELb0ELb0EN7cutlass6half_tE19Flash_kernel_traitsILi128ELi64ELi128ELi8ES3_EELb0ELb1ELb0ELb1ELb0ELb0ELb0EEEvNS_16Flash_bwd_paramsE:
	.zero		1168


//--------------------- .nv.constant0._ZN5flash27flash_bwd_convert_dq_kernelI23Flash_bwd_kernel_traitsILi128ELi64ELi64ELi8ELi4ELi2ELi2ELb1ELb0EN7cutlass6half_tE19Flash_kernel_traitsILi128ELi64ELi64ELi8ES3_EEEEvNS_16Flash_bwd_paramsEi --------------------------
	.section	.nv.constant0._ZN5flash27flash_bwd_convert_dq_kernelI23Flash_bwd_kernel_traitsILi128ELi64ELi64ELi8ELi4ELi2ELi2ELb1ELb0EN7cutlass6half_tE19Flash_kernel_traitsILi128ELi64ELi64ELi8ES3_EEEEvNS_16Flash_bwd_paramsEi,"a",@progbits
	.sectionflags	@""
	.align	4
.nv.constant0._ZN5flash27flash_bwd_convert_dq_kernelI23Flash_bwd_kernel_traitsILi128ELi64ELi64ELi8ELi4ELi2ELi2ELb1ELb0EN7cutlass6half_tE19Flash_kernel_traitsILi128ELi64ELi64ELi8ES3_EEEEvNS_16Flash_bwd_paramsEi:
	.zero		1172


//--------------------- .nv.constant0._ZN5flash44flash_bwd_dq_dk_dv_loop_seqk_parallel_kernelI23Flash_bwd_kernel_traitsILi128ELi64ELi64ELi8ELi4ELi2ELi2ELb1ELb0EN7cutlass6half_tE19Flash_kernel_traitsILi128ELi64ELi64ELi8ES3_EELb1ELb1ELb0ELb0ELb0ELb0ELb0EEEvNS_16Flash_bwd_paramsE --------------------------
	.section	.nv.constant0._ZN5flash44flash_bwd_dq_dk_dv_loop_seqk_parallel_kernelI23Flash_bwd_kernel_traitsILi128ELi64ELi64ELi8ELi4ELi2ELi2ELb1ELb0EN7cutlass6half_tE19Flash_kernel_traitsILi128ELi64ELi64ELi8ES3_EELb1ELb1ELb0ELb0ELb0ELb0ELb0EEEvNS_16Flash_bwd_paramsE,"a",@progbits
	.sectionflags	@""
	.align	4
.nv.constant0._ZN5flash44flash_bwd_dq_dk_dv_loop_seqk_parallel_kernelI23Flash_bwd_kernel_traitsILi128ELi64ELi64ELi8ELi4ELi2ELi2ELb1ELb0EN7cutlass6half_tE19Flash_kernel_traitsILi128ELi64ELi64ELi8ES3_EELb1ELb1ELb0ELb0ELb0ELb0ELb0EEEvNS_16Flash_bwd_paramsE:
	.zero		1168


//--------------------- .nv.constant0._ZN5flash44flash_bwd_dq_dk_dv_loop_seqk_parallel_kernelI23Flash_bwd_kernel_traitsILi128ELi64ELi64ELi8ELi4ELi2ELi2ELb1ELb0EN7cutlass6half_tE19Flash_kernel_traitsILi128ELi64ELi64ELi8ES3_EELb0ELb1ELb0ELb0ELb0ELb0ELb1EEEvNS_16Flash_bwd_paramsE --------------------------
	.section	.nv.constant0._ZN5flash44flash_bwd_dq_dk_dv_loop_seqk_parallel_kernelI23Flash_bwd_kernel_traitsILi128ELi64ELi64ELi8ELi4ELi2ELi2ELb1ELb0EN7cutlass6half_tE19Flash_kernel_traitsILi128ELi64ELi64ELi8ES3_EELb0ELb1ELb0ELb0ELb0ELb0ELb1EEEvNS_16Flash_bwd_paramsE,"a",@progbits
	.sectionflags	@""
	.align	4
.nv.constant0._ZN5flash44flash_bwd_dq_dk_dv_loop_seqk_parallel_kernelI23Flash_bwd_kernel_traitsILi128ELi64ELi64ELi8ELi4ELi2ELi2ELb1ELb0EN7cutlass6half_tE19Flash_kernel_traitsILi128ELi64ELi64ELi8ES3_EELb0ELb1ELb0ELb0ELb0ELb0ELb1EEEvNS_16Flash_bwd_paramsE:
	.zero		1168


//--------------------- .nv.constant0._ZN5flash44flash_bwd_dq_dk_dv_loop_seqk_parallel_kernelI23Flash_bwd_kernel_traitsILi128ELi64ELi64ELi8ELi4ELi2ELi2ELb1ELb0EN7cutlass6half_tE19Flash_kernel_traitsILi128ELi64ELi64ELi8ES3_EELb1ELb1ELb0ELb0ELb1ELb1ELb0EEEvNS_16Flash_bwd_paramsE --------------------------
	.section	.nv.constant0._ZN5flash44flash_bwd_dq_dk_dv_loop_seqk_parallel_kernelI23Flash_bwd_kernel_traitsILi128ELi64ELi64ELi8ELi4ELi2ELi2ELb1ELb0EN7cutlass6half_tE19Flash_kernel_traitsILi128ELi64ELi64ELi8ES3_EELb1ELb1ELb0ELb0ELb1ELb1ELb0EEEvNS_16Flash_bwd_paramsE,"a",@progbits
	.sectionflags	@""
	.align	4
.nv.constant0._ZN5flash44flash_bwd_dq_dk_dv_loop_seqk_parallel_kernelI23Flash_bwd_kernel_traitsILi128ELi64ELi64ELi8ELi4ELi2ELi2ELb1ELb0EN7cutlass6half_tE19Flash_kernel_traitsILi128ELi64ELi64ELi8ES3_EELb1ELb1ELb0ELb0ELb1ELb1ELb0EEEvNS_16Flash_bwd_paramsE:
	.zero		1168


//--------------------- .nv.constant0._ZN5flash44flash_bwd_dq_dk_dv_loop_seqk_parallel_kernelI23Flash_bwd_kernel_traitsILi128ELi64ELi64ELi8ELi4ELi2ELi2ELb1ELb0EN7cutlass6half_tE19Flash_kernel_traitsILi128ELi64ELi64ELi8ES3_EELb0ELb1ELb0ELb0ELb1ELb1ELb1EEEvNS_16Flash_bwd_paramsE --------------------------
	.section	.nv.constant0._ZN5flash44flash_bwd_dq_dk_dv_loop_seqk_parallel_kernelI23Flash_bwd_kernel_traitsILi128ELi64ELi64ELi8ELi4ELi2ELi2ELb1ELb0EN7cutlass6half_tE19Flash_kernel_traitsILi128ELi64ELi64ELi8ES3_EELb0ELb1ELb0ELb0ELb1ELb1ELb1EEEvNS_16Flash_bwd_paramsE,"a",@progbits
	.sectionflags	@""
	.align	4
.nv.constant0._ZN5flash44flash_bwd_dq_dk_dv_loop_seqk_parallel_kernelI23Flash_bwd_kernel_traitsILi128ELi64ELi64ELi8ELi4ELi2ELi2ELb1ELb0EN7cutlass6half_tE19Flash_kernel_traitsILi128ELi64ELi64ELi8ES3_EELb0ELb1ELb0ELb0ELb1ELb1ELb1EEEvNS_16Flash_bwd_paramsE:
	.zero		1168


//--------------------- .nv.constant0._ZN5flash44flash_bwd_dq_dk_dv_loop_seqk_parallel_kernelI23Flash_bwd_kernel_traitsILi128ELi64ELi64ELi8ELi4ELi2ELi2ELb1ELb0EN7cutlass6half_tE19Flash_kernel_traitsILi128ELi64ELi64ELi8ES3_EELb1ELb1ELb0ELb0ELb0ELb1ELb0EEEvNS_16Flash_bwd_paramsE --------------------------
	.section	.nv.constant0._ZN5flash44flash_bwd_dq_dk_dv_loop_seqk_parallel_kernelI23Flash_bwd_kernel_traitsILi128ELi64ELi64ELi8ELi4ELi2ELi2ELb1ELb0EN7cutlass6half_tE19Flash_kernel_traitsILi128ELi64ELi64ELi8ES3_EELb1ELb1ELb0ELb0ELb0ELb1ELb0EEEvNS_16Flash_bwd_paramsE,"a",@progbits
	.sectionflags	@""
	.align	4
.nv.constant0._ZN5flash44flash_bwd_dq_dk_dv_loop_seqk_parallel_kernelI23Flash_bwd_kernel_traitsILi128ELi64ELi64ELi8ELi4ELi2ELi2ELb1ELb0EN7cutlass6half_tE19Flash_kernel_traitsILi128ELi64ELi64ELi8ES3_EELb1ELb1ELb0ELb0ELb0ELb1ELb0EEEvNS_16Flash_bwd_paramsE:
	.zero		1168


//--------------------- .nv.constant0._ZN5flash44flash_bwd_dq_dk_dv_loop_seqk_parallel_kernelI23Flash_bwd_kernel_traitsILi128ELi64ELi64ELi8ELi4ELi2ELi2ELb1ELb0EN7cutlass6half_tE19Flash_kernel_traitsILi128ELi64ELi64ELi8ES3_EELb0ELb1ELb0ELb0ELb0ELb1ELb1EEEvNS_16Flash_bwd_paramsE --------------------------
	.section	.nv.constant0._ZN5flash44flash_bwd_dq_dk_dv_loop_seqk_parallel_kernelI23Flash_bwd_kernel_traitsILi128ELi64ELi64ELi8ELi4ELi2ELi2ELb1ELb0EN7cutlass6half_tE19Flash_kernel_traitsILi128ELi64ELi64ELi8ES3_EELb0ELb1ELb0ELb0ELb0ELb1ELb1EEEvNS_16Flash_bwd_paramsE,"a",@progbits
	.sectionflags	@""
	.align	4
.nv.constant0._ZN5flash44flash_bwd_dq_dk_dv_loop_seqk_parallel_kernelI23Flash_bwd_kernel_traitsILi128ELi64ELi64ELi8ELi4ELi2ELi2ELb1ELb0EN7cutlass6half_tE19Flash_kernel_traitsILi128ELi64ELi64ELi8ES3_EELb0ELb1ELb0ELb0ELb0ELb1ELb1EEEvNS_16Flash_bwd_paramsE:
	.zero		1168


//--------------------- .nv.constant0._ZN5flash44flash_bwd_dq_dk_dv_loop_seqk_parallel_kernelI23Flash_bwd_kernel_traitsILi128ELi64ELi64ELi8ELi4ELi2ELi2ELb1ELb0EN7cutlass6half_tE19Flash_kernel_traitsILi128ELi64ELi64ELi8ES3_EELb1ELb1ELb0ELb1ELb0ELb0ELb0EEEvNS_16Flash_bwd_paramsE --------------------------
	.section	.nv.constant0._ZN5flash44flash_bwd_dq_dk_dv_loop_seqk_parallel_kernelI23Flash_bwd_kernel_traitsILi128ELi64ELi64ELi8ELi4ELi2ELi2ELb1ELb0EN7cutlass6half_tE19Flash_kernel_traitsILi128ELi64ELi64ELi8ES3_EELb1ELb1ELb0ELb1ELb0ELb0ELb0EEEvNS_16Flash_bwd_paramsE,"a",@progbits
	.sectionflags	@""
	.align	4
.nv.constant0._ZN5flash44flash_bwd_dq_dk_dv_loop_seqk_parallel_kernelI23Flash_bwd_kernel_traitsILi128ELi64ELi64ELi8ELi4ELi2ELi2ELb1ELb0EN7cutlass6half_tE19Flash_kernel_traitsILi128ELi64ELi64ELi8ES3_EELb1ELb1ELb0ELb1ELb0ELb0ELb0EEEvNS_16Flash_bwd_paramsE:
	.zero		1168


//--------------------- .nv.constant0._ZN5flash44flash_bwd_dq_dk_dv_loop_seqk_parallel_kernelI23Flash_bwd_kernel_traitsILi128ELi64ELi64ELi8ELi4ELi2ELi2ELb1ELb0EN7cutlass6half_tE19Flash_kernel_traitsILi128ELi64ELi64ELi8ES3_EELb0ELb1ELb0ELb1ELb0ELb0ELb1EEEvNS_16Flash_bwd_paramsE --------------------------
	.section	.nv.constant0._ZN5flash44flash_bwd_dq_dk_dv_loop_seqk_parallel_kernelI23Flash_bwd_kernel_traitsILi128ELi64ELi64ELi8ELi4ELi2ELi2ELb1ELb0EN7cutlass6half_tE19Flash_kernel_traitsILi128ELi64ELi64ELi8ES3_EELb0ELb1ELb0ELb1ELb0ELb0ELb1EEEvNS_16Flash_bwd_paramsE,"a",@progbits
	.sectionflags	@""
	.align	4
.nv.constant0._ZN5flash44flash_bwd_dq_dk_dv_loop_seqk_parallel_kernelI23Flash_bwd_kernel_traitsILi128ELi64ELi64ELi8ELi4ELi2ELi2ELb1ELb0EN7cutlass6half_tE19Flash_kernel_traitsILi128ELi64ELi64ELi8ES3_EELb0ELb1ELb0ELb1ELb0ELb0ELb1EEEvNS_16Flash_bwd_paramsE:
	.zero		1168


//--------------------- .nv.constant0._ZN5flash25flash_bwd_dot_do_o_kernelILb0E23Flash_bwd_kernel_traitsILi128ELi64ELi64ELi8ELi4ELi2ELi2ELb1ELb0EN7cutlass6half_tE19Flash_kernel_traitsILi128ELi64ELi64ELi8ES3_EEEEvNS_16Flash_bwd_paramsE --------------------------
	.section	.nv.constant0._ZN5flash25flash_bwd_dot_do_o_kernelILb0E23Flash_bwd_kernel_traitsILi128ELi64ELi64ELi8ELi4ELi2ELi2ELb1ELb0EN7cutlass6half_tE19Flash_kernel_traitsILi128ELi64ELi64ELi8ES3_EEEEvNS_16Flash_bwd_paramsE,"a",@progbits
	.sectionflags	@""
	.align	4
.nv.constant0._ZN5flash25flash_bwd_dot_do_o_kernelILb0E23Flash_bwd_kernel_traitsILi128ELi64ELi64ELi8ELi4ELi2ELi2ELb1ELb0EN7cutlass6half_tE19Flash_kernel_traitsILi128ELi64ELi64ELi8ES3_EEEEvNS_16Flash_bwd_paramsE:
	.zero		1168


//--------------------- .nv.constant0._ZN5flash25flash_bwd_dot_do_o_kernelILb1E23Flash_bwd_kernel_traitsILi128ELi64ELi64ELi8ELi4ELi2ELi2ELb1ELb0EN7cutlass6half_tE19Flash_kernel_traitsILi128ELi64ELi64ELi8ES3_EEEEvNS_16Flash_bwd_paramsE --------------------------
	.section	.nv.constant0._ZN5flash25flash_bwd_dot_do_o_kernelILb1E23Flash_bwd_kernel_traitsILi128ELi64ELi64ELi8ELi4ELi2ELi2ELb1ELb0EN7cutlass6half_tE19Flash_kernel_traitsILi128ELi64ELi64ELi8ES3_EEEEvNS_16Flash_bwd_paramsE,"a",@progbits
	.sectionflags	@""
	.align	4
.nv.constant0._ZN5flash25flash_bwd_dot_do_o_kernelILb1E23Flash_bwd_kernel_traitsILi128ELi64ELi64ELi8ELi4ELi2ELi2ELb1ELb0EN7cutlass6half_tE19Flash_kernel_traitsILi128ELi64ELi64ELi8ES3_EEEEvNS_16Flash_bwd_paramsE:
	.zero		1168


//--------------------- .nv.constant0._ZN5flash27flash_bwd_convert_dq_kernelI23Flash_bwd_kernel_traitsILi128ELi64ELi128ELi8ELi2ELi4ELi2ELb0ELb0EN7cutlass6half_tE19Flash_kernel_traitsILi128ELi64ELi128ELi8ES3_EEEEvNS_16Flash_bwd_paramsEi --------------------------
	.section	.nv.constant0._ZN5flash27flash_bwd_convert_dq_kernelI23Flash_bwd_kernel_traitsILi128ELi64ELi128ELi8ELi2ELi4ELi2ELb0ELb0EN7cutlass6half_tE19Flash_kernel_traitsILi128ELi64ELi128ELi8ES3_EEEEvNS_16Flash_bwd_paramsEi,"a",@progbits
	.sectionflags	@""
	.align	4
.nv.constant0._ZN5flash27flash_bwd_convert_dq_kernelI23Flash_bwd_kernel_traitsILi128ELi64ELi128ELi8ELi2ELi4ELi2ELb0ELb0EN7cutlass6half_tE19Flash_kernel_traitsILi128ELi64ELi128ELi8ES3_EEEEvNS_16Flash_bwd_paramsEi:
	.zero		1172


//--------------------- .nv.constant0._ZN5flash44flash_bwd_dq_dk_dv_loop_seqk_parallel_kernelI23Flash_bwd_kernel_traitsILi128ELi64ELi128ELi8ELi2ELi4ELi2ELb0ELb0EN7cutlass6half_tE19Flash_kernel_traitsILi128ELi64ELi128ELi8ES3_EELb1ELb1ELb0ELb0ELb0ELb0ELb0EEEvNS_16Flash_bwd_paramsE --------------------------
	.section	.nv.constant0._ZN5flash44flash_bwd_dq_dk_dv_loop_seqk_parallel_kernelI23Flash_bwd_kernel_traitsILi128ELi64ELi128ELi8ELi2ELi4ELi2ELb0ELb0EN7cutlass6half_tE19Flash_kernel_traitsILi128ELi64ELi128ELi8ES3_EELb1ELb1ELb0ELb0ELb0ELb0ELb0EEEvNS_16Flash_bwd_paramsE,"a",@progbits
	.sectionflags	@""
	.align	4
.nv.constant0._ZN5flash44flash_bwd_dq_dk_dv_loop_seqk_parallel_kernelI23Flash_bwd_kernel_traitsILi128ELi64ELi128ELi8ELi2ELi4ELi2ELb0ELb0EN7cutlass6half_tE19Flash_kernel_traitsILi128ELi64ELi128ELi8ES3_EELb1ELb1ELb0ELb0ELb0ELb0ELb0EEEvNS_16Flash_bwd_paramsE:
	.zero		1168


//--------------------- .nv.constant0._ZN5flash44flash_bwd_dq_dk_dv_loop_seqk_parallel_kernelI23Flash_bwd_kernel_traitsILi128ELi64ELi128ELi8ELi2ELi4ELi2ELb0ELb0EN7cutlass6half_tE19Flash_kernel_traitsILi128ELi64ELi128ELi8ES3_EELb0ELb1ELb0ELb0ELb0ELb0ELb1EEEvNS_16Flash_bwd_paramsE --------------------------
	.section	.nv.constant0._ZN5flash44flash_bwd_dq_dk_dv_loop_seqk_parallel_kernelI23Flash_bwd_kernel_traitsILi128ELi64ELi128ELi8ELi2ELi4ELi2ELb0ELb0EN7cutlass6half_tE19Flash_kernel_traitsILi128ELi64ELi128ELi8ES3_EELb0ELb1ELb0ELb0ELb0ELb0ELb1EEEvNS_16Flash_bwd_paramsE,"a",@progbits
	.sectionflags	@""
	.align	4
.nv.constant0._ZN5flash44flash_bwd_dq_dk_dv_loop_seqk_parallel_kernelI23Flash_bwd_kernel_traitsILi128ELi64ELi128ELi8ELi2ELi4ELi2ELb0ELb0EN7cutlass6half_tE19Flash_kernel_traitsILi128ELi64ELi128ELi8ES3_EELb0ELb1ELb0ELb0ELb0ELb0ELb1EEEvNS_16Flash_bwd_paramsE:
	.zero		1168


//--------------------- .nv.constant0._ZN5flash44flash_bwd_dq_dk_dv_loop_seqk_parallel_kernelI23Flash_bwd_kernel_traitsILi128ELi64ELi128ELi8ELi2ELi4ELi2ELb0ELb0EN7cutlass6half_tE19Flash_kernel_traitsILi128ELi64ELi128ELi8ES3_EELb1ELb1ELb0ELb0ELb1ELb1ELb0EEEvNS_16Flash_bwd_paramsE --------------------------
	.section	.nv.constant0._ZN5flash44flash_bwd_dq_dk_dv_loop_seqk_parallel_kernelI23Flash_bwd_kernel_traitsILi128ELi64ELi128ELi8ELi2ELi4ELi2ELb0ELb0EN7cutlass6half_tE19Flash_kernel_traitsILi128ELi64ELi128ELi8ES3_EELb1ELb1ELb0ELb0ELb1ELb1ELb0EEEvNS_16Flash_bwd_paramsE,"a",@progbits
	.sectionflags	@""
	.align	4
.nv.constant0._ZN5flash44flash_bwd_dq_dk_dv_loop_seqk_parallel_kernelI23Flash_bwd_kernel_traitsILi128ELi64ELi128ELi8ELi2ELi4ELi2ELb0ELb0EN7cutlass6half_tE19Flash_kernel_traitsILi128ELi64ELi128ELi8ES3_EELb1ELb1ELb0ELb0ELb1ELb1ELb0EEEvNS_16Flash_bwd_paramsE:
	.zero		1168


//--------------------- .nv.constant0._ZN5flash44flash_bwd_dq_dk_dv_loop_seqk_parallel_kernelI23Flash_bwd_kernel_traitsILi128ELi64ELi128ELi8ELi2ELi4ELi2ELb0ELb0EN7cutlass6half_tE19Flash_kernel_traitsILi128ELi64ELi128ELi8ES3_EELb0ELb1ELb0ELb0ELb1ELb1ELb1EEEvNS_16Flash_bwd_paramsE --------------------------
	.section	.nv.constant0._ZN5flash44flash_bwd_dq_dk_dv_loop_seqk_parallel_kernelI23Flash_bwd_kernel_traitsILi128ELi64ELi128ELi8ELi2ELi4ELi2ELb0ELb0EN7cutlass6half_tE19Flash_kernel_traitsILi128ELi64ELi128ELi8ES3_EELb0ELb1ELb0ELb0ELb1ELb1ELb1EEEvNS_16Flash_bwd_paramsE,"a",@progbits
	.sectionflags	@""
	.align	4
.nv.constant0._ZN5flash44flash_bwd_dq_dk_dv_loop_seqk_parallel_kernelI23Flash_bwd_kernel_traitsILi128ELi64ELi128ELi8ELi2ELi4ELi2ELb0ELb0EN7cutlass6half_tE19Flash_kernel_traitsILi128ELi64ELi128ELi8ES3_EELb0ELb1ELb0ELb0ELb1ELb1ELb1EEEvNS_16Flash_bwd_paramsE:
	.zero		1168


//--------------------- .nv.constant0._ZN5flash44flash_bwd_dq_dk_dv_loop_seqk_parallel_kernelI23Flash_bwd_kernel_traitsILi128ELi64ELi128ELi8ELi2ELi4ELi2ELb0ELb0EN7cutlass6half_tE19Flash_kernel_traitsILi128ELi64ELi128ELi8ES3_EELb1ELb1ELb0ELb0ELb0ELb1ELb0EEEvNS_16Flash_bwd_paramsE --------------------------
	.section	.nv.constant0._ZN5flash44flash_bwd_dq_dk_dv_loop_seqk_parallel_kernelI23Flash_bwd_kernel_traitsILi128ELi64ELi128ELi8ELi2ELi4ELi2ELb0ELb0EN7cutlass6half_tE19Flash_kernel_traitsILi128ELi64ELi128ELi8ES3_EELb1ELb1ELb0ELb0ELb0ELb1ELb0EEEvNS_16Flash_bwd_paramsE,"a",@progbits
	.sectionflags	@""
	.align	4
.nv.constant0._ZN5flash44flash_bwd_dq_dk_dv_loop_seqk_parallel_kernelI23Flash_bwd_kernel_traitsILi128ELi64ELi128ELi8ELi2ELi4ELi2ELb0ELb0EN7cutlass6half_tE19Flash_kernel_traitsILi128ELi64ELi128ELi8ES3_EELb1ELb1ELb0ELb0ELb0ELb1ELb0EEEvNS_16Flash_bwd_paramsE:
	.zero		1168


//--------------------- .nv.constant0._ZN5flash44flash_bwd_dq_dk_dv_loop_seqk_parallel_kernelI23Flash_bwd_kernel_traitsILi128ELi64ELi128ELi8ELi2ELi4ELi2ELb0ELb0EN7cutlass6half_tE19Flash_kernel_traitsILi128ELi64ELi128ELi8ES3_EELb0ELb1ELb0ELb0ELb0ELb1ELb1EEEvNS_16Flash_bwd_paramsE --------------------------
	.section	.nv.constant0._ZN5flash44flash_bwd_dq_dk_dv_loop_seqk_parallel_kernelI23Flash_bwd_kernel_traitsILi128ELi64ELi128ELi8ELi2ELi4ELi2ELb0ELb0EN7cutlass6half_tE19Flash_kernel_traitsILi128ELi64ELi128ELi8ES3_EELb0ELb1ELb0ELb0ELb0ELb1ELb1EEEvNS_16Flash_bwd_paramsE,"a",@progbits
	.sectionflags	@""
	.align	4
.nv.constant0._ZN5flash44flash_bwd_dq_dk_dv_loop_seqk_parallel_kernelI23Flash_bwd_kernel_traitsILi128ELi64ELi128ELi8ELi2ELi4ELi2ELb0ELb0EN7cutlass6half_tE19Flash_kernel_traitsILi128ELi64ELi128ELi8ES3_EELb0ELb1ELb0ELb0ELb0ELb1ELb1EEEvNS_16Flash_bwd_paramsE:
	.zero		1168


//--------------------- .nv.constant0._ZN5flash44flash_bwd_dq_dk_dv_loop_seqk_parallel_kernelI23Flash_bwd_kernel_traitsILi128ELi64ELi128ELi8ELi2ELi4ELi2ELb0ELb0EN7cutlass6half_tE19Flash_kernel_traitsILi128ELi64ELi128ELi8ES3_EELb1ELb1ELb0ELb1ELb0ELb0ELb0EEEvNS_16Flash_bwd_paramsE --------------------------
	.section	.nv.constant0._ZN5flash44flash_bwd_dq_dk_dv_loop_seqk_parallel_kernelI23Flash_bwd_kernel_traitsILi128ELi64ELi128ELi8ELi2ELi4ELi2ELb0ELb0EN7cutlass6half_tE19Flash_kernel_traitsILi128ELi64ELi128ELi8ES3_EELb1ELb1ELb0ELb1ELb0ELb0ELb0EEEvNS_16Flash_bwd_paramsE,"a",@progbits
	.sectionflags	@""
	.align	4
.nv.constant0._ZN5flash44flash_bwd_dq_dk_dv_loop_seqk_parallel_kernelI23Flash_bwd_kernel_traitsILi128ELi64ELi128ELi8ELi2ELi4ELi2ELb0ELb0EN7cutlass6half_tE19Flash_kernel_traitsILi128ELi64ELi128ELi8ES3_EELb1ELb1ELb0ELb1ELb0ELb0ELb0EEEvNS_16Flash_bwd_paramsE:
	.zero		1168


//--------------------- .nv.constant0._ZN5flash44flash_bwd_dq_dk_dv_loop_seqk_parallel_kernelI23Flash_bwd_kernel_traitsILi128ELi64ELi128ELi8ELi2ELi4ELi2ELb0ELb0EN7cutlass6half_tE19Flash_kernel_traitsILi128ELi64ELi128ELi8ES3_EELb0ELb1ELb0ELb1ELb0ELb0ELb1EEEvNS_16Flash_bwd_paramsE --------------------------
	.section	.nv.constant0._ZN5flash44flash_bwd_dq_dk_dv_loop_seqk_parallel_kernelI23Flash_bwd_kernel_traitsILi128ELi64ELi128ELi8ELi2ELi4ELi2ELb0ELb0EN7cutlass6half_tE19Flash_kernel_traitsILi128ELi64ELi128ELi8ES3_EELb0ELb1ELb0ELb1ELb0ELb0ELb1EEEvNS_16Flash_bwd_paramsE,"a",@progbits
	.sectionflags	@""
	.align	4
.nv.constant0._ZN5flash44flash_bwd_dq_dk_dv_loop_seqk_parallel_kernelI23Flash_bwd_kernel_traitsILi128ELi64ELi128ELi8ELi2ELi4ELi2ELb0ELb0EN7cutlass6half_tE19Flash_kernel_traitsILi128ELi64ELi128ELi8ES3_EELb0ELb1ELb0ELb1ELb0ELb0ELb1EEEvNS_16Flash_bwd_paramsE:
	.zero		1168


//--------------------- .nv.constant0._ZN5flash25flash_bwd_dot_do_o_kernelILb0E23Flash_bwd_kernel_traitsILi128ELi64ELi128ELi8ELi2ELi4ELi2ELb0ELb0EN7cutlass6half_tE19Flash_kernel_traitsILi128ELi64ELi128ELi8ES3_EEEEvNS_16Flash_bwd_paramsE --------------------------
	.section	.nv.constant0._ZN5flash25flash_bwd_dot_do_o_kernelILb0E23Flash_bwd_kernel_traitsILi128ELi64ELi128ELi8ELi2ELi4ELi2ELb0ELb0EN7cutlass6half_tE19Flash_kernel_traitsILi128ELi64ELi128ELi8ES3_EEEEvNS_16Flash_bwd_paramsE,"a",@progbits
	.sectionflags	@""
	.align	4
.nv.constant0._ZN5flash25flash_bwd_dot_do_o_kernelILb0E23Flash_bwd_kernel_traitsILi128ELi64ELi128ELi8ELi2ELi4ELi2ELb0ELb0EN7cutlass6half_tE19Flash_kernel_traitsILi128ELi64ELi128ELi8ES3_EEEEvNS_16Flash_bwd_paramsE:
	.zero		1168


//--------------------- .nv.constant0._ZN5flash25flash_bwd_dot_do_o_kernelILb1E23Flash_bwd_kernel_traitsILi128ELi64ELi128ELi8ELi2ELi4ELi2ELb0ELb0EN7cutlass6half_tE19Flash_kernel_traitsILi128ELi64ELi128ELi8ES3_EEEEvNS_16Flash_bwd_paramsE --------------------------
	.section	.nv.constant0._ZN5flash25flash_bwd_dot_do_o_kernelILb1E23Flash_bwd_kernel_traitsILi128ELi64ELi128ELi8ELi2ELi4ELi2ELb0ELb0EN7cutlass6half_tE19Flash_kernel_traitsILi128ELi64ELi128ELi8ES3_EEEEvNS_16Flash_bwd_paramsE,"a",@progbits
	.sectionflags	@""
	.align	4
.nv.constant0._ZN5flash25flash_bwd_dot_do_o_kernelILb1E23Flash_bwd_kernel_traitsILi128ELi64ELi128ELi8ELi2ELi4ELi2ELb0ELb0EN7cutlass6half_tE19Flash_kernel_traitsILi128ELi64ELi128ELi8ES3_EEEEvNS_16Flash_bwd_paramsE:
	.zero		1168


//--------------------- SYMBOLS --------------------------

	.type		.nv.reservedSmem.offset0,@object
	.size		.nv.reservedSmem.offset0,0x4
